	.target	sm_103a

	.elftype	@"ET_EXEC"


//--------------------- .note.nv.tkinfo           --------------------------
	.section	.note.nv.tkinfo,"",@"SHT_NOTE"
	.sectionflags	@"SHF_NOTE_NV_TKINFO"
	.tkinfo
        /*0018*/ 	.word	0x00000002
        /*0030*/ 	.string	""
        /*0030*/ 	.string	"ptxas"
        /*0030*/ 	.string	"Cuda compilation tools, release 13.0, V13.0.88"
        /*0030*/ 	.string	"Build cuda_13.0.r13.0/compiler.36424714_0"
        /*0030*/ 	.string	"-arch sm_103a -m 64 "



//--------------------- .note.nv.cuinfo           --------------------------
	.section	.note.nv.cuinfo,"",@"SHT_NOTE"
	.sectionflags	@"SHF_NOTE_NV_CUINFO"
        /*0018*/ 	.short	0x0002
        /*001a*/ 	.short	0x0067
        /*001c*/ 	.short	0x0082
	.zero		2


//--------------------- .nv.info                  --------------------------
	.section	.nv.info,"",@"SHT_CUDA_INFO"
	.align	4


	//----- nvinfo : EIATTR_REGCOUNT
	.align		4
        /*0000*/ 	.byte	0x04, 0x2f
        /*0002*/ 	.short	(.L_27 - .L_26)
	.align		4
.L_26:
        /*0004*/ 	.word	index@(_ZN4mmha33masked_multihead_attention_kernelIfLi96ELi128ELi4ELi32ELi64ELb0ELb0EEEv26Multihead_attention_paramsIT_XT5_EE)
        /*0008*/ 	.word	0x00000060


	//----- nvinfo : EIATTR_FRAME_SIZE
	.align		4
.L_27:
        /*000c*/ 	.byte	0x04, 0x11
        /*000e*/ 	.short	(.L_29 - .L_28)
	.align		4
.L_28:
        /*0010*/ 	.word	index@(_ZN4mmha33masked_multihead_attention_kernelIfLi96ELi128ELi4ELi32ELi64ELb0ELb0EEEv26Multihead_attention_paramsIT_XT5_EE)
        /*0014*/ 	.word	0x00000000


	//----- nvinfo : EIATTR_REGCOUNT
	.align		4
.L_29:
        /*0018*/ 	.byte	0x04, 0x2f
        /*001a*/ 	.short	(.L_31 - .L_30)
	.align		4
.L_30:
        /*001c*/ 	.word	index@(_ZN4mmha33masked_multihead_attention_kernelIfLi96ELi128ELi2ELi32ELi128ELb0ELb0EEEv26Multihead_attention_paramsIT_XT5_EE)
        /*0020*/ 	.word	0x000000a5


	//----- nvinfo : EIATTR_FRAME_SIZE
	.align		4
.L_31:
        /*0024*/ 	.byte	0x04, 0x11
        /*0026*/ 	.short	(.L_33 - .L_32)
	.align		4
.L_32:
        /*0028*/ 	.word	index@(_ZN4mmha33masked_multihead_attention_kernelIfLi96ELi128ELi2ELi32ELi128ELb0ELb0EEEv26Multihead_attention_paramsIT_XT5_EE)
        /*002c*/ 	.word	0x00000000


	//----- nvinfo : EIATTR_REGCOUNT
	.align		4
.L_33:
        /*0030*/ 	.byte	0x04, 0x2f
        /*0032*/ 	.short	(.L_35 - .L_34)
	.align		4
.L_34:
        /*0034*/ 	.word	index@(_ZN4mmha33masked_multihead_attention_kernelIfLi96ELi128ELi1ELi32ELi256ELb0ELb0EEEv26Multihead_attention_paramsIT_XT5_EE)
        /*0038*/ 	.word	0x000000ff


	//----- nvinfo : EIATTR_FRAME_SIZE
	.align		4
.L_35:
        /*003c*/ 	.byte	0x04, 0x11
        /*003e*/ 	.short	(.L_37 - .L_36)
	.align		4
.L_36:
        /*0040*/ 	.word	index@(_ZN4mmha33masked_multihead_attention_kernelIfLi96ELi128ELi1ELi32ELi256ELb0ELb0EEEv26Multihead_attention_paramsIT_XT5_EE)
        /*0044*/ 	.word	0x00000048


	//----- nvinfo : EIATTR_REGCOUNT
	.align		4
.L_37:
        /*0048*/ 	.byte	0x04, 0x2f
        /*004a*/ 	.short	(.L_39 - .L_38)
	.align		4
.L_38:
        /*004c*/ 	.word	index@(_ZN4mmha33masked_multihead_attention_kernelIfLi96ELi128ELi4ELi32ELi64ELb0ELb1EEEv26Multihead_attention_paramsIT_XT5_EE)
        /*0050*/ 	.word	0x0000005e


	//----- nvinfo : EIATTR_FRAME_SIZE
	.align		4
.L_39:
        /*0054*/ 	.byte	0x04, 0x11
        /*0056*/ 	.short	(.L_41 - .L_40)
	.align		4
.L_40:
        /*0058*/ 	.word	index@(_ZN4mmha33masked_multihead_attention_kernelIfLi96ELi128ELi4ELi32ELi64ELb0ELb1EEEv26Multihead_attention_paramsIT_XT5_EE)
        /*005c*/ 	.word	0x00000000


	//----- nvinfo : EIATTR_REGCOUNT
	.align		4
.L_41:
        /*0060*/ 	.byte	0x04, 0x2f
        /*0062*/ 	.short	(.L_43 - .L_42)
	.align		4
.L_42:
        /*0064*/ 	.word	index@(_ZN4mmha33masked_multihead_attention_kernelIfLi96ELi128ELi2ELi32ELi128ELb0ELb1EEEv26Multihead_attention_paramsIT_XT5_EE)
        /*0068*/ 	.word	0x000000a3


	//----- nvinfo : EIATTR_FRAME_SIZE
	.align		4
.L_43:
        /*006c*/ 	.byte	0x04, 0x11
        /*006e*/ 	.short	(.L_45 - .L_44)
	.align		4
.L_44:
        /*0070*/ 	.word	index@(_ZN4mmha33masked_multihead_attention_kernelIfLi96ELi128ELi2ELi32ELi128ELb0ELb1EEEv26Multihead_attention_paramsIT_XT5_EE)
        /*0074*/ 	.word	0x00000000


	//----- nvinfo : EIATTR_REGCOUNT
	.align		4
.L_45:
        /*0078*/ 	.byte	0x04, 0x2f
        /*007a*/ 	.short	(.L_47 - .L_46)
	.align		4
.L_46:
        /*007c*/ 	.word	index@(_ZN4mmha33masked_multihead_attention_kernelIfLi96ELi128ELi1ELi32ELi256ELb0ELb1EEEv26Multihead_attention_paramsIT_XT5_EE)
        /*0080*/ 	.word	0x000000ff


	//----- nvinfo : EIATTR_FRAME_SIZE
	.align		4
.L_47:
        /*0084*/ 	.byte	0x04, 0x11
        /*0086*/ 	.short	(.L_49 - .L_48)
	.align		4
.L_48:
        /*0088*/ 	.word	index@(_ZN4mmha33masked_multihead_attention_kernelIfLi96ELi128ELi1ELi32ELi256ELb0ELb1EEEv26Multihead_attention_paramsIT_XT5_EE)
        /*008c*/ 	.word	0x00000050


	//----- nvinfo : EIATTR_REGCOUNT
	.align		4
.L_49:
        /*0090*/ 	.byte	0x04, 0x2f
        /*0092*/ 	.short	(.L_51 - .L_50)
	.align		4
.L_50:
        /*0094*/ 	.word	index@(_ZN4mmha33masked_multihead_attention_kernelItLi96ELi128ELi4ELi16ELi64ELb0ELb0EEEv26Multihead_attention_paramsIT_XT5_EE)
        /*0098*/ 	.word	0x00000040


	//----- nvinfo : EIATTR_FRAME_SIZE
	.align		4
.L_51:
        /*009c*/ 	.byte	0x04, 0x11
        /*009e*/ 	.short	(.L_53 - .L_52)
	.align		4
.L_52:
        /*00a0*/ 	.word	index@(_ZN4mmha33masked_multihead_attention_kernelItLi96ELi128ELi4ELi16ELi64ELb0ELb0EEEv26Multihead_attention_paramsIT_XT5_EE)
        /*00a4*/ 	.word	0x00000000


	//----- nvinfo : EIATTR_REGCOUNT
	.align		4
.L_53:
        /*00a8*/ 	.byte	0x04, 0x2f
        /*00aa*/ 	.short	(.L_55 - .L_54)
	.align		4
.L_54:
        /*00ac*/ 	.word	index@(_ZN4mmha33masked_multihead_attention_kernelItLi96ELi128ELi2ELi16ELi128ELb0ELb0EEEv26Multihead_attention_paramsIT_XT5_EE)
        /*00b0*/ 	.word	0x00000060


	//----- nvinfo : EIATTR_FRAME_SIZE
	.align		4
.L_55:
        /*00b4*/ 	.byte	0x04, 0x11
        /*00b6*/ 	.short	(.L_57 - .L_56)
	.align		4
.L_56:
        /*00b8*/ 	.word	index@(_ZN4mmha33masked_multihead_attention_kernelItLi96ELi128ELi2ELi16ELi128ELb0ELb0EEEv26Multihead_attention_paramsIT_XT5_EE)
        /*00bc*/ 	.word	0x00000000


	//----- nvinfo : EIATTR_REGCOUNT
	.align		4
.L_57:
        /*00c0*/ 	.byte	0x04, 0x2f
        /*00c2*/ 	.short	(.L_59 - .L_58)
	.align		4
.L_58:
        /*00c4*/ 	.word	index@(_ZN4mmha33masked_multihead_attention_kernelItLi96ELi128ELi1ELi16ELi256ELb0ELb0EEEv26Multihead_attention_paramsIT_XT5_EE)
        /*00c8*/ 	.word	0x0000009b


	//----- nvinfo : EIATTR_FRAME_SIZE
	.align		4
.L_59:
        /*00cc*/ 	.byte	0x04, 0x11
        /*00ce*/ 	.short	(.L_61 - .L_60)
	.align		4
.L_60:
        /*00d0*/ 	.word	index@(_ZN4mmha33masked_multihead_attention_kernelItLi96ELi128ELi1ELi16ELi256ELb0ELb0EEEv26Multihead_attention_paramsIT_XT5_EE)
        /*00d4*/ 	.word	0x00000000


	//----- nvinfo : EIATTR_REGCOUNT
	.align		4
.L_61:
        /*00d8*/ 	.byte	0x04, 0x2f
        /*00da*/ 	.short	(.L_63 - .L_62)
	.align		4
.L_62:
        /*00dc*/ 	.word	index@(_ZN4mmha33masked_multihead_attention_kernelItLi96ELi128ELi4ELi16ELi64ELb0ELb1EEEv26Multihead_attention_paramsIT_XT5_EE)
        /*00e0*/ 	.word	0x00000048


	//----- nvinfo : EIATTR_FRAME_SIZE
	.align		4
.L_63:
        /*00e4*/ 	.byte	0x04, 0x11
        /*00e6*/ 	.short	(.L_65 - .L_64)
	.align		4
.L_64:
        /*00e8*/ 	.word	index@(_ZN4mmha33masked_multihead_attention_kernelItLi96ELi128ELi4ELi16ELi64ELb0ELb1EEEv26Multihead_attention_paramsIT_XT5_EE)
        /*00ec*/ 	.word	0x00000000


	//----- nvinfo : EIATTR_REGCOUNT
	.align		4
.L_65:
        /*00f0*/ 	.byte	0x04, 0x2f
        /*00f2*/ 	.short	(.L_67 - .L_66)
	.align		4
.L_66:
        /*00f4*/ 	.word	index@(_ZN4mmha33masked_multihead_attention_kernelItLi96ELi128ELi2ELi16ELi128ELb0ELb1EEEv26Multihead_attention_paramsIT_XT5_EE)
        /*00f8*/ 	.word	0x0000005d


	//----- nvinfo : EIATTR_FRAME_SIZE
	.align		4
.L_67:
        /*00fc*/ 	.byte	0x04, 0x11
        /*00fe*/ 	.short	(.L_69 - .L_68)
	.align		4
.L_68:
        /*0100*/ 	.word	index@(_ZN4mmha33masked_multihead_attention_kernelItLi96ELi128ELi2ELi16ELi128ELb0ELb1EEEv26Multihead_attention_paramsIT_XT5_EE)
        /*0104*/ 	.word	0x00000000


	//----- nvinfo : EIATTR_REGCOUNT
	.align		4
.L_69:
        /*0108*/ 	.byte	0x04, 0x2f
        /*010a*/ 	.short	(.L_71 - .L_70)
	.align		4
.L_70:
        /*010c*/ 	.word	index@(_ZN4mmha33masked_multihead_attention_kernelItLi96ELi128ELi1ELi16ELi256ELb0ELb1EEEv26Multihead_attention_paramsIT_XT5_EE)
        /*0110*/ 	.word	0x0000009f


	//----- nvinfo : EIATTR_FRAME_SIZE
	.align		4
.L_71:
        /*0114*/ 	.byte	0x04, 0x11
        /*0116*/ 	.short	(.L_73 - .L_72)
	.align		4
.L_72:
        /*0118*/ 	.word	index@(_ZN4mmha33masked_multihead_attention_kernelItLi96ELi128ELi1ELi16ELi256ELb0ELb1EEEv26Multihead_attention_paramsIT_XT5_EE)
        /*011c*/ 	.word	0x00000000


	//----- nvinfo : EIATTR_REGCOUNT
	.align		4
.L_73:
        /*0120*/ 	.byte	0x04, 0x2f
        /*0122*/ 	.short	(.L_75 - .L_74)
	.align		4
.L_74:
        /*0124*/ 	.word	index@(_ZN4mmha33masked_multihead_attention_kernelIfLi96ELi128ELi4ELi32ELi64ELb1ELb0EEEv26Multihead_attention_paramsIT_XT5_EE)
        /*0128*/ 	.word	0x00000080


	//----- nvinfo : EIATTR_FRAME_SIZE
	.align		4
.L_75:
        /*012c*/ 	.byte	0x04, 0x11
        /*012e*/ 	.short	(.L_77 - .L_76)
	.align		4
.L_76:
        /*0130*/ 	.word	index@(_ZN4mmha33masked_multihead_attention_kernelIfLi96ELi128ELi4ELi32ELi64ELb1ELb0EEEv26Multihead_attention_paramsIT_XT5_EE)
        /*0134*/ 	.word	0x00000000


	//----- nvinfo : EIATTR_REGCOUNT
	.align		4
.L_77:
        /*0138*/ 	.byte	0x04, 0x2f
        /*013a*/ 	.short	(.L_79 - .L_78)
	.align		4
.L_78:
        /*013c*/ 	.word	index@(_ZN4mmha33masked_multihead_attention_kernelIfLi96ELi128ELi2ELi32ELi128ELb1ELb0EEEv26Multihead_attention_paramsIT_XT5_EE)
        /*0140*/ 	.word	0x000000f3


	//----- nvinfo : EIATTR_FRAME_SIZE
	.align		4
.L_79:
        /*0144*/ 	.byte	0x04, 0x11
        /*0146*/ 	.short	(.L_81 - .L_80)
	.align		4
.L_80:
        /*0148*/ 	.word	index@(_ZN4mmha33masked_multihead_attention_kernelIfLi96ELi128ELi2ELi32ELi128ELb1ELb0EEEv26Multihead_attention_paramsIT_XT5_EE)
        /*014c*/ 	.word	0x00000000


	//----- nvinfo : EIATTR_REGCOUNT
	.align		4
.L_81:
        /*0150*/ 	.byte	0x04, 0x2f
        /*0152*/ 	.short	(.L_83 - .L_82)
	.align		4
.L_82:
        /*0154*/ 	.word	index@(_ZN4mmha33masked_multihead_attention_kernelIfLi96ELi128ELi1ELi32ELi256ELb1ELb0EEEv26Multihead_attention_paramsIT_XT5_EE)
        /*0158*/ 	.word	0x000000ff


	//----- nvinfo : EIATTR_FRAME_SIZE
	.align		4
.L_83:
        /*015c*/ 	.byte	0x04, 0x11
        /*015e*/ 	.short	(.L_85 - .L_84)
	.align		4
.L_84:
        /*0160*/ 	.word	index@(_ZN4mmha33masked_multihead_attention_kernelIfLi96ELi128ELi1ELi32ELi256ELb1ELb0EEEv26Multihead_attention_paramsIT_XT5_EE)
        /*0164*/ 	.word	0x000001c0


	//----- nvinfo : EIATTR_REGCOUNT
	.align		4
.L_85:
        /*0168*/ 	.byte	0x04, 0x2f
        /*016a*/ 	.short	(.L_87 - .L_86)
	.align		4
.L_86:
        /*016c*/ 	.word	index@(_ZN4mmha33masked_multihead_attention_kernelIfLi96ELi128ELi4ELi32ELi64ELb1ELb1EEEv26Multihead_attention_paramsIT_XT5_EE)
        /*0170*/ 	.word	0x00000080


	//----- nvinfo : EIATTR_FRAME_SIZE
	.align		4
.L_87:
        /*0174*/ 	.byte	0x04, 0x11
        /*0176*/ 	.short	(.L_89 - .L_88)
	.align		4
.L_88:
        /*0178*/ 	.word	index@(_ZN4mmha33masked_multihead_attention_kernelIfLi96ELi128ELi4ELi32ELi64ELb1ELb1EEEv26Multihead_attention_paramsIT_XT5_EE)
        /*017c*/ 	.word	0x00000000


	//----- nvinfo : EIATTR_REGCOUNT
	.align		4
.L_89:
        /*0180*/ 	.byte	0x04, 0x2f
        /*0182*/ 	.short	(.L_91 - .L_90)
	.align		4
.L_90:
        /*0184*/ 	.word	index@(_ZN4mmha33masked_multihead_attention_kernelIfLi96ELi128ELi2ELi32ELi128ELb1ELb1EEEv26Multihead_attention_paramsIT_XT5_EE)
        /*0188*/ 	.word	0x000000f7


	//----- nvinfo : EIATTR_FRAME_SIZE
	.align		4
.L_91:
        /*018c*/ 	.byte	0x04, 0x11
        /*018e*/ 	.short	(.L_93 - .L_92)
	.align		4
.L_92:
        /*0190*/ 	.word	index@(_ZN4mmha33masked_multihead_attention_kernelIfLi96ELi128ELi2ELi32ELi128ELb1ELb1EEEv26Multihead_attention_paramsIT_XT5_EE)
        /*0194*/ 	.word	0x00000000


	//----- nvinfo : EIATTR_REGCOUNT
	.align		4
.L_93:
        /*0198*/ 	.byte	0x04, 0x2f
        /*019a*/ 	.short	(.L_95 - .L_94)
	.align		4
.L_94:
        /*019c*/ 	.word	index@(_ZN4mmha33masked_multihead_attention_kernelIfLi96ELi128ELi1ELi32ELi256ELb1ELb1EEEv26Multihead_attention_paramsIT_XT5_EE)
        /*01a0*/ 	.word	0x000000ff


	//----- nvinfo : EIATTR_FRAME_SIZE
	.align		4
.L_95:
        /*01a4*/ 	.byte	0x04, 0x11
        /*01a6*/ 	.short	(.L_97 - .L_96)
	.align		4
.L_96:
        /*01a8*/ 	.word	index@(_ZN4mmha33masked_multihead_attention_kernelIfLi96ELi128ELi1ELi32ELi256ELb1ELb1EEEv26Multihead_attention_paramsIT_XT5_EE)
        /*01ac*/ 	.word	0x000001c0


	//----- nvinfo : EIATTR_REGCOUNT
	.align		4
.L_97:
        /*01b0*/ 	.byte	0x04, 0x2f
        /*01b2*/ 	.short	(.L_99 - .L_98)
	.align		4
.L_98:
        /*01b4*/ 	.word	index@(_ZN4mmha33masked_multihead_attention_kernelItLi96ELi128ELi4ELi16ELi64ELb1ELb0EEEv26Multihead_attention_paramsIT_XT5_EE)
        /*01b8*/ 	.word	0x0000004d


	//----- nvinfo : EIATTR_FRAME_SIZE
	.align		4
.L_99:
        /*01bc*/ 	.byte	0x04, 0x11
        /*01be*/ 	.short	(.L_101 - .L_100)
	.align		4
.L_100:
        /*01c0*/ 	.word	index@(_ZN4mmha33masked_multihead_attention_kernelItLi96ELi128ELi4ELi16ELi64ELb1ELb0EEEv26Multihead_attention_paramsIT_XT5_EE)
        /*01c4*/ 	.word	0x00000000


	//----- nvinfo : EIATTR_REGCOUNT
	.align		4
.L_101:
        /*01c8*/ 	.byte	0x04, 0x2f
        /*01ca*/ 	.short	(.L_103 - .L_102)
	.align		4
.L_102:
        /*01cc*/ 	.word	index@(_ZN4mmha33masked_multihead_attention_kernelItLi96ELi128ELi2ELi16ELi128ELb1ELb0EEEv26Multihead_attention_paramsIT_XT5_EE)
        /*01d0*/ 	.word	0x0000007b


	//----- nvinfo : EIATTR_FRAME_SIZE
	.align		4
.L_103:
        /*01d4*/ 	.byte	0x04, 0x11
        /*01d6*/ 	.short	(.L_105 - .L_104)
	.align		4
.L_104:
        /*01d8*/ 	.word	index@(_ZN4mmha33masked_multihead_attention_kernelItLi96ELi128ELi2ELi16ELi128ELb1ELb0EEEv26Multihead_attention_paramsIT_XT5_EE)
        /*01dc*/ 	.word	0x00000000


	//----- nvinfo : EIATTR_REGCOUNT
	.align		4
.L_105:
        /*01e0*/ 	.byte	0x04, 0x2f
        /*01e2*/ 	.short	(.L_107 - .L_106)
	.align		4
.L_106:
        /*01e4*/ 	.word	index@(_ZN4mmha33masked_multihead_attention_kernelItLi96ELi128ELi1ELi16ELi256ELb1ELb0EEEv26Multihead_attention_paramsIT_XT5_EE)
        /*01e8*/ 	.word	0x000000e3


	//----- nvinfo : EIATTR_FRAME_SIZE
	.align		4
.L_107:
        /*01ec*/ 	.byte	0x04, 0x11
        /*01ee*/ 	.short	(.L_109 - .L_108)
	.align		4
.L_108:
        /*01f0*/ 	.word	index@(_ZN4mmha33masked_multihead_attention_kernelItLi96ELi128ELi1ELi16ELi256ELb1ELb0EEEv26Multihead_attention_paramsIT_XT5_EE)
        /*01f4*/ 	.word	0x00000000


	//----- nvinfo : EIATTR_REGCOUNT
	.align		4
.L_109:
        /*01f8*/ 	.byte	0x04, 0x2f
        /*01fa*/ 	.short	(.L_111 - .L_110)
	.align		4
.L_110:
        /*01fc*/ 	.word	index@(_ZN4mmha33masked_multihead_attention_kernelItLi96ELi128ELi4ELi16ELi64ELb1ELb1EEEv26Multihead_attention_paramsIT_XT5_EE)
        /*0200*/ 	.word	0x00000059


	//----- nvinfo : EIATTR_FRAME_SIZE
	.align		4
.L_111:
        /*0204*/ 	.byte	0x04, 0x11
        /*0206*/ 	.short	(.L_113 - .L_112)
	.align		4
.L_112:
        /*0208*/ 	.word	index@(_ZN4mmha33masked_multihead_attention_kernelItLi96ELi128ELi4ELi16ELi64ELb1ELb1EEEv26Multihead_attention_paramsIT_XT5_EE)
        /*020c*/ 	.word	0x00000000


	//----- nvinfo : EIATTR_REGCOUNT
	.align		4
.L_113:
        /*0210*/ 	.byte	0x04, 0x2f
        /*0212*/ 	.short	(.L_115 - .L_114)
	.align		4
.L_114:
        /*0214*/ 	.word	index@(_ZN4mmha33masked_multihead_attention_kernelItLi96ELi128ELi2ELi16ELi128ELb1ELb1EEEv26Multihead_attention_paramsIT_XT5_EE)
        /*0218*/ 	.word	0x00000080


	//----- nvinfo : EIATTR_FRAME_SIZE
	.align		4
.L_115:
        /*021c*/ 	.byte	0x04, 0x11
        /*021e*/ 	.short	(.L_117 - .L_116)
	.align		4
.L_116:
        /*0220*/ 	.word	index@(_ZN4mmha33masked_multihead_attention_kernelItLi96ELi128ELi2ELi16ELi128ELb1ELb1EEEv26Multihead_attention_paramsIT_XT5_EE)
        /*0224*/ 	.word	0x00000000


	//----- nvinfo : EIATTR_REGCOUNT
	.align		4
.L_117:
        /*0228*/ 	.byte	0x04, 0x2f
        /*022a*/ 	.short	(.L_119 - .L_118)
	.align		4
.L_118:
        /*022c*/ 	.word	index@(_ZN4mmha33masked_multihead_attention_kernelItLi96ELi128ELi1ELi16ELi256ELb1ELb1EEEv26Multihead_attention_paramsIT_XT5_EE)
        /*0230*/ 	.word	0x000000f4


	//----- nvinfo : EIATTR_FRAME_SIZE
	.align		4
.L_119:
        /*0234*/ 	.byte	0x04, 0x11
        /*0236*/ 	.short	(.L_121 - .L_120)
	.align		4
.L_120:
        /*0238*/ 	.word	index@(_ZN4mmha33masked_multihead_attention_kernelItLi96ELi128ELi1ELi16ELi256ELb1ELb1EEEv26Multihead_attention_paramsIT_XT5_EE)
        /*023c*/ 	.word	0x00000000


	//----- nvinfo : EIATTR_MIN_STACK_SIZE
	.align		4
.L_121:
        /*0240*/ 	.byte	0x04, 0x12
        /*0242*/ 	.short	(.L_123 - .L_122)
	.align		4
.L_122:
        /*0244*/ 	.word	index@(_ZN4mmha33masked_multihead_attention_kernelItLi96ELi128ELi1ELi16ELi256ELb1ELb1EEEv26Multihead_attention_paramsIT_XT5_EE)
        /*0248*/ 	.word	0x00000000


	//----- nvinfo : EIATTR_MIN_STACK_SIZE
	.align		4
.L_123:
        /*024c*/ 	.byte	0x04, 0x12
        /*024e*/ 	.short	(.L_125 - .L_124)
	.align		4
.L_124:
        /*0250*/ 	.word	index@(_ZN4mmha33masked_multihead_attention_kernelItLi96ELi128ELi2ELi16ELi128ELb1ELb1EEEv26Multihead_attention_paramsIT_XT5_EE)
        /*0254*/ 	.word	0x00000000


	//----- nvinfo : EIATTR_MIN_STACK_SIZE
	.align		4
.L_125:
        /*0258*/ 	.byte	0x04, 0x12
        /*025a*/ 	.short	(.L_127 - .L_126)
	.align		4
.L_126:
        /*025c*/ 	.word	index@(_ZN4mmha33masked_multihead_attention_kernelItLi96ELi128ELi4ELi16ELi64ELb1ELb1EEEv26Multihead_attention_paramsIT_XT5_EE)
        /*0260*/ 	.word	0x00000000


	//----- nvinfo : EIATTR_MIN_STACK_SIZE
	.align		4
.L_127:
        /*0264*/ 	.byte	0x04, 0x12
        /*0266*/ 	.short	(.L_129 - .L_128)
	.align		4
.L_128:
        /*0268*/ 	.word	index@(_ZN4mmha33masked_multihead_attention_kernelItLi96ELi128ELi1ELi16ELi256ELb1ELb0EEEv26Multihead_attention_paramsIT_XT5_EE)
        /*026c*/ 	.word	0x00000000


	//----- nvinfo : EIATTR_MIN_STACK_SIZE
	.align		4
.L_129:
        /*0270*/ 	.byte	0x04, 0x12
        /*0272*/ 	.short	(.L_131 - .L_130)
	.align		4
.L_130:
        /*0274*/ 	.word	index@(_ZN4mmha33masked_multihead_attention_kernelItLi96ELi128ELi2ELi16ELi128ELb1ELb0EEEv26Multihead_attention_paramsIT_XT5_EE)
        /*0278*/ 	.word	0x00000000


	//----- nvinfo : EIATTR_MIN_STACK_SIZE
	.align		4
.L_131:
        /*027c*/ 	.byte	0x04, 0x12
        /*027e*/ 	.short	(.L_133 - .L_132)
	.align		4
.L_132:
        /*0280*/ 	.word	index@(_ZN4mmha33masked_multihead_attention_kernelItLi96ELi128ELi4ELi16ELi64ELb1ELb0EEEv26Multihead_attention_paramsIT_XT5_EE)
        /*0284*/ 	.word	0x00000000


	//----- nvinfo : EIATTR_MIN_STACK_SIZE
	.align		4
.L_133:
        /*0288*/ 	.byte	0x04, 0x12
        /*028a*/ 	.short	(.L_135 - .L_134)
	.align		4
.L_134:
        /*028c*/ 	.word	index@(_ZN4mmha33masked_multihead_attention_kernelIfLi96ELi128ELi1ELi32ELi256ELb1ELb1EEEv26Multihead_attention_paramsIT_XT5_EE)
        /*0290*/ 	.word	0x000001c0


	//----- nvinfo : EIATTR_MIN_STACK_SIZE
	.align		4
.L_135:
        /*0294*/ 	.byte	0x04, 0x12
        /*0296*/ 	.short	(.L_137 - .L_136)
	.align		4
.L_136:
        /*0298*/ 	.word	index@(_ZN4mmha33masked_multihead_attention_kernelIfLi96ELi128ELi2ELi32ELi128ELb1ELb1EEEv26Multihead_attention_paramsIT_XT5_EE)
        /*029c*/ 	.word	0x00000000


	//----- nvinfo : EIATTR_MIN_STACK_SIZE
	.align		4
.L_137:
        /*02a0*/ 	.byte	0x04, 0x12
        /*02a2*/ 	.short	(.L_139 - .L_138)
	.align		4
.L_138:
        /*02a4*/ 	.word	index@(_ZN4mmha33masked_multihead_attention_kernelIfLi96ELi128ELi4ELi32ELi64ELb1ELb1EEEv26Multihead_attention_paramsIT_XT5_EE)
        /*02a8*/ 	.word	0x00000000


	//----- nvinfo : EIATTR_MIN_STACK_SIZE
	.align		4
.L_139:
        /*02ac*/ 	.byte	0x04, 0x12
        /*02ae*/ 	.short	(.L_141 - .L_140)
	.align		4
.L_140:
        /*02b0*/ 	.word	index@(_ZN4mmha33masked_multihead_attention_kernelIfLi96ELi128ELi1ELi32ELi256ELb1ELb0EEEv26Multihead_attention_paramsIT_XT5_EE)
        /*02b4*/ 	.word	0x000001c0


	//----- nvinfo : EIATTR_MIN_STACK_SIZE
	.align		4
.L_141:
        /*02b8*/ 	.byte	0x04, 0x12
        /*02ba*/ 	.short	(.L_143 - .L_142)
	.align		4
.L_142:
        /*02bc*/ 	.word	index@(_ZN4mmha33masked_multihead_attention_kernelIfLi96ELi128ELi2ELi32ELi128ELb1ELb0EEEv26Multihead_attention_paramsIT_XT5_EE)
        /*02c0*/ 	.word	0x00000000


	//----- nvinfo : EIATTR_MIN_STACK_SIZE
	.align		4
.L_143:
        /*02c4*/ 	.byte	0x04, 0x12
        /*02c6*/ 	.short	(.L_145 - .L_144)
	.align		4
.L_144:
        /*02c8*/ 	.word	index@(_ZN4mmha33masked_multihead_attention_kernelIfLi96ELi128ELi4ELi32ELi64ELb1ELb0EEEv26Multihead_attention_paramsIT_XT5_EE)
        /*02cc*/ 	.word	0x00000000


	//----- nvinfo : EIATTR_MIN_STACK_SIZE
	.align		4
.L_145:
        /*02d0*/ 	.byte	0x04, 0x12
        /*02d2*/ 	.short	(.L_147 - .L_146)
	.align		4
.L_146:
        /*02d4*/ 	.word	index@(_ZN4mmha33masked_multihead_attention_kernelItLi96ELi128ELi1ELi16ELi256ELb0ELb1EEEv26Multihead_attention_paramsIT_XT5_EE)
        /*02d8*/ 	.word	0x00000000


	//----- nvinfo : EIATTR_MIN_STACK_SIZE
	.align		4
.L_147:
        /*02dc*/ 	.byte	0x04, 0x12
        /*02de*/ 	.short	(.L_149 - .L_148)
	.align		4
.L_148:
        /*02e0*/ 	.word	index@(_ZN4mmha33masked_multihead_attention_kernelItLi96ELi128ELi2ELi16ELi128ELb0ELb1EEEv26Multihead_attention_paramsIT_XT5_EE)
        /*02e4*/ 	.word	0x00000000


	//----- nvinfo : EIATTR_MIN_STACK_SIZE
	.align		4
.L_149:
        /*02e8*/ 	.byte	0x04, 0x12
        /*02ea*/ 	.short	(.L_151 - .L_150)
	.align		4
.L_150:
        /*02ec*/ 	.word	index@(_ZN4mmha33masked_multihead_attention_kernelItLi96ELi128ELi4ELi16ELi64ELb0ELb1EEEv26Multihead_attention_paramsIT_XT5_EE)
        /*02f0*/ 	.word	0x00000000


	//----- nvinfo : EIATTR_MIN_STACK_SIZE
	.align		4
.L_151:
        /*02f4*/ 	.byte	0x04, 0x12
        /*02f6*/ 	.short	(.L_153 - .L_152)
	.align		4
.L_152:
        /*02f8*/ 	.word	index@(_ZN4mmha33masked_multihead_attention_kernelItLi96ELi128ELi1ELi16ELi256ELb0ELb0EEEv26Multihead_attention_paramsIT_XT5_EE)
        /*02fc*/ 	.word	0x00000000


	//----- nvinfo : EIATTR_MIN_STACK_SIZE
	.align		4
.L_153:
        /*0300*/ 	.byte	0x04, 0x12
        /*0302*/ 	.short	(.L_155 - .L_154)
	.align		4
.L_154:
        /*0304*/ 	.word	index@(_ZN4mmha33masked_multihead_attention_kernelItLi96ELi128ELi2ELi16ELi128ELb0ELb0EEEv26Multihead_attention_paramsIT_XT5_EE)
        /*0308*/ 	.word	0x00000000


	//----- nvinfo : EIATTR_MIN_STACK_SIZE
	.align		4
.L_155:
        /*030c*/ 	.byte	0x04, 0x12
        /*030e*/ 	.short	(.L_157 - .L_156)
	.align		4
.L_156:
        /*0310*/ 	.word	index@(_ZN4mmha33masked_multihead_attention_kernelItLi96ELi128ELi4ELi16ELi64ELb0ELb0EEEv26Multihead_attention_paramsIT_XT5_EE)
        /*0314*/ 	.word	0x00000000


	//----- nvinfo : EIATTR_MIN_STACK_SIZE
	.align		4
.L_157:
        /*0318*/ 	.byte	0x04, 0x12
        /*031a*/ 	.short	(.L_159 - .L_158)
	.align		4
.L_158:
        /*031c*/ 	.word	index@(_ZN4mmha33masked_multihead_attention_kernelIfLi96ELi128ELi1ELi32ELi256ELb0ELb1EEEv26Multihead_attention_paramsIT_XT5_EE)
        /*0320*/ 	.word	0x00000050


	//----- nvinfo : EIATTR_MIN_STACK_SIZE
	.align		4
.L_159:
        /*0324*/ 	.byte	0x04, 0x12
        /*0326*/ 	.short	(.L_161 - .L_160)
	.align		4
.L_160:
        /*0328*/ 	.word	index@(_ZN4mmha33masked_multihead_attention_kernelIfLi96ELi128ELi2ELi32ELi128ELb0ELb1EEEv26Multihead_attention_paramsIT_XT5_EE)
        /*032c*/ 	.word	0x00000000


	//----- nvinfo : EIATTR_MIN_STACK_SIZE
	.align		4
.L_161:
        /*0330*/ 	.byte	0x04, 0x12
        /*0332*/ 	.short	(.L_163 - .L_162)
	.align		4
.L_162:
        /*0334*/ 	.word	index@(_ZN4mmha33masked_multihead_attention_kernelIfLi96ELi128ELi4ELi32ELi64ELb0ELb1EEEv26Multihead_attention_paramsIT_XT5_EE)
        /*0338*/ 	.word	0x00000000


	//----- nvinfo : EIATTR_MIN_STACK_SIZE
	.align		4
.L_163:
        /*033c*/ 	.byte	0x04, 0x12
        /*033e*/ 	.short	(.L_165 - .L_164)
	.align		4
.L_164:
        /*0340*/ 	.word	index@(_ZN4mmha33masked_multihead_attention_kernelIfLi96ELi128ELi1ELi32ELi256ELb0ELb0EEEv26Multihead_attention_paramsIT_XT5_EE)
        /*0344*/ 	.word	0x00000048


	//----- nvinfo : EIATTR_MIN_STACK_SIZE
	.align		4
.L_165:
        /*0348*/ 	.byte	0x04, 0x12
        /*034a*/ 	.short	(.L_167 - .L_166)
	.align		4
.L_166:
        /*034c*/ 	.word	index@(_ZN4mmha33masked_multihead_attention_kernelIfLi96ELi128ELi2ELi32ELi128ELb0ELb0EEEv26Multihead_attention_paramsIT_XT5_EE)
        /*0350*/ 	.word	0x00000000


	//----- nvinfo : EIATTR_MIN_STACK_SIZE
	.align		4
.L_167:
        /*0354*/ 	.byte	0x04, 0x12
        /*0356*/ 	.short	(.L_169 - .L_168)
	.align		4
.L_168:
        /*0358*/ 	.word	index@(_ZN4mmha33masked_multihead_attention_kernelIfLi96ELi128ELi4ELi32ELi64ELb0ELb0EEEv26Multihead_attention_paramsIT_XT5_EE)
        /*035c*/ 	.word	0x00000000
.L_169:


//--------------------- .nv.compat                --------------------------
	.section	.nv.compat,"",@"SHT_CUDA_COMPAT_INFO"
	.align	4
        /*0000*/ 	.byte	0x02, 0x09, 0x01, 0x00, 0x02, 0x02, 0x01, 0x00, 0x02, 0x05, 0x05, 0x00, 0x03, 0x07, 0x01, 0x01
        /*0010*/ 	.byte	0x02, 0x03, 0x00, 0x00, 0x02, 0x06, 0x01, 0x00, 0x04, 0x0b, 0x08, 0x00, 0x00, 0x00, 0x00, 0x00
        /*0020*/ 	.byte	0x00, 0x00, 0x00, 0x00


//--------------------- .nv.info._ZN4mmha33masked_multihead_attention_kernelItLi96ELi128ELi1ELi16ELi256ELb1ELb1EEEv26Multihead_attention_paramsIT_XT5_EE --------------------------
	.section	.nv.info._ZN4mmha33masked_multihead_attention_kernelItLi96ELi128ELi1ELi16ELi256ELb1ELb1EEEv26Multihead_attention_paramsIT_XT5_EE,"",@"SHT_CUDA_INFO"
	.sectionflags	@""
	.align	4


	//----- nvinfo : EIATTR_CUDA_API_VERSION
	.align		4
        /*0000*/ 	.byte	0x04, 0x37
        /*0002*/ 	.short	(.L_171 - .L_170)
.L_170:
        /*0004*/ 	.word	0x00000082


	//----- nvinfo : EIATTR_KPARAM_INFO
	.align		4
.L_171:
        /*0008*/ 	.byte	0x04, 0x17
        /*000a*/ 	.short	(.L_173 - .L_172)
.L_172:
        /*000c*/ 	.word	0x00000000
        /*0010*/ 	.short	0x0000
        /*0012*/ 	.short	0x0000
        /*0014*/ 	.byte	0x00, 0xf0, 0xa1, 0x04


	//----- nvinfo : EIATTR_SPARSE_MMA_MASK
	.align		4
.L_173:
        /*0018*/ 	.byte	0x03, 0x50
        /*001a*/ 	.short	0x0000


	//----- nvinfo : EIATTR_MAXREG_COUNT
	.align		4
        /*001c*/ 	.byte	0x03, 0x1b
        /*001e*/ 	.short	0x00ff


	//----- nvinfo : EIATTR_NUM_BARRIERS
	.align		4
        /*0020*/ 	.byte	0x02, 0x4c
        /*0022*/ 	.byte	0x01
	.zero		1


	//----- nvinfo : EIATTR_EXTERNS
	.align		4
        /*0024*/ 	.byte	0x04, 0x0f
        /*0026*/ 	.short	(.L_175 - .L_174)


	//   ....[0]....
	.align		4
.L_174:
        /*0028*/ 	.word	index@(__assertfail)


	//----- nvinfo : EIATTR_MERCURY_ISA_VERSION
	.align		4
.L_175:
        /*002c*/ 	.byte	0x03, 0x5f
        /*002e*/ 	.short	0x0101


	//----- nvinfo : EIATTR_INT_WARP_WIDE_INSTR_OFFSETS
	.align		4
        /*0030*/ 	.byte	0x04, 0x31
        /*0032*/ 	.short	(.L_177 - .L_176)


	//   ....[0]....
.L_176:
        /*0034*/ 	.word	0x000009f0


	//----- nvinfo : EIATTR_COOP_GROUP_MASK_REGIDS
	.align		4
.L_177:
        /*0038*/ 	.byte	0x04, 0x29
        /*003a*/ 	.short	(.L_179 - .L_178)


	//   ....[0]....
.L_178:
        /*003c*/ 	.word	0xffffffff


	//   ....[1]....
        /*0040*/ 	.word	0xffffffff


	//   ....[2]....
        /*0044*/ 	.word	0xffffffff


	//   ....[3]....
        /*0048*/ 	.word	0xffffffff


	//   ....[4]....
        /*004c*/ 	.word	0xffffffff


	//   ....[5]....
        /*0050*/ 	.word	0xffffffff


	//   ....[6]....
        /*0054*/ 	.word	0xffffffff


	//   ....[7]....
        /*0058*/ 	.word	0xffffffff


	//   ....[8]....
        /*005c*/ 	.word	0xffffffff


	//   ....[9]....
        /*0060*/ 	.word	0xffffffff


	//   ....[10]....
        /*0064*/ 	.word	0xffffffff


	//   ....[11]....
        /*0068*/ 	.word	0xffffffff


	//   ....[12]....
        /*006c*/ 	.word	0xffffffff


	//   ....[13]....
        /*0070*/ 	.word	0xffffffff


	//   ....[14]....
        /*0074*/ 	.word	0xffffffff


	//   ....[15]....
        /*0078*/ 	.word	0xffffffff


	//   ....[16]....
        /*007c*/ 	.word	0xffffffff


	//   ....[17]....
        /*0080*/ 	.word	0xffffffff


	//   ....[18]....
        /*0084*/ 	.word	0xffffffff


	//   ....[19]....
        /*0088*/ 	.word	0xffffffff


	//   ....[20]....
        /*008c*/ 	.word	0xffffffff


	//   ....[21]....
        /*0090*/ 	.word	0xffffffff


	//   ....[22]....
        /*0094*/ 	.word	0xffffffff


	//   ....[23]....
        /*0098*/ 	.word	0x0500000f


	//   ....[24]....
        /*009c*/ 	.word	0x0500000f


	//   ....[25]....
        /*00a0*/ 	.word	0x0500000f


	//   ....[26]....
        /*00a4*/ 	.word	0x0500000f


	//   ....[27]....
        /*00a8*/ 	.word	0x0500000f


	//----- nvinfo : EIATTR_COOP_GROUP_INSTR_OFFSETS
	.align		4
.L_179:
        /*00ac*/ 	.byte	0x04, 0x28
        /*00ae*/ 	.short	(.L_181 - .L_180)


	//   ....[0]....
.L_180:
        /*00b0*/ 	.word	0x000021a0


	//   ....[1]....
        /*00b4*/ 	.word	0x000021c0


	//   ....[2]....
        /*00b8*/ 	.word	0x000021e0


	//   ....[3]....
        /*00bc*/ 	.word	0x00002200


	//   ....[4]....
        /*00c0*/ 	.word	0x00002220


	//   ....[5]....
        /*00c4*/ 	.word	0x000059a0


	//   ....[6]....
        /*00c8*/ 	.word	0x00005a10


	//   ....[7]....
        /*00cc*/ 	.word	0x00005a40


	//   ....[8]....
        /*00d0*/ 	.word	0x00005a90


	//   ....[9]....
        /*00d4*/ 	.word	0x00005ab0


	//   ....[10]....
        /*00d8*/ 	.word	0x00005b20


	//   ....[11]....
        /*00dc*/ 	.word	0x00005b40


	//   ....[12]....
        /*00e0*/ 	.word	0x00005b60


	//   ....[13]....
        /*00e4*/ 	.word	0x00005b80


	//   ....[14]....
        /*00e8*/ 	.word	0x00007040


	//   ....[15]....
        /*00ec*/ 	.word	0x000070c0


	//   ....[16]....
        /*00f0*/ 	.word	0x00007130


	//   ....[17]....
        /*00f4*/ 	.word	0x00007150


	//   ....[18]....
        /*00f8*/ 	.word	0x00007170


	//   ....[19]....
        /*00fc*/ 	.word	0x000071e0


	//   ....[20]....
        /*0100*/ 	.word	0x00007200


	//   ....[21]....
        /*0104*/ 	.word	0x00007220


	//   ....[22]....
        /*0108*/ 	.word	0x00007240


	//   ....[23]....
        /*010c*/ 	.word	0x0000aa80


	//   ....[24]....
        /*0110*/ 	.word	0x0000aae0


	//   ....[25]....
        /*0114*/ 	.word	0x0000ab40


	//   ....[26]....
        /*0118*/ 	.word	0x0000aba0


	//   ....[27]....
        /*011c*/ 	.word	0x0000ac00


	//----- nvinfo : EIATTR_VRC_CTA_INIT_COUNT
	.align		4
.L_181:
        /*0120*/ 	.byte	0x02, 0x4a
	.zero		1
	.zero		1


	//----- nvinfo : EIATTR_SYSCALL_OFFSETS
	.align		4
        /*0124*/ 	.byte	0x04, 0x46
        /*0126*/ 	.short	(.L_183 - .L_182)


	//   ....[0]....
.L_182:
        /*0128*/ 	.word	0x00001580


	//----- nvinfo : EIATTR_EXIT_INSTR_OFFSETS
	.align		4
.L_183:
        /*012c*/ 	.byte	0x04, 0x1c
        /*012e*/ 	.short	(.L_185 - .L_184)


	//   ....[0]....
.L_184:
        /*0130*/ 	.word	0x000000d0


	//   ....[1]....
        /*0134*/ 	.word	0x0000a5c0


	//   ....[2]....
        /*0138*/ 	.word	0x0000a970


	//   ....[3]....
        /*013c*/ 	.word	0x0000aa30


	//----- nvinfo : EIATTR_CRS_STACK_SIZE
	.align		4
.L_185:
        /*0140*/ 	.byte	0x04, 0x1e
        /*0142*/ 	.short	(.L_187 - .L_186)
.L_186:
        /*0144*/ 	.word	0x00000000


	//----- nvinfo : EIATTR_CBANK_PARAM_SIZE
	.align		4
.L_187:
        /*0148*/ 	.byte	0x03, 0x19
        /*014a*/ 	.short	0x0128


	//----- nvinfo : EIATTR_PARAM_CBANK
	.align		4
        /*014c*/ 	.byte	0x04, 0x0a
        /*014e*/ 	.short	(.L_189 - .L_188)
	.align		4
.L_188:
        /*0150*/ 	.word	index@(.nv.constant0._ZN4mmha33masked_multihead_attention_kernelItLi96ELi128ELi1ELi16ELi256ELb1ELb1EEEv26Multihead_attention_paramsIT_XT5_EE)
        /*0154*/ 	.short	0x0380
        /*0156*/ 	.short	0x0128


	//----- nvinfo : EIATTR_SW_WAR
	.align		4
.L_189:
        /*0158*/ 	.byte	0x04, 0x36
        /*015a*/ 	.short	(.L_191 - .L_190)
.L_190:
        /*015c*/ 	.word	0x00000008
.L_191:


//--------------------- .nv.info._ZN4mmha33masked_multihead_attention_kernelItLi96ELi128ELi2ELi16ELi128ELb1ELb1EEEv26Multihead_attention_paramsIT_XT5_EE --------------------------
	.section	.nv.info._ZN4mmha33masked_multihead_attention_kernelItLi96ELi128ELi2ELi16ELi128ELb1ELb1EEEv26Multihead_attention_paramsIT_XT5_EE,"",@"SHT_CUDA_INFO"
	.sectionflags	@""
	.align	4


	//----- nvinfo : EIATTR_CUDA_API_VERSION
	.align		4
        /*0000*/ 	.byte	0x04, 0x37
        /*0002*/ 	.short	(.L_193 - .L_192)
.L_192:
        /*0004*/ 	.word	0x00000082


	//----- nvinfo : EIATTR_KPARAM_INFO
	.align		4
.L_193:
        /*0008*/ 	.byte	0x04, 0x17
        /*000a*/ 	.short	(.L_195 - .L_194)
.L_194:
        /*000c*/ 	.word	0x00000000
        /*0010*/ 	.short	0x0000
        /*0012*/ 	.short	0x0000
        /*0014*/ 	.byte	0x00, 0xf0, 0xa1, 0x04


	//----- nvinfo : EIATTR_SPARSE_MMA_MASK
	.align		4
.L_195:
        /*0018*/ 	.byte	0x03, 0x50
        /*001a*/ 	.short	0x0000


	//----- nvinfo : EIATTR_MAXREG_COUNT
	.align		4
        /*001c*/ 	.byte	0x03, 0x1b
        /*001e*/ 	.short	0x00ff


	//----- nvinfo : EIATTR_NUM_BARRIERS
	.align		4
        /*0020*/ 	.byte	0x02, 0x4c
        /*0022*/ 	.byte	0x01
	.zero		1


	//----- nvinfo : EIATTR_EXTERNS
	.align		4
        /*0024*/ 	.byte	0x04, 0x0f
        /*0026*/ 	.short	(.L_197 - .L_196)


	//   ....[0]....
	.align		4
.L_196:
        /*0028*/ 	.word	index@(__assertfail)


	//----- nvinfo : EIATTR_MERCURY_ISA_VERSION
	.align		4
.L_197:
        /*002c*/ 	.byte	0x03, 0x5f
        /*002e*/ 	.short	0x0101


	//----- nvinfo : EIATTR_INT_WARP_WIDE_INSTR_OFFSETS
	.align		4
        /*0030*/ 	.byte	0x04, 0x31
        /*0032*/ 	.short	(.L_199 - .L_198)


	//   ....[0]....
.L_198:
        /*0034*/ 	.word	0x000009f0


	//----- nvinfo : EIATTR_COOP_GROUP_MASK_REGIDS
	.align		4
.L_199:
        /*0038*/ 	.byte	0x04, 0x29
        /*003a*/ 	.short	(.L_201 - .L_200)


	//   ....[0]....
.L_200:
        /*003c*/ 	.word	0xffffffff


	//   ....[1]....
        /*0040*/ 	.word	0xffffffff


	//   ....[2]....
        /*0044*/ 	.word	0xffffffff


	//   ....[3]....
        /*0048*/ 	.word	0xffffffff


	//   ....[4]....
        /*004c*/ 	.word	0xffffffff


	//   ....[5]....
        /*0050*/ 	.word	0xffffffff


	//   ....[6]....
        /*0054*/ 	.word	0xffffffff


	//   ....[7]....
        /*0058*/ 	.word	0xffffffff


	//   ....[8]....
        /*005c*/ 	.word	0xffffffff


	//   ....[9]....
        /*0060*/ 	.word	0xffffffff


	//   ....[10]....
        /*0064*/ 	.word	0xffffffff


	//   ....[11]....
        /*0068*/ 	.word	0xffffffff


	//   ....[12]....
        /*006c*/ 	.word	0xffffffff


	//   ....[13]....
        /*0070*/ 	.word	0xffffffff


	//   ....[14]....
        /*0074*/ 	.word	0xffffffff


	//   ....[15]....
        /*0078*/ 	.word	0xffffffff


	//   ....[16]....
        /*007c*/ 	.word	0xffffffff


	//   ....[17]....
        /*0080*/ 	.word	0xffffffff


	//   ....[18]....
        /*0084*/ 	.word	0xffffffff


	//   ....[19]....
        /*0088*/ 	.word	0xffffffff


	//   ....[20]....
        /*008c*/ 	.word	0xffffffff


	//   ....[21]....
        /*0090*/ 	.word	0x0500000f


	//   ....[22]....
        /*0094*/ 	.word	0x0500000f


	//   ....[23]....
        /*0098*/ 	.word	0x0500000f


	//   ....[24]....
        /*009c*/ 	.word	0x0500000f


	//   ....[25]....
        /*00a0*/ 	.word	0x0500000f


	//   ....[26]....
        /*00a4*/ 	.word	0x0500000f


	//   ....[27]....
        /*00a8*/ 	.word	0x0500000f


	//   ....[28]....
        /*00ac*/ 	.word	0x0500000f


	//   ....[29]....
        /*00b0*/ 	.word	0x0500000f


	//   ....[30]....
        /*00b4*/ 	.word	0x0500000f


	//----- nvinfo : EIATTR_COOP_GROUP_INSTR_OFFSETS
	.align		4
.L_201:
        /*00b8*/ 	.byte	0x04, 0x28
        /*00ba*/ 	.short	(.L_203 - .L_202)


	//   ....[0]....
.L_202:
        /*00bc*/ 	.word	0x000021c0


	//   ....[1]....
        /*00c0*/ 	.word	0x000021e0


	//   ....[2]....
        /*00c4*/ 	.word	0x00002200


	//   ....[3]....
        /*00c8*/ 	.word	0x00002220


	//   ....[4]....
        /*00cc*/ 	.word	0x00002240


	//   ....[5]....
        /*00d0*/ 	.word	0x00005fb0


	//   ....[6]....
        /*00d4*/ 	.word	0x00006260


	//   ....[7]....
        /*00d8*/ 	.word	0x00006280


	//   ....[8]....
        /*00dc*/ 	.word	0x000062a0


	//   ....[9]....
        /*00e0*/ 	.word	0x000062c0


	//   ....[10]....
        /*00e4*/ 	.word	0x000063c0


	//   ....[11]....
        /*00e8*/ 	.word	0x000063f0


	//   ....[12]....
        /*00ec*/ 	.word	0x00006420


	//   ....[13]....
        /*00f0*/ 	.word	0x000078e0


	//   ....[14]....
        /*00f4*/ 	.word	0x00007970


	//   ....[15]....
        /*00f8*/ 	.word	0x000079e0


	//   ....[16]....
        /*00fc*/ 	.word	0x00007a00


	//   ....[17]....
        /*0100*/ 	.word	0x00007a20


	//   ....[18]....
        /*0104*/ 	.word	0x00007a90


	//   ....[19]....
        /*0108*/ 	.word	0x00007ab0


	//   ....[20]....
        /*010c*/ 	.word	0x00007ad0


	//   ....[21]....
        /*0110*/ 	.word	0x0000b130


	//   ....[22]....
        /*0114*/ 	.word	0x0000b190


	//   ....[23]....
        /*0118*/ 	.word	0x0000b1f0


	//   ....[24]....
        /*011c*/ 	.word	0x0000b250


	//   ....[25]....
        /*0120*/ 	.word	0x0000b2b0


	//   ....[26]....
        /*0124*/ 	.word	0x0000b330


	//   ....[27]....
        /*0128*/ 	.word	0x0000b3d0


	//   ....[28]....
        /*012c*/ 	.word	0x0000b450


	//   ....[29]....
        /*0130*/ 	.word	0x0000b4b0


	//   ....[30]....
        /*0134*/ 	.word	0x0000b510


	//----- nvinfo : EIATTR_VRC_CTA_INIT_COUNT
	.align		4
.L_203:
        /*0138*/ 	.byte	0x02, 0x4a
	.zero		1
	.zero		1


	//----- nvinfo : EIATTR_SYSCALL_OFFSETS
	.align		4
        /*013c*/ 	.byte	0x04, 0x46
        /*013e*/ 	.short	(.L_205 - .L_204)


	//   ....[0]....
.L_204:
        /*0140*/ 	.word	0x000015a0


	//----- nvinfo : EIATTR_EXIT_INSTR_OFFSETS
	.align		4
.L_205:
        /*0144*/ 	.byte	0x04, 0x1c
        /*0146*/ 	.short	(.L_207 - .L_206)


	//   ....[0]....
.L_206:
        /*0148*/ 	.word	0x000000d0


	//   ....[1]....
        /*014c*/ 	.word	0x0000ac70


	//   ....[2]....
        /*0150*/ 	.word	0x0000b020


	//   ....[3]....
        /*0154*/ 	.word	0x0000b0e0


	//----- nvinfo : EIATTR_CRS_STACK_SIZE
	.align		4
.L_207:
        /*0158*/ 	.byte	0x04, 0x1e
        /*015a*/ 	.short	(.L_209 - .L_208)
.L_208:
        /*015c*/ 	.word	0x00000000


	//----- nvinfo : EIATTR_CBANK_PARAM_SIZE
	.align		4
.L_209:
        /*0160*/ 	.byte	0x03, 0x19
        /*0162*/ 	.short	0x0128


	//----- nvinfo : EIATTR_PARAM_CBANK
	.align		4
        /*0164*/ 	.byte	0x04, 0x0a
        /*0166*/ 	.short	(.L_211 - .L_210)
	.align		4
.L_210:
        /*0168*/ 	.word	index@(.nv.constant0._ZN4mmha33masked_multihead_attention_kernelItLi96ELi128ELi2ELi16ELi128ELb1ELb1EEEv26Multihead_attention_paramsIT_XT5_EE)
        /*016c*/ 	.short	0x0380
        /*016e*/ 	.short	0x0128


	//----- nvinfo : EIATTR_SW_WAR
	.align		4
.L_211:
        /*0170*/ 	.byte	0x04, 0x36
        /*0172*/ 	.short	(.L_213 - .L_212)
.L_212:
        /*0174*/ 	.word	0x00000008
.L_213:


//--------------------- .nv.info._ZN4mmha33masked_multihead_attention_kernelItLi96ELi128ELi4ELi16ELi64ELb1ELb1EEEv26Multihead_attention_paramsIT_XT5_EE --------------------------
	.section	.nv.info._ZN4mmha33masked_multihead_attention_kernelItLi96ELi128ELi4ELi16ELi64ELb1ELb1EEEv26Multihead_attention_paramsIT_XT5_EE,"",@"SHT_CUDA_INFO"
	.sectionflags	@""
	.align	4


	//----- nvinfo : EIATTR_CUDA_API_VERSION
	.align		4
        /*0000*/ 	.byte	0x04, 0x37
        /*0002*/ 	.short	(.L_215 - .L_214)
.L_214:
        /*0004*/ 	.word	0x00000082


	//----- nvinfo : EIATTR_KPARAM_INFO
	.align		4
.L_215:
        /*0008*/ 	.byte	0x04, 0x17
        /*000a*/ 	.short	(.L_217 - .L_216)
.L_216:
        /*000c*/ 	.word	0x00000000
        /*0010*/ 	.short	0x0000
        /*0012*/ 	.short	0x0000
        /*0014*/ 	.byte	0x00, 0xf0, 0xa1, 0x04


	//----- nvinfo : EIATTR_SPARSE_MMA_MASK
	.align		4
.L_217:
        /*0018*/ 	.byte	0x03, 0x50
        /*001a*/ 	.short	0x0000


	//----- nvinfo : EIATTR_MAXREG_COUNT
	.align		4
        /*001c*/ 	.byte	0x03, 0x1b
        /*001e*/ 	.short	0x00ff


	//----- nvinfo : EIATTR_NUM_BARRIERS
	.align		4
        /*0020*/ 	.byte	0x02, 0x4c
        /*0022*/ 	.byte	0x01
	.zero		1


	//----- nvinfo : EIATTR_EXTERNS
	.align		4
        /*0024*/ 	.byte	0x04, 0x0f
        /*0026*/ 	.short	(.L_219 - .L_218)


	//   ....[0]....
	.align		4
.L_218:
        /*0028*/ 	.word	index@(__assertfail)


	//----- nvinfo : EIATTR_MERCURY_ISA_VERSION
	.align		4
.L_219:
        /*002c*/ 	.byte	0x03, 0x5f
        /*002e*/ 	.short	0x0101


	//----- nvinfo : EIATTR_COOP_GROUP_MASK_REGIDS
	.align		4
        /*0030*/ 	.byte	0x04, 0x29
        /*0032*/ 	.short	(.L_221 - .L_220)


	//   ....[0]....
.L_220:
        /*0034*/ 	.word	0xffffffff


	//   ....[1]....
        /*0038*/ 	.word	0xffffffff


	//   ....[2]....
        /*003c*/ 	.word	0xffffffff


	//   ....[3]....
        /*0040*/ 	.word	0xffffffff


	//   ....[4]....
        /*0044*/ 	.word	0xffffffff


	//   ....[5]....
        /*0048*/ 	.word	0xffffffff


	//   ....[6]....
        /*004c*/ 	.word	0xffffffff


	//   ....[7]....
        /*0050*/ 	.word	0xffffffff


	//   ....[8]....
        /*0054*/ 	.word	0xffffffff


	//   ....[9]....
        /*0058*/ 	.word	0xffffffff


	//   ....[10]....
        /*005c*/ 	.word	0xffffffff


	//   ....[11]....
        /*0060*/ 	.word	0xffffffff


	//   ....[12]....
        /*0064*/ 	.word	0xffffffff


	//   ....[13]....
        /*0068*/ 	.word	0xffffffff


	//   ....[14]....
        /*006c*/ 	.word	0xffffffff


	//   ....[15]....
        /*0070*/ 	.word	0xffffffff


	//   ....[16]....
        /*0074*/ 	.word	0xffffffff


	//   ....[17]....
        /*0078*/ 	.word	0xffffffff


	//   ....[18]....
        /*007c*/ 	.word	0xffffffff


	//   ....[19]....
        /*0080*/ 	.word	0x0500000f


	//   ....[20]....
        /*0084*/ 	.word	0x0500000f


	//   ....[21]....
        /*0088*/ 	.word	0x0500000f


	//   ....[22]....
        /*008c*/ 	.word	0x0500000f


	//   ....[23]....
        /*0090*/ 	.word	0x0500000f


	//   ....[24]....
        /*0094*/ 	.word	0x0500000f


	//   ....[25]....
        /*0098*/ 	.word	0x0500000f


	//   ....[26]....
        /*009c*/ 	.word	0x0500000f


	//   ....[27]....
        /*00a0*/ 	.word	0x0500000f


	//   ....[28]....
        /*00a4*/ 	.word	0x0500000f


	//----- nvinfo : EIATTR_COOP_GROUP_INSTR_OFFSETS
	.align		4
.L_221:
        /*00a8*/ 	.byte	0x04, 0x28
        /*00aa*/ 	.short	(.L_223 - .L_222)


	//   ....[0]....
.L_222:
        /*00ac*/ 	.word	0x00001fc0


	//   ....[1]....
        /*00b0*/ 	.word	0x00001fe0


	//   ....[2]....
        /*00b4*/ 	.word	0x00002000


	//   ....[3]....
        /*00b8*/ 	.word	0x00002020


	//   ....[4]....
        /*00bc*/ 	.word	0x00002040


	//   ....[5]....
        /*00c0*/ 	.word	0x000057f0


	//   ....[6]....
        /*00c4*/ 	.word	0x00005810


	//   ....[7]....
        /*00c8*/ 	.word	0x00005ab0


	//   ....[8]....
        /*00cc*/ 	.word	0x00005ad0


	//   ....[9]....
        /*00d0*/ 	.word	0x00005af0


	//   ....[10]....
        /*00d4*/ 	.word	0x00005bf0


	//   ....[11]....
        /*00d8*/ 	.word	0x00005c30


	//   ....[12]....
        /*00dc*/ 	.word	0x00007090


	//   ....[13]....
        /*00e0*/ 	.word	0x00007120


	//   ....[14]....
        /*00e4*/ 	.word	0x00007170


	//   ....[15]....
        /*00e8*/ 	.word	0x00007190


	//   ....[16]....
        /*00ec*/ 	.word	0x000071b0


	//   ....[17]....
        /*00f0*/ 	.word	0x00007230


	//   ....[18]....
        /*00f4*/ 	.word	0x00007250


	//   ....[19]....
        /*00f8*/ 	.word	0x0000a370


	//   ....[20]....
        /*00fc*/ 	.word	0x0000a3d0


	//   ....[21]....
        /*0100*/ 	.word	0x0000a430


	//   ....[22]....
        /*0104*/ 	.word	0x0000a490


	//   ....[23]....
        /*0108*/ 	.word	0x0000a4f0


	//   ....[24]....
        /*010c*/ 	.word	0x0000a570


	//   ....[25]....
        /*0110*/ 	.word	0x0000a5f0


	//   ....[26]....
        /*0114*/ 	.word	0x0000a680


	//   ....[27]....
        /*0118*/ 	.word	0x0000a700


	//   ....[28]....
        /*011c*/ 	.word	0x0000a760


	//----- nvinfo : EIATTR_VRC_CTA_INIT_COUNT
	.align		4
.L_223:
        /*0120*/ 	.byte	0x02, 0x4a
	.zero		1
	.zero		1


	//----- nvinfo : EIATTR_SYSCALL_OFFSETS
	.align		4
        /*0124*/ 	.byte	0x04, 0x46
        /*0126*/ 	.short	(.L_225 - .L_224)


	//   ....[0]....
.L_224:
        /*0128*/ 	.word	0x000013c0


	//----- nvinfo : EIATTR_EXIT_INSTR_OFFSETS
	.align		4
.L_225:
        /*012c*/ 	.byte	0x04, 0x1c
        /*012e*/ 	.short	(.L_227 - .L_226)


	//   ....[0]....
.L_226:
        /*0130*/ 	.word	0x000000b0


	//   ....[1]....
        /*0134*/ 	.word	0x00009eb0


	//   ....[2]....
        /*0138*/ 	.word	0x0000a260


	//   ....[3]....
        /*013c*/ 	.word	0x0000a320


	//----- nvinfo : EIATTR_CRS_STACK_SIZE
	.align		4
.L_227:
        /*0140*/ 	.byte	0x04, 0x1e
        /*0142*/ 	.short	(.L_229 - .L_228)
.L_228:
        /*0144*/ 	.word	0x00000000


	//----- nvinfo : EIATTR_CBANK_PARAM_SIZE
	.align		4
.L_229:
        /*0148*/ 	.byte	0x03, 0x19
        /*014a*/ 	.short	0x0128


	//----- nvinfo : EIATTR_PARAM_CBANK
	.align		4
        /*014c*/ 	.byte	0x04, 0x0a
        /*014e*/ 	.short	(.L_231 - .L_230)
	.align		4
.L_230:
        /*0150*/ 	.word	index@(.nv.constant0._ZN4mmha33masked_multihead_attention_kernelItLi96ELi128ELi4ELi16ELi64ELb1ELb1EEEv26Multihead_attention_paramsIT_XT5_EE)
        /*0154*/ 	.short	0x0380
        /*0156*/ 	.short	0x0128


	//----- nvinfo : EIATTR_SW_WAR
	.align		4
.L_231:
        /*0158*/ 	.byte	0x04, 0x36
        /*015a*/ 	.short	(.L_233 - .L_232)
.L_232:
        /*015c*/ 	.word	0x00000008
.L_233:


//--------------------- .nv.info._ZN4mmha33masked_multihead_attention_kernelItLi96ELi128ELi1ELi16ELi256ELb1ELb0EEEv26Multihead_attention_paramsIT_XT5_EE --------------------------
	.section	.nv.info._ZN4mmha33masked_multihead_attention_kernelItLi96ELi128ELi1ELi16ELi256ELb1ELb0EEEv26Multihead_attention_paramsIT_XT5_EE,"",@"SHT_CUDA_INFO"
	.sectionflags	@""
	.align	4


	//----- nvinfo : EIATTR_CUDA_API_VERSION
	.align		4
        /*0000*/ 	.byte	0x04, 0x37
        /*0002*/ 	.short	(.L_235 - .L_234)
.L_234:
        /*0004*/ 	.word	0x00000082


	//----- nvinfo : EIATTR_KPARAM_INFO
	.align		4
.L_235:
        /*0008*/ 	.byte	0x04, 0x17
        /*000a*/ 	.short	(.L_237 - .L_236)
.L_236:
        /*000c*/ 	.word	0x00000000
        /*0010*/ 	.short	0x0000
        /*0012*/ 	.short	0x0000
        /*0014*/ 	.byte	0x00, 0xf0, 0xa1, 0x04


	//----- nvinfo : EIATTR_SPARSE_MMA_MASK
	.align		4
.L_237:
        /*0018*/ 	.byte	0x03, 0x50
        /*001a*/ 	.short	0x0000


	//----- nvinfo : EIATTR_MAXREG_COUNT
	.align		4
        /*001c*/ 	.byte	0x03, 0x1b
        /*001e*/ 	.short	0x00ff


	//----- nvinfo : EIATTR_NUM_BARRIERS
	.align		4
        /*0020*/ 	.byte	0x02, 0x4c
        /*0022*/ 	.byte	0x01
	.zero		1


	//----- nvinfo : EIATTR_EXTERNS
	.align		4
        /*0024*/ 	.byte	0x04, 0x0f
        /*0026*/ 	.short	(.L_239 - .L_238)


	//   ....[0]....
	.align		4
.L_238:
        /*0028*/ 	.word	index@(__assertfail)


	//----- nvinfo : EIATTR_MERCURY_ISA_VERSION
	.align		4
.L_239:
        /*002c*/ 	.byte	0x03, 0x5f
        /*002e*/ 	.short	0x0101


	//----- nvinfo : EIATTR_COOP_GROUP_MASK_REGIDS
	.align		4
        /*0030*/ 	.byte	0x04, 0x29
        /*0032*/ 	.short	(.L_241 - .L_240)


	//   ....[0]....
.L_240:
        /*0034*/ 	.word	0xffffffff


	//   ....[1]....
        /*0038*/ 	.word	0xffffffff


	//   ....[2]....
        /*003c*/ 	.word	0xffffffff


	//   ....[3]....
        /*0040*/ 	.word	0xffffffff


	//   ....[4]....
        /*0044*/ 	.word	0xffffffff


	//   ....[5]....
        /*0048*/ 	.word	0xffffffff


	//   ....[6]....
        /*004c*/ 	.word	0xffffffff


	//   ....[7]....
        /*0050*/ 	.word	0xffffffff


	//   ....[8]....
        /*0054*/ 	.word	0xffffffff


	//   ....[9]....
        /*0058*/ 	.word	0xffffffff


	//   ....[10]....
        /*005c*/ 	.word	0xffffffff


	//   ....[11]....
        /*0060*/ 	.word	0xffffffff


	//   ....[12]....
        /*0064*/ 	.word	0xffffffff


	//   ....[13]....
        /*0068*/ 	.word	0xffffffff


	//   ....[14]....
        /*006c*/ 	.word	0xffffffff


	//   ....[15]....
        /*0070*/ 	.word	0xffffffff


	//   ....[16]....
        /*0074*/ 	.word	0xffffffff


	//   ....[17]....
        /*0078*/ 	.word	0xffffffff


	//   ....[18]....
        /*007c*/ 	.word	0xffffffff


	//   ....[19]....
        /*0080*/ 	.word	0xffffffff


	//   ....[20]....
        /*0084*/ 	.word	0xffffffff


	//   ....[21]....
        /*0088*/ 	.word	0xffffffff


	//   ....[22]....
        /*008c*/ 	.word	0xffffffff


	//   ....[23]....
        /*0090*/ 	.word	0x0500000f


	//   ....[24]....
        /*0094*/ 	.word	0x0500000f


	//   ....[25]....
        /*0098*/ 	.word	0x0500000f


	//   ....[26]....
        /*009c*/ 	.word	0x0500000f


	//   ....[27]....
        /*00a0*/ 	.word	0x0500000f


	//----- nvinfo : EIATTR_COOP_GROUP_INSTR_OFFSETS
	.align		4
.L_241:
        /*00a4*/ 	.byte	0x04, 0x28
        /*00a6*/ 	.short	(.L_243 - .L_242)


	//   ....[0]....
.L_242:
        /*00a8*/ 	.word	0x00001f50


	//   ....[1]....
        /*00ac*/ 	.word	0x00001f70


	//   ....[2]....
        /*00b0*/ 	.word	0x00001f90


	//   ....[3]....
        /*00b4*/ 	.word	0x00001fb0


	//   ....[4]....
        /*00b8*/ 	.word	0x00001fd0


	//   ....[5]....
        /*00bc*/ 	.word	0x00005c80


	//   ....[6]....
        /*00c0*/ 	.word	0x00005ce0


	//   ....[7]....
        /*00c4*/ 	.word	0x00005d10


	//   ....[8]....
        /*00c8*/ 	.word	0x00005d40


	//   ....[9]....
        /*00cc*/ 	.word	0x00005d80


	//   ....[10]....
        /*00d0*/ 	.word	0x00005e00


	//   ....[11]....
        /*00d4*/ 	.word	0x00005e20


	//   ....[12]....
        /*00d8*/ 	.word	0x00005e40


	//   ....[13]....
        /*00dc*/ 	.word	0x00005e70


	//   ....[14]....
        /*00e0*/ 	.word	0x00007330


	//   ....[15]....
        /*00e4*/ 	.word	0x000073b0


	//   ....[16]....
        /*00e8*/ 	.word	0x00007400


	//   ....[17]....
        /*00ec*/ 	.word	0x00007420


	//   ....[18]....
        /*00f0*/ 	.word	0x00007440


	//   ....[19]....
        /*00f4*/ 	.word	0x000074b0


	//   ....[20]....
        /*00f8*/ 	.word	0x000074d0


	//   ....[21]....
        /*00fc*/ 	.word	0x00007500


	//   ....[22]....
        /*0100*/ 	.word	0x00007530


	//   ....[23]....
        /*0104*/ 	.word	0x0000ad80


	//   ....[24]....
        /*0108*/ 	.word	0x0000ade0


	//   ....[25]....
        /*010c*/ 	.word	0x0000ae40


	//   ....[26]....
        /*0110*/ 	.word	0x0000aea0


	//   ....[27]....
        /*0114*/ 	.word	0x0000af00


	//----- nvinfo : EIATTR_VRC_CTA_INIT_COUNT
	.align		4
.L_243:
        /*0118*/ 	.byte	0x02, 0x4a
	.zero		1
	.zero		1


	//----- nvinfo : EIATTR_SYSCALL_OFFSETS
	.align		4
        /*011c*/ 	.byte	0x04, 0x46
        /*011e*/ 	.short	(.L_245 - .L_244)


	//   ....[0]....
.L_244:
        /*0120*/ 	.word	0x00001340


	//----- nvinfo : EIATTR_EXIT_INSTR_OFFSETS
	.align		4
.L_245:
        /*0124*/ 	.byte	0x04, 0x1c
        /*0126*/ 	.short	(.L_247 - .L_246)


	//   ....[0]....
.L_246:
        /*0128*/ 	.word	0x000000b0


	//   ....[1]....
        /*012c*/ 	.word	0x0000a8c0


	//   ....[2]....
        /*0130*/ 	.word	0x0000ac70


	//   ....[3]....
        /*0134*/ 	.word	0x0000ad30


	//----- nvinfo : EIATTR_CRS_STACK_SIZE
	.align		4
.L_247:
        /*0138*/ 	.byte	0x04, 0x1e
        /*013a*/ 	.short	(.L_249 - .L_248)
.L_248:
        /*013c*/ 	.word	0x00000000


	//----- nvinfo : EIATTR_CBANK_PARAM_SIZE
	.align		4
.L_249:
        /*0140*/ 	.byte	0x03, 0x19
        /*0142*/ 	.short	0x0128


	//----- nvinfo : EIATTR_PARAM_CBANK
	.align		4
        /*0144*/ 	.byte	0x04, 0x0a
        /*0146*/ 	.short	(.L_251 - .L_250)
	.align		4
.L_250:
        /*0148*/ 	.word	index@(.nv.constant0._ZN4mmha33masked_multihead_attention_kernelItLi96ELi128ELi1ELi16ELi256ELb1ELb0EEEv26Multihead_attention_paramsIT_XT5_EE)
        /*014c*/ 	.short	0x0380
        /*014e*/ 	.short	0x0128


	//----- nvinfo : EIATTR_SW_WAR
	.align		4
.L_251:
        /*0150*/ 	.byte	0x04, 0x36
        /*0152*/ 	.short	(.L_253 - .L_252)
.L_252:
        /*0154*/ 	.word	0x00000008
.L_253:


//--------------------- .nv.info._ZN4mmha33masked_multihead_attention_kernelItLi96ELi128ELi2ELi16ELi128ELb1ELb0EEEv26Multihead_attention_paramsIT_XT5_EE --------------------------
	.section	.nv.info._ZN4mmha33masked_multihead_attention_kernelItLi96ELi128ELi2ELi16ELi128ELb1ELb0EEEv26Multihead_attention_paramsIT_XT5_EE,"",@"SHT_CUDA_INFO"
	.sectionflags	@""
	.align	4


	//----- nvinfo : EIATTR_CUDA_API_VERSION
	.align		4
        /*0000*/ 	.byte	0x04, 0x37
        /*0002*/ 	.short	(.L_255 - .L_254)
.L_254:
        /*0004*/ 	.word	0x00000082


	//----- nvinfo : EIATTR_KPARAM_INFO
	.align		4
.L_255:
        /*0008*/ 	.byte	0x04, 0x17
        /*000a*/ 	.short	(.L_257 - .L_256)
.L_256:
        /*000c*/ 	.word	0x00000000
        /*0010*/ 	.short	0x0000
        /*0012*/ 	.short	0x0000
        /*0014*/ 	.byte	0x00, 0xf0, 0xa1, 0x04


	//----- nvinfo : EIATTR_SPARSE_MMA_MASK
	.align		4
.L_257:
        /*0018*/ 	.byte	0x03, 0x50
        /*001a*/ 	.short	0x0000


	//----- nvinfo : EIATTR_MAXREG_COUNT
	.align		4
        /*001c*/ 	.byte	0x03, 0x1b
        /*001e*/ 	.short	0x00ff


	//----- nvinfo : EIATTR_NUM_BARRIERS
	.align		4
        /*0020*/ 	.byte	0x02, 0x4c
        /*0022*/ 	.byte	0x01
	.zero		1


	//----- nvinfo : EIATTR_EXTERNS
	.align		4
        /*0024*/ 	.byte	0x04, 0x0f
        /*0026*/ 	.short	(.L_259 - .L_258)


	//   ....[0]....
	.align		4
.L_258:
        /*0028*/ 	.word	index@(__assertfail)


	//----- nvinfo : EIATTR_MERCURY_ISA_VERSION
	.align		4
.L_259:
        /*002c*/ 	.byte	0x03, 0x5f
        /*002e*/ 	.short	0x0101


	//----- nvinfo : EIATTR_INT_WARP_WIDE_INSTR_OFFSETS
	.align		4
        /*0030*/ 	.byte	0x04, 0x31
        /*0032*/ 	.short	(.L_261 - .L_260)


	//   ....[0]....
.L_260:
        /*0034*/ 	.word	0x00000a00


	//----- nvinfo : EIATTR_COOP_GROUP_MASK_REGIDS
	.align		4
.L_261:
        /*0038*/ 	.byte	0x04, 0x29
        /*003a*/ 	.short	(.L_263 - .L_262)


	//   ....[0]....
.L_262:
        /*003c*/ 	.word	0xffffffff


	//   ....[1]....
        /*0040*/ 	.word	0xffffffff


	//   ....[2]....
        /*0044*/ 	.word	0xffffffff


	//   ....[3]....
        /*0048*/ 	.word	0xffffffff


	//   ....[4]....
        /*004c*/ 	.word	0xffffffff


	//   ....[5]....
        /*0050*/ 	.word	0xffffffff


	//   ....[6]....
        /*0054*/ 	.word	0xffffffff


	//   ....[7]....
        /*0058*/ 	.word	0xffffffff


	//   ....[8]....
        /*005c*/ 	.word	0xffffffff


	//   ....[9]....
        /*0060*/ 	.word	0xffffffff


	//   ....[10]....
        /*0064*/ 	.word	0xffffffff


	//   ....[11]....
        /*0068*/ 	.word	0xffffffff


	//   ....[12]....
        /*006c*/ 	.word	0xffffffff


	//   ....[13]....
        /*0070*/ 	.word	0xffffffff


	//   ....[14]....
        /*0074*/ 	.word	0xffffffff


	//   ....[15]....
        /*0078*/ 	.word	0xffffffff


	//   ....[16]....
        /*007c*/ 	.word	0xffffffff


	//   ....[17]....
        /*0080*/ 	.word	0xffffffff


	//   ....[18]....
        /*0084*/ 	.word	0xffffffff


	//   ....[19]....
        /*0088*/ 	.word	0xffffffff


	//   ....[20]....
        /*008c*/ 	.word	0xffffffff


	//   ....[21]....
        /*0090*/ 	.word	0x0500000f


	//   ....[22]....
        /*0094*/ 	.word	0x0500000f


	//   ....[23]....
        /*0098*/ 	.word	0x0500000f


	//   ....[24]....
        /*009c*/ 	.word	0x0500000f


	//   ....[25]....
        /*00a0*/ 	.word	0x0500000f


	//   ....[26]....
        /*00a4*/ 	.word	0x0500000f


	//   ....[27]....
        /*00a8*/ 	.word	0x0500000f


	//   ....[28]....
        /*00ac*/ 	.word	0x0500000f


	//   ....[29]....
        /*00b0*/ 	.word	0x0500000f


	//   ....[30]....
        /*00b4*/ 	.word	0x0500000f


	//----- nvinfo : EIATTR_COOP_GROUP_INSTR_OFFSETS
	.align		4
.L_263:
        /*00b8*/ 	.byte	0x04, 0x28
        /*00ba*/ 	.short	(.L_265 - .L_264)


	//   ....[0]....
.L_264:
        /*00bc*/ 	.word	0x00002190


	//   ....[1]....
        /*00c0*/ 	.word	0x000021b0


	//   ....[2]....
        /*00c4*/ 	.word	0x000021d0


	//   ....[3]....
        /*00c8*/ 	.word	0x000021f0


	//   ....[4]....
        /*00cc*/ 	.word	0x00002210


	//   ....[5]....
        /*00d0*/ 	.word	0x00005950


	//   ....[6]....
        /*00d4*/ 	.word	0x00005ca0


	//   ....[7]....
        /*00d8*/ 	.word	0x00005cc0


	//   ....[8]....
        /*00dc*/ 	.word	0x00005ce0


	//   ....[9]....
        /*00e0*/ 	.word	0x00005d00


	//   ....[10]....
        /*00e4*/ 	.word	0x00005df0


	//   ....[11]....
        /*00e8*/ 	.word	0x00005e20


	//   ....[12]....
        /*00ec*/ 	.word	0x00005e60


	//   ....[13]....
        /*00f0*/ 	.word	0x00007320


	//   ....[14]....
        /*00f4*/ 	.word	0x000073a0


	//   ....[15]....
        /*00f8*/ 	.word	0x00007410


	//   ....[16]....
        /*00fc*/ 	.word	0x00007430


	//   ....[17]....
        /*0100*/ 	.word	0x00007450


	//   ....[18]....
        /*0104*/ 	.word	0x000074c0


	//   ....[19]....
        /*0108*/ 	.word	0x000074e0


	//   ....[20]....
        /*010c*/ 	.word	0x00007500


	//   ....[21]....
        /*0110*/ 	.word	0x0000af10


	//   ....[22]....
        /*0114*/ 	.word	0x0000af70


	//   ....[23]....
        /*0118*/ 	.word	0x0000afd0


	//   ....[24]....
        /*011c*/ 	.word	0x0000b030


	//   ....[25]....
        /*0120*/ 	.word	0x0000b090


	//   ....[26]....
        /*0124*/ 	.word	0x0000b110


	//   ....[27]....
        /*0128*/ 	.word	0x0000b1b0


	//   ....[28]....
        /*012c*/ 	.word	0x0000b230


	//   ....[29]....
        /*0130*/ 	.word	0x0000b290


	//   ....[30]....
        /*0134*/ 	.word	0x0000b2f0


	//----- nvinfo : EIATTR_VRC_CTA_INIT_COUNT
	.align		4
.L_265:
        /*0138*/ 	.byte	0x02, 0x4a
	.zero		1
	.zero		1


	//----- nvinfo : EIATTR_SYSCALL_OFFSETS
	.align		4
        /*013c*/ 	.byte	0x04, 0x46
        /*013e*/ 	.short	(.L_267 - .L_266)


	//   ....[0]....
.L_266:
        /*0140*/ 	.word	0x00001560


	//----- nvinfo : EIATTR_EXIT_INSTR_OFFSETS
	.align		4
.L_267:
        /*0144*/ 	.byte	0x04, 0x1c
        /*0146*/ 	.short	(.L_269 - .L_268)


	//   ....[0]....
.L_268:
        /*0148*/ 	.word	0x000000d0


	//   ....[1]....
        /*014c*/ 	.word	0x0000aa50


	//   ....[2]....
        /*0150*/ 	.word	0x0000ae00


	//   ....[3]....
        /*0154*/ 	.word	0x0000aec0


	//----- nvinfo : EIATTR_CRS_STACK_SIZE
	.align		4
.L_269:
        /*0158*/ 	.byte	0x04, 0x1e
        /*015a*/ 	.short	(.L_271 - .L_270)
.L_270:
        /*015c*/ 	.word	0x00000000


	//----- nvinfo : EIATTR_CBANK_PARAM_SIZE
	.align		4
.L_271:
        /*0160*/ 	.byte	0x03, 0x19
        /*0162*/ 	.short	0x0128


	//----- nvinfo : EIATTR_PARAM_CBANK
	.align		4
        /*0164*/ 	.byte	0x04, 0x0a
        /*0166*/ 	.short	(.L_273 - .L_272)
	.align		4
.L_272:
        /*0168*/ 	.word	index@(.nv.constant0._ZN4mmha33masked_multihead_attention_kernelItLi96ELi128ELi2ELi16ELi128ELb1ELb0EEEv26Multihead_attention_paramsIT_XT5_EE)
        /*016c*/ 	.short	0x0380
        /*016e*/ 	.short	0x0128


	//----- nvinfo : EIATTR_SW_WAR
	.align		4
.L_273:
        /*0170*/ 	.byte	0x04, 0x36
        /*0172*/ 	.short	(.L_275 - .L_274)
.L_274:
        /*0174*/ 	.word	0x00000008
.L_275:


//--------------------- .nv.info._ZN4mmha33masked_multihead_attention_kernelItLi96ELi128ELi4ELi16ELi64ELb1ELb0EEEv26Multihead_attention_paramsIT_XT5_EE --------------------------
	.section	.nv.info._ZN4mmha33masked_multihead_attention_kernelItLi96ELi128ELi4ELi16ELi64ELb1ELb0EEEv26Multihead_attention_paramsIT_XT5_EE,"",@"SHT_CUDA_INFO"
	.sectionflags	@""
	.align	4


	//----- nvinfo : EIATTR_CUDA_API_VERSION
	.align		4
        /*0000*/ 	.byte	0x04, 0x37
        /*0002*/ 	.short	(.L_277 - .L_276)
.L_276:
        /*0004*/ 	.word	0x00000082


	//----- nvinfo : EIATTR_KPARAM_INFO
	.align		4
.L_277:
        /*0008*/ 	.byte	0x04, 0x17
        /*000a*/ 	.short	(.L_279 - .L_278)
.L_278:
        /*000c*/ 	.word	0x00000000
        /*0010*/ 	.short	0x0000
        /*0012*/ 	.short	0x0000
        /*0014*/ 	.byte	0x00, 0xf0, 0xa1, 0x04


	//----- nvinfo : EIATTR_SPARSE_MMA_MASK
	.align		4
.L_279:
        /*0018*/ 	.byte	0x03, 0x50
        /*001a*/ 	.short	0x0000


	//----- nvinfo : EIATTR_MAXREG_COUNT
	.align		4
        /*001c*/ 	.byte	0x03, 0x1b
        /*001e*/ 	.short	0x00ff


	//----- nvinfo : EIATTR_NUM_BARRIERS
	.align		4
        /*0020*/ 	.byte	0x02, 0x4c
        /*0022*/ 	.byte	0x01
	.zero		1


	//----- nvinfo : EIATTR_EXTERNS
	.align		4
        /*0024*/ 	.byte	0x04, 0x0f
        /*0026*/ 	.short	(.L_281 - .L_280)


	//   ....[0]....
	.align		4
.L_280:
        /*0028*/ 	.word	index@(__assertfail)


	//----- nvinfo : EIATTR_MERCURY_ISA_VERSION
	.align		4
.L_281:
        /*002c*/ 	.byte	0x03, 0x5f
        /*002e*/ 	.short	0x0101


	//----- nvinfo : EIATTR_INT_WARP_WIDE_INSTR_OFFSETS
	.align		4
        /*0030*/ 	.byte	0x04, 0x31
        /*0032*/ 	.short	(.L_283 - .L_282)


	//   ....[0]....
.L_282:
        /*0034*/ 	.word	0x00000a00


	//----- nvinfo : EIATTR_COOP_GROUP_MASK_REGIDS
	.align		4
.L_283:
        /*0038*/ 	.byte	0x04, 0x29
        /*003a*/ 	.short	(.L_285 - .L_284)


	//   ....[0]....
.L_284:
        /*003c*/ 	.word	0xffffffff


	//   ....[1]....
        /*0040*/ 	.word	0xffffffff


	//   ....[2]....
        /*0044*/ 	.word	0xffffffff


	//   ....[3]....
        /*0048*/ 	.word	0xffffffff


	//   ....[4]....
        /*004c*/ 	.word	0xffffffff


	//   ....[5]....
        /*0050*/ 	.word	0xffffffff


	//   ....[6]....
        /*0054*/ 	.word	0xffffffff


	//   ....[7]....
        /*0058*/ 	.word	0xffffffff


	//   ....[8]....
        /*005c*/ 	.word	0xffffffff


	//   ....[9]....
        /*0060*/ 	.word	0xffffffff


	//   ....[10]....
        /*0064*/ 	.word	0xffffffff


	//   ....[11]....
        /*0068*/ 	.word	0xffffffff


	//   ....[12]....
        /*006c*/ 	.word	0xffffffff


	//   ....[13]....
        /*0070*/ 	.word	0xffffffff


	//   ....[14]....
        /*0074*/ 	.word	0xffffffff


	//   ....[15]....
        /*0078*/ 	.word	0xffffffff


	//   ....[16]....
        /*007c*/ 	.word	0xffffffff


	//   ....[17]....
        /*0080*/ 	.word	0xffffffff


	//   ....[18]....
        /*0084*/ 	.word	0xffffffff


	//   ....[19]....
        /*0088*/ 	.word	0x0500000f


	//   ....[20]....
        /*008c*/ 	.word	0x0500000f


	//   ....[21]....
        /*0090*/ 	.word	0x0500000f


	//   ....[22]....
        /*0094*/ 	.word	0x0500000f


	//   ....[23]....
        /*0098*/ 	.word	0x0500000f


	//   ....[24]....
        /*009c*/ 	.word	0x0500000f


	//   ....[25]....
        /*00a0*/ 	.word	0x0500000f


	//   ....[26]....
        /*00a4*/ 	.word	0x0500000f


	//   ....[27]....
        /*00a8*/ 	.word	0x0500000f


	//   ....[28]....
        /*00ac*/ 	.word	0x0500000f


	//----- nvinfo : EIATTR_COOP_GROUP_INSTR_OFFSETS
	.align		4
.L_285:
        /*00b0*/ 	.byte	0x04, 0x28
        /*00b2*/ 	.short	(.L_287 - .L_286)


	//   ....[0]....
.L_286:
        /*00b4*/ 	.word	0x00002190


	//   ....[1]....
        /*00b8*/ 	.word	0x000021b0


	//   ....[2]....
        /*00bc*/ 	.word	0x000021d0


	//   ....[3]....
        /*00c0*/ 	.word	0x000021f0


	//   ....[4]....
        /*00c4*/ 	.word	0x00002210


	//   ....[5]....
        /*00c8*/ 	.word	0x00005610


	//   ....[6]....
        /*00cc*/ 	.word	0x00005630


	//   ....[7]....
        /*00d0*/ 	.word	0x000058f0


	//   ....[8]....
        /*00d4*/ 	.word	0x00005910


	//   ....[9]....
        /*00d8*/ 	.word	0x00005930


	//   ....[10]....
        /*00dc*/ 	.word	0x00005a50


	//   ....[11]....
        /*00e0*/ 	.word	0x00005a70


	//   ....[12]....
        /*00e4*/ 	.word	0x00006f30


	//   ....[13]....
        /*00e8*/ 	.word	0x00006fb0


	//   ....[14]....
        /*00ec*/ 	.word	0x00007020


	//   ....[15]....
        /*00f0*/ 	.word	0x00007040


	//   ....[16]....
        /*00f4*/ 	.word	0x00007060


	//   ....[17]....
        /*00f8*/ 	.word	0x000070d0


	//   ....[18]....
        /*00fc*/ 	.word	0x000070f0


	//   ....[19]....
        /*0100*/ 	.word	0x0000a8e0


	//   ....[20]....
        /*0104*/ 	.word	0x0000a940


	//   ....[21]....
        /*0108*/ 	.word	0x0000a9a0


	//   ....[22]....
        /*010c*/ 	.word	0x0000aa00


	//   ....[23]....
        /*0110*/ 	.word	0x0000aa60


	//   ....[24]....
        /*0114*/ 	.word	0x0000aae0


	//   ....[25]....
        /*0118*/ 	.word	0x0000ab60


	//   ....[26]....
        /*011c*/ 	.word	0x0000abf0


	//   ....[27]....
        /*0120*/ 	.word	0x0000ac70


	//   ....[28]....
        /*0124*/ 	.word	0x0000acd0


	//----- nvinfo : EIATTR_VRC_CTA_INIT_COUNT
	.align		4
.L_287:
        /*0128*/ 	.byte	0x02, 0x4a
	.zero		1
	.zero		1


	//----- nvinfo : EIATTR_SYSCALL_OFFSETS
	.align		4
        /*012c*/ 	.byte	0x04, 0x46
        /*012e*/ 	.short	(.L_289 - .L_288)


	//   ....[0]....
.L_288:
        /*0130*/ 	.word	0x00001560


	//----- nvinfo : EIATTR_EXIT_INSTR_OFFSETS
	.align		4
.L_289:
        /*0134*/ 	.byte	0x04, 0x1c
        /*0136*/ 	.short	(.L_291 - .L_290)


	//   ....[0]....
.L_290:
        /*0138*/ 	.word	0x000000d0


	//   ....[1]....
        /*013c*/ 	.word	0x0000a420


	//   ....[2]....
        /*0140*/ 	.word	0x0000a7d0


	//   ....[3]....
        /*0144*/ 	.word	0x0000a890


	//----- nvinfo : EIATTR_CRS_STACK_SIZE
	.align		4
.L_291:
        /*0148*/ 	.byte	0x04, 0x1e
        /*014a*/ 	.short	(.L_293 - .L_292)
.L_292:
        /*014c*/ 	.word	0x00000000


	//----- nvinfo : EIATTR_CBANK_PARAM_SIZE
	.align		4
.L_293:
        /*0150*/ 	.byte	0x03, 0x19
        /*0152*/ 	.short	0x0128


	//----- nvinfo : EIATTR_PARAM_CBANK
	.align		4
        /*0154*/ 	.byte	0x04, 0x0a
        /*0156*/ 	.short	(.L_295 - .L_294)
	.align		4
.L_294:
        /*0158*/ 	.word	index@(.nv.constant0._ZN4mmha33masked_multihead_attention_kernelItLi96ELi128ELi4ELi16ELi64ELb1ELb0EEEv26Multihead_attention_paramsIT_XT5_EE)
        /*015c*/ 	.short	0x0380
        /*015e*/ 	.short	0x0128


	//----- nvinfo : EIATTR_SW_WAR
	.align		4
.L_295:
        /*0160*/ 	.byte	0x04, 0x36
        /*0162*/ 	.short	(.L_297 - .L_296)
.L_296:
        /*0164*/ 	.word	0x00000008
.L_297:


//--------------------- .nv.info._ZN4mmha33masked_multihead_attention_kernelIfLi96ELi128ELi1ELi32ELi256ELb1ELb1EEEv26Multihead_attention_paramsIT_XT5_EE --------------------------
	.section	.nv.info._ZN4mmha33masked_multihead_attention_kernelIfLi96ELi128ELi1ELi32ELi256ELb1ELb1EEEv26Multihead_attention_paramsIT_XT5_EE,"",@"SHT_CUDA_INFO"
	.sectionflags	@""
	.align	4


	//----- nvinfo : EIATTR_CUDA_API_VERSION
	.align		4
        /*0000*/ 	.byte	0x04, 0x37
        /*0002*/ 	.short	(.L_299 - .L_298)
.L_298:
        /*0004*/ 	.word	0x00000082


	//----- nvinfo : EIATTR_KPARAM_INFO
	.align		4
.L_299:
        /*0008*/ 	.byte	0x04, 0x17
        /*000a*/ 	.short	(.L_301 - .L_300)
.L_300:
        /*000c*/ 	.word	0x00000000
        /*0010*/ 	.short	0x0000
        /*0012*/ 	.short	0x0000
        /*0014*/ 	.byte	0x00, 0xf0, 0xa1, 0x04


	//----- nvinfo : EIATTR_SPARSE_MMA_MASK
	.align		4
.L_301:
        /*0018*/ 	.byte	0x03, 0x50
        /*001a*/ 	.short	0x0000


	//----- nvinfo : EIATTR_MAXREG_COUNT
	.align		4
        /*001c*/ 	.byte	0x03, 0x1b
        /*001e*/ 	.short	0x00ff


	//----- nvinfo : EIATTR_NUM_BARRIERS
	.align		4
        /*0020*/ 	.byte	0x02, 0x4c
        /*0022*/ 	.byte	0x01
	.zero		1


	//----- nvinfo : EIATTR_EXTERNS
	.align		4
        /*0024*/ 	.byte	0x04, 0x0f
        /*0026*/ 	.short	(.L_303 - .L_302)


	//   ....[0]....
	.align		4
.L_302:
        /*0028*/ 	.word	index@(__assertfail)


	//----- nvinfo : EIATTR_ANNOTATIONS
	.align		4
.L_303:
        /*002c*/ 	.byte	0x04, 0x55
        /*002e*/ 	.short	(.L_305 - .L_304)


	//   ....[0]....
.L_304:
        /*0030*/ 	.word	0x00000001
        /*0034*/ 	.byte	0x50, 0x06, 0x00, 0x00, 0x01, 0x00, 0x00, 0x00, 0x40, 0x1e, 0x00, 0x00, 0x01, 0x00, 0x00, 0x00
        /* <DEDUP_REMOVED lines=93> */
        /*0614*/ 	.byte	0xe0, 0x6d, 0x01, 0x00


	//----- nvinfo : EIATTR_MERCURY_ISA_VERSION
	.align		4
.L_305:
        /*0618*/ 	.byte	0x03, 0x5f
        /*061a*/ 	.short	0x0101


	//----- nvinfo : EIATTR_INT_WARP_WIDE_INSTR_OFFSETS
	.align		4
        /*061c*/ 	.byte	0x04, 0x31
        /*061e*/ 	.short	(.L_307 - .L_306)


	//   ....[0]....
.L_306:
        /*0620*/ 	.word	0x000009a0


	//----- nvinfo : EIATTR_COOP_GROUP_MASK_REGIDS
	.align		4
.L_307:
        /*0624*/ 	.byte	0x04, 0x29
        /*0626*/ 	.short	(.L_309 - .L_308)


	//   ....[0]....
.L_308:
        /*0628*/ 	.word	0xffffffff


	//   ....[1]....
        /*062c*/ 	.word	0xffffffff


	//   ....[2]....
        /*0630*/ 	.word	0xffffffff


	//   ....[3]....
        /*0634*/ 	.word	0xffffffff


	//   ....[4]....
        /*0638*/ 	.word	0xffffffff


	//   ....[5]....
        /*063c*/ 	.word	0xffffffff


	//   ....[6]....
        /*0640*/ 	.word	0xffffffff


	//   ....[7]....
        /*0644*/ 	.word	0xffffffff


	//   ....[8]....
        /*0648*/ 	.word	0xffffffff


	//   ....[9]....
        /*064c*/ 	.word	0xffffffff


	//   ....[10]....
        /*0650*/ 	.word	0xffffffff


	//   ....[11]....
        /*0654*/ 	.word	0xffffffff


	//   ....[12]....
        /*0658*/ 	.word	0xffffffff


	//   ....[13]....
        /*065c*/ 	.word	0xffffffff


	//   ....[14]....
        /*0660*/ 	.word	0xffffffff


	//   ....[15]....
        /*0664*/ 	.word	0xffffffff


	//   ....[16]....
        /*0668*/ 	.word	0xffffffff


	//   ....[17]....
        /*066c*/ 	.word	0xffffffff


	//   ....[18]....
        /*0670*/ 	.word	0xffffffff


	//   ....[19]....
        /*0674*/ 	.word	0xffffffff


	//   ....[20]....
        /*0678*/ 	.word	0xffffffff


	//   ....[21]....
        /*067c*/ 	.word	0xffffffff


	//   ....[22]....
        /*0680*/ 	.word	0xffffffff


	//   ....[23]....
        /*0684*/ 	.word	0x0500000f


	//   ....[24]....
        /*0688*/ 	.word	0x0500000f


	//   ....[25]....
        /*068c*/ 	.word	0x0500000f


	//   ....[26]....
        /*0690*/ 	.word	0x0500000f


	//   ....[27]....
        /*0694*/ 	.word	0x0500000f


	//----- nvinfo : EIATTR_COOP_GROUP_INSTR_OFFSETS
	.align		4
.L_309:
        /*0698*/ 	.byte	0x04, 0x28
        /*069a*/ 	.short	(.L_311 - .L_310)


	//   ....[0]....
.L_310:
        /*069c*/ 	.word	0x00002030


	//   ....[1]....
        /*06a0*/ 	.word	0x00002050


	//   ....[2]....
        /*06a4*/ 	.word	0x00002070


	//   ....[3]....
        /*06a8*/ 	.word	0x00002090


	//   ....[4]....
        /*06ac*/ 	.word	0x000020b0


	//   ....[5]....
        /*06b0*/ 	.word	0x00012390


	//   ....[6]....
        /*06b4*/ 	.word	0x000123b0


	//   ....[7]....
        /*06b8*/ 	.word	0x000123e0


	//   ....[8]....
        /*06bc*/ 	.word	0x00012420


	//   ....[9]....
        /*06c0*/ 	.word	0x00012450


	//   ....[10]....
        /*06c4*/ 	.word	0x000124e0


	//   ....[11]....
        /*06c8*/ 	.word	0x00012500


	//   ....[12]....
        /*06cc*/ 	.word	0x00012540


	//   ....[13]....
        /*06d0*/ 	.word	0x00012590


	//   ....[14]....
        /*06d4*/ 	.word	0x00013a40


	//   ....[15]....
        /*06d8*/ 	.word	0x00013ae0


	//   ....[16]....
        /*06dc*/ 	.word	0x00013b10


	//   ....[17]....
        /*06e0*/ 	.word	0x00013b30


	//   ....[18]....
        /*06e4*/ 	.word	0x00013b50


	//   ....[19]....
        /*06e8*/ 	.word	0x00013bb0


	//   ....[20]....
        /*06ec*/ 	.word	0x00013bd0


	//   ....[21]....
        /*06f0*/ 	.word	0x00013bf0


	//   ....[22]....
        /*06f4*/ 	.word	0x00013c10


	//   ....[23]....
        /*06f8*/ 	.word	0x00017540


	//   ....[24]....
        /*06fc*/ 	.word	0x000175a0


	//   ....[25]....
        /*0700*/ 	.word	0x00017600


	//   ....[26]....
        /*0704*/ 	.word	0x00017660


	//   ....[27]....
        /*0708*/ 	.word	0x000176c0


	//----- nvinfo : EIATTR_VRC_CTA_INIT_COUNT
	.align		4
.L_311:
        /*070c*/ 	.byte	0x02, 0x4a
	.zero		1
	.zero		1


	//----- nvinfo : EIATTR_SYSCALL_OFFSETS
	.align		4
        /*0710*/ 	.byte	0x04, 0x46
        /*0712*/ 	.short	(.L_313 - .L_312)


	//   ....[0]....
.L_312:
        /*0714*/ 	.word	0x000014d0


	//----- nvinfo : EIATTR_EXIT_INSTR_OFFSETS
	.align		4
.L_313:
        /*0718*/ 	.byte	0x04, 0x1c
        /*071a*/ 	.short	(.L_315 - .L_314)


	//   ....[0]....
.L_314:
        /*071c*/ 	.word	0x000000c0


	//   ....[1]....
        /*0720*/ 	.word	0x00017000


	//   ....[2]....
        /*0724*/ 	.word	0x00017240


	//   ....[3]....
        /*0728*/ 	.word	0x000174a0


	//   ....[4]....
        /*072c*/ 	.word	0x000174f0


	//----- nvinfo : EIATTR_CRS_STACK_SIZE
	.align		4
.L_315:
        /*0730*/ 	.byte	0x04, 0x1e
        /*0732*/ 	.short	(.L_317 - .L_316)
.L_316:
        /*0734*/ 	.word	0x00000000


	//----- nvinfo : EIATTR_CBANK_PARAM_SIZE
	.align		4
.L_317:
        /*0738*/ 	.byte	0x03, 0x19
        /*073a*/ 	.short	0x0128


	//----- nvinfo : EIATTR_PARAM_CBANK
	.align		4
        /*073c*/ 	.byte	0x04, 0x0a
        /*073e*/ 	.short	(.L_319 - .L_318)
	.align		4
.L_318:
        /*0740*/ 	.word	index@(.nv.constant0._ZN4mmha33masked_multihead_attention_kernelIfLi96ELi128ELi1ELi32ELi256ELb1ELb1EEEv26Multihead_attention_paramsIT_XT5_EE)
        /*0744*/ 	.short	0x0380
        /*0746*/ 	.short	0x0128


	//----- nvinfo : EIATTR_SW_WAR
	.align		4
.L_319:
        /*0748*/ 	.byte	0x04, 0x36
        /*074a*/ 	.short	(.L_321 - .L_320)
.L_320:
        /*074c*/ 	.word	0x00000008
.L_321:


//--------------------- .nv.info._ZN4mmha33masked_multihead_attention_kernelIfLi96ELi128ELi2ELi32ELi128ELb1ELb1EEEv26Multihead_attention_paramsIT_XT5_EE --------------------------
	.section	.nv.info._ZN4mmha33masked_multihead_attention_kernelIfLi96ELi128ELi2ELi32ELi128ELb1ELb1EEEv26Multihead_attention_paramsIT_XT5_EE,"",@"SHT_CUDA_INFO"
	.sectionflags	@""
	.align	4


	//----- nvinfo : EIATTR_CUDA_API_VERSION
	.align		4
        /*0000*/ 	.byte	0x04, 0x37
        /*0002*/ 	.short	(.L_323 - .L_322)
.L_322:
        /*0004*/ 	.word	0x00000082


	//----- nvinfo : EIATTR_KPARAM_INFO
	.align		4
.L_323:
        /*0008*/ 	.byte	0x04, 0x17
        /*000a*/ 	.short	(.L_325 - .L_324)
.L_324:
        /*000c*/ 	.word	0x00000000
        /*0010*/ 	.short	0x0000
        /*0012*/ 	.short	0x0000
        /*0014*/ 	.byte	0x00, 0xf0, 0xa1, 0x04


	//----- nvinfo : EIATTR_SPARSE_MMA_MASK
	.align		4
.L_325:
        /*0018*/ 	.byte	0x03, 0x50
        /*001a*/ 	.short	0x0000


	//----- nvinfo : EIATTR_MAXREG_COUNT
	.align		4
        /*001c*/ 	.byte	0x03, 0x1b
        /*001e*/ 	.short	0x00ff


	//----- nvinfo : EIATTR_NUM_BARRIERS
	.align		4
        /*0020*/ 	.byte	0x02, 0x4c
        /*0022*/ 	.byte	0x01
	.zero		1


	//----- nvinfo : EIATTR_EXTERNS
	.align		4
        /*0024*/ 	.byte	0x04, 0x0f
        /*0026*/ 	.short	(.L_327 - .L_326)


	//   ....[0]....
	.align		4
.L_326:
        /*0028*/ 	.word	index@(__assertfail)


	//----- nvinfo : EIATTR_MERCURY_ISA_VERSION
	.align		4
.L_327:
        /*002c*/ 	.byte	0x03, 0x5f
        /*002e*/ 	.short	0x0101


	//----- nvinfo : EIATTR_COOP_GROUP_MASK_REGIDS
	.align		4
        /*0030*/ 	.byte	0x04, 0x29
        /*0032*/ 	.short	(.L_329 - .L_328)


	//   ....[0]....
.L_328:
        /*0034*/ 	.word	0xffffffff


	//   ....[1]....
        /*0038*/ 	.word	0xffffffff


	//   ....[2]....
        /*003c*/ 	.word	0xffffffff


	//   ....[3]....
        /*0040*/ 	.word	0xffffffff


	//   ....[4]....
        /*0044*/ 	.word	0xffffffff


	//   ....[5]....
        /*0048*/ 	.word	0xffffffff


	//   ....[6]....
        /*004c*/ 	.word	0xffffffff


	//   ....[7]....
        /*0050*/ 	.word	0xffffffff


	//   ....[8]....
        /*0054*/ 	.word	0xffffffff


	//   ....[9]....
        /*0058*/ 	.word	0xffffffff


	//   ....[10]....
        /*005c*/ 	.word	0xffffffff


	//   ....[11]....
        /*0060*/ 	.word	0xffffffff


	//   ....[12]....
        /*0064*/ 	.word	0xffffffff


	//   ....[13]....
        /*0068*/ 	.word	0xffffffff


	//   ....[14]....
        /*006c*/ 	.word	0xffffffff


	//   ....[15]....
        /*0070*/ 	.word	0xffffffff


	//   ....[16]....
        /*0074*/ 	.word	0xffffffff


	//   ....[17]....
        /*0078*/ 	.word	0xffffffff


	//   ....[18]....
        /*007c*/ 	.word	0xffffffff


	//   ....[19]....
        /*0080*/ 	.word	0xffffffff


	//   ....[20]....
        /*0084*/ 	.word	0xffffffff


	//   ....[21]....
        /*0088*/ 	.word	0x0500000f


	//   ....[22]....
        /*008c*/ 	.word	0x0500000f


	//   ....[23]....
        /*0090*/ 	.word	0x0500000f


	//   ....[24]....
        /*0094*/ 	.word	0x0500000f


	//   ....[25]....
        /*0098*/ 	.word	0x0500000f


	//   ....[26]....
        /*009c*/ 	.word	0x0500000f


	//   ....[27]....
        /*00a0*/ 	.word	0x0500000f


	//   ....[28]....
        /*00a4*/ 	.word	0x0500000f


	//   ....[29]....
        /*00a8*/ 	.word	0x0500000f


	//   ....[30]....
        /*00ac*/ 	.word	0x0500000f


	//----- nvinfo : EIATTR_COOP_GROUP_INSTR_OFFSETS
	.align		4
.L_329:
        /*00b0*/ 	.byte	0x04, 0x28
        /*00b2*/ 	.short	(.L_331 - .L_330)


	//   ....[0]....
.L_330:
        /*00b4*/ 	.word	0x00001e00


	//   ....[1]....
        /*00b8*/ 	.word	0x00001e20


	//   ....[2]....
        /*00bc*/ 	.word	0x00001e40


	//   ....[3]....
        /*00c0*/ 	.word	0x00001e60


	//   ....[4]....
        /*00c4*/ 	.word	0x00001e80


	//   ....[5]....
        /*00c8*/ 	.word	0x00007b70


	//   ....[6]....
        /*00cc*/ 	.word	0x00007d90


	//   ....[7]....
        /*00d0*/ 	.word	0x00007db0


	//   ....[8]....
        /*00d4*/ 	.word	0x00007dd0


	//   ....[9]....
        /*00d8*/ 	.word	0x00007df0


	//   ....[10]....
        /*00dc*/ 	.word	0x00007ef0


	//   ....[11]....
        /*00e0*/ 	.word	0x00007f10


	//   ....[12]....
        /*00e4*/ 	.word	0x00007f40


	//   ....[13]....
        /*00e8*/ 	.word	0x000093d0


	//   ....[14]....
        /*00ec*/ 	.word	0x00009430


	//   ....[15]....
        /*00f0*/ 	.word	0x00009450


	//   ....[16]....
        /*00f4*/ 	.word	0x00009470


	//   ....[17]....
        /*00f8*/ 	.word	0x000094a0


	//   ....[18]....
        /*00fc*/ 	.word	0x00009520


	//   ....[19]....
        /*0100*/ 	.word	0x00009540


	//   ....[20]....
        /*0104*/ 	.word	0x00009560


	//   ....[21]....
        /*0108*/ 	.word	0x0000ca10


	//   ....[22]....
        /*010c*/ 	.word	0x0000ca70


	//   ....[23]....
        /*0110*/ 	.word	0x0000cad0


	//   ....[24]....
        /*0114*/ 	.word	0x0000cb30


	//   ....[25]....
        /*0118*/ 	.word	0x0000cb90


	//   ....[26]....
        /*011c*/ 	.word	0x0000cc10


	//   ....[27]....
        /*0120*/ 	.word	0x0000ccb0


	//   ....[28]....
        /*0124*/ 	.word	0x0000cd30


	//   ....[29]....
        /*0128*/ 	.word	0x0000cd90


	//   ....[30]....
        /*012c*/ 	.word	0x0000cdf0


	//----- nvinfo : EIATTR_VRC_CTA_INIT_COUNT
	.align		4
.L_331:
        /*0130*/ 	.byte	0x02, 0x4a
	.zero		1
	.zero		1


	//----- nvinfo : EIATTR_SYSCALL_OFFSETS
	.align		4
        /*0134*/ 	.byte	0x04, 0x46
        /*0136*/ 	.short	(.L_333 - .L_332)


	//   ....[0]....
.L_332:
        /*0138*/ 	.word	0x000012d0


	//----- nvinfo : EIATTR_EXIT_INSTR_OFFSETS
	.align		4
.L_333:
        /*013c*/ 	.byte	0x04, 0x1c
        /*013e*/ 	.short	(.L_335 - .L_334)


	//   ....[0]....
.L_334:
        /*0140*/ 	.word	0x000000b0


	//   ....[1]....
        /*0144*/ 	.word	0x0000c580


	//   ....[2]....
        /*0148*/ 	.word	0x0000c710


	//   ....[3]....
        /*014c*/ 	.word	0x0000c970


	//   ....[4]....
        /*0150*/ 	.word	0x0000c9c0


	//----- nvinfo : EIATTR_CRS_STACK_SIZE
	.align		4
.L_335:
        /*0154*/ 	.byte	0x04, 0x1e
        /*0156*/ 	.short	(.L_337 - .L_336)
.L_336:
        /*0158*/ 	.word	0x00000000


	//----- nvinfo : EIATTR_CBANK_PARAM_SIZE
	.align		4
.L_337:
        /*015c*/ 	.byte	0x03, 0x19
        /*015e*/ 	.short	0x0128


	//----- nvinfo : EIATTR_PARAM_CBANK
	.align		4
        /*0160*/ 	.byte	0x04, 0x0a
        /*0162*/ 	.short	(.L_339 - .L_338)
	.align		4
.L_338:
        /*0164*/ 	.word	index@(.nv.constant0._ZN4mmha33masked_multihead_attention_kernelIfLi96ELi128ELi2ELi32ELi128ELb1ELb1EEEv26Multihead_attention_paramsIT_XT5_EE)
        /*0168*/ 	.short	0x0380
        /*016a*/ 	.short	0x0128


	//----- nvinfo : EIATTR_SW_WAR
	.align		4
.L_339:
        /*016c*/ 	.byte	0x04, 0x36
        /*016e*/ 	.short	(.L_341 - .L_340)
.L_340:
        /*0170*/ 	.word	0x00000008
.L_341:


//--------------------- .nv.info._ZN4mmha33masked_multihead_attention_kernelIfLi96ELi128ELi4ELi32ELi64ELb1ELb1EEEv26Multihead_attention_paramsIT_XT5_EE --------------------------
	.section	.nv.info._ZN4mmha33masked_multihead_attention_kernelIfLi96ELi128ELi4ELi32ELi64ELb1ELb1EEEv26Multihead_attention_paramsIT_XT5_EE,"",@"SHT_CUDA_INFO"
	.sectionflags	@""
	.align	4


	//----- nvinfo : EIATTR_CUDA_API_VERSION
	.align		4
        /*0000*/ 	.byte	0x04, 0x37
        /*0002*/ 	.short	(.L_343 - .L_342)
.L_342:
        /*0004*/ 	.word	0x00000082


	//----- nvinfo : EIATTR_KPARAM_INFO
	.align		4
.L_343:
        /*0008*/ 	.byte	0x04, 0x17
        /*000a*/ 	.short	(.L_345 - .L_344)
.L_344:
        /*000c*/ 	.word	0x00000000
        /*0010*/ 	.short	0x0000
        /*0012*/ 	.short	0x0000
        /*0014*/ 	.byte	0x00, 0xf0, 0xa1, 0x04


	//----- nvinfo : EIATTR_SPARSE_MMA_MASK
	.align		4
.L_345:
        /*0018*/ 	.byte	0x03, 0x50
        /*001a*/ 	.short	0x0000


	//----- nvinfo : EIATTR_MAXREG_COUNT
	.align		4
        /*001c*/ 	.byte	0x03, 0x1b
        /*001e*/ 	.short	0x00ff


	//----- nvinfo : EIATTR_NUM_BARRIERS
	.align		4
        /*0020*/ 	.byte	0x02, 0x4c
        /*0022*/ 	.byte	0x01
	.zero		1


	//----- nvinfo : EIATTR_EXTERNS
	.align		4
        /*0024*/ 	.byte	0x04, 0x0f
        /*0026*/ 	.short	(.L_347 - .L_346)


	//   ....[0]....
	.align		4
.L_346:
        /*0028*/ 	.word	index@(__assertfail)


	//----- nvinfo : EIATTR_MERCURY_ISA_VERSION
	.align		4
.L_347:
        /*002c*/ 	.byte	0x03, 0x5f
        /*002e*/ 	.short	0x0101


	//----- nvinfo : EIATTR_COOP_GROUP_MASK_REGIDS
	.align		4
        /*0030*/ 	.byte	0x04, 0x29
        /*0032*/ 	.short	(.L_349 - .L_348)


	//   ....[0]....
.L_348:
        /*0034*/ 	.word	0xffffffff


	//   ....[1]....
        /*0038*/ 	.word	0xffffffff


	//   ....[2]....
        /*003c*/ 	.word	0xffffffff


	//   ....[3]....
        /*0040*/ 	.word	0xffffffff


	//   ....[4]....
        /*0044*/ 	.word	0xffffffff


	//   ....[5]....
        /*0048*/ 	.word	0xffffffff


	//   ....[6]....
        /*004c*/ 	.word	0xffffffff


	//   ....[7]....
        /*0050*/ 	.word	0xffffffff


	//   ....[8]....
        /*0054*/ 	.word	0xffffffff


	//   ....[9]....
        /*0058*/ 	.word	0xffffffff


	//   ....[10]....
        /*005c*/ 	.word	0xffffffff


	//   ....[11]....
        /*0060*/ 	.word	0xffffffff


	//   ....[12]....
        /*0064*/ 	.word	0xffffffff


	//   ....[13]....
        /*0068*/ 	.word	0xffffffff


	//   ....[14]....
        /*006c*/ 	.word	0xffffffff


	//   ....[15]....
        /*0070*/ 	.word	0xffffffff


	//   ....[16]....
        /*0074*/ 	.word	0xffffffff


	//   ....[17]....
        /*0078*/ 	.word	0xffffffff


	//   ....[18]....
        /*007c*/ 	.word	0xffffffff


	//   ....[19]....
        /*0080*/ 	.word	0x0500000f


	//   ....[20]....
        /*0084*/ 	.word	0x0500000f


	//   ....[21]....
        /*0088*/ 	.word	0x0500000f


	//   ....[22]....
        /*008c*/ 	.word	0x0500000f


	//   ....[23]....
        /*0090*/ 	.word	0x0500000f


	//   ....[24]....
        /*0094*/ 	.word	0x0500000f


	//   ....[25]....
        /*0098*/ 	.word	0x0500000f


	//   ....[26]....
        /*009c*/ 	.word	0x0500000f


	//   ....[27]....
        /*00a0*/ 	.word	0x0500000f


	//   ....[28]....
        /*00a4*/ 	.word	0x0500000f


	//----- nvinfo : EIATTR_COOP_GROUP_INSTR_OFFSETS
	.align		4
.L_349:
        /*00a8*/ 	.byte	0x04, 0x28
        /*00aa*/ 	.short	(.L_351 - .L_350)


	//   ....[0]....
.L_350:
        /*00ac*/ 	.word	0x00001fd0


	//   ....[1]....
        /*00b0*/ 	.word	0x00001ff0


	//   ....[2]....
        /*00b4*/ 	.word	0x00002010


	//   ....[3]....
        /*00b8*/ 	.word	0x00002030


	//   ....[4]....
        /*00bc*/ 	.word	0x00002050


	//   ....[5]....
        /*00c0*/ 	.word	0x0000ea70


	//   ....[6]....
        /*00c4*/ 	.word	0x0000ea90


	//   ....[7]....
        /*00c8*/ 	.word	0x0000ece0


	//   ....[8]....
        /*00cc*/ 	.word	0x0000ed00


	//   ....[9]....
        /*00d0*/ 	.word	0x0000ed20


	//   ....[10]....
        /*00d4*/ 	.word	0x0000ee80


	//   ....[11]....
        /*00d8*/ 	.word	0x0000eeb0


	//   ....[12]....
        /*00dc*/ 	.word	0x00010360


	//   ....[13]....
        /*00e0*/ 	.word	0x000103e0


	//   ....[14]....
        /*00e4*/ 	.word	0x00010400


	//   ....[15]....
        /*00e8*/ 	.word	0x00010420


	//   ....[16]....
        /*00ec*/ 	.word	0x00010440


	//   ....[17]....
        /*00f0*/ 	.word	0x000104c0


	//   ....[18]....
        /*00f4*/ 	.word	0x000104e0


	//   ....[19]....
        /*00f8*/ 	.word	0x00013bb0


	//   ....[20]....
        /*00fc*/ 	.word	0x00013c10


	//   ....[21]....
        /*0100*/ 	.word	0x00013c70


	//   ....[22]....
        /*0104*/ 	.word	0x00013cd0


	//   ....[23]....
        /*0108*/ 	.word	0x00013d30


	//   ....[24]....
        /*010c*/ 	.word	0x00013db0


	//   ....[25]....
        /*0110*/ 	.word	0x00013e30


	//   ....[26]....
        /*0114*/ 	.word	0x00013ec0


	//   ....[27]....
        /*0118*/ 	.word	0x00013f40


	//   ....[28]....
        /*011c*/ 	.word	0x00013fa0


	//----- nvinfo : EIATTR_VRC_CTA_INIT_COUNT
	.align		4
.L_351:
        /*0120*/ 	.byte	0x02, 0x4a
	.zero		1
	.zero		1


	//----- nvinfo : EIATTR_SYSCALL_OFFSETS
	.align		4
        /*0124*/ 	.byte	0x04, 0x46
        /*0126*/ 	.short	(.L_353 - .L_352)


	//   ....[0]....
.L_352:
        /*0128*/ 	.word	0x000014a0


	//----- nvinfo : EIATTR_EXIT_INSTR_OFFSETS
	.align		4
.L_353:
        /*012c*/ 	.byte	0x04, 0x1c
        /*012e*/ 	.short	(.L_355 - .L_354)


	//   ....[0]....
.L_354:
        /*0130*/ 	.word	0x000000c0


	//   ....[1]....
        /*0134*/ 	.word	0x000137e0


	//   ....[2]....
        /*0138*/ 	.word	0x000138b0


	//   ....[3]....
        /*013c*/ 	.word	0x00013b10


	//   ....[4]....
        /*0140*/ 	.word	0x00013b60


	//----- nvinfo : EIATTR_CRS_STACK_SIZE
	.align		4
.L_355:
        /*0144*/ 	.byte	0x04, 0x1e
        /*0146*/ 	.short	(.L_357 - .L_356)
.L_356:
        /*0148*/ 	.word	0x00000000


	//----- nvinfo : EIATTR_CBANK_PARAM_SIZE
	.align		4
.L_357:
        /*014c*/ 	.byte	0x03, 0x19
        /*014e*/ 	.short	0x0128


	//----- nvinfo : EIATTR_PARAM_CBANK
	.align		4
        /*0150*/ 	.byte	0x04, 0x0a
        /*0152*/ 	.short	(.L_359 - .L_358)
	.align		4
.L_358:
        /*0154*/ 	.word	index@(.nv.constant0._ZN4mmha33masked_multihead_attention_kernelIfLi96ELi128ELi4ELi32ELi64ELb1ELb1EEEv26Multihead_attention_paramsIT_XT5_EE)
        /*0158*/ 	.short	0x0380
        /*015a*/ 	.short	0x0128


	//----- nvinfo : EIATTR_SW_WAR
	.align		4
.L_359:
        /*015c*/ 	.byte	0x04, 0x36
        /*015e*/ 	.short	(.L_361 - .L_360)
.L_360:
        /*0160*/ 	.word	0x00000008
.L_361:


//--------------------- .nv.info._ZN4mmha33masked_multihead_attention_kernelIfLi96ELi128ELi1ELi32ELi256ELb1ELb0EEEv26Multihead_attention_paramsIT_XT5_EE --------------------------
	.section	.nv.info._ZN4mmha33masked_multihead_attention_kernelIfLi96ELi128ELi1ELi32ELi256ELb1ELb0EEEv26Multihead_attention_paramsIT_XT5_EE,"",@"SHT_CUDA_INFO"
	.sectionflags	@""
	.align	4


	//----- nvinfo : EIATTR_CUDA_API_VERSION
	.align		4
        /*0000*/ 	.byte	0x04, 0x37
        /*0002*/ 	.short	(.L_363 - .L_362)
.L_362:
        /*0004*/ 	.word	0x00000082


	//----- nvinfo : EIATTR_KPARAM_INFO
	.align		4
.L_363:
        /*0008*/ 	.byte	0x04, 0x17
        /*000a*/ 	.short	(.L_365 - .L_364)
.L_364:
        /*000c*/ 	.word	0x00000000
        /*0010*/ 	.short	0x0000
        /*0012*/ 	.short	0x0000
        /*0014*/ 	.byte	0x00, 0xf0, 0xa1, 0x04


	//----- nvinfo : EIATTR_SPARSE_MMA_MASK
	.align		4
.L_365:
        /*0018*/ 	.byte	0x03, 0x50
        /*001a*/ 	.short	0x0000


	//----- nvinfo : EIATTR_MAXREG_COUNT
	.align		4
        /*001c*/ 	.byte	0x03, 0x1b
        /*001e*/ 	.short	0x00ff


	//----- nvinfo : EIATTR_NUM_BARRIERS
	.align		4
        /*0020*/ 	.byte	0x02, 0x4c
        /*0022*/ 	.byte	0x01
	.zero		1


	//----- nvinfo : EIATTR_EXTERNS
	.align		4
        /*0024*/ 	.byte	0x04, 0x0f
        /*0026*/ 	.short	(.L_367 - .L_366)


	//   ....[0]....
	.align		4
.L_366:
        /*0028*/ 	.word	index@(__assertfail)


	//----- nvinfo : EIATTR_ANNOTATIONS
	.align		4
.L_367:
        /*002c*/ 	.byte	0x04, 0x55
        /*002e*/ 	.short	(.L_369 - .L_368)


	//   ....[0]....
.L_368:
        /* <DEDUP_REMOVED lines=99> */


	//----- nvinfo : EIATTR_MERCURY_ISA_VERSION
	.align		4
.L_369:
        /*0648*/ 	.byte	0x03, 0x5f
        /*064a*/ 	.short	0x0101


	//----- nvinfo : EIATTR_INT_WARP_WIDE_INSTR_OFFSETS
	.align		4
        /*064c*/ 	.byte	0x04, 0x31
        /*064e*/ 	.short	(.L_371 - .L_370)


	//   ....[0]....
.L_370:
        /*0650*/ 	.word	0x000009a0


	//----- nvinfo : EIATTR_COOP_GROUP_MASK_REGIDS
	.align		4
.L_371:
        /*0654*/ 	.byte	0x04, 0x29
        /*0656*/ 	.short	(.L_373 - .L_372)


	//   ....[0]....
.L_372:
        /*0658*/ 	.word	0xffffffff


	//   ....[1]....
        /*065c*/ 	.word	0xffffffff


	//   ....[2]....
        /*0660*/ 	.word	0xffffffff


	//   ....[3]....
        /*0664*/ 	.word	0xffffffff


	//   ....[4]....
        /*0668*/ 	.word	0xffffffff


	//   ....[5]....
        /*066c*/ 	.word	0xffffffff


	//   ....[6]....
        /*0670*/ 	.word	0xffffffff


	//   ....[7]....
        /*0674*/ 	.word	0xffffffff


	//   ....[8]....
        /*0678*/ 	.word	0xffffffff


	//   ....[9]....
        /*067c*/ 	.word	0xffffffff


	//   ....[10]....
        /*0680*/ 	.word	0xffffffff


	//   ....[11]....
        /*0684*/ 	.word	0xffffffff


	//   ....[12]....
        /*0688*/ 	.word	0xffffffff


	//   ....[13]....
        /*068c*/ 	.word	0xffffffff


	//   ....[14]....
        /*0690*/ 	.word	0xffffffff


	//   ....[15]....
        /*0694*/ 	.word	0xffffffff


	//   ....[16]....
        /*0698*/ 	.word	0xffffffff


	//   ....[17]....
        /*069c*/ 	.word	0xffffffff


	//   ....[18]....
        /*06a0*/ 	.word	0xffffffff


	//   ....[19]....
        /*06a4*/ 	.word	0xffffffff


	//   ....[20]....
        /*06a8*/ 	.word	0xffffffff


	//   ....[21]....
        /*06ac*/ 	.word	0xffffffff


	//   ....[22]....
        /*06b0*/ 	.word	0xffffffff


	//   ....[23]....
        /*06b4*/ 	.word	0x0500000f


	//   ....[24]....
        /*06b8*/ 	.word	0x0500000f


	//   ....[25]....
        /*06bc*/ 	.word	0x0500000f


	//   ....[26]....
        /*06c0*/ 	.word	0x0500000f


	//   ....[27]....
        /*06c4*/ 	.word	0x0500000f


	//----- nvinfo : EIATTR_COOP_GROUP_INSTR_OFFSETS
	.align		4
.L_373:
        /*06c8*/ 	.byte	0x04, 0x28
        /*06ca*/ 	.short	(.L_375 - .L_374)


	//   ....[0]....
.L_374:
        /*06cc*/ 	.word	0x00002080


	//   ....[1]....
        /*06d0*/ 	.word	0x000020a0


	//   ....[2]....
        /*06d4*/ 	.word	0x000020c0


	//   ....[3]....
        /*06d8*/ 	.word	0x000020e0


	//   ....[4]....
        /*06dc*/ 	.word	0x00002100


	//   ....[5]....
        /*06e0*/ 	.word	0x0000e650


	//   ....[6]....
        /*06e4*/ 	.word	0x0000e670


	//   ....[7]....
        /*06e8*/ 	.word	0x0000e6a0


	//   ....[8]....
        /*06ec*/ 	.word	0x0000e6e0


	//   ....[9]....
        /*06f0*/ 	.word	0x0000e720


	//   ....[10]....
        /*06f4*/ 	.word	0x0000e7b0


	//   ....[11]....
        /*06f8*/ 	.word	0x0000e7e0


	//   ....[12]....
        /*06fc*/ 	.word	0x0000e810


	//   ....[13]....
        /*0700*/ 	.word	0x0000e840


	//   ....[14]....
        /*0704*/ 	.word	0x0000fd30


	//   ....[15]....
        /*0708*/ 	.word	0x0000fdd0


	//   ....[16]....
        /*070c*/ 	.word	0x0000fe00


	//   ....[17]....
        /*0710*/ 	.word	0x0000fe20


	//   ....[18]....
        /*0714*/ 	.word	0x0000fe40


	//   ....[19]....
        /*0718*/ 	.word	0x0000fea0


	//   ....[20]....
        /*071c*/ 	.word	0x0000fec0


	//   ....[21]....
        /*0720*/ 	.word	0x0000fee0


	//   ....[22]....
        /*0724*/ 	.word	0x0000ff00


	//   ....[23]....
        /*0728*/ 	.word	0x00013b20


	//   ....[24]....
        /*072c*/ 	.word	0x00013b80


	//   ....[25]....
        /*0730*/ 	.word	0x00013be0


	//   ....[26]....
        /*0734*/ 	.word	0x00013c40


	//   ....[27]....
        /*0738*/ 	.word	0x00013ca0


	//----- nvinfo : EIATTR_VRC_CTA_INIT_COUNT
	.align		4
.L_375:
        /*073c*/ 	.byte	0x02, 0x4a
	.zero		1
	.zero		1


	//----- nvinfo : EIATTR_SYSCALL_OFFSETS
	.align		4
        /*0740*/ 	.byte	0x04, 0x46
        /*0742*/ 	.short	(.L_377 - .L_376)


	//   ....[0]....
.L_376:
        /*0744*/ 	.word	0x00001510


	//----- nvinfo : EIATTR_EXIT_INSTR_OFFSETS
	.align		4
.L_377:
        /*0748*/ 	.byte	0x04, 0x1c
        /*074a*/ 	.short	(.L_379 - .L_378)


	//   ....[0]....
.L_378:
        /*074c*/ 	.word	0x000000c0


	//   ....[1]....
        /*0750*/ 	.word	0x000135e0


	//   ....[2]....
        /*0754*/ 	.word	0x00013820


	//   ....[3]....
        /*0758*/ 	.word	0x00013a80


	//   ....[4]....
        /*075c*/ 	.word	0x00013ad0


	//----- nvinfo : EIATTR_CRS_STACK_SIZE
	.align		4
.L_379:
        /*0760*/ 	.byte	0x04, 0x1e
        /*0762*/ 	.short	(.L_381 - .L_380)
.L_380:
        /*0764*/ 	.word	0x00000000


	//----- nvinfo : EIATTR_CBANK_PARAM_SIZE
	.align		4
.L_381:
        /*0768*/ 	.byte	0x03, 0x19
        /*076a*/ 	.short	0x0128


	//----- nvinfo : EIATTR_PARAM_CBANK
	.align		4
        /*076c*/ 	.byte	0x04, 0x0a
        /*076e*/ 	.short	(.L_383 - .L_382)
	.align		4
.L_382:
        /*0770*/ 	.word	index@(.nv.constant0._ZN4mmha33masked_multihead_attention_kernelIfLi96ELi128ELi1ELi32ELi256ELb1ELb0EEEv26Multihead_attention_paramsIT_XT5_EE)
        /*0774*/ 	.short	0x0380
        /*0776*/ 	.short	0x0128


	//----- nvinfo : EIATTR_SW_WAR
	.align		4
.L_383:
        /*0778*/ 	.byte	0x04, 0x36
        /*077a*/ 	.short	(.L_385 - .L_384)
.L_384:
        /*077c*/ 	.word	0x00000008
.L_385:


//--------------------- .nv.info._ZN4mmha33masked_multihead_attention_kernelIfLi96ELi128ELi2ELi32ELi128ELb1ELb0EEEv26Multihead_attention_paramsIT_XT5_EE --------------------------
	.section	.nv.info._ZN4mmha33masked_multihead_attention_kernelIfLi96ELi128ELi2ELi32ELi128ELb1ELb0EEEv26Multihead_attention_paramsIT_XT5_EE,"",@"SHT_CUDA_INFO"
	.sectionflags	@""
	.align	4


	//----- nvinfo : EIATTR_CUDA_API_VERSION
	.align		4
        /*0000*/ 	.byte	0x04, 0x37
        /*0002*/ 	.short	(.L_387 - .L_386)
.L_386:
        /*0004*/ 	.word	0x00000082


	//----- nvinfo : EIATTR_KPARAM_INFO
	.align		4
.L_387:
        /*0008*/ 	.byte	0x04, 0x17
        /*000a*/ 	.short	(.L_389 - .L_388)
.L_388:
        /*000c*/ 	.word	0x00000000
        /*0010*/ 	.short	0x0000
        /*0012*/ 	.short	0x0000
        /*0014*/ 	.byte	0x00, 0xf0, 0xa1, 0x04


	//----- nvinfo : EIATTR_SPARSE_MMA_MASK
	.align		4
.L_389:
        /*0018*/ 	.byte	0x03, 0x50
        /*001a*/ 	.short	0x0000


	//----- nvinfo : EIATTR_MAXREG_COUNT
	.align		4
        /*001c*/ 	.byte	0x03, 0x1b
        /*001e*/ 	.short	0x00ff


	//----- nvinfo : EIATTR_NUM_BARRIERS
	.align		4
        /*0020*/ 	.byte	0x02, 0x4c
        /*0022*/ 	.byte	0x01
	.zero		1


	//----- nvinfo : EIATTR_EXTERNS
	.align		4
        /*0024*/ 	.byte	0x04, 0x0f
        /*0026*/ 	.short	(.L_391 - .L_390)


	//   ....[0]....
	.align		4
.L_390:
        /*0028*/ 	.word	index@(__assertfail)


	//----- nvinfo : EIATTR_MERCURY_ISA_VERSION
	.align		4
.L_391:
        /*002c*/ 	.byte	0x03, 0x5f
        /*002e*/ 	.short	0x0101


	//----- nvinfo : EIATTR_COOP_GROUP_MASK_REGIDS
	.align		4
        /*0030*/ 	.byte	0x04, 0x29
        /*0032*/ 	.short	(.L_393 - .L_392)


	//   ....[0]....
.L_392:
        /*0034*/ 	.word	0xffffffff


	//   ....[1]....
        /*0038*/ 	.word	0xffffffff


	//   ....[2]....
        /*003c*/ 	.word	0xffffffff


	//   ....[3]....
        /*0040*/ 	.word	0xffffffff


	//   ....[4]....
        /*0044*/ 	.word	0xffffffff


	//   ....[5]....
        /*0048*/ 	.word	0xffffffff


	//   ....[6]....
        /*004c*/ 	.word	0xffffffff


	//   ....[7]....
        /*0050*/ 	.word	0xffffffff


	//   ....[8]....
        /*0054*/ 	.word	0xffffffff


	//   ....[9]....
        /*0058*/ 	.word	0xffffffff


	//   ....[10]....
        /*005c*/ 	.word	0xffffffff


	//   ....[11]....
        /*0060*/ 	.word	0xffffffff


	//   ....[12]....
        /*0064*/ 	.word	0xffffffff


	//   ....[13]....
        /*0068*/ 	.word	0xffffffff


	//   ....[14]....
        /*006c*/ 	.word	0xffffffff


	//   ....[15]....
        /*0070*/ 	.word	0xffffffff


	//   ....[16]....
        /*0074*/ 	.word	0xffffffff


	//   ....[17]....
        /*0078*/ 	.word	0xffffffff


	//   ....[18]....
        /*007c*/ 	.word	0xffffffff


	//   ....[19]....
        /*0080*/ 	.word	0xffffffff


	//   ....[20]....
        /*0084*/ 	.word	0xffffffff


	//   ....[21]....
        /*0088*/ 	.word	0x0500000f


	//   ....[22]....
        /*008c*/ 	.word	0x0500000f


	//   ....[23]....
        /*0090*/ 	.word	0x0500000f


	//   ....[24]....
        /*0094*/ 	.word	0x0500000f


	//   ....[25]....
        /*0098*/ 	.word	0x0500000f


	//   ....[26]....
        /*009c*/ 	.word	0x0500000f


	//   ....[27]....
        /*00a0*/ 	.word	0x0500000f


	//   ....[28]....
        /*00a4*/ 	.word	0x0500000f


	//   ....[29]....
        /*00a8*/ 	.word	0x0500000f


	//   ....[30]....
        /*00ac*/ 	.word	0x0500000f


	//----- nvinfo : EIATTR_COOP_GROUP_INSTR_OFFSETS
	.align		4
.L_393:
        /*00b0*/ 	.byte	0x04, 0x28
        /*00b2*/ 	.short	(.L_395 - .L_394)


	//   ....[0]....
.L_394:
        /*00b4*/ 	.word	0x00001de0


	//   ....[1]....
        /*00b8*/ 	.word	0x00001e00


	//   ....[2]....
        /*00bc*/ 	.word	0x00001e20


	//   ....[3]....
        /*00c0*/ 	.word	0x00001e40


	//   ....[4]....
        /*00c4*/ 	.word	0x00001e60


	//   ....[5]....
        /*00c8*/ 	.word	0x0000bda0


	//   ....[6]....
        /*00cc*/ 	.word	0x0000bff0


	//   ....[7]....
        /*00d0*/ 	.word	0x0000c010


	//   ....[8]....
        /*00d4*/ 	.word	0x0000c030


	//   ....[9]....
        /*00d8*/ 	.word	0x0000c050


	//   ....[10]....
        /*00dc*/ 	.word	0x0000c150


	//   ....[11]....
        /*00e0*/ 	.word	0x0000c180


	//   ....[12]....
        /*00e4*/ 	.word	0x0000c1b0


	//   ....[13]....
        /*00e8*/ 	.word	0x0000d670


	//   ....[14]....
        /*00ec*/ 	.word	0x0000d700


	//   ....[15]....
        /*00f0*/ 	.word	0x0000d720


	//   ....[16]....
        /*00f4*/ 	.word	0x0000d740


	//   ....[17]....
        /*00f8*/ 	.word	0x0000d760


	//   ....[18]....
        /*00fc*/ 	.word	0x0000d7c0


	//   ....[19]....
        /*0100*/ 	.word	0x0000d7e0


	//   ....[20]....
        /*0104*/ 	.word	0x0000d810


	//   ....[21]....
        /*0108*/ 	.word	0x00010f20


	//   ....[22]....
        /*010c*/ 	.word	0x00010f80


	//   ....[23]....
        /*0110*/ 	.word	0x00010fe0


	//   ....[24]....
        /*0114*/ 	.word	0x00011040


	//   ....[25]....
        /*0118*/ 	.word	0x000110a0


	//   ....[26]....
        /*011c*/ 	.word	0x00011120


	//   ....[27]....
        /*0120*/ 	.word	0x000111c0


	//   ....[28]....
        /*0124*/ 	.word	0x00011240


	//   ....[29]....
        /*0128*/ 	.word	0x000112a0


	//   ....[30]....
        /*012c*/ 	.word	0x00011300


	//----- nvinfo : EIATTR_VRC_CTA_INIT_COUNT
	.align		4
.L_395:
        /*0130*/ 	.byte	0x02, 0x4a
	.zero		1
	.zero		1


	//----- nvinfo : EIATTR_SYSCALL_OFFSETS
	.align		4
        /*0134*/ 	.byte	0x04, 0x46
        /*0136*/ 	.short	(.L_397 - .L_396)


	//   ....[0]....
.L_396:
        /*0138*/ 	.word	0x000012b0


	//----- nvinfo : EIATTR_EXIT_INSTR_OFFSETS
	.align		4
.L_397:
        /*013c*/ 	.byte	0x04, 0x1c
        /*013e*/ 	.short	(.L_399 - .L_398)


	//   ....[0]....
.L_398:
        /*0140*/ 	.word	0x000000b0


	//   ....[1]....
        /*0144*/ 	.word	0x00010a90


	//   ....[2]....
        /*0148*/ 	.word	0x00010c20


	//   ....[3]....
        /*014c*/ 	.word	0x00010e80


	//   ....[4]....
        /*0150*/ 	.word	0x00010ed0


	//----- nvinfo : EIATTR_CRS_STACK_SIZE
	.align		4
.L_399:
        /*0154*/ 	.byte	0x04, 0x1e
        /*0156*/ 	.short	(.L_401 - .L_400)
.L_400:
        /*0158*/ 	.word	0x00000000


	//----- nvinfo : EIATTR_CBANK_PARAM_SIZE
	.align		4
.L_401:
        /*015c*/ 	.byte	0x03, 0x19
        /*015e*/ 	.short	0x0128


	//----- nvinfo : EIATTR_PARAM_CBANK
	.align		4
        /*0160*/ 	.byte	0x04, 0x0a
        /*0162*/ 	.short	(.L_403 - .L_402)
	.align		4
.L_402:
        /*0164*/ 	.word	index@(.nv.constant0._ZN4mmha33masked_multihead_attention_kernelIfLi96ELi128ELi2ELi32ELi128ELb1ELb0EEEv26Multihead_attention_paramsIT_XT5_EE)
        /*0168*/ 	.short	0x0380
        /*016a*/ 	.short	0x0128


	//----- nvinfo : EIATTR_SW_WAR
	.align		4
.L_403:
        /*016c*/ 	.byte	0x04, 0x36
        /*016e*/ 	.short	(.L_405 - .L_404)
.L_404:
        /*0170*/ 	.word	0x00000008
.L_405:


//--------------------- .nv.info._ZN4mmha33masked_multihead_attention_kernelIfLi96ELi128ELi4ELi32ELi64ELb1ELb0EEEv26Multihead_attention_paramsIT_XT5_EE --------------------------
	.section	.nv.info._ZN4mmha33masked_multihead_attention_kernelIfLi96ELi128ELi4ELi32ELi64ELb1ELb0EEEv26Multihead_attention_paramsIT_XT5_EE,"",@"SHT_CUDA_INFO"
	.sectionflags	@""
	.align	4


	//----- nvinfo : EIATTR_CUDA_API_VERSION
	.align		4
        /*0000*/ 	.byte	0x04, 0x37
        /*0002*/ 	.short	(.L_407 - .L_406)
.L_406:
        /*0004*/ 	.word	0x00000082


	//----- nvinfo : EIATTR_KPARAM_INFO
	.align		4
.L_407:
        /*0008*/ 	.byte	0x04, 0x17
        /*000a*/ 	.short	(.L_409 - .L_408)
.L_408:
        /*000c*/ 	.word	0x00000000
        /*0010*/ 	.short	0x0000
        /*0012*/ 	.short	0x0000
        /*0014*/ 	.byte	0x00, 0xf0, 0xa1, 0x04


	//----- nvinfo : EIATTR_SPARSE_MMA_MASK
	.align		4
.L_409:
        /*0018*/ 	.byte	0x03, 0x50
        /*001a*/ 	.short	0x0000


	//----- nvinfo : EIATTR_MAXREG_COUNT
	.align		4
        /*001c*/ 	.byte	0x03, 0x1b
        /*001e*/ 	.short	0x00ff


	//----- nvinfo : EIATTR_NUM_BARRIERS
	.align		4
        /*0020*/ 	.byte	0x02, 0x4c
        /*0022*/ 	.byte	0x01
	.zero		1


	//----- nvinfo : EIATTR_EXTERNS
	.align		4
        /*0024*/ 	.byte	0x04, 0x0f
        /*0026*/ 	.short	(.L_411 - .L_410)


	//   ....[0]....
	.align		4
.L_410:
        /*0028*/ 	.word	index@(__assertfail)


	//----- nvinfo : EIATTR_MERCURY_ISA_VERSION
	.align		4
.L_411:
        /*002c*/ 	.byte	0x03, 0x5f
        /*002e*/ 	.short	0x0101


	//----- nvinfo : EIATTR_INT_WARP_WIDE_INSTR_OFFSETS
	.align		4
        /*0030*/ 	.byte	0x04, 0x31
        /*0032*/ 	.short	(.L_413 - .L_412)


	//   ....[0]....
.L_412:
        /*0034*/ 	.word	0x00000970


	//----- nvinfo : EIATTR_COOP_GROUP_MASK_REGIDS
	.align		4
.L_413:
        /*0038*/ 	.byte	0x04, 0x29
        /*003a*/ 	.short	(.L_415 - .L_414)


	//   ....[0]....
.L_414:
        /*003c*/ 	.word	0xffffffff


	//   ....[1]....
        /*0040*/ 	.word	0xffffffff


	//   ....[2]....
        /*0044*/ 	.word	0xffffffff


	//   ....[3]....
        /*0048*/ 	.word	0xffffffff


	//   ....[4]....
        /*004c*/ 	.word	0xffffffff


	//   ....[5]....
        /*0050*/ 	.word	0xffffffff


	//   ....[6]....
        /*0054*/ 	.word	0xffffffff


	//   ....[7]....
        /*0058*/ 	.word	0xffffffff


	//   ....[8]....
        /*005c*/ 	.word	0xffffffff


	//   ....[9]....
        /*0060*/ 	.word	0xffffffff


	//   ....[10]....
        /*0064*/ 	.word	0xffffffff


	//   ....[11]....
        /*0068*/ 	.word	0xffffffff


	//   ....[12]....
        /*006c*/ 	.word	0xffffffff


	//   ....[13]....
        /*0070*/ 	.word	0xffffffff


	//   ....[14]....
        /*0074*/ 	.word	0xffffffff


	//   ....[15]....
        /*0078*/ 	.word	0xffffffff


	//   ....[16]....
        /*007c*/ 	.word	0xffffffff


	//   ....[17]....
        /*0080*/ 	.word	0xffffffff


	//   ....[18]....
        /*0084*/ 	.word	0xffffffff


	//   ....[19]....
        /*0088*/ 	.word	0x0500000f


	//   ....[20]....
        /*008c*/ 	.word	0x0500000f


	//   ....[21]....
        /*0090*/ 	.word	0x0500000f


	//   ....[22]....
        /*0094*/ 	.word	0x0500000f


	//   ....[23]....
        /*0098*/ 	.word	0x0500000f


	//   ....[24]....
        /*009c*/ 	.word	0x0500000f


	//   ....[25]....
        /*00a0*/ 	.word	0x0500000f


	//   ....[26]....
        /*00a4*/ 	.word	0x0500000f


	//   ....[27]....
        /*00a8*/ 	.word	0x0500000f


	//   ....[28]....
        /*00ac*/ 	.word	0x0500000f


	//----- nvinfo : EIATTR_COOP_GROUP_INSTR_OFFSETS
	.align		4
.L_415:
        /*00b0*/ 	.byte	0x04, 0x28
        /*00b2*/ 	.short	(.L_417 - .L_416)


	//   ....[0]....
.L_416:
        /*00b4*/ 	.word	0x00002020


	//   ....[1]....
        /*00b8*/ 	.word	0x00002040


	//   ....[2]....
        /*00bc*/ 	.word	0x00002060


	//   ....[3]....
        /*00c0*/ 	.word	0x00002080


	//   ....[4]....
        /*00c4*/ 	.word	0x000020a0


	//   ....[5]....
        /*00c8*/ 	.word	0x0000aec0


	//   ....[6]....
        /*00cc*/ 	.word	0x0000aee0


	//   ....[7]....
        /*00d0*/ 	.word	0x0000b130


	//   ....[8]....
        /*00d4*/ 	.word	0x0000b150


	//   ....[9]....
        /*00d8*/ 	.word	0x0000b170


	//   ....[10]....
        /*00dc*/ 	.word	0x0000b2b0


	//   ....[11]....
        /*00e0*/ 	.word	0x0000b2d0


	//   ....[12]....
        /*00e4*/ 	.word	0x0000c7b0


	//   ....[13]....
        /*00e8*/ 	.word	0x0000c840


	//   ....[14]....
        /*00ec*/ 	.word	0x0000c860


	//   ....[15]....
        /*00f0*/ 	.word	0x0000c880


	//   ....[16]....
        /*00f4*/ 	.word	0x0000c8b0


	//   ....[17]....
        /*00f8*/ 	.word	0x0000c920


	//   ....[18]....
        /*00fc*/ 	.word	0x0000c940


	//   ....[19]....
        /*0100*/ 	.word	0x00010d40


	//   ....[20]....
        /*0104*/ 	.word	0x00010da0


	//   ....[21]....
        /*0108*/ 	.word	0x00010e00


	//   ....[22]....
        /*010c*/ 	.word	0x00010e60


	//   ....[23]....
        /*0110*/ 	.word	0x00010ec0


	//   ....[24]....
        /*0114*/ 	.word	0x00010f40


	//   ....[25]....
        /*0118*/ 	.word	0x00010fc0


	//   ....[26]....
        /*011c*/ 	.word	0x00011050


	//   ....[27]....
        /*0120*/ 	.word	0x000110d0


	//   ....[28]....
        /*0124*/ 	.word	0x00011130


	//----- nvinfo : EIATTR_VRC_CTA_INIT_COUNT
	.align		4
.L_417:
        /*0128*/ 	.byte	0x02, 0x4a
	.zero		1
	.zero		1


	//----- nvinfo : EIATTR_SYSCALL_OFFSETS
	.align		4
        /*012c*/ 	.byte	0x04, 0x46
        /*012e*/ 	.short	(.L_419 - .L_418)


	//   ....[0]....
.L_418:
        /*0130*/ 	.word	0x000014f0


	//----- nvinfo : EIATTR_EXIT_INSTR_OFFSETS
	.align		4
.L_419:
        /*0134*/ 	.byte	0x04, 0x1c
        /*0136*/ 	.short	(.L_421 - .L_420)


	//   ....[0]....
.L_420:
        /*0138*/ 	.word	0x000000d0


	//   ....[1]....
        /*013c*/ 	.word	0x00010970


	//   ....[2]....
        /*0140*/ 	.word	0x00010a40


	//   ....[3]....
        /*0144*/ 	.word	0x00010ca0


	//   ....[4]....
        /*0148*/ 	.word	0x00010cf0


	//----- nvinfo : EIATTR_CRS_STACK_SIZE
	.align		4
.L_421:
        /*014c*/ 	.byte	0x04, 0x1e
        /*014e*/ 	.short	(.L_423 - .L_422)
.L_422:
        /*0150*/ 	.word	0x00000000


	//----- nvinfo : EIATTR_CBANK_PARAM_SIZE
	.align		4
.L_423:
        /*0154*/ 	.byte	0x03, 0x19
        /*0156*/ 	.short	0x0128


	//----- nvinfo : EIATTR_PARAM_CBANK
	.align		4
        /*0158*/ 	.byte	0x04, 0x0a
        /*015a*/ 	.short	(.L_425 - .L_424)
	.align		4
.L_424:
        /*015c*/ 	.word	index@(.nv.constant0._ZN4mmha33masked_multihead_attention_kernelIfLi96ELi128ELi4ELi32ELi64ELb1ELb0EEEv26Multihead_attention_paramsIT_XT5_EE)
        /*0160*/ 	.short	0x0380
        /*0162*/ 	.short	0x0128


	//----- nvinfo : EIATTR_SW_WAR
	.align		4
.L_425:
        /*0164*/ 	.byte	0x04, 0x36
        /*0166*/ 	.short	(.L_427 - .L_426)
.L_426:
        /*0168*/ 	.word	0x00000008
.L_427:


//--------------------- .nv.info._ZN4mmha33masked_multihead_attention_kernelItLi96ELi128ELi1ELi16ELi256ELb0ELb1EEEv26Multihead_attention_paramsIT_XT5_EE --------------------------
	.section	.nv.info._ZN4mmha33masked_multihead_attention_kernelItLi96ELi128ELi1ELi16ELi256ELb0ELb1EEEv26Multihead_attention_paramsIT_XT5_EE,"",@"SHT_CUDA_INFO"
	.sectionflags	@""
	.align	4


	//----- nvinfo : EIATTR_CUDA_API_VERSION
	.align		4
        /*0000*/ 	.byte	0x04, 0x37
        /*0002*/ 	.short	(.L_429 - .L_428)
.L_428:
        /*0004*/ 	.word	0x00000082


	//----- nvinfo : EIATTR_KPARAM_INFO
	.align		4
.L_429:
        /*0008*/ 	.byte	0x04, 0x17
        /*000a*/ 	.short	(.L_431 - .L_430)
.L_430:
        /*000c*/ 	.word	0x00000000
        /*0010*/ 	.short	0x0000
        /*0012*/ 	.short	0x0000
        /*0014*/ 	.byte	0x00, 0xf0, 0xa1, 0x04


	//----- nvinfo : EIATTR_SPARSE_MMA_MASK
	.align		4
.L_431:
        /*0018*/ 	.byte	0x03, 0x50
        /*001a*/ 	.short	0x0000


	//----- nvinfo : EIATTR_MAXREG_COUNT
	.align		4
        /*001c*/ 	.byte	0x03, 0x1b
        /*001e*/ 	.short	0x00ff


	//----- nvinfo : EIATTR_NUM_BARRIERS
	.align		4
        /*0020*/ 	.byte	0x02, 0x4c
        /*0022*/ 	.byte	0x01
	.zero		1


	//----- nvinfo : EIATTR_EXTERNS
	.align		4
        /*0024*/ 	.byte	0x04, 0x0f
        /*0026*/ 	.short	(.L_433 - .L_432)


	//   ....[0]....
	.align		4
.L_432:
        /*0028*/ 	.word	index@(__assertfail)


	//----- nvinfo : EIATTR_MERCURY_ISA_VERSION
	.align		4
.L_433:
        /*002c*/ 	.byte	0x03, 0x5f
        /*002e*/ 	.short	0x0101


	//----- nvinfo : EIATTR_COOP_GROUP_MASK_REGIDS
	.align		4
        /*0030*/ 	.byte	0x04, 0x29
        /*0032*/ 	.short	(.L_435 - .L_434)


	//   ....[0]....
.L_434:
        /*0034*/ 	.word	0xffffffff


	//   ....[1]....
        /*0038*/ 	.word	0xffffffff


	//   ....[2]....
        /*003c*/ 	.word	0xffffffff


	//   ....[3]....
        /*0040*/ 	.word	0xffffffff


	//   ....[4]....
        /*0044*/ 	.word	0xffffffff


	//   ....[5]....
        /*0048*/ 	.word	0xffffffff


	//   ....[6]....
        /*004c*/ 	.word	0xffffffff


	//   ....[7]....
        /*0050*/ 	.word	0xffffffff


	//   ....[8]....
        /*0054*/ 	.word	0xffffffff


	//   ....[9]....
        /*0058*/ 	.word	0xffffffff


	//   ....[10]....
        /*005c*/ 	.word	0xffffffff


	//   ....[11]....
        /*0060*/ 	.word	0xffffffff


	//   ....[12]....
        /*0064*/ 	.word	0xffffffff


	//   ....[13]....
        /*0068*/ 	.word	0xffffffff


	//   ....[14]....
        /*006c*/ 	.word	0xffffffff


	//   ....[15]....
        /*0070*/ 	.word	0xffffffff


	//   ....[16]....
        /*0074*/ 	.word	0xffffffff


	//   ....[17]....
        /*0078*/ 	.word	0xffffffff


	//   ....[18]....
        /*007c*/ 	.word	0xffffffff


	//   ....[19]....
        /*0080*/ 	.word	0xffffffff


	//   ....[20]....
        /*0084*/ 	.word	0xffffffff


	//   ....[21]....
        /*0088*/ 	.word	0xffffffff


	//   ....[22]....
        /*008c*/ 	.word	0xffffffff


	//   ....[23]....
        /*0090*/ 	.word	0x0500000f


	//   ....[24]....
        /*0094*/ 	.word	0x0500000f


	//   ....[25]....
        /*0098*/ 	.word	0x0500000f


	//   ....[26]....
        /*009c*/ 	.word	0x0500000f


	//   ....[27]....
        /*00a0*/ 	.word	0x0500000f


	//----- nvinfo : EIATTR_COOP_GROUP_INSTR_OFFSETS
	.align		4
.L_435:
        /*00a4*/ 	.byte	0x04, 0x28
        /*00a6*/ 	.short	(.L_437 - .L_436)


	//   ....[0]....
.L_436:
        /*00a8*/ 	.word	0x00001b00


	//   ....[1]....
        /*00ac*/ 	.word	0x00001b20


	//   ....[2]....
        /*00b0*/ 	.word	0x00001b40


	//   ....[3]....
        /*00b4*/ 	.word	0x00001b60


	//   ....[4]....
        /*00b8*/ 	.word	0x00001b80


	//   ....[5]....
        /*00bc*/ 	.word	0x00004390


	//   ....[6]....
        /*00c0*/ 	.word	0x00004420


	//   ....[7]....
        /*00c4*/ 	.word	0x00004440


	//   ....[8]....
        /*00c8*/ 	.word	0x00004470


	//   ....[9]....
        /*00cc*/ 	.word	0x000044a0


	//   ....[10]....
        /*00d0*/ 	.word	0x00004540


	//   ....[11]....
        /*00d4*/ 	.word	0x00004570


	//   ....[12]....
        /*00d8*/ 	.word	0x000045b0


	//   ....[13]....
        /*00dc*/ 	.word	0x000045e0


	//   ....[14]....
        /*00e0*/ 	.word	0x00005c20


	//   ....[15]....
        /*00e4*/ 	.word	0x00005ca0


	//   ....[16]....
        /*00e8*/ 	.word	0x00005d20


	//   ....[17]....
        /*00ec*/ 	.word	0x00005d50


	//   ....[18]....
        /*00f0*/ 	.word	0x00005d70


	//   ....[19]....
        /*00f4*/ 	.word	0x00005de0


	//   ....[20]....
        /*00f8*/ 	.word	0x00005e00


	//   ....[21]....
        /*00fc*/ 	.word	0x00005e30


	//   ....[22]....
        /*0100*/ 	.word	0x00005e60


	//   ....[23]....
        /*0104*/ 	.word	0x00009da0


	//   ....[24]....
        /*0108*/ 	.word	0x00009e00


	//   ....[25]....
        /*010c*/ 	.word	0x00009e60


	//   ....[26]....
        /*0110*/ 	.word	0x00009ec0


	//   ....[27]....
        /*0114*/ 	.word	0x00009f20


	//----- nvinfo : EIATTR_VRC_CTA_INIT_COUNT
	.align		4
.L_437:
        /*0118*/ 	.byte	0x02, 0x4a
	.zero		1
	.zero		1


	//----- nvinfo : EIATTR_SYSCALL_OFFSETS
	.align		4
        /*011c*/ 	.byte	0x04, 0x46
        /*011e*/ 	.short	(.L_439 - .L_438)


	//   ....[0]....
.L_438:
        /*0120*/ 	.word	0x00001260


	//----- nvinfo : EIATTR_EXIT_INSTR_OFFSETS
	.align		4
.L_439:
        /*0124*/ 	.byte	0x04, 0x1c
        /*0126*/ 	.short	(.L_441 - .L_440)


	//   ....[0]....
.L_440:
        /*0128*/ 	.word	0x000000b0


	//   ....[1]....
        /*012c*/ 	.word	0x000098e0


	//   ....[2]....
        /*0130*/ 	.word	0x00009c90


	//   ....[3]....
        /*0134*/ 	.word	0x00009d50


	//----- nvinfo : EIATTR_CRS_STACK_SIZE
	.align		4
.L_441:
        /*0138*/ 	.byte	0x04, 0x1e
        /*013a*/ 	.short	(.L_443 - .L_442)
.L_442:
        /*013c*/ 	.word	0x00000000


	//----- nvinfo : EIATTR_CBANK_PARAM_SIZE
	.align		4
.L_443:
        /*0140*/ 	.byte	0x03, 0x19
        /*0142*/ 	.short	0x0128


	//----- nvinfo : EIATTR_PARAM_CBANK
	.align		4
        /*0144*/ 	.byte	0x04, 0x0a
        /*0146*/ 	.short	(.L_445 - .L_444)
	.align		4
.L_444:
        /*0148*/ 	.word	index@(.nv.constant0._ZN4mmha33masked_multihead_attention_kernelItLi96ELi128ELi1ELi16ELi256ELb0ELb1EEEv26Multihead_attention_paramsIT_XT5_EE)
        /*014c*/ 	.short	0x0380
        /*014e*/ 	.short	0x0128


	//----- nvinfo : EIATTR_SW_WAR
	.align		4
.L_445:
        /*0150*/ 	.byte	0x04, 0x36
        /*0152*/ 	.short	(.L_447 - .L_446)
.L_446:
        /*0154*/ 	.word	0x00000008
.L_447:


//--------------------- .nv.info._ZN4mmha33masked_multihead_attention_kernelItLi96ELi128ELi2ELi16ELi128ELb0ELb1EEEv26Multihead_attention_paramsIT_XT5_EE --------------------------
	.section	.nv.info._ZN4mmha33masked_multihead_attention_kernelItLi96ELi128ELi2ELi16ELi128ELb0ELb1EEEv26Multihead_attention_paramsIT_XT5_EE,"",@"SHT_CUDA_INFO"
	.sectionflags	@""
	.align	4


	//----- nvinfo : EIATTR_CUDA_API_VERSION
	.align		4
        /*0000*/ 	.byte	0x04, 0x37
        /*0002*/ 	.short	(.L_449 - .L_448)
.L_448:
        /*0004*/ 	.word	0x00000082


	//----- nvinfo : EIATTR_KPARAM_INFO
	.align		4
.L_449:
        /*0008*/ 	.byte	0x04, 0x17
        /*000a*/ 	.short	(.L_451 - .L_450)
.L_450:
        /*000c*/ 	.word	0x00000000
        /*0010*/ 	.short	0x0000
        /*0012*/ 	.short	0x0000
        /*0014*/ 	.byte	0x00, 0xf0, 0xa1, 0x04


	//----- nvinfo : EIATTR_SPARSE_MMA_MASK
	.align		4
.L_451:
        /*0018*/ 	.byte	0x03, 0x50
        /*001a*/ 	.short	0x0000


	//----- nvinfo : EIATTR_MAXREG_COUNT
	.align		4
        /*001c*/ 	.byte	0x03, 0x1b
        /*001e*/ 	.short	0x00ff


	//----- nvinfo : EIATTR_NUM_BARRIERS
	.align		4
        /*0020*/ 	.byte	0x02, 0x4c
        /*0022*/ 	.byte	0x01
	.zero		1


	//----- nvinfo : EIATTR_EXTERNS
	.align		4
        /*0024*/ 	.byte	0x04, 0x0f
        /*0026*/ 	.short	(.L_453 - .L_452)


	//   ....[0]....
	.align		4
.L_452:
        /*0028*/ 	.word	index@(__assertfail)


	//----- nvinfo : EIATTR_MERCURY_ISA_VERSION
	.align		4
.L_453:
        /*002c*/ 	.byte	0x03, 0x5f
        /*002e*/ 	.short	0x0101


	//----- nvinfo : EIATTR_COOP_GROUP_MASK_REGIDS
	.align		4
        /*0030*/ 	.byte	0x04, 0x29
        /*0032*/ 	.short	(.L_455 - .L_454)


	//   ....[0]....
.L_454:
        /*0034*/ 	.word	0xffffffff


	//   ....[1]....
        /*0038*/ 	.word	0xffffffff


	//   ....[2]....
        /*003c*/ 	.word	0xffffffff


	//   ....[3]....
        /*0040*/ 	.word	0xffffffff


	//   ....[4]....
        /*0044*/ 	.word	0xffffffff


	//   ....[5]....
        /*0048*/ 	.word	0xffffffff


	//   ....[6]....
        /*004c*/ 	.word	0xffffffff


	//   ....[7]....
        /*0050*/ 	.word	0xffffffff


	//   ....[8]....
        /*0054*/ 	.word	0xffffffff


	//   ....[9]....
        /*0058*/ 	.word	0xffffffff


	//   ....[10]....
        /*005c*/ 	.word	0xffffffff


	//   ....[11]....
        /*0060*/ 	.word	0xffffffff


	//   ....[12]....
        /*0064*/ 	.word	0xffffffff


	//   ....[13]....
        /*0068*/ 	.word	0xffffffff


	//   ....[14]....
        /*006c*/ 	.word	0xffffffff


	//   ....[15]....
        /*0070*/ 	.word	0xffffffff


	//   ....[16]....
        /*0074*/ 	.word	0xffffffff


	//   ....[17]....
        /*0078*/ 	.word	0xffffffff


	//   ....[18]....
        /*007c*/ 	.word	0xffffffff


	//   ....[19]....
        /*0080*/ 	.word	0xffffffff


	//   ....[20]....
        /*0084*/ 	.word	0xffffffff


	//   ....[21]....
        /*0088*/ 	.word	0x0500000f


	//   ....[22]....
        /*008c*/ 	.word	0x0500000f


	//   ....[23]....
        /*0090*/ 	.word	0x0500000f


	//   ....[24]....
        /*0094*/ 	.word	0x0500000f


	//   ....[25]....
        /*0098*/ 	.word	0x0500000f


	//   ....[26]....
        /*009c*/ 	.word	0x0500000f


	//   ....[27]....
        /*00a0*/ 	.word	0x0500000f


	//   ....[28]....
        /*00a4*/ 	.word	0x0500000f


	//   ....[29]....
        /*00a8*/ 	.word	0x0500000f


	//   ....[30]....
        /*00ac*/ 	.word	0x0500000f


	//----- nvinfo : EIATTR_COOP_GROUP_INSTR_OFFSETS
	.align		4
.L_455:
        /*00b0*/ 	.byte	0x04, 0x28
        /*00b2*/ 	.short	(.L_457 - .L_456)


	//   ....[0]....
.L_456:
        /*00b4*/ 	.word	0x00001b90


	//   ....[1]....
        /*00b8*/ 	.word	0x00001bb0


	//   ....[2]....
        /*00bc*/ 	.word	0x00001bd0


	//   ....[3]....
        /*00c0*/ 	.word	0x00001bf0


	//   ....[4]....
        /*00c4*/ 	.word	0x00001c10


	//   ....[5]....
        /*00c8*/ 	.word	0x00004240


	//   ....[6]....
        /*00cc*/ 	.word	0x000044d0


	//   ....[7]....
        /*00d0*/ 	.word	0x000044f0


	//   ....[8]....
        /*00d4*/ 	.word	0x00004510


	//   ....[9]....
        /*00d8*/ 	.word	0x00004530


	//   ....[10]....
        /*00dc*/ 	.word	0x00004670


	//   ....[11]....
        /*00e0*/ 	.word	0x000046b0


	//   ....[12]....
        /*00e4*/ 	.word	0x00004700


	//   ....[13]....
        /*00e8*/ 	.word	0x00005d60


	//   ....[14]....
        /*00ec*/ 	.word	0x00005df0


	//   ....[15]....
        /*00f0*/ 	.word	0x00005e70


	//   ....[16]....
        /*00f4*/ 	.word	0x00005e90


	//   ....[17]....
        /*00f8*/ 	.word	0x00005ec0


	//   ....[18]....
        /*00fc*/ 	.word	0x00005f50


	//   ....[19]....
        /*0100*/ 	.word	0x00005f70


	//   ....[20]....
        /*0104*/ 	.word	0x00005f90


	//   ....[21]....
        /*0108*/ 	.word	0x00009cf0


	//   ....[22]....
        /*010c*/ 	.word	0x00009d50


	//   ....[23]....
        /*0110*/ 	.word	0x00009db0


	//   ....[24]....
        /*0114*/ 	.word	0x00009e10


	//   ....[25]....
        /*0118*/ 	.word	0x00009e70


	//   ....[26]....
        /*011c*/ 	.word	0x00009ef0


	//   ....[27]....
        /*0120*/ 	.word	0x00009f90


	//   ....[28]....
        /*0124*/ 	.word	0x0000a010


	//   ....[29]....
        /*0128*/ 	.word	0x0000a070


	//   ....[30]....
        /*012c*/ 	.word	0x0000a0d0


	//----- nvinfo : EIATTR_VRC_CTA_INIT_COUNT
	.align		4
.L_457:
        /*0130*/ 	.byte	0x02, 0x4a
	.zero		1
	.zero		1


	//----- nvinfo : EIATTR_SYSCALL_OFFSETS
	.align		4
        /*0134*/ 	.byte	0x04, 0x46
        /*0136*/ 	.short	(.L_459 - .L_458)


	//   ....[0]....
.L_458:
        /*0138*/ 	.word	0x000012e0


	//----- nvinfo : EIATTR_EXIT_INSTR_OFFSETS
	.align		4
.L_459:
        /*013c*/ 	.byte	0x04, 0x1c
        /*013e*/ 	.short	(.L_461 - .L_460)


	//   ....[0]....
.L_460:
        /*0140*/ 	.word	0x000000b0


	//   ....[1]....
        /*0144*/ 	.word	0x00009830


	//   ....[2]....
        /*0148*/ 	.word	0x00009be0


	//   ....[3]....
        /*014c*/ 	.word	0x00009ca0


	//----- nvinfo : EIATTR_CRS_STACK_SIZE
	.align		4
.L_461:
        /*0150*/ 	.byte	0x04, 0x1e
        /*0152*/ 	.short	(.L_463 - .L_462)
.L_462:
        /*0154*/ 	.word	0x00000000


	//----- nvinfo : EIATTR_CBANK_PARAM_SIZE
	.align		4
.L_463:
        /*0158*/ 	.byte	0x03, 0x19
        /*015a*/ 	.short	0x0128


	//----- nvinfo : EIATTR_PARAM_CBANK
	.align		4
        /*015c*/ 	.byte	0x04, 0x0a
        /*015e*/ 	.short	(.L_465 - .L_464)
	.align		4
.L_464:
        /*0160*/ 	.word	index@(.nv.constant0._ZN4mmha33masked_multihead_attention_kernelItLi96ELi128ELi2ELi16ELi128ELb0ELb1EEEv26Multihead_attention_paramsIT_XT5_EE)
        /*0164*/ 	.short	0x0380
        /*0166*/ 	.short	0x0128


	//----- nvinfo : EIATTR_SW_WAR
	.align		4
.L_465:
        /*0168*/ 	.byte	0x04, 0x36
        /*016a*/ 	.short	(.L_467 - .L_466)
.L_466:
        /*016c*/ 	.word	0x00000008
.L_467:


//--------------------- .nv.info._ZN4mmha33masked_multihead_attention_kernelItLi96ELi128ELi4ELi16ELi64ELb0ELb1EEEv26Multihead_attention_paramsIT_XT5_EE --------------------------
	.section	.nv.info._ZN4mmha33masked_multihead_attention_kernelItLi96ELi128ELi4ELi16ELi64ELb0ELb1EEEv26Multihead_attention_paramsIT_XT5_EE,"",@"SHT_CUDA_INFO"
	.sectionflags	@""
	.align	4


	//----- nvinfo : EIATTR_CUDA_API_VERSION
	.align		4
        /*0000*/ 	.byte	0x04, 0x37
        /*0002*/ 	.short	(.L_469 - .L_468)
.L_468:
        /*0004*/ 	.word	0x00000082


	//----- nvinfo : EIATTR_KPARAM_INFO
	.align		4
.L_469:
        /*0008*/ 	.byte	0x04, 0x17
        /*000a*/ 	.short	(.L_471 - .L_470)
.L_470:
        /*000c*/ 	.word	0x00000000
        /*0010*/ 	.short	0x0000
        /*0012*/ 	.short	0x0000
        /*0014*/ 	.byte	0x00, 0xf0, 0xa1, 0x04


	//----- nvinfo : EIATTR_SPARSE_MMA_MASK
	.align		4
.L_471:
        /*0018*/ 	.byte	0x03, 0x50
        /*001a*/ 	.short	0x0000


	//----- nvinfo : EIATTR_MAXREG_COUNT
	.align		4
        /*001c*/ 	.byte	0x03, 0x1b
        /*001e*/ 	.short	0x00ff


	//----- nvinfo : EIATTR_NUM_BARRIERS
	.align		4
        /*0020*/ 	.byte	0x02, 0x4c
        /*0022*/ 	.byte	0x01
	.zero		1


	//----- nvinfo : EIATTR_EXTERNS
	.align		4
        /*0024*/ 	.byte	0x04, 0x0f
        /*0026*/ 	.short	(.L_473 - .L_472)


	//   ....[0]....
	.align		4
.L_472:
        /*0028*/ 	.word	index@(__assertfail)


	//----- nvinfo : EIATTR_MERCURY_ISA_VERSION
	.align		4
.L_473:
        /*002c*/ 	.byte	0x03, 0x5f
        /*002e*/ 	.short	0x0101


	//----- nvinfo : EIATTR_COOP_GROUP_MASK_REGIDS
	.align		4
        /*0030*/ 	.byte	0x04, 0x29
        /*0032*/ 	.short	(.L_475 - .L_474)


	//   ....[0]....
.L_474:
        /*0034*/ 	.word	0xffffffff


	//   ....[1]....
        /*0038*/ 	.word	0xffffffff


	//   ....[2]....
        /*003c*/ 	.word	0xffffffff


	//   ....[3]....
        /*0040*/ 	.word	0xffffffff


	//   ....[4]....
        /*0044*/ 	.word	0xffffffff


	//   ....[5]....
        /*0048*/ 	.word	0xffffffff


	//   ....[6]....
        /*004c*/ 	.word	0xffffffff


	//   ....[7]....
        /*0050*/ 	.word	0xffffffff


	//   ....[8]....
        /*0054*/ 	.word	0xffffffff


	//   ....[9]....
        /*0058*/ 	.word	0xffffffff


	//   ....[10]....
        /*005c*/ 	.word	0xffffffff


	//   ....[11]....
        /*0060*/ 	.word	0xffffffff


	//   ....[12]....
        /*0064*/ 	.word	0xffffffff


	//   ....[13]....
        /*0068*/ 	.word	0xffffffff


	//   ....[14]....
        /*006c*/ 	.word	0xffffffff


	//   ....[15]....
        /*0070*/ 	.word	0xffffffff


	//   ....[16]....
        /*0074*/ 	.word	0xffffffff


	//   ....[17]....
        /*0078*/ 	.word	0xffffffff


	//   ....[18]....
        /*007c*/ 	.word	0xffffffff


	//   ....[19]....
        /*0080*/ 	.word	0x0500000f


	//   ....[20]....
        /*0084*/ 	.word	0x0500000f


	//   ....[21]....
        /*0088*/ 	.word	0x0500000f


	//   ....[22]....
        /*008c*/ 	.word	0x0500000f


	//   ....[23]....
        /*0090*/ 	.word	0x0500000f


	//   ....[24]....
        /*0094*/ 	.word	0x0500000f


	//   ....[25]....
        /*0098*/ 	.word	0x0500000f


	//   ....[26]....
        /*009c*/ 	.word	0x0500000f


	//   ....[27]....
        /*00a0*/ 	.word	0x0500000f


	//   ....[28]....
        /*00a4*/ 	.word	0x0500000f


	//----- nvinfo : EIATTR_COOP_GROUP_INSTR_OFFSETS
	.align		4
.L_475:
        /*00a8*/ 	.byte	0x04, 0x28
        /*00aa*/ 	.short	(.L_477 - .L_476)


	//   ....[0]....
.L_476:
        /*00ac*/ 	.word	0x00001be0


	//   ....[1]....
        /*00b0*/ 	.word	0x00001c00


	//   ....[2]....
        /*00b4*/ 	.word	0x00001c20


	//   ....[3]....
        /*00b8*/ 	.word	0x00001c40


	//   ....[4]....
        /*00bc*/ 	.word	0x00001c60


	//   ....[5]....
        /*00c0*/ 	.word	0x000030c0


	//   ....[6]....
        /*00c4*/ 	.word	0x000030e0


	//   ....[7]....
        /*00c8*/ 	.word	0x000033d0


	//   ....[8]....
        /*00cc*/ 	.word	0x000033f0


	//   ....[9]....
        /*00d0*/ 	.word	0x00003410


	//   ....[10]....
        /*00d4*/ 	.word	0x00003510


	//   ....[11]....
        /*00d8*/ 	.word	0x00003550


	//   ....[12]....
        /*00dc*/ 	.word	0x00004bb0


	//   ....[13]....
        /*00e0*/ 	.word	0x00004c30


	//   ....[14]....
        /*00e4*/ 	.word	0x00004cb0


	//   ....[15]....
        /*00e8*/ 	.word	0x00004cd0


	//   ....[16]....
        /*00ec*/ 	.word	0x00004cf0


	//   ....[17]....
        /*00f0*/ 	.word	0x00004d60


	//   ....[18]....
        /*00f4*/ 	.word	0x00004d80


	//   ....[19]....
        /*00f8*/ 	.word	0x000088b0


	//   ....[20]....
        /*00fc*/ 	.word	0x00008910


	//   ....[21]....
        /*0100*/ 	.word	0x00008970


	//   ....[22]....
        /*0104*/ 	.word	0x000089d0


	//   ....[23]....
        /*0108*/ 	.word	0x00008a30


	//   ....[24]....
        /*010c*/ 	.word	0x00008ab0


	//   ....[25]....
        /*0110*/ 	.word	0x00008b30


	//   ....[26]....
        /*0114*/ 	.word	0x00008bc0


	//   ....[27]....
        /*0118*/ 	.word	0x00008c40


	//   ....[28]....
        /*011c*/ 	.word	0x00008ca0


	//----- nvinfo : EIATTR_VRC_CTA_INIT_COUNT
	.align		4
.L_477:
        /*0120*/ 	.byte	0x02, 0x4a
	.zero		1
	.zero		1


	//----- nvinfo : EIATTR_SYSCALL_OFFSETS
	.align		4
        /*0124*/ 	.byte	0x04, 0x46
        /*0126*/ 	.short	(.L_479 - .L_478)


	//   ....[0]....
.L_478:
        /*0128*/ 	.word	0x00001330


	//----- nvinfo : EIATTR_EXIT_INSTR_OFFSETS
	.align		4
.L_479:
        /*012c*/ 	.byte	0x04, 0x1c
        /*012e*/ 	.short	(.L_481 - .L_480)


	//   ....[0]....
.L_480:
        /*0130*/ 	.word	0x000000d0


	//   ....[1]....
        /*0134*/ 	.word	0x000083f0


	//   ....[2]....
        /*0138*/ 	.word	0x000087a0


	//   ....[3]....
        /*013c*/ 	.word	0x00008860


	//----- nvinfo : EIATTR_CRS_STACK_SIZE
	.align		4
.L_481:
        /*0140*/ 	.byte	0x04, 0x1e
        /*0142*/ 	.short	(.L_483 - .L_482)
.L_482:
        /*0144*/ 	.word	0x00000000


	//----- nvinfo : EIATTR_CBANK_PARAM_SIZE
	.align		4
.L_483:
        /*0148*/ 	.byte	0x03, 0x19
        /*014a*/ 	.short	0x0128


	//----- nvinfo : EIATTR_PARAM_CBANK
	.align		4
        /*014c*/ 	.byte	0x04, 0x0a
        /*014e*/ 	.short	(.L_485 - .L_484)
	.align		4
.L_484:
        /*0150*/ 	.word	index@(.nv.constant0._ZN4mmha33masked_multihead_attention_kernelItLi96ELi128ELi4ELi16ELi64ELb0ELb1EEEv26Multihead_attention_paramsIT_XT5_EE)
        /*0154*/ 	.short	0x0380
        /*0156*/ 	.short	0x0128


	//----- nvinfo : EIATTR_SW_WAR
	.align		4
.L_485:
        /*0158*/ 	.byte	0x04, 0x36
        /*015a*/ 	.short	(.L_487 - .L_486)
.L_486:
        /*015c*/ 	.word	0x00000008
.L_487:


//--------------------- .nv.info._ZN4mmha33masked_multihead_attention_kernelItLi96ELi128ELi1ELi16ELi256ELb0ELb0EEEv26Multihead_attention_paramsIT_XT5_EE --------------------------
	.section	.nv.info._ZN4mmha33masked_multihead_attention_kernelItLi96ELi128ELi1ELi16ELi256ELb0ELb0EEEv26Multihead_attention_paramsIT_XT5_EE,"",@"SHT_CUDA_INFO"
	.sectionflags	@""
	.align	4


	//----- nvinfo : EIATTR_CUDA_API_VERSION
	.align		4
        /*0000*/ 	.byte	0x04, 0x37
        /*0002*/ 	.short	(.L_489 - .L_488)
.L_488:
        /*0004*/ 	.word	0x00000082


	//----- nvinfo : EIATTR_KPARAM_INFO
	.align		4
.L_489:
        /*0008*/ 	.byte	0x04, 0x17
        /*000a*/ 	.short	(.L_491 - .L_490)
.L_490:
        /*000c*/ 	.word	0x00000000
        /*0010*/ 	.short	0x0000
        /*0012*/ 	.short	0x0000
        /*0014*/ 	.byte	0x00, 0xf0, 0xa1, 0x04


	//----- nvinfo : EIATTR_SPARSE_MMA_MASK
	.align		4
.L_491:
        /*0018*/ 	.byte	0x03, 0x50
        /*001a*/ 	.short	0x0000


	//----- nvinfo : EIATTR_MAXREG_COUNT
	.align		4
        /*001c*/ 	.byte	0x03, 0x1b
        /*001e*/ 	.short	0x00ff


	//----- nvinfo : EIATTR_NUM_BARRIERS
	.align		4
        /*0020*/ 	.byte	0x02, 0x4c
        /*0022*/ 	.byte	0x01
	.zero		1


	//----- nvinfo : EIATTR_EXTERNS
	.align		4
        /*0024*/ 	.byte	0x04, 0x0f
        /*0026*/ 	.short	(.L_493 - .L_492)


	//   ....[0]....
	.align		4
.L_492:
        /*0028*/ 	.word	index@(__assertfail)


	//----- nvinfo : EIATTR_MERCURY_ISA_VERSION
	.align		4
.L_493:
        /*002c*/ 	.byte	0x03, 0x5f
        /*002e*/ 	.short	0x0101


	//----- nvinfo : EIATTR_COOP_GROUP_MASK_REGIDS
	.align		4
        /*0030*/ 	.byte	0x04, 0x29
        /*0032*/ 	.short	(.L_495 - .L_494)


	//   ....[0]....
.L_494:
        /*0034*/ 	.word	0xffffffff


	//   ....[1]....
        /*0038*/ 	.word	0xffffffff


	//   ....[2]....
        /*003c*/ 	.word	0xffffffff


	//   ....[3]....
        /*0040*/ 	.word	0xffffffff


	//   ....[4]....
        /*0044*/ 	.word	0xffffffff


	//   ....[5]....
        /*0048*/ 	.word	0xffffffff


	//   ....[6]....
        /*004c*/ 	.word	0xffffffff


	//   ....[7]....
        /*0050*/ 	.word	0xffffffff


	//   ....[8]....
        /*0054*/ 	.word	0xffffffff


	//   ....[9]....
        /*0058*/ 	.word	0xffffffff


	//   ....[10]....
        /*005c*/ 	.word	0xffffffff


	//   ....[11]....
        /*0060*/ 	.word	0xffffffff


	//   ....[12]....
        /*0064*/ 	.word	0xffffffff


	//   ....[13]....
        /*0068*/ 	.word	0xffffffff


	//   ....[14]....
        /*006c*/ 	.word	0xffffffff


	//   ....[15]....
        /*0070*/ 	.word	0xffffffff


	//   ....[16]....
        /*0074*/ 	.word	0xffffffff


	//   ....[17]....
        /*0078*/ 	.word	0xffffffff


	//   ....[18]....
        /*007c*/ 	.word	0xffffffff


	//   ....[19]....
        /*0080*/ 	.word	0xffffffff


	//   ....[20]....
        /*0084*/ 	.word	0xffffffff


	//   ....[21]....
        /*0088*/ 	.word	0xffffffff


	//   ....[22]....
        /*008c*/ 	.word	0xffffffff


	//   ....[23]....
        /*0090*/ 	.word	0x0500000f


	//   ....[24]....
        /*0094*/ 	.word	0x0500000f


	//   ....[25]....
        /*0098*/ 	.word	0x0500000f


	//   ....[26]....
        /*009c*/ 	.word	0x0500000f


	//   ....[27]....
        /*00a0*/ 	.word	0x0500000f


	//----- nvinfo : EIATTR_COOP_GROUP_INSTR_OFFSETS
	.align		4
.L_495:
        /*00a4*/ 	.byte	0x04, 0x28
        /*00a6*/ 	.short	(.L_497 - .L_496)


	//   ....[0]....
.L_496:
        /*00a8*/ 	.word	0x00001b00


	//   ....[1]....
        /*00ac*/ 	.word	0x00001b20


	//   ....[2]....
        /*00b0*/ 	.word	0x00001b40


	//   ....[3]....
        /*00b4*/ 	.word	0x00001b60


	//   ....[4]....
        /*00b8*/ 	.word	0x00001b80


	//   ....[5]....
        /*00bc*/ 	.word	0x00003840


	//   ....[6]....
        /*00c0*/ 	.word	0x000038b0


	//   ....[7]....
        /*00c4*/ 	.word	0x000038e0


	//   ....[8]....
        /*00c8*/ 	.word	0x00003910


	//   ....[9]....
        /*00cc*/ 	.word	0x00003940


	//   ....[10]....
        /*00d0*/ 	.word	0x000039c0


	//   ....[11]....
        /*00d4*/ 	.word	0x000039e0


	//   ....[12]....
        /*00d8*/ 	.word	0x00003a10


	//   ....[13]....
        /*00dc*/ 	.word	0x00003a50


	//   ....[14]....
        /*00e0*/ 	.word	0x000050d0


	//   ....[15]....
        /*00e4*/ 	.word	0x00005170


	//   ....[16]....
        /*00e8*/ 	.word	0x000051f0


	//   ....[17]....
        /*00ec*/ 	.word	0x00005210


	//   ....[18]....
        /*00f0*/ 	.word	0x00005230


	//   ....[19]....
        /*00f4*/ 	.word	0x000052a0


	//   ....[20]....
        /*00f8*/ 	.word	0x000052c0


	//   ....[21]....
        /*00fc*/ 	.word	0x000052f0


	//   ....[22]....
        /*0100*/ 	.word	0x00005330


	//   ....[23]....
        /*0104*/ 	.word	0x00008d90


	//   ....[24]....
        /*0108*/ 	.word	0x00008df0


	//   ....[25]....
        /*010c*/ 	.word	0x00008e50


	//   ....[26]....
        /*0110*/ 	.word	0x00008eb0


	//   ....[27]....
        /*0114*/ 	.word	0x00008f10


	//----- nvinfo : EIATTR_VRC_CTA_INIT_COUNT
	.align		4
.L_497:
        /*0118*/ 	.byte	0x02, 0x4a
	.zero		1
	.zero		1


	//----- nvinfo : EIATTR_SYSCALL_OFFSETS
	.align		4
        /*011c*/ 	.byte	0x04, 0x46
        /*011e*/ 	.short	(.L_499 - .L_498)


	//   ....[0]....
.L_498:
        /*0120*/ 	.word	0x00001260


	//----- nvinfo : EIATTR_EXIT_INSTR_OFFSETS
	.align		4
.L_499:
        /*0124*/ 	.byte	0x04, 0x1c
        /*0126*/ 	.short	(.L_501 - .L_500)


	//   ....[0]....
.L_500:
        /*0128*/ 	.word	0x000000b0


	//   ....[1]....
        /*012c*/ 	.word	0x000088d0


	//   ....[2]....
        /*0130*/ 	.word	0x00008c80


	//   ....[3]....
        /*0134*/ 	.word	0x00008d40


	//----- nvinfo : EIATTR_CRS_STACK_SIZE
	.align		4
.L_501:
        /*0138*/ 	.byte	0x04, 0x1e
        /*013a*/ 	.short	(.L_503 - .L_502)
.L_502:
        /*013c*/ 	.word	0x00000000


	//----- nvinfo : EIATTR_CBANK_PARAM_SIZE
	.align		4
.L_503:
        /*0140*/ 	.byte	0x03, 0x19
        /*0142*/ 	.short	0x0128


	//----- nvinfo : EIATTR_PARAM_CBANK
	.align		4
        /*0144*/ 	.byte	0x04, 0x0a
        /*0146*/ 	.short	(.L_505 - .L_504)
	.align		4
.L_504:
        /*0148*/ 	.word	index@(.nv.constant0._ZN4mmha33masked_multihead_attention_kernelItLi96ELi128ELi1ELi16ELi256ELb0ELb0EEEv26Multihead_attention_paramsIT_XT5_EE)
        /*014c*/ 	.short	0x0380
        /*014e*/ 	.short	0x0128


	//----- nvinfo : EIATTR_SW_WAR
	.align		4
.L_505:
        /*0150*/ 	.byte	0x04, 0x36
        /*0152*/ 	.short	(.L_507 - .L_506)
.L_506:
        /*0154*/ 	.word	0x00000008
.L_507:


//--------------------- .nv.info._ZN4mmha33masked_multihead_attention_kernelItLi96ELi128ELi2ELi16ELi128ELb0ELb0EEEv26Multihead_attention_paramsIT_XT5_EE --------------------------
	.section	.nv.info._ZN4mmha33masked_multihead_attention_kernelItLi96ELi128ELi2ELi16ELi128ELb0ELb0EEEv26Multihead_attention_paramsIT_XT5_EE,"",@"SHT_CUDA_INFO"
	.sectionflags	@""
	.align	4


	//----- nvinfo : EIATTR_CUDA_API_VERSION
	.align		4
        /*0000*/ 	.byte	0x04, 0x37
        /*0002*/ 	.short	(.L_509 - .L_508)
.L_508:
        /*0004*/ 	.word	0x00000082


	//----- nvinfo : EIATTR_KPARAM_INFO
	.align		4
.L_509:
        /*0008*/ 	.byte	0x04, 0x17
        /*000a*/ 	.short	(.L_511 - .L_510)
.L_510:
        /*000c*/ 	.word	0x00000000
        /*0010*/ 	.short	0x0000
        /*0012*/ 	.short	0x0000
        /*0014*/ 	.byte	0x00, 0xf0, 0xa1, 0x04


	//----- nvinfo : EIATTR_SPARSE_MMA_MASK
	.align		4
.L_511:
        /*0018*/ 	.byte	0x03, 0x50
        /*001a*/ 	.short	0x0000


	//----- nvinfo : EIATTR_MAXREG_COUNT
	.align		4
        /*001c*/ 	.byte	0x03, 0x1b
        /*001e*/ 	.short	0x00ff


	//----- nvinfo : EIATTR_NUM_BARRIERS
	.align		4
        /*0020*/ 	.byte	0x02, 0x4c
        /*0022*/ 	.byte	0x01
	.zero		1


	//----- nvinfo : EIATTR_EXTERNS
	.align		4
        /*0024*/ 	.byte	0x04, 0x0f
        /*0026*/ 	.short	(.L_513 - .L_512)


	//   ....[0]....
	.align		4
.L_512:
        /*0028*/ 	.word	index@(__assertfail)


	//----- nvinfo : EIATTR_MERCURY_ISA_VERSION
	.align		4
.L_513:
        /*002c*/ 	.byte	0x03, 0x5f
        /*002e*/ 	.short	0x0101


	//----- nvinfo : EIATTR_COOP_GROUP_MASK_REGIDS
	.align		4
        /*0030*/ 	.byte	0x04, 0x29
        /*0032*/ 	.short	(.L_515 - .L_514)


	//   ....[0]....
.L_514:
        /*0034*/ 	.word	0xffffffff


	//   ....[1]....
        /*0038*/ 	.word	0xffffffff


	//   ....[2]....
        /*003c*/ 	.word	0xffffffff


	//   ....[3]....
        /*0040*/ 	.word	0xffffffff


	//   ....[4]....
        /*0044*/ 	.word	0xffffffff


	//   ....[5]....
        /*0048*/ 	.word	0xffffffff


	//   ....[6]....
        /*004c*/ 	.word	0xffffffff


	//   ....[7]....
        /*0050*/ 	.word	0xffffffff


	//   ....[8]....
        /*0054*/ 	.word	0xffffffff


	//   ....[9]....
        /*0058*/ 	.word	0xffffffff


	//   ....[10]....
        /*005c*/ 	.word	0xffffffff


	//   ....[11]....
        /*0060*/ 	.word	0xffffffff


	//   ....[12]....
        /*0064*/ 	.word	0xffffffff


	//   ....[13]....
        /*0068*/ 	.word	0xffffffff


	//   ....[14]....
        /*006c*/ 	.word	0xffffffff


	//   ....[15]....
        /*0070*/ 	.word	0xffffffff


	//   ....[16]....
        /*0074*/ 	.word	0xffffffff


	//   ....[17]....
        /*0078*/ 	.word	0xffffffff


	//   ....[18]....
        /*007c*/ 	.word	0xffffffff


	//   ....[19]....
        /*0080*/ 	.word	0xffffffff


	//   ....[20]....
        /*0084*/ 	.word	0xffffffff


	//   ....[21]....
        /*0088*/ 	.word	0x0500000f


	//   ....[22]....
        /*008c*/ 	.word	0x0500000f


	//   ....[23]....
        /*0090*/ 	.word	0x0500000f


	//   ....[24]....
        /*0094*/ 	.word	0x0500000f


	//   ....[25]....
        /*0098*/ 	.word	0x0500000f


	//   ....[26]....
        /*009c*/ 	.word	0x0500000f


	//   ....[27]....
        /*00a0*/ 	.word	0x0500000f


	//   ....[28]....
        /*00a4*/ 	.word	0x0500000f


	//   ....[29]....
        /*00a8*/ 	.word	0x0500000f


	//   ....[30]....
        /*00ac*/ 	.word	0x0500000f


	//----- nvinfo : EIATTR_COOP_GROUP_INSTR_OFFSETS
	.align		4
.L_515:
        /*00b0*/ 	.byte	0x04, 0x28
        /*00b2*/ 	.short	(.L_517 - .L_516)


	//   ....[0]....
.L_516:
        /*00b4*/ 	.word	0x00001ad0


	//   ....[1]....
        /*00b8*/ 	.word	0x00001af0


	//   ....[2]....
        /*00bc*/ 	.word	0x00001b10


	//   ....[3]....
        /*00c0*/ 	.word	0x00001b30


	//   ....[4]....
        /*00c4*/ 	.word	0x00001b50


	//   ....[5]....
        /*00c8*/ 	.word	0x00003340


	//   ....[6]....
        /*00cc*/ 	.word	0x00003620


	//   ....[7]....
        /*00d0*/ 	.word	0x00003640


	//   ....[8]....
        /*00d4*/ 	.word	0x00003660


	//   ....[9]....
        /*00d8*/ 	.word	0x00003680


	//   ....[10]....
        /*00dc*/ 	.word	0x00003790


	//   ....[11]....
        /*00e0*/ 	.word	0x000037c0


	//   ....[12]....
        /*00e4*/ 	.word	0x00003800


	//   ....[13]....
        /*00e8*/ 	.word	0x00004e90


	//   ....[14]....
        /*00ec*/ 	.word	0x00004f30


	//   ....[15]....
        /*00f0*/ 	.word	0x00004fb0


	//   ....[16]....
        /*00f4*/ 	.word	0x00004fd0


	//   ....[17]....
        /*00f8*/ 	.word	0x00004ff0


	//   ....[18]....
        /*00fc*/ 	.word	0x00005080


	//   ....[19]....
        /*0100*/ 	.word	0x000050a0


	//   ....[20]....
        /*0104*/ 	.word	0x000050d0


	//   ....[21]....
        /*0108*/ 	.word	0x00008900


	//   ....[22]....
        /*010c*/ 	.word	0x00008960


	//   ....[23]....
        /*0110*/ 	.word	0x000089c0


	//   ....[24]....
        /*0114*/ 	.word	0x00008a20


	//   ....[25]....
        /*0118*/ 	.word	0x00008a80


	//   ....[26]....
        /*011c*/ 	.word	0x00008b00


	//   ....[27]....
        /*0120*/ 	.word	0x00008ba0


	//   ....[28]....
        /*0124*/ 	.word	0x00008c20


	//   ....[29]....
        /*0128*/ 	.word	0x00008c80


	//   ....[30]....
        /*012c*/ 	.word	0x00008ce0


	//----- nvinfo : EIATTR_VRC_CTA_INIT_COUNT
	.align		4
.L_517:
        /*0130*/ 	.byte	0x02, 0x4a
	.zero		1
	.zero		1


	//----- nvinfo : EIATTR_SYSCALL_OFFSETS
	.align		4
        /*0134*/ 	.byte	0x04, 0x46
        /*0136*/ 	.short	(.L_519 - .L_518)


	//   ....[0]....
.L_518:
        /*0138*/ 	.word	0x00001230


	//----- nvinfo : EIATTR_EXIT_INSTR_OFFSETS
	.align		4
.L_519:
        /*013c*/ 	.byte	0x04, 0x1c
        /*013e*/ 	.short	(.L_521 - .L_520)


	//   ....[0]....
.L_520:
        /*0140*/ 	.word	0x000000b0


	//   ....[1]....
        /*0144*/ 	.word	0x00008440


	//   ....[2]....
        /*0148*/ 	.word	0x000087f0


	//   ....[3]....
        /*014c*/ 	.word	0x000088b0


	//----- nvinfo : EIATTR_CRS_STACK_SIZE
	.align		4
.L_521:
        /*0150*/ 	.byte	0x04, 0x1e
        /*0152*/ 	.short	(.L_523 - .L_522)
.L_522:
        /*0154*/ 	.word	0x00000000


	//----- nvinfo : EIATTR_CBANK_PARAM_SIZE
	.align		4
.L_523:
        /*0158*/ 	.byte	0x03, 0x19
        /*015a*/ 	.short	0x0128


	//----- nvinfo : EIATTR_PARAM_CBANK
	.align		4
        /*015c*/ 	.byte	0x04, 0x0a
        /*015e*/ 	.short	(.L_525 - .L_524)
	.align		4
.L_524:
        /*0160*/ 	.word	index@(.nv.constant0._ZN4mmha33masked_multihead_attention_kernelItLi96ELi128ELi2ELi16ELi128ELb0ELb0EEEv26Multihead_attention_paramsIT_XT5_EE)
        /*0164*/ 	.short	0x0380
        /*0166*/ 	.short	0x0128


	//----- nvinfo : EIATTR_SW_WAR
	.align		4
.L_525:
        /*0168*/ 	.byte	0x04, 0x36
        /*016a*/ 	.short	(.L_527 - .L_526)
.L_526:
        /*016c*/ 	.word	0x00000008
.L_527:


//--------------------- .nv.info._ZN4mmha33masked_multihead_attention_kernelItLi96ELi128ELi4ELi16ELi64ELb0ELb0EEEv26Multihead_attention_paramsIT_XT5_EE --------------------------
	.section	.nv.info._ZN4mmha33masked_multihead_attention_kernelItLi96ELi128ELi4ELi16ELi64ELb0ELb0EEEv26Multihead_attention_paramsIT_XT5_EE,"",@"SHT_CUDA_INFO"
	.sectionflags	@""
	.align	4


	//----- nvinfo : EIATTR_CUDA_API_VERSION
	.align		4
        /*0000*/ 	.byte	0x04, 0x37
        /*0002*/ 	.short	(.L_529 - .L_528)
.L_528:
        /*0004*/ 	.word	0x00000082


	//----- nvinfo : EIATTR_KPARAM_INFO
	.align		4
.L_529:
        /*0008*/ 	.byte	0x04, 0x17
        /*000a*/ 	.short	(.L_531 - .L_530)
.L_530:
        /*000c*/ 	.word	0x00000000
        /*0010*/ 	.short	0x0000
        /*0012*/ 	.short	0x0000
        /*0014*/ 	.byte	0x00, 0xf0, 0xa1, 0x04


	//----- nvinfo : EIATTR_SPARSE_MMA_MASK
	.align		4
.L_531:
        /*0018*/ 	.byte	0x03, 0x50
        /*001a*/ 	.short	0x0000


	//----- nvinfo : EIATTR_MAXREG_COUNT
	.align		4
        /*001c*/ 	.byte	0x03, 0x1b
        /*001e*/ 	.short	0x00ff


	//----- nvinfo : EIATTR_NUM_BARRIERS
	.align		4
        /*0020*/ 	.byte	0x02, 0x4c
        /*0022*/ 	.byte	0x01
	.zero		1


	//----- nvinfo : EIATTR_EXTERNS
	.align		4
        /*0024*/ 	.byte	0x04, 0x0f
        /*0026*/ 	.short	(.L_533 - .L_532)


	//   ....[0]....
	.align		4
.L_532:
        /*0028*/ 	.word	index@(__assertfail)


	//----- nvinfo : EIATTR_MERCURY_ISA_VERSION
	.align		4
.L_533:
        /*002c*/ 	.byte	0x03, 0x5f
        /*002e*/ 	.short	0x0101


	//----- nvinfo : EIATTR_COOP_GROUP_MASK_REGIDS
	.align		4
        /*0030*/ 	.byte	0x04, 0x29
        /*0032*/ 	.short	(.L_535 - .L_534)


	//   ....[0]....
.L_534:
        /*0034*/ 	.word	0xffffffff


	//   ....[1]....
        /*0038*/ 	.word	0xffffffff


	//   ....[2]....
        /*003c*/ 	.word	0xffffffff


	//   ....[3]....
        /*0040*/ 	.word	0xffffffff


	//   ....[4]....
        /*0044*/ 	.word	0xffffffff


	//   ....[5]....
        /*0048*/ 	.word	0xffffffff


	//   ....[6]....
        /*004c*/ 	.word	0xffffffff


	//   ....[7]....
        /*0050*/ 	.word	0xffffffff


	//   ....[8]....
        /*0054*/ 	.word	0xffffffff


	//   ....[9]....
        /*0058*/ 	.word	0xffffffff


	//   ....[10]....
        /*005c*/ 	.word	0xffffffff


	//   ....[11]....
        /*0060*/ 	.word	0xffffffff


	//   ....[12]....
        /*0064*/ 	.word	0xffffffff


	//   ....[13]....
        /*0068*/ 	.word	0xffffffff


	//   ....[14]....
        /*006c*/ 	.word	0xffffffff


	//   ....[15]....
        /*0070*/ 	.word	0xffffffff


	//   ....[16]....
        /*0074*/ 	.word	0xffffffff


	//   ....[17]....
        /*0078*/ 	.word	0xffffffff


	//   ....[18]....
        /*007c*/ 	.word	0xffffffff


	//   ....[19]....
        /*0080*/ 	.word	0x0500000f


	//   ....[20]....
        /*0084*/ 	.word	0x0500000f


	//   ....[21]....
        /*0088*/ 	.word	0x0500000f


	//   ....[22]....
        /*008c*/ 	.word	0x0500000f


	//   ....[23]....
        /*0090*/ 	.word	0x0500000f


	//   ....[24]....
        /*0094*/ 	.word	0x0500000f


	//   ....[25]....
        /*0098*/ 	.word	0x0500000f


	//   ....[26]....
        /*009c*/ 	.word	0x0500000f


	//   ....[27]....
        /*00a0*/ 	.word	0x0500000f


	//   ....[28]....
        /*00a4*/ 	.word	0x0500000f


	//----- nvinfo : EIATTR_COOP_GROUP_INSTR_OFFSETS
	.align		4
.L_535:
        /*00a8*/ 	.byte	0x04, 0x28
        /*00aa*/ 	.short	(.L_537 - .L_536)


	//   ....[0]....
.L_536:
        /*00ac*/ 	.word	0x00001b40


	//   ....[1]....
        /*00b0*/ 	.word	0x00001b60


	//   ....[2]....
        /*00b4*/ 	.word	0x00001b80


	//   ....[3]....
        /*00b8*/ 	.word	0x00001ba0


	//   ....[4]....
        /*00bc*/ 	.word	0x00001bc0


	//   ....[5]....
        /*00c0*/ 	.word	0x00002dc0


	//   ....[6]....
        /*00c4*/ 	.word	0x00002de0


	//   ....[7]....
        /*00c8*/ 	.word	0x00003100


	//   ....[8]....
        /*00cc*/ 	.word	0x00003120


	//   ....[9]....
        /*00d0*/ 	.word	0x00003140


	//   ....[10]....
        /*00d4*/ 	.word	0x00003240


	//   ....[11]....
        /*00d8*/ 	.word	0x00003280


	//   ....[12]....
        /*00dc*/ 	.word	0x000048d0


	//   ....[13]....
        /*00e0*/ 	.word	0x00004950


	//   ....[14]....
        /*00e4*/ 	.word	0x000049d0


	//   ....[15]....
        /*00e8*/ 	.word	0x000049f0


	//   ....[16]....
        /*00ec*/ 	.word	0x00004a10


	//   ....[17]....
        /*00f0*/ 	.word	0x00004a90


	//   ....[18]....
        /*00f4*/ 	.word	0x00004ab0


	//   ....[19]....
        /*00f8*/ 	.word	0x00008120


	//   ....[20]....
        /*00fc*/ 	.word	0x00008180


	//   ....[21]....
        /*0100*/ 	.word	0x000081e0


	//   ....[22]....
        /*0104*/ 	.word	0x00008240


	//   ....[23]....
        /*0108*/ 	.word	0x000082a0


	//   ....[24]....
        /*010c*/ 	.word	0x00008320


	//   ....[25]....
        /*0110*/ 	.word	0x000083a0


	//   ....[26]....
        /*0114*/ 	.word	0x00008430


	//   ....[27]....
        /*0118*/ 	.word	0x000084b0


	//   ....[28]....
        /*011c*/ 	.word	0x00008510


	//----- nvinfo : EIATTR_VRC_CTA_INIT_COUNT
	.align		4
.L_537:
        /*0120*/ 	.byte	0x02, 0x4a
	.zero		1
	.zero		1


	//----- nvinfo : EIATTR_SYSCALL_OFFSETS
	.align		4
        /*0124*/ 	.byte	0x04, 0x46
        /*0126*/ 	.short	(.L_539 - .L_538)


	//   ....[0]....
.L_538:
        /*0128*/ 	.word	0x00001290


	//----- nvinfo : EIATTR_EXIT_INSTR_OFFSETS
	.align		4
.L_539:
        /*012c*/ 	.byte	0x04, 0x1c
        /*012e*/ 	.short	(.L_541 - .L_540)


	//   ....[0]....
.L_540:
        /*0130*/ 	.word	0x000000b0


	//   ....[1]....
        /*0134*/ 	.word	0x00007c60


	//   ....[2]....
        /*0138*/ 	.word	0x00008010


	//   ....[3]....
        /*013c*/ 	.word	0x000080d0


	//----- nvinfo : EIATTR_CRS_STACK_SIZE
	.align		4
.L_541:
        /*0140*/ 	.byte	0x04, 0x1e
        /*0142*/ 	.short	(.L_543 - .L_542)
.L_542:
        /*0144*/ 	.word	0x00000000


	//----- nvinfo : EIATTR_CBANK_PARAM_SIZE
	.align		4
.L_543:
        /*0148*/ 	.byte	0x03, 0x19
        /*014a*/ 	.short	0x0128


	//----- nvinfo : EIATTR_PARAM_CBANK
	.align		4
        /*014c*/ 	.byte	0x04, 0x0a
        /*014e*/ 	.short	(.L_545 - .L_544)
	.align		4
.L_544:
        /*0150*/ 	.word	index@(.nv.constant0._ZN4mmha33masked_multihead_attention_kernelItLi96ELi128ELi4ELi16ELi64ELb0ELb0EEEv26Multihead_attention_paramsIT_XT5_EE)
        /*0154*/ 	.short	0x0380
        /*0156*/ 	.short	0x0128


	//----- nvinfo : EIATTR_SW_WAR
	.align		4
.L_545:
        /*0158*/ 	.byte	0x04, 0x36
        /*015a*/ 	.short	(.L_547 - .L_546)
.L_546:
        /*015c*/ 	.word	0x00000008
.L_547:


//--------------------- .nv.info._ZN4mmha33masked_multihead_attention_kernelIfLi96ELi128ELi1ELi32ELi256ELb0ELb1EEEv26Multihead_attention_paramsIT_XT5_EE --------------------------
	.section	.nv.info._ZN4mmha33masked_multihead_attention_kernelIfLi96ELi128ELi1ELi32ELi256ELb0ELb1EEEv26Multihead_attention_paramsIT_XT5_EE,"",@"SHT_CUDA_INFO"
	.sectionflags	@""
	.align	4


	//----- nvinfo : EIATTR_CUDA_API_VERSION
	.align		4
        /*0000*/ 	.byte	0x04, 0x37
        /*0002*/ 	.short	(.L_549 - .L_548)
.L_548:
        /*0004*/ 	.word	0x00000082


	//----- nvinfo : EIATTR_KPARAM_INFO
	.align		4
.L_549:
        /*0008*/ 	.byte	0x04, 0x17
        /*000a*/ 	.short	(.L_551 - .L_550)
.L_550:
        /*000c*/ 	.word	0x00000000
        /*0010*/ 	.short	0x0000
        /*0012*/ 	.short	0x0000
        /*0014*/ 	.byte	0x00, 0xf0, 0xa1, 0x04


	//----- nvinfo : EIATTR_SPARSE_MMA_MASK
	.align		4
.L_551:
        /*0018*/ 	.byte	0x03, 0x50
        /*001a*/ 	.short	0x0000


	//----- nvinfo : EIATTR_MAXREG_COUNT
	.align		4
        /*001c*/ 	.byte	0x03, 0x1b
        /*001e*/ 	.short	0x00ff


	//----- nvinfo : EIATTR_NUM_BARRIERS
	.align		4
        /*0020*/ 	.byte	0x02, 0x4c
        /*0022*/ 	.byte	0x01
	.zero		1


	//----- nvinfo : EIATTR_EXTERNS
	.align		4
        /*0024*/ 	.byte	0x04, 0x0f
        /*0026*/ 	.short	(.L_553 - .L_552)


	//   ....[0]....
	.align		4
.L_552:
        /*0028*/ 	.word	index@(__assertfail)


	//----- nvinfo : EIATTR_ANNOTATIONS
	.align		4
.L_553:
        /*002c*/ 	.byte	0x04, 0x55
        /*002e*/ 	.short	(.L_555 - .L_554)


	//   ....[0]....
.L_554:
        /* <DEDUP_REMOVED lines=22> */


	//----- nvinfo : EIATTR_MERCURY_ISA_VERSION
	.align		4
.L_555:
        /*0178*/ 	.byte	0x03, 0x5f
        /*017a*/ 	.short	0x0101


	//----- nvinfo : EIATTR_INT_WARP_WIDE_INSTR_OFFSETS
	.align		4
        /*017c*/ 	.byte	0x04, 0x31
        /*017e*/ 	.short	(.L_557 - .L_556)


	//   ....[0]....
.L_556:
        /*0180*/ 	.word	0x00000ae0


	//----- nvinfo : EIATTR_COOP_GROUP_MASK_REGIDS
	.align		4
.L_557:
        /*0184*/ 	.byte	0x04, 0x29
        /*0186*/ 	.short	(.L_559 - .L_558)


	//   ....[0]....
.L_558:
        /*0188*/ 	.word	0xffffffff


	//   ....[1]....
        /*018c*/ 	.word	0xffffffff


	//   ....[2]....
        /*0190*/ 	.word	0xffffffff


	//   ....[3]....
        /*0194*/ 	.word	0xffffffff


	//   ....[4]....
        /*0198*/ 	.word	0xffffffff


	//   ....[5]....
        /*019c*/ 	.word	0xffffffff


	//   ....[6]....
        /*01a0*/ 	.word	0xffffffff


	//   ....[7]....
        /*01a4*/ 	.word	0xffffffff


	//   ....[8]....
        /*01a8*/ 	.word	0xffffffff


	//   ....[9]....
        /*01ac*/ 	.word	0xffffffff


	//   ....[10]....
        /*01b0*/ 	.word	0xffffffff


	//   ....[11]....
        /*01b4*/ 	.word	0xffffffff


	//   ....[12]....
        /*01b8*/ 	.word	0xffffffff


	//   ....[13]....
        /*01bc*/ 	.word	0xffffffff


	//   ....[14]....
        /*01c0*/ 	.word	0xffffffff


	//   ....[15]....
        /*01c4*/ 	.word	0xffffffff


	//   ....[16]....
        /*01c8*/ 	.word	0xffffffff


	//   ....[17]....
        /*01cc*/ 	.word	0xffffffff


	//   ....[18]....
        /*01d0*/ 	.word	0xffffffff


	//   ....[19]....
        /*01d4*/ 	.word	0xffffffff


	//   ....[20]....
        /*01d8*/ 	.word	0xffffffff


	//   ....[21]....
        /*01dc*/ 	.word	0xffffffff


	//   ....[22]....
        /*01e0*/ 	.word	0xffffffff


	//   ....[23]....
        /*01e4*/ 	.word	0x0500000f


	//   ....[24]....
        /*01e8*/ 	.word	0x0500000f


	//   ....[25]....
        /*01ec*/ 	.word	0x0500000f


	//   ....[26]....
        /*01f0*/ 	.word	0x0500000f


	//   ....[27]....
        /*01f4*/ 	.word	0x0500000f


	//----- nvinfo : EIATTR_COOP_GROUP_INSTR_OFFSETS
	.align		4
.L_559:
        /*01f8*/ 	.byte	0x04, 0x28
        /*01fa*/ 	.short	(.L_561 - .L_560)


	//   ....[0]....
.L_560:
        /*01fc*/ 	.word	0x00001bc0


	//   ....[1]....
        /*0200*/ 	.word	0x00001be0


	//   ....[2]....
        /*0204*/ 	.word	0x00001c00


	//   ....[3]....
        /*0208*/ 	.word	0x00001c20


	//   ....[4]....
        /*020c*/ 	.word	0x00001c40


	//   ....[5]....
        /*0210*/ 	.word	0x00006920


	//   ....[6]....
        /*0214*/ 	.word	0x00006940


	//   ....[7]....
        /*0218*/ 	.word	0x00006970


	//   ....[8]....
        /*021c*/ 	.word	0x000069a0


	//   ....[9]....
        /*0220*/ 	.word	0x000069e0


	//   ....[10]....
        /*0224*/ 	.word	0x00006a70


	//   ....[11]....
        /*0228*/ 	.word	0x00006aa0


	//   ....[12]....
        /*022c*/ 	.word	0x00006ad0


	//   ....[13]....
        /*0230*/ 	.word	0x00006af0


	//   ....[14]....
        /*0234*/ 	.word	0x00008160


	//   ....[15]....
        /*0238*/ 	.word	0x000081f0


	//   ....[16]....
        /*023c*/ 	.word	0x00008210


	//   ....[17]....
        /*0240*/ 	.word	0x00008230


	//   ....[18]....
        /*0244*/ 	.word	0x00008250


	//   ....[19]....
        /*0248*/ 	.word	0x000082b0


	//   ....[20]....
        /*024c*/ 	.word	0x000082d0


	//   ....[21]....
        /*0250*/ 	.word	0x00008300


	//   ....[22]....
        /*0254*/ 	.word	0x00008330


	//   ....[23]....
        /*0258*/ 	.word	0x0000c3f0


	//   ....[24]....
        /*025c*/ 	.word	0x0000c450


	//   ....[25]....
        /*0260*/ 	.word	0x0000c4b0


	//   ....[26]....
        /*0264*/ 	.word	0x0000c510


	//   ....[27]....
        /*0268*/ 	.word	0x0000c570


	//----- nvinfo : EIATTR_VRC_CTA_INIT_COUNT
	.align		4
.L_561:
        /*026c*/ 	.byte	0x02, 0x4a
	.zero		1
	.zero		1


	//----- nvinfo : EIATTR_SYSCALL_OFFSETS
	.align		4
        /*0270*/ 	.byte	0x04, 0x46
        /*0272*/ 	.short	(.L_563 - .L_562)


	//   ....[0]....
.L_562:
        /*0274*/ 	.word	0x000013d0


	//----- nvinfo : EIATTR_EXIT_INSTR_OFFSETS
	.align		4
.L_563:
        /*0278*/ 	.byte	0x04, 0x1c
        /*027a*/ 	.short	(.L_565 - .L_564)


	//   ....[0]....
.L_564:
        /*027c*/ 	.word	0x000000e0


	//   ....[1]....
        /*0280*/ 	.word	0x0000c130


	//   ....[2]....
        /*0284*/ 	.word	0x0000c350


	//   ....[3]....
        /*0288*/ 	.word	0x0000c3a0


	//----- nvinfo : EIATTR_CRS_STACK_SIZE
	.align		4
.L_565:
        /*028c*/ 	.byte	0x04, 0x1e
        /*028e*/ 	.short	(.L_567 - .L_566)
.L_566:
        /*0290*/ 	.word	0x00000000


	//----- nvinfo : EIATTR_CBANK_PARAM_SIZE
	.align		4
.L_567:
        /*0294*/ 	.byte	0x03, 0x19
        /*0296*/ 	.short	0x0128


	//----- nvinfo : EIATTR_PARAM_CBANK
	.align		4
        /*0298*/ 	.byte	0x04, 0x0a
        /*029a*/ 	.short	(.L_569 - .L_568)
	.align		4
.L_568:
        /*029c*/ 	.word	index@(.nv.constant0._ZN4mmha33masked_multihead_attention_kernelIfLi96ELi128ELi1ELi32ELi256ELb0ELb1EEEv26Multihead_attention_paramsIT_XT5_EE)
        /*02a0*/ 	.short	0x0380
        /*02a2*/ 	.short	0x0128


	//----- nvinfo : EIATTR_SW_WAR
	.align		4
.L_569:
        /*02a4*/ 	.byte	0x04, 0x36
        /*02a6*/ 	.short	(.L_571 - .L_570)
.L_570:
        /*02a8*/ 	.word	0x00000008
.L_571:


//--------------------- .nv.info._ZN4mmha33masked_multihead_attention_kernelIfLi96ELi128ELi2ELi32ELi128ELb0ELb1EEEv26Multihead_attention_paramsIT_XT5_EE --------------------------
	.section	.nv.info._ZN4mmha33masked_multihead_attention_kernelIfLi96ELi128ELi2ELi32ELi128ELb0ELb1EEEv26Multihead_attention_paramsIT_XT5_EE,"",@"SHT_CUDA_INFO"
	.sectionflags	@""
	.align	4


	//----- nvinfo : EIATTR_CUDA_API_VERSION
	.align		4
        /*0000*/ 	.byte	0x04, 0x37
        /*0002*/ 	.short	(.L_573 - .L_572)
.L_572:
        /*0004*/ 	.word	0x00000082


	//----- nvinfo : EIATTR_KPARAM_INFO
	.align		4
.L_573:
        /*0008*/ 	.byte	0x04, 0x17
        /*000a*/ 	.short	(.L_575 - .L_574)
.L_574:
        /*000c*/ 	.word	0x00000000
        /*0010*/ 	.short	0x0000
        /*0012*/ 	.short	0x0000
        /*0014*/ 	.byte	0x00, 0xf0, 0xa1, 0x04


	//----- nvinfo : EIATTR_SPARSE_MMA_MASK
	.align		4
.L_575:
        /*0018*/ 	.byte	0x03, 0x50
        /*001a*/ 	.short	0x0000


	//----- nvinfo : EIATTR_MAXREG_COUNT
	.align		4
        /*001c*/ 	.byte	0x03, 0x1b
        /*001e*/ 	.short	0x00ff


	//----- nvinfo : EIATTR_NUM_BARRIERS
	.align		4
        /*0020*/ 	.byte	0x02, 0x4c
        /*0022*/ 	.byte	0x01
	.zero		1


	//----- nvinfo : EIATTR_EXTERNS
	.align		4
        /*0024*/ 	.byte	0x04, 0x0f
        /*0026*/ 	.short	(.L_577 - .L_576)


	//   ....[0]....
	.align		4
.L_576:
        /*0028*/ 	.word	index@(__assertfail)


	//----- nvinfo : EIATTR_MERCURY_ISA_VERSION
	.align		4
.L_577:
        /*002c*/ 	.byte	0x03, 0x5f
        /*002e*/ 	.short	0x0101


	//----- nvinfo : EIATTR_COOP_GROUP_MASK_REGIDS
	.align		4
        /*0030*/ 	.byte	0x04, 0x29
        /*0032*/ 	.short	(.L_579 - .L_578)


	//   ....[0]....
.L_578:
        /*0034*/ 	.word	0xffffffff


	//   ....[1]....
        /*0038*/ 	.word	0xffffffff


	//   ....[2]....
        /*003c*/ 	.word	0xffffffff


	//   ....[3]....
        /*0040*/ 	.word	0xffffffff


	//   ....[4]....
        /*0044*/ 	.word	0xffffffff


	//   ....[5]....
        /*0048*/ 	.word	0xffffffff


	//   ....[6]....
        /*004c*/ 	.word	0xffffffff


	//   ....[7]....
        /*0050*/ 	.word	0xffffffff


	//   ....[8]....
        /*0054*/ 	.word	0xffffffff


	//   ....[9]....
        /*0058*/ 	.word	0xffffffff


	//   ....[10]....
        /*005c*/ 	.word	0xffffffff


	//   ....[11]....
        /*0060*/ 	.word	0xffffffff


	//   ....[12]....
        /*0064*/ 	.word	0xffffffff


	//   ....[13]....
        /*0068*/ 	.word	0xffffffff


	//   ....[14]....
        /*006c*/ 	.word	0xffffffff


	//   ....[15]....
        /*0070*/ 	.word	0xffffffff


	//   ....[16]....
        /*0074*/ 	.word	0xffffffff


	//   ....[17]....
        /*0078*/ 	.word	0xffffffff


	//   ....[18]....
        /*007c*/ 	.word	0xffffffff


	//   ....[19]....
        /*0080*/ 	.word	0xffffffff


	//   ....[20]....
        /*0084*/ 	.word	0xffffffff


	//   ....[21]....
        /*0088*/ 	.word	0x0500000f


	//   ....[22]....
        /*008c*/ 	.word	0x0500000f


	//   ....[23]....
        /*0090*/ 	.word	0x0500000f


	//   ....[24]....
        /*0094*/ 	.word	0x0500000f


	//   ....[25]....
        /*0098*/ 	.word	0x0500000f


	//   ....[26]....
        /*009c*/ 	.word	0x0500000f


	//   ....[27]....
        /*00a0*/ 	.word	0x0500000f


	//   ....[28]....
        /*00a4*/ 	.word	0x0500000f


	//   ....[29]....
        /*00a8*/ 	.word	0x0500000f


	//   ....[30]....
        /*00ac*/ 	.word	0x0500000f


	//----- nvinfo : EIATTR_COOP_GROUP_INSTR_OFFSETS
	.align		4
.L_579:
        /*00b0*/ 	.byte	0x04, 0x28
        /*00b2*/ 	.short	(.L_581 - .L_580)


	//   ....[0]....
.L_580:
        /*00b4*/ 	.word	0x000019f0


	//   ....[1]....
        /*00b8*/ 	.word	0x00001a10


	//   ....[2]....
        /*00bc*/ 	.word	0x00001a30


	//   ....[3]....
        /*00c0*/ 	.word	0x00001a50


	//   ....[4]....
        /*00c4*/ 	.word	0x00001a70


	//   ....[5]....
        /*00c8*/ 	.word	0x00005f60


	//   ....[6]....
        /*00cc*/ 	.word	0x000061d0


	//   ....[7]....
        /*00d0*/ 	.word	0x000061f0


	//   ....[8]....
        /*00d4*/ 	.word	0x00006210


	//   ....[9]....
        /*00d8*/ 	.word	0x00006230


	//   ....[10]....
        /*00dc*/ 	.word	0x00006380


	//   ....[11]....
        /*00e0*/ 	.word	0x000063c0


	//   ....[12]....
        /*00e4*/ 	.word	0x00006400


	//   ....[13]....
        /*00e8*/ 	.word	0x00007a40


	//   ....[14]....
        /*00ec*/ 	.word	0x00007ad0


	//   ....[15]....
        /*00f0*/ 	.word	0x00007af0


	//   ....[16]....
        /*00f4*/ 	.word	0x00007b10


	//   ....[17]....
        /*00f8*/ 	.word	0x00007b30


	//   ....[18]....
        /*00fc*/ 	.word	0x00007ba0


	//   ....[19]....
        /*0100*/ 	.word	0x00007bc0


	//   ....[20]....
        /*0104*/ 	.word	0x00007bf0


	//   ....[21]....
        /*0108*/ 	.word	0x0000bb20


	//   ....[22]....
        /*010c*/ 	.word	0x0000bb80


	//   ....[23]....
        /*0110*/ 	.word	0x0000bbe0


	//   ....[24]....
        /*0114*/ 	.word	0x0000bc40


	//   ....[25]....
        /*0118*/ 	.word	0x0000bca0


	//   ....[26]....
        /*011c*/ 	.word	0x0000bd20


	//   ....[27]....
        /*0120*/ 	.word	0x0000bdc0


	//   ....[28]....
        /*0124*/ 	.word	0x0000be40


	//   ....[29]....
        /*0128*/ 	.word	0x0000bea0


	//   ....[30]....
        /*012c*/ 	.word	0x0000bf00


	//----- nvinfo : EIATTR_VRC_CTA_INIT_COUNT
	.align		4
.L_581:
        /*0130*/ 	.byte	0x02, 0x4a
	.zero		1
	.zero		1


	//----- nvinfo : EIATTR_SYSCALL_OFFSETS
	.align		4
        /*0134*/ 	.byte	0x04, 0x46
        /*0136*/ 	.short	(.L_583 - .L_582)


	//   ....[0]....
.L_582:
        /*0138*/ 	.word	0x00001210


	//----- nvinfo : EIATTR_EXIT_INSTR_OFFSETS
	.align		4
.L_583:
        /*013c*/ 	.byte	0x04, 0x1c
        /*013e*/ 	.short	(.L_585 - .L_584)


	//   ....[0]....
.L_584:
        /*0140*/ 	.word	0x000000b0


	//   ....[1]....
        /*0144*/ 	.word	0x0000b860


	//   ....[2]....
        /*0148*/ 	.word	0x0000ba80


	//   ....[3]....
        /*014c*/ 	.word	0x0000bad0


	//----- nvinfo : EIATTR_CRS_STACK_SIZE
	.align		4
.L_585:
        /*0150*/ 	.byte	0x04, 0x1e
        /*0152*/ 	.short	(.L_587 - .L_586)
.L_586:
        /*0154*/ 	.word	0x00000000


	//----- nvinfo : EIATTR_CBANK_PARAM_SIZE
	.align		4
.L_587:
        /*0158*/ 	.byte	0x03, 0x19
        /*015a*/ 	.short	0x0128


	//----- nvinfo : EIATTR_PARAM_CBANK
	.align		4
        /*015c*/ 	.byte	0x04, 0x0a
        /*015e*/ 	.short	(.L_589 - .L_588)
	.align		4
.L_588:
        /*0160*/ 	.word	index@(.nv.constant0._ZN4mmha33masked_multihead_attention_kernelIfLi96ELi128ELi2ELi32ELi128ELb0ELb1EEEv26Multihead_attention_paramsIT_XT5_EE)
        /*0164*/ 	.short	0x0380
        /*0166*/ 	.short	0x0128


	//----- nvinfo : EIATTR_SW_WAR
	.align		4
.L_589:
        /*0168*/ 	.byte	0x04, 0x36
        /*016a*/ 	.short	(.L_591 - .L_590)
.L_590:
        /*016c*/ 	.word	0x00000008
.L_591:


//--------------------- .nv.info._ZN4mmha33masked_multihead_attention_kernelIfLi96ELi128ELi4ELi32ELi64ELb0ELb1EEEv26Multihead_attention_paramsIT_XT5_EE --------------------------
	.section	.nv.info._ZN4mmha33masked_multihead_attention_kernelIfLi96ELi128ELi4ELi32ELi64ELb0ELb1EEEv26Multihead_attention_paramsIT_XT5_EE,"",@"SHT_CUDA_INFO"
	.sectionflags	@""
	.align	4


	//----- nvinfo : EIATTR_CUDA_API_VERSION
	.align		4
        /*0000*/ 	.byte	0x04, 0x37
        /*0002*/ 	.short	(.L_593 - .L_592)
.L_592:
        /*0004*/ 	.word	0x00000082


	//----- nvinfo : EIATTR_KPARAM_INFO
	.align		4
.L_593:
        /*0008*/ 	.byte	0x04, 0x17
        /*000a*/ 	.short	(.L_595 - .L_594)
.L_594:
        /*000c*/ 	.word	0x00000000
        /*0010*/ 	.short	0x0000
        /*0012*/ 	.short	0x0000
        /*0014*/ 	.byte	0x00, 0xf0, 0xa1, 0x04


	//----- nvinfo : EIATTR_SPARSE_MMA_MASK
	.align		4
.L_595:
        /*0018*/ 	.byte	0x03, 0x50
        /*001a*/ 	.short	0x0000


	//----- nvinfo : EIATTR_MAXREG_COUNT
	.align		4
        /*001c*/ 	.byte	0x03, 0x1b
        /*001e*/ 	.short	0x00ff


	//----- nvinfo : EIATTR_NUM_BARRIERS
	.align		4
        /*0020*/ 	.byte	0x02, 0x4c
        /*0022*/ 	.byte	0x01
	.zero		1


	//----- nvinfo : EIATTR_EXTERNS
	.align		4
        /*0024*/ 	.byte	0x04, 0x0f
        /*0026*/ 	.short	(.L_597 - .L_596)


	//   ....[0]....
	.align		4
.L_596:
        /*0028*/ 	.word	index@(__assertfail)


	//----- nvinfo : EIATTR_MERCURY_ISA_VERSION
	.align		4
.L_597:
        /*002c*/ 	.byte	0x03, 0x5f
        /*002e*/ 	.short	0x0101


	//----- nvinfo : EIATTR_COOP_GROUP_MASK_REGIDS
	.align		4
        /*0030*/ 	.byte	0x04, 0x29
        /*0032*/ 	.short	(.L_599 - .L_598)


	//   ....[0]....
.L_598:
        /*0034*/ 	.word	0xffffffff


	//   ....[1]....
        /*0038*/ 	.word	0xffffffff


	//   ....[2]....
        /*003c*/ 	.word	0xffffffff


	//   ....[3]....
        /*0040*/ 	.word	0xffffffff


	//   ....[4]....
        /*0044*/ 	.word	0xffffffff


	//   ....[5]....
        /*0048*/ 	.word	0xffffffff


	//   ....[6]....
        /*004c*/ 	.word	0xffffffff


	//   ....[7]....
        /*0050*/ 	.word	0xffffffff


	//   ....[8]....
        /*0054*/ 	.word	0xffffffff


	//   ....[9]....
        /*0058*/ 	.word	0xffffffff


	//   ....[10]....
        /*005c*/ 	.word	0xffffffff


	//   ....[11]....
        /*0060*/ 	.word	0xffffffff


	//   ....[12]....
        /*0064*/ 	.word	0xffffffff


	//   ....[13]....
        /*0068*/ 	.word	0xffffffff


	//   ....[14]....
        /*006c*/ 	.word	0xffffffff


	//   ....[15]....
        /*0070*/ 	.word	0xffffffff


	//   ....[16]....
        /*0074*/ 	.word	0xffffffff


	//   ....[17]....
        /*0078*/ 	.word	0xffffffff


	//   ....[18]....
        /*007c*/ 	.word	0xffffffff


	//   ....[19]....
        /*0080*/ 	.word	0x0500000f


	//   ....[20]....
        /*0084*/ 	.word	0x0500000f


	//   ....[21]....
        /*0088*/ 	.word	0x0500000f


	//   ....[22]....
        /*008c*/ 	.word	0x0500000f


	//   ....[23]....
        /*0090*/ 	.word	0x0500000f


	//   ....[24]....
        /*0094*/ 	.word	0x0500000f


	//   ....[25]....
        /*0098*/ 	.word	0x0500000f


	//   ....[26]....
        /*009c*/ 	.word	0x0500000f


	//   ....[27]....
        /*00a0*/ 	.word	0x0500000f


	//   ....[28]....
        /*00a4*/ 	.word	0x0500000f


	//----- nvinfo : EIATTR_COOP_GROUP_INSTR_OFFSETS
	.align		4
.L_599:
        /*00a8*/ 	.byte	0x04, 0x28
        /*00aa*/ 	.short	(.L_601 - .L_600)


	//   ....[0]....
.L_600:
        /*00ac*/ 	.word	0x00001b70


	//   ....[1]....
        /*00b0*/ 	.word	0x00001b90


	//   ....[2]....
        /*00b4*/ 	.word	0x00001bb0


	//   ....[3]....
        /*00b8*/ 	.word	0x00001bd0


	//   ....[4]....
        /*00bc*/ 	.word	0x00001bf0


	//   ....[5]....
        /*00c0*/ 	.word	0x00005b50


	//   ....[6]....
        /*00c4*/ 	.word	0x00005b70


	//   ....[7]....
        /*00c8*/ 	.word	0x00005de0


	//   ....[8]....
        /*00cc*/ 	.word	0x00005e00


	//   ....[9]....
        /*00d0*/ 	.word	0x00005e20


	//   ....[10]....
        /*00d4*/ 	.word	0x00005fa0


	//   ....[11]....
        /*00d8*/ 	.word	0x00005fd0


	//   ....[12]....
        /*00dc*/ 	.word	0x00007650


	//   ....[13]....
        /*00e0*/ 	.word	0x000076d0


	//   ....[14]....
        /*00e4*/ 	.word	0x00007700


	//   ....[15]....
        /*00e8*/ 	.word	0x00007730


	//   ....[16]....
        /*00ec*/ 	.word	0x00007760


	//   ....[17]....
        /*00f0*/ 	.word	0x000077d0


	//   ....[18]....
        /*00f4*/ 	.word	0x000077f0


	//   ....[19]....
        /*00f8*/ 	.word	0x0000b6c0


	//   ....[20]....
        /*00fc*/ 	.word	0x0000b720


	//   ....[21]....
        /*0100*/ 	.word	0x0000b780


	//   ....[22]....
        /*0104*/ 	.word	0x0000b7e0


	//   ....[23]....
        /*0108*/ 	.word	0x0000b840


	//   ....[24]....
        /*010c*/ 	.word	0x0000b8c0


	//   ....[25]....
        /*0110*/ 	.word	0x0000b940


	//   ....[26]....
        /*0114*/ 	.word	0x0000b9d0


	//   ....[27]....
        /*0118*/ 	.word	0x0000ba50


	//   ....[28]....
        /*011c*/ 	.word	0x0000bab0


	//----- nvinfo : EIATTR_VRC_CTA_INIT_COUNT
	.align		4
.L_601:
        /*0120*/ 	.byte	0x02, 0x4a
	.zero		1
	.zero		1


	//----- nvinfo : EIATTR_SYSCALL_OFFSETS
	.align		4
        /*0124*/ 	.byte	0x04, 0x46
        /*0126*/ 	.short	(.L_603 - .L_602)


	//   ....[0]....
.L_602:
        /*0128*/ 	.word	0x00001380


	//----- nvinfo : EIATTR_EXIT_INSTR_OFFSETS
	.align		4
.L_603:
        /*012c*/ 	.byte	0x04, 0x1c
        /*012e*/ 	.short	(.L_605 - .L_604)


	//   ....[0]....
.L_604:
        /*0130*/ 	.word	0x000000d0


	//   ....[1]....
        /*0134*/ 	.word	0x0000b400


	//   ....[2]....
        /*0138*/ 	.word	0x0000b620


	//   ....[3]....
        /*013c*/ 	.word	0x0000b670


	//----- nvinfo : EIATTR_CRS_STACK_SIZE
	.align		4
.L_605:
        /*0140*/ 	.byte	0x04, 0x1e
        /*0142*/ 	.short	(.L_607 - .L_606)
.L_606:
        /*0144*/ 	.word	0x00000000


	//----- nvinfo : EIATTR_CBANK_PARAM_SIZE
	.align		4
.L_607:
        /*0148*/ 	.byte	0x03, 0x19
        /*014a*/ 	.short	0x0128


	//----- nvinfo : EIATTR_PARAM_CBANK
	.align		4
        /*014c*/ 	.byte	0x04, 0x0a
        /*014e*/ 	.short	(.L_609 - .L_608)
	.align		4
.L_608:
        /*0150*/ 	.word	index@(.nv.constant0._ZN4mmha33masked_multihead_attention_kernelIfLi96ELi128ELi4ELi32ELi64ELb0ELb1EEEv26Multihead_attention_paramsIT_XT5_EE)
        /*0154*/ 	.short	0x0380
        /*0156*/ 	.short	0x0128


	//----- nvinfo : EIATTR_SW_WAR
	.align		4
.L_609:
        /*0158*/ 	.byte	0x04, 0x36
        /*015a*/ 	.short	(.L_611 - .L_610)
.L_610:
        /*015c*/ 	.word	0x00000008
.L_611:


//--------------------- .nv.info._ZN4mmha33masked_multihead_attention_kernelIfLi96ELi128ELi1ELi32ELi256ELb0ELb0EEEv26Multihead_attention_paramsIT_XT5_EE --------------------------
	.section	.nv.info._ZN4mmha33masked_multihead_attention_kernelIfLi96ELi128ELi1ELi32ELi256ELb0ELb0EEEv26Multihead_attention_paramsIT_XT5_EE,"",@"SHT_CUDA_INFO"
	.sectionflags	@""
	.align	4


	//----- nvinfo : EIATTR_CUDA_API_VERSION
	.align		4
        /*0000*/ 	.byte	0x04, 0x37
        /*0002*/ 	.short	(.L_613 - .L_612)
.L_612:
        /*0004*/ 	.word	0x00000082


	//----- nvinfo : EIATTR_KPARAM_INFO
	.align		4
.L_613:
        /*0008*/ 	.byte	0x04, 0x17
        /*000a*/ 	.short	(.L_615 - .L_614)
.L_614:
        /*000c*/ 	.word	0x00000000
        /*0010*/ 	.short	0x0000
        /*0012*/ 	.short	0x0000
        /*0014*/ 	.byte	0x00, 0xf0, 0xa1, 0x04


	//----- nvinfo : EIATTR_SPARSE_MMA_MASK
	.align		4
.L_615:
        /*0018*/ 	.byte	0x03, 0x50
        /*001a*/ 	.short	0x0000


	//----- nvinfo : EIATTR_MAXREG_COUNT
	.align		4
        /*001c*/ 	.byte	0x03, 0x1b
        /*001e*/ 	.short	0x00ff


	//----- nvinfo : EIATTR_NUM_BARRIERS
	.align		4
        /*0020*/ 	.byte	0x02, 0x4c
        /*0022*/ 	.byte	0x01
	.zero		1


	//----- nvinfo : EIATTR_EXTERNS
	.align		4
        /*0024*/ 	.byte	0x04, 0x0f
        /*0026*/ 	.short	(.L_617 - .L_616)


	//   ....[0]....
	.align		4
.L_616:
        /*0028*/ 	.word	index@(__assertfail)


	//----- nvinfo : EIATTR_ANNOTATIONS
	.align		4
.L_617:
        /*002c*/ 	.byte	0x04, 0x55
        /*002e*/ 	.short	(.L_619 - .L_618)


	//   ....[0]....
.L_618:
        /* <DEDUP_REMOVED lines=27> */


	//----- nvinfo : EIATTR_MERCURY_ISA_VERSION
	.align		4
.L_619:
        /*01c8*/ 	.byte	0x03, 0x5f
        /*01ca*/ 	.short	0x0101


	//----- nvinfo : EIATTR_INT_WARP_WIDE_INSTR_OFFSETS
	.align		4
        /*01cc*/ 	.byte	0x04, 0x31
        /*01ce*/ 	.short	(.L_621 - .L_620)


	//   ....[0]....
.L_620:
        /*01d0*/ 	.word	0x00000ae0


	//----- nvinfo : EIATTR_COOP_GROUP_MASK_REGIDS
	.align		4
.L_621:
        /*01d4*/ 	.byte	0x04, 0x29
        /*01d6*/ 	.short	(.L_623 - .L_622)


	//   ....[0]....
.L_622:
        /*01d8*/ 	.word	0xffffffff


	//   ....[1]....
        /*01dc*/ 	.word	0xffffffff


	//   ....[2]....
        /*01e0*/ 	.word	0xffffffff


	//   ....[3]....
        /*01e4*/ 	.word	0xffffffff


	//   ....[4]....
        /*01e8*/ 	.word	0xffffffff


	//   ....[5]....
        /*01ec*/ 	.word	0xffffffff


	//   ....[6]....
        /*01f0*/ 	.word	0xffffffff


	//   ....[7]....
        /*01f4*/ 	.word	0xffffffff


	//   ....[8]....
        /*01f8*/ 	.word	0xffffffff


	//   ....[9]....
        /*01fc*/ 	.word	0xffffffff


	//   ....[10]....
        /*0200*/ 	.word	0xffffffff


	//   ....[11]....
        /*0204*/ 	.word	0xffffffff


	//   ....[12]....
        /*0208*/ 	.word	0xffffffff


	//   ....[13]....
        /*020c*/ 	.word	0xffffffff


	//   ....[14]....
        /*0210*/ 	.word	0xffffffff


	//   ....[15]....
        /*0214*/ 	.word	0xffffffff


	//   ....[16]....
        /*0218*/ 	.word	0xffffffff


	//   ....[17]....
        /*021c*/ 	.word	0xffffffff


	//   ....[18]....
        /*0220*/ 	.word	0xffffffff


	//   ....[19]....
        /*0224*/ 	.word	0xffffffff


	//   ....[20]....
        /*0228*/ 	.word	0xffffffff


	//   ....[21]....
        /*022c*/ 	.word	0xffffffff


	//   ....[22]....
        /*0230*/ 	.word	0xffffffff


	//   ....[23]....
        /*0234*/ 	.word	0x0500000f


	//   ....[24]....
        /*0238*/ 	.word	0x0500000f


	//   ....[25]....
        /*023c*/ 	.word	0x0500000f


	//   ....[26]....
        /*0240*/ 	.word	0x0500000f


	//   ....[27]....
        /*0244*/ 	.word	0x0500000f


	//----- nvinfo : EIATTR_COOP_GROUP_INSTR_OFFSETS
	.align		4
.L_623:
        /*0248*/ 	.byte	0x04, 0x28
        /*024a*/ 	.short	(.L_625 - .L_624)


	//   ....[0]....
.L_624:
        /*024c*/ 	.word	0x00001bc0


	//   ....[1]....
        /*0250*/ 	.word	0x00001be0


	//   ....[2]....
        /*0254*/ 	.word	0x00001c00


	//   ....[3]....
        /*0258*/ 	.word	0x00001c20


	//   ....[4]....
        /*025c*/ 	.word	0x00001c40


	//   ....[5]....
        /*0260*/ 	.word	0x00005650


	//   ....[6]....
        /*0264*/ 	.word	0x00005670


	//   ....[7]....
        /*0268*/ 	.word	0x000056a0


	//   ....[8]....
        /*026c*/ 	.word	0x000056d0


	//   ....[9]....
        /*0270*/ 	.word	0x00005710


	//   ....[10]....
        /*0274*/ 	.word	0x000057a0


	//   ....[11]....
        /*0278*/ 	.word	0x000057d0


	//   ....[12]....
        /*027c*/ 	.word	0x00005800


	//   ....[13]....
        /*0280*/ 	.word	0x00005820


	//   ....[14]....
        /*0284*/ 	.word	0x00006ed0


	//   ....[15]....
        /*0288*/ 	.word	0x00006f70


	//   ....[16]....
        /*028c*/ 	.word	0x00006f90


	//   ....[17]....
        /*0290*/ 	.word	0x00006fb0


	//   ....[18]....
        /*0294*/ 	.word	0x00006fd0


	//   ....[19]....
        /*0298*/ 	.word	0x00007030


	//   ....[20]....
        /*029c*/ 	.word	0x00007050


	//   ....[21]....
        /*02a0*/ 	.word	0x00007080


	//   ....[22]....
        /*02a4*/ 	.word	0x000070c0


	//   ....[23]....
        /*02a8*/ 	.word	0x0000b0f0


	//   ....[24]....
        /*02ac*/ 	.word	0x0000b150


	//   ....[25]....
        /*02b0*/ 	.word	0x0000b1b0


	//   ....[26]....
        /*02b4*/ 	.word	0x0000b210


	//   ....[27]....
        /*02b8*/ 	.word	0x0000b270


	//----- nvinfo : EIATTR_VRC_CTA_INIT_COUNT
	.align		4
.L_625:
        /*02bc*/ 	.byte	0x02, 0x4a
	.zero		1
	.zero		1


	//----- nvinfo : EIATTR_SYSCALL_OFFSETS
	.align		4
        /*02c0*/ 	.byte	0x04, 0x46
        /*02c2*/ 	.short	(.L_627 - .L_626)


	//   ....[0]....
.L_626:
        /*02c4*/ 	.word	0x000013d0


	//----- nvinfo : EIATTR_EXIT_INSTR_OFFSETS
	.align		4
.L_627:
        /*02c8*/ 	.byte	0x04, 0x1c
        /*02ca*/ 	.short	(.L_629 - .L_628)


	//   ....[0]....
.L_628:
        /*02cc*/ 	.word	0x000000e0


	//   ....[1]....
        /*02d0*/ 	.word	0x0000ae30


	//   ....[2]....
        /*02d4*/ 	.word	0x0000b050


	//   ....[3]....
        /*02d8*/ 	.word	0x0000b0a0


	//----- nvinfo : EIATTR_CRS_STACK_SIZE
	.align		4
.L_629:
        /*02dc*/ 	.byte	0x04, 0x1e
        /*02de*/ 	.short	(.L_631 - .L_630)
.L_630:
        /*02e0*/ 	.word	0x00000000


	//----- nvinfo : EIATTR_CBANK_PARAM_SIZE
	.align		4
.L_631:
        /*02e4*/ 	.byte	0x03, 0x19
        /*02e6*/ 	.short	0x0128


	//----- nvinfo : EIATTR_PARAM_CBANK
	.align		4
        /*02e8*/ 	.byte	0x04, 0x0a
        /*02ea*/ 	.short	(.L_633 - .L_632)
	.align		4
.L_632:
        /*02ec*/ 	.word	index@(.nv.constant0._ZN4mmha33masked_multihead_attention_kernelIfLi96ELi128ELi1ELi32ELi256ELb0ELb0EEEv26Multihead_attention_paramsIT_XT5_EE)
        /*02f0*/ 	.short	0x0380
        /*02f2*/ 	.short	0x0128


	//----- nvinfo : EIATTR_SW_WAR
	.align		4
.L_633:
        /*02f4*/ 	.byte	0x04, 0x36
        /*02f6*/ 	.short	(.L_635 - .L_634)
.L_634:
        /*02f8*/ 	.word	0x00000008
.L_635:


//--------------------- .nv.info._ZN4mmha33masked_multihead_attention_kernelIfLi96ELi128ELi2ELi32ELi128ELb0ELb0EEEv26Multihead_attention_paramsIT_XT5_EE --------------------------
	.section	.nv.info._ZN4mmha33masked_multihead_attention_kernelIfLi96ELi128ELi2ELi32ELi128ELb0ELb0EEEv26Multihead_attention_paramsIT_XT5_EE,"",@"SHT_CUDA_INFO"
	.sectionflags	@""
	.align	4


	//----- nvinfo : EIATTR_CUDA_API_VERSION
	.align		4
        /*0000*/ 	.byte	0x04, 0x37
        /*0002*/ 	.short	(.L_637 - .L_636)
.L_636:
        /*0004*/ 	.word	0x00000082


	//----- nvinfo : EIATTR_KPARAM_INFO
	.align		4
.L_637:
        /*0008*/ 	.byte	0x04, 0x17
        /*000a*/ 	.short	(.L_639 - .L_638)
.L_638:
        /*000c*/ 	.word	0x00000000
        /*0010*/ 	.short	0x0000
        /*0012*/ 	.short	0x0000
        /*0014*/ 	.byte	0x00, 0xf0, 0xa1, 0x04


	//----- nvinfo : EIATTR_SPARSE_MMA_MASK
	.align		4
.L_639:
        /*0018*/ 	.byte	0x03, 0x50
        /*001a*/ 	.short	0x0000


	//----- nvinfo : EIATTR_MAXREG_COUNT
	.align		4
        /*001c*/ 	.byte	0x03, 0x1b
        /*001e*/ 	.short	0x00ff


	//----- nvinfo : EIATTR_NUM_BARRIERS
	.align		4
        /*0020*/ 	.byte	0x02, 0x4c
        /*0022*/ 	.byte	0x01
	.zero		1


	//----- nvinfo : EIATTR_EXTERNS
	.align		4
        /*0024*/ 	.byte	0x04, 0x0f
        /*0026*/ 	.short	(.L_641 - .L_640)


	//   ....[0]....
	.align		4
.L_640:
        /*0028*/ 	.word	index@(__assertfail)


	//----- nvinfo : EIATTR_MERCURY_ISA_VERSION
	.align		4
.L_641:
        /*002c*/ 	.byte	0x03, 0x5f
        /*002e*/ 	.short	0x0101


	//----- nvinfo : EIATTR_COOP_GROUP_MASK_REGIDS
	.align		4
        /*0030*/ 	.byte	0x04, 0x29
        /*0032*/ 	.short	(.L_643 - .L_642)


	//   ....[0]....
.L_642:
        /*0034*/ 	.word	0xffffffff


	//   ....[1]....
        /*0038*/ 	.word	0xffffffff


	//   ....[2]....
        /*003c*/ 	.word	0xffffffff


	//   ....[3]....
        /*0040*/ 	.word	0xffffffff


	//   ....[4]....
        /*0044*/ 	.word	0xffffffff


	//   ....[5]....
        /*0048*/ 	.word	0xffffffff


	//   ....[6]....
        /*004c*/ 	.word	0xffffffff


	//   ....[7]....
        /*0050*/ 	.word	0xffffffff


	//   ....[8]....
        /*0054*/ 	.word	0xffffffff


	//   ....[9]....
        /*0058*/ 	.word	0xffffffff


	//   ....[10]....
        /*005c*/ 	.word	0xffffffff


	//   ....[11]....
        /*0060*/ 	.word	0xffffffff


	//   ....[12]....
        /*0064*/ 	.word	0xffffffff


	//   ....[13]....
        /*0068*/ 	.word	0xffffffff


	//   ....[14]....
        /*006c*/ 	.word	0xffffffff


	//   ....[15]....
        /*0070*/ 	.word	0xffffffff


	//   ....[16]....
        /*0074*/ 	.word	0xffffffff


	//   ....[17]....
        /*0078*/ 	.word	0xffffffff


	//   ....[18]....
        /*007c*/ 	.word	0xffffffff


	//   ....[19]....
        /*0080*/ 	.word	0xffffffff


	//   ....[20]....
        /*0084*/ 	.word	0xffffffff


	//   ....[21]....
        /*0088*/ 	.word	0x0500000f


	//   ....[22]....
        /*008c*/ 	.word	0x0500000f


	//   ....[23]....
        /*0090*/ 	.word	0x0500000f


	//   ....[24]....
        /*0094*/ 	.word	0x0500000f


	//   ....[25]....
        /*0098*/ 	.word	0x0500000f


	//   ....[26]....
        /*009c*/ 	.word	0x0500000f


	//   ....[27]....
        /*00a0*/ 	.word	0x0500000f


	//   ....[28]....
        /*00a4*/ 	.word	0x0500000f


	//   ....[29]....
        /*00a8*/ 	.word	0x0500000f


	//   ....[30]....
        /*00ac*/ 	.word	0x0500000f


	//----- nvinfo : EIATTR_COOP_GROUP_INSTR_OFFSETS
	.align		4
.L_643:
        /*00b0*/ 	.byte	0x04, 0x28
        /*00b2*/ 	.short	(.L_645 - .L_644)


	//   ....[0]....
.L_644:
        /*00b4*/ 	.word	0x000019f0


	//   ....[1]....
        /*00b8*/ 	.word	0x00001a10


	//   ....[2]....
        /*00bc*/ 	.word	0x00001a30


	//   ....[3]....
        /*00c0*/ 	.word	0x00001a50


	//   ....[4]....
        /*00c4*/ 	.word	0x00001a70


	//   ....[5]....
        /*00c8*/ 	.word	0x00004370


	//   ....[6]....
        /*00cc*/ 	.word	0x000045e0


	//   ....[7]....
        /*00d0*/ 	.word	0x00004600


	//   ....[8]....
        /*00d4*/ 	.word	0x00004620


	//   ....[9]....
        /*00d8*/ 	.word	0x00004640


	//   ....[10]....
        /*00dc*/ 	.word	0x00004780


	//   ....[11]....
        /*00e0*/ 	.word	0x000047a0


	//   ....[12]....
        /*00e4*/ 	.word	0x000047d0


	//   ....[13]....
        /*00e8*/ 	.word	0x00005e50


	//   ....[14]....
        /*00ec*/ 	.word	0x00005ed0


	//   ....[15]....
        /*00f0*/ 	.word	0x00005ef0


	//   ....[16]....
        /*00f4*/ 	.word	0x00005f10


	//   ....[17]....
        /*00f8*/ 	.word	0x00005f40


	//   ....[18]....
        /*00fc*/ 	.word	0x00005fb0


	//   ....[19]....
        /*0100*/ 	.word	0x00005fd0


	//   ....[20]....
        /*0104*/ 	.word	0x00006010


	//   ....[21]....
        /*0108*/ 	.word	0x00009ed0


	//   ....[22]....
        /*010c*/ 	.word	0x00009f30


	//   ....[23]....
        /*0110*/ 	.word	0x00009f90


	//   ....[24]....
        /*0114*/ 	.word	0x00009ff0


	//   ....[25]....
        /*0118*/ 	.word	0x0000a050


	//   ....[26]....
        /*011c*/ 	.word	0x0000a0d0


	//   ....[27]....
        /*0120*/ 	.word	0x0000a170


	//   ....[28]....
        /*0124*/ 	.word	0x0000a1f0


	//   ....[29]....
        /*0128*/ 	.word	0x0000a250


	//   ....[30]....
        /*012c*/ 	.word	0x0000a2b0


	//----- nvinfo : EIATTR_VRC_CTA_INIT_COUNT
	.align		4
.L_645:
        /*0130*/ 	.byte	0x02, 0x4a
	.zero		1
	.zero		1


	//----- nvinfo : EIATTR_SYSCALL_OFFSETS
	.align		4
        /*0134*/ 	.byte	0x04, 0x46
        /*0136*/ 	.short	(.L_647 - .L_646)


	//   ....[0]....
.L_646:
        /*0138*/ 	.word	0x00001210


	//----- nvinfo : EIATTR_EXIT_INSTR_OFFSETS
	.align		4
.L_647:
        /*013c*/ 	.byte	0x04, 0x1c
        /*013e*/ 	.short	(.L_649 - .L_648)


	//   ....[0]....
.L_648:
        /*0140*/ 	.word	0x000000b0


	//   ....[1]....
        /*0144*/ 	.word	0x00009c10


	//   ....[2]....
        /*0148*/ 	.word	0x00009e30


	//   ....[3]....
        /*014c*/ 	.word	0x00009e80


	//----- nvinfo : EIATTR_CRS_STACK_SIZE
	.align		4
.L_649:
        /*0150*/ 	.byte	0x04, 0x1e
        /*0152*/ 	.short	(.L_651 - .L_650)
.L_650:
        /*0154*/ 	.word	0x00000000


	//----- nvinfo : EIATTR_CBANK_PARAM_SIZE
	.align		4
.L_651:
        /*0158*/ 	.byte	0x03, 0x19
        /*015a*/ 	.short	0x0128


	//----- nvinfo : EIATTR_PARAM_CBANK
	.align		4
        /*015c*/ 	.byte	0x04, 0x0a
        /*015e*/ 	.short	(.L_653 - .L_652)
	.align		4
.L_652:
        /*0160*/ 	.word	index@(.nv.constant0._ZN4mmha33masked_multihead_attention_kernelIfLi96ELi128ELi2ELi32ELi128ELb0ELb0EEEv26Multihead_attention_paramsIT_XT5_EE)
        /*0164*/ 	.short	0x0380
        /*0166*/ 	.short	0x0128


	//----- nvinfo : EIATTR_SW_WAR
	.align		4
.L_653:
        /*0168*/ 	.byte	0x04, 0x36
        /*016a*/ 	.short	(.L_655 - .L_654)
.L_654:
        /*016c*/ 	.word	0x00000008
.L_655:


//--------------------- .nv.info._ZN4mmha33masked_multihead_attention_kernelIfLi96ELi128ELi4ELi32ELi64ELb0ELb0EEEv26Multihead_attention_paramsIT_XT5_EE --------------------------
	.section	.nv.info._ZN4mmha33masked_multihead_attention_kernelIfLi96ELi128ELi4ELi32ELi64ELb0ELb0EEEv26Multihead_attention_paramsIT_XT5_EE,"",@"SHT_CUDA_INFO"
	.sectionflags	@""
	.align	4


	//----- nvinfo : EIATTR_CUDA_API_VERSION
	.align		4
        /*0000*/ 	.byte	0x04, 0x37
        /*0002*/ 	.short	(.L_657 - .L_656)
.L_656:
        /*0004*/ 	.word	0x00000082


	//----- nvinfo : EIATTR_KPARAM_INFO
	.align		4
.L_657:
        /*0008*/ 	.byte	0x04, 0x17
        /*000a*/ 	.short	(.L_659 - .L_658)
.L_658:
        /*000c*/ 	.word	0x00000000
        /*0010*/ 	.short	0x0000
        /*0012*/ 	.short	0x0000
        /*0014*/ 	.byte	0x00, 0xf0, 0xa1, 0x04


	//----- nvinfo : EIATTR_SPARSE_MMA_MASK
	.align		4
.L_659:
        /*0018*/ 	.byte	0x03, 0x50
        /*001a*/ 	.short	0x0000


	//----- nvinfo : EIATTR_MAXREG_COUNT
	.align		4
        /*001c*/ 	.byte	0x03, 0x1b
        /*001e*/ 	.short	0x00ff


	//----- nvinfo : EIATTR_NUM_BARRIERS
	.align		4
        /*0020*/ 	.byte	0x02, 0x4c
        /*0022*/ 	.byte	0x01
	.zero		1


	//----- nvinfo : EIATTR_EXTERNS
	.align		4
        /*0024*/ 	.byte	0x04, 0x0f
        /*0026*/ 	.short	(.L_661 - .L_660)


	//   ....[0]....
	.align		4
.L_660:
        /*0028*/ 	.word	index@(__assertfail)


	//----- nvinfo : EIATTR_MERCURY_ISA_VERSION
	.align		4
.L_661:
        /*002c*/ 	.byte	0x03, 0x5f
        /*002e*/ 	.short	0x0101


	//----- nvinfo : EIATTR_COOP_GROUP_MASK_REGIDS
	.align		4
        /*0030*/ 	.byte	0x04, 0x29
        /*0032*/ 	.short	(.L_663 - .L_662)


	//   ....[0]....
.L_662:
        /*0034*/ 	.word	0xffffffff


	//   ....[1]....
        /*0038*/ 	.word	0xffffffff


	//   ....[2]....
        /*003c*/ 	.word	0xffffffff


	//   ....[3]....
        /*0040*/ 	.word	0xffffffff


	//   ....[4]....
        /*0044*/ 	.word	0xffffffff


	//   ....[5]....
        /*0048*/ 	.word	0xffffffff


	//   ....[6]....
        /*004c*/ 	.word	0xffffffff


	//   ....[7]....
        /*0050*/ 	.word	0xffffffff


	//   ....[8]....
        /*0054*/ 	.word	0xffffffff


	//   ....[9]....
        /*0058*/ 	.word	0xffffffff


	//   ....[10]....
        /*005c*/ 	.word	0xffffffff


	//   ....[11]....
        /*0060*/ 	.word	0xffffffff


	//   ....[12]....
        /*0064*/ 	.word	0xffffffff


	//   ....[13]....
        /*0068*/ 	.word	0xffffffff


	//   ....[14]....
        /*006c*/ 	.word	0xffffffff


	//   ....[15]....
        /*0070*/ 	.word	0xffffffff


	//   ....[16]....
        /*0074*/ 	.word	0xffffffff


	//   ....[17]....
        /*0078*/ 	.word	0xffffffff


	//   ....[18]....
        /*007c*/ 	.word	0xffffffff


	//   ....[19]....
        /*0080*/ 	.word	0x0500000f


	//   ....[20]....
        /*0084*/ 	.word	0x0500000f


	//   ....[21]....
        /*0088*/ 	.word	0x0500000f


	//   ....[22]....
        /*008c*/ 	.word	0x0500000f


	//   ....[23]....
        /*0090*/ 	.word	0x0500000f


	//   ....[24]....
        /*0094*/ 	.word	0x0500000f


	//   ....[25]....
        /*0098*/ 	.word	0x0500000f


	//   ....[26]....
        /*009c*/ 	.word	0x0500000f


	//   ....[27]....
        /*00a0*/ 	.word	0x0500000f


	//   ....[28]....
        /*00a4*/ 	.word	0x0500000f


	//----- nvinfo : EIATTR_COOP_GROUP_INSTR_OFFSETS
	.align		4
.L_663:
        /*00a8*/ 	.byte	0x04, 0x28
        /*00aa*/ 	.short	(.L_665 - .L_664)


	//   ....[0]....
.L_664:
        /*00ac*/ 	.word	0x000019c0


	//   ....[1]....
        /*00b0*/ 	.word	0x000019e0


	//   ....[2]....
        /*00b4*/ 	.word	0x00001a00


	//   ....[3]....
        /*00b8*/ 	.word	0x00001a20


	//   ....[4]....
        /*00bc*/ 	.word	0x00001a40


	//   ....[5]....
        /*00c0*/ 	.word	0x00003d30


	//   ....[6]....
        /*00c4*/ 	.word	0x00003d50


	//   ....[7]....
        /*00c8*/ 	.word	0x00004080


	//   ....[8]....
        /*00cc*/ 	.word	0x000040a0


	//   ....[9]....
        /*00d0*/ 	.word	0x000040c0


	//   ....[10]....
        /*00d4*/ 	.word	0x000041f0


	//   ....[11]....
        /*00d8*/ 	.word	0x00004230


	//   ....[12]....
        /*00dc*/ 	.word	0x000058c0


	//   ....[13]....
        /*00e0*/ 	.word	0x00005940


	//   ....[14]....
        /*00e4*/ 	.word	0x00005960


	//   ....[15]....
        /*00e8*/ 	.word	0x00005990


	//   ....[16]....
        /*00ec*/ 	.word	0x000059d0


	//   ....[17]....
        /*00f0*/ 	.word	0x00005a50


	//   ....[18]....
        /*00f4*/ 	.word	0x00005a70


	//   ....[19]....
        /*00f8*/ 	.word	0x000098b0


	//   ....[20]....
        /*00fc*/ 	.word	0x00009910


	//   ....[21]....
        /*0100*/ 	.word	0x00009970


	//   ....[22]....
        /*0104*/ 	.word	0x000099d0


	//   ....[23]....
        /*0108*/ 	.word	0x00009a30


	//   ....[24]....
        /*010c*/ 	.word	0x00009ab0


	//   ....[25]....
        /*0110*/ 	.word	0x00009b30


	//   ....[26]....
        /*0114*/ 	.word	0x00009bc0


	//   ....[27]....
        /*0118*/ 	.word	0x00009c40


	//   ....[28]....
        /*011c*/ 	.word	0x00009ca0


	//----- nvinfo : EIATTR_VRC_CTA_INIT_COUNT
	.align		4
.L_665:
        /*0120*/ 	.byte	0x02, 0x4a
	.zero		1
	.zero		1


	//----- nvinfo : EIATTR_SYSCALL_OFFSETS
	.align		4
        /*0124*/ 	.byte	0x04, 0x46
        /*0126*/ 	.short	(.L_667 - .L_666)


	//   ....[0]....
.L_666:
        /*0128*/ 	.word	0x000011e0


	//----- nvinfo : EIATTR_EXIT_INSTR_OFFSETS
	.align		4
.L_667:
        /*012c*/ 	.byte	0x04, 0x1c
        /*012e*/ 	.short	(.L_669 - .L_668)


	//   ....[0]....
.L_668:
        /*0130*/ 	.word	0x000000b0


	//   ....[1]....
        /*0134*/ 	.word	0x000095f0


	//   ....[2]....
        /*0138*/ 	.word	0x00009810


	//   ....[3]....
        /*013c*/ 	.word	0x00009860


	//----- nvinfo : EIATTR_CRS_STACK_SIZE
	.align		4
.L_669:
        /*0140*/ 	.byte	0x04, 0x1e
        /*0142*/ 	.short	(.L_671 - .L_670)
.L_670:
        /*0144*/ 	.word	0x00000000


	//----- nvinfo : EIATTR_CBANK_PARAM_SIZE
	.align		4
.L_671:
        /*0148*/ 	.byte	0x03, 0x19
        /*014a*/ 	.short	0x0128


	//----- nvinfo : EIATTR_PARAM_CBANK
	.align		4
        /*014c*/ 	.byte	0x04, 0x0a
        /*014e*/ 	.short	(.L_673 - .L_672)
	.align		4
.L_672:
        /*0150*/ 	.word	index@(.nv.constant0._ZN4mmha33masked_multihead_attention_kernelIfLi96ELi128ELi4ELi32ELi64ELb0ELb0EEEv26Multihead_attention_paramsIT_XT5_EE)
        /*0154*/ 	.short	0x0380
        /*0156*/ 	.short	0x0128


	//----- nvinfo : EIATTR_SW_WAR
	.align		4
.L_673:
        /*0158*/ 	.byte	0x04, 0x36
        /*015a*/ 	.short	(.L_675 - .L_674)
.L_674:
        /*015c*/ 	.word	0x00000008
.L_675:


//--------------------- .nv.callgraph             --------------------------
	.section	.nv.callgraph,"",@"SHT_CUDA_CALLGRAPH"
	.align	4
	.sectionentsize	8
	.align		4
        /*0000*/ 	.word	0x00000000
	.align		4
        /*0004*/ 	.word	0xffffffff
	.align		4
        /*0008*/ 	.word	index@(_ZN4mmha33masked_multihead_attention_kernelItLi96ELi128ELi1ELi16ELi256ELb1ELb1EEEv26Multihead_attention_paramsIT_XT5_EE)
	.align		4
        /*000c*/ 	.word	index@(__assertfail)
	.align		4
        /*0010*/ 	.word	index@(_ZN4mmha33masked_multihead_attention_kernelItLi96ELi128ELi2ELi16ELi128ELb1ELb1EEEv26Multihead_attention_paramsIT_XT5_EE)
	.align		4
        /*0014*/ 	.word	index@(__assertfail)
	.align		4
        /*0018*/ 	.word	index@(_ZN4mmha33masked_multihead_attention_kernelItLi96ELi128ELi4ELi16ELi64ELb1ELb1EEEv26Multihead_attention_paramsIT_XT5_EE)
	.align		4
        /*001c*/ 	.word	index@(__assertfail)
	.align		4
        /*0020*/ 	.word	index@(_ZN4mmha33masked_multihead_attention_kernelItLi96ELi128ELi1ELi16ELi256ELb1ELb0EEEv26Multihead_attention_paramsIT_XT5_EE)
	.align		4
        /*0024*/ 	.word	index@(__assertfail)
	.align		4
        /*0028*/ 	.word	index@(_ZN4mmha33masked_multihead_attention_kernelItLi96ELi128ELi2ELi16ELi128ELb1ELb0EEEv26Multihead_attention_paramsIT_XT5_EE)
	.align		4
        /*002c*/ 	.word	index@(__assertfail)
	.align		4
        /*0030*/ 	.word	index@(_ZN4mmha33masked_multihead_attention_kernelItLi96ELi128ELi4ELi16ELi64ELb1ELb0EEEv26Multihead_attention_paramsIT_XT5_EE)
	.align		4
        /*0034*/ 	.word	index@(__assertfail)
	.align		4
        /*0038*/ 	.word	index@(_ZN4mmha33masked_multihead_attention_kernelIfLi96ELi128ELi1ELi32ELi256ELb1ELb1EEEv26Multihead_attention_paramsIT_XT5_EE)
	.align		4
        /*003c*/ 	.word	index@(__assertfail)
	.align		4
        /*0040*/ 	.word	index@(_ZN4mmha33masked_multihead_attention_kernelIfLi96ELi128ELi2ELi32ELi128ELb1ELb1EEEv26Multihead_attention_paramsIT_XT5_EE)
	.align		4
        /*0044*/ 	.word	index@(__assertfail)
	.align		4
        /*0048*/ 	.word	index@(_ZN4mmha33masked_multihead_attention_kernelIfLi96ELi128ELi4ELi32ELi64ELb1ELb1EEEv26Multihead_attention_paramsIT_XT5_EE)
	.align		4
        /*004c*/ 	.word	index@(__assertfail)
	.align		4
        /*0050*/ 	.word	index@(_ZN4mmha33masked_multihead_attention_kernelIfLi96ELi128ELi1ELi32ELi256ELb1ELb0EEEv26Multihead_attention_paramsIT_XT5_EE)
	.align		4
        /*0054*/ 	.word	index@(__assertfail)
	.align		4
        /*0058*/ 	.word	index@(_ZN4mmha33masked_multihead_attention_kernelIfLi96ELi128ELi2ELi32ELi128ELb1ELb0EEEv26Multihead_attention_paramsIT_XT5_EE)
	.align		4
        /*005c*/ 	.word	index@(__assertfail)
	.align		4
        /*0060*/ 	.word	index@(_ZN4mmha33masked_multihead_attention_kernelIfLi96ELi128ELi4ELi32ELi64ELb1ELb0EEEv26Multihead_attention_paramsIT_XT5_EE)
	.align		4
        /*0064*/ 	.word	index@(__assertfail)
	.align		4
        /*0068*/ 	.word	index@(_ZN4mmha33masked_multihead_attention_kernelItLi96ELi128ELi1ELi16ELi256ELb0ELb1EEEv26Multihead_attention_paramsIT_XT5_EE)
	.align		4
        /*006c*/ 	.word	index@(__assertfail)
	.align		4
        /*0070*/ 	.word	index@(_ZN4mmha33masked_multihead_attention_kernelItLi96ELi128ELi2ELi16ELi128ELb0ELb1EEEv26Multihead_attention_paramsIT_XT5_EE)
	.align		4
        /*0074*/ 	.word	index@(__assertfail)
	.align		4
        /*0078*/ 	.word	index@(_ZN4mmha33masked_multihead_attention_kernelItLi96ELi128ELi4ELi16ELi64ELb0ELb1EEEv26Multihead_attention_paramsIT_XT5_EE)
	.align		4
        /*007c*/ 	.word	index@(__assertfail)
	.align		4
        /*0080*/ 	.word	index@(_ZN4mmha33masked_multihead_attention_kernelItLi96ELi128ELi1ELi16ELi256ELb0ELb0EEEv26Multihead_attention_paramsIT_XT5_EE)
	.align		4
        /*0084*/ 	.word	index@(__assertfail)
	.align		4
        /*0088*/ 	.word	index@(_ZN4mmha33masked_multihead_attention_kernelItLi96ELi128ELi2ELi16ELi128ELb0ELb0EEEv26Multihead_attention_paramsIT_XT5_EE)
	.align		4
        /*008c*/ 	.word	index@(__assertfail)
	.align		4
        /*0090*/ 	.word	index@(_ZN4mmha33masked_multihead_attention_kernelItLi96ELi128ELi4ELi16ELi64ELb0ELb0EEEv26Multihead_attention_paramsIT_XT5_EE)
	.align		4
        /*0094*/ 	.word	index@(__assertfail)
	.align		4
        /*0098*/ 	.word	index@(_ZN4mmha33masked_multihead_attention_kernelIfLi96ELi128ELi1ELi32ELi256ELb0ELb1EEEv26Multihead_attention_paramsIT_XT5_EE)
	.align		4
        /*009c*/ 	.word	index@(__assertfail)
	.align		4
        /*00a0*/ 	.word	index@(_ZN4mmha33masked_multihead_attention_kernelIfLi96ELi128ELi2ELi32ELi128ELb0ELb1EEEv26Multihead_attention_paramsIT_XT5_EE)
	.align		4
        /*00a4*/ 	.word	index@(__assertfail)
	.align		4
        /*00a8*/ 	.word	index@(_ZN4mmha33masked_multihead_attention_kernelIfLi96ELi128ELi4ELi32ELi64ELb0ELb1EEEv26Multihead_attention_paramsIT_XT5_EE)
	.align		4
        /*00ac*/ 	.word	index@(__assertfail)
	.align		4
        /*00b0*/ 	.word	index@(_ZN4mmha33masked_multihead_attention_kernelIfLi96ELi128ELi1ELi32ELi256ELb0ELb0EEEv26Multihead_attention_paramsIT_XT5_EE)
	.align		4
        /*00b4*/ 	.word	index@(__assertfail)
	.align		4
        /*00b8*/ 	.word	index@(_ZN4mmha33masked_multihead_attention_kernelIfLi96ELi128ELi2ELi32ELi128ELb0ELb0EEEv26Multihead_attention_paramsIT_XT5_EE)
	.align		4
        /*00bc*/ 	.word	index@(__assertfail)
	.align		4
        /*00c0*/ 	.word	index@(_ZN4mmha33masked_multihead_attention_kernelIfLi96ELi128ELi4ELi32ELi64ELb0ELb0EEEv26Multihead_attention_paramsIT_XT5_EE)
	.align		4
        /*00c4*/ 	.word	index@(__assertfail)
	.align		4
        /*00c8*/ 	.word	0x00000000
	.align		4
        /*00cc*/ 	.word	0xfffffffe
	.align		4
        /*00d0*/ 	.word	0x00000000
	.align		4
        /*00d4*/ 	.word	0xfffffffd
	.align		4
        /*00d8*/ 	.word	0x00000000
	.align		4
        /*00dc*/ 	.word	0xfffffffc


//--------------------- .nv.constant4             --------------------------
	.section	.nv.constant4,"a",@progbits
	.align	8
	.align		8
.nv.constant4:
        /*0000*/ 	.dword	__assertfail
	.align		8
        /*0008*/ 	.dword	__unnamed_1
	.align		8
        /*0010*/ 	.dword	__unnamed_2
	.align		8
        /*0018*/ 	.dword	__unnamed_3
	.align		8
        /*0020*/ 	.dword	__unnamed_4
	.align		8
        /*0028*/ 	.dword	__unnamed_5
	.align		8
        /*0030*/ 	.dword	__unnamed_6
	.align		8
        /*0038*/ 	.dword	__unnamed_7
	.align		8
        /*0040*/ 	.dword	__unnamed_8
	.align		8
        /*0048*/ 	.dword	__unnamed_9
	.align		8
        /*0050*/ 	.dword	__unnamed_10
	.align		8
        /*0058*/ 	.dword	__unnamed_11
	.align		8
        /*0060*/ 	.dword	__unnamed_12
	.align		8
        /*0068*/ 	.dword	__unnamed_13
	.align		8
        /*0070*/ 	.dword	__unnamed_14
	.align		8
        /*0078*/ 	.dword	__unnamed_15
	.align		8
        /*0080*/ 	.dword	__unnamed_16
	.align		8
        /*0088*/ 	.dword	__unnamed_17
	.align		8
        /*0090*/ 	.dword	__unnamed_18
	.align		8
        /*0098*/ 	.dword	__unnamed_19
	.align		8
        /*00a0*/ 	.dword	__unnamed_20
	.align		8
        /*00a8*/ 	.dword	__unnamed_21
	.align		8
        /*00b0*/ 	.dword	__unnamed_22
	.align		8
        /*00b8*/ 	.dword	__unnamed_23
	.align		8
        /*00c0*/ 	.dword	__unnamed_24
	.align		8
        /*00c8*/ 	.dword	$str
	.align		8
        /*00d0*/ 	.dword	$str$1


//--------------------- .text._ZN4mmha33masked_multihead_attention_kernelItLi96ELi128ELi1ELi16ELi256ELb1ELb1EEEv26Multihead_attention_paramsIT_XT5_EE --------------------------
	.section	.text._ZN4mmha33masked_multihead_attention_kernelItLi96ELi128ELi1ELi16ELi256ELb1ELb1EEEv26Multihead_attention_paramsIT_XT5_EE,"ax",@progbits
	.align	128
        .global         _ZN4mmha33masked_multihead_attention_kernelItLi96ELi128ELi1ELi16ELi256ELb1ELb1EEEv26Multihead_attention_paramsIT_XT5_EE
        .type           _ZN4mmha33masked_multihead_attention_kernelItLi96ELi128ELi1ELi16ELi256ELb1ELb1EEEv26Multihead_attention_paramsIT_XT5_EE,@function
        .size           _ZN4mmha33masked_multihead_attention_kernelItLi96ELi128ELi1ELi16ELi256ELb1ELb1EEEv26Multihead_attention_paramsIT_XT5_EE,(.L_x_4053 - _ZN4mmha33masked_multihead_attention_kernelItLi96ELi128ELi1ELi16ELi256ELb1ELb1EEEv26Multihead_attention_paramsIT_XT5_EE)
        .other          _ZN4mmha33masked_multihead_attention_kernelItLi96ELi128ELi1ELi16ELi256ELb1ELb1EEEv26Multihead_attention_paramsIT_XT5_EE,@"STO_CUDA_ENTRY STV_DEFAULT"
_ZN4mmha33masked_multihead_attention_kernelItLi96ELi128ELi1ELi16ELi256ELb1ELb1EEEv26Multihead_attention_paramsIT_XT5_EE:
.text._ZN4mmha33masked_multihead_attention_kernelItLi96ELi128ELi1ELi16ELi256ELb1ELb1EEEv26Multihead_attention_paramsIT_XT5_EE:
[----:B------:R-:W0:Y:S01]  /*0000*/  LDC R1, c[0x0][0x37c] ;  /* 0x0000df00ff017b82 */ /* 0x000e220000000800 */
[----:B------:R-:W1:Y:S07]  /*0010*/  LDCU.64 UR4, c[0x0][0x490] ;  /* 0x00009200ff0477ac */ /* 0x000e6e0008000a00 */
[----:B------:R-:W2:Y:S01]  /*0020*/  S2UR UR7, SR_CTAID.Y ;  /* 0x00000000000779c3 */ /* 0x000ea20000002600 */
[----:B------:R-:W3:Y:S01]  /*0030*/  LDCU.64 UR36, c[0x0][0x358] ;  /* 0x00006b00ff2477ac */ /* 0x000ee20008000a00 */
[----:B-1----:R-:W-:-:S04]  /*0040*/  UISETP.NE.U32.AND UP0, UPT, UR4, URZ, UPT ;  /* 0x000000ff0400728c */ /* 0x002fc8000bf05070 */
[----:B------:R-:W-:-:S09]  /*0050*/  UISETP.NE.AND.EX UP0, UPT, UR5, URZ, UPT, UP0 ;  /* 0x000000ff0500728c */ /* 0x000fd2000bf05300 */
[----:B--23--:R-:W-:Y:S05]  /*0060*/  BRA.U !UP0, `(.L_x_0) ;  /* 0x00000001081c7547 */ /* 0x00cfea000b800000 */
[----:B------:R-:W-:-:S04]  /*0070*/  UIADD3 UR4, UP0, UPT, UR7, UR4, URZ ;  /* 0x0000000407047290 */ /* 0x000fc8000ff1e0ff */
[----:B------:R-:W-:Y:S02]  /*0080*/  UIADD3.X UR5, UPT, UPT, URZ, UR5, URZ, UP0, !UPT ;  /* 0x00000005ff057290 */ /* 0x000fe400087fe4ff */
[----:B------:R-:W-:-:S04]  /*0090*/  MOV R2, UR4 ;  /* 0x0000000400027c02 */ /* 0x000fc80008000f00 */
[----:B------:R-:W-:-:S05]  /*00a0*/  IMAD.U32 R3, RZ, RZ, UR5 ;  /* 0x00000005ff037e24 */ /* 0x000fca000f8e00ff */
[----:B------:R-:W2:Y:S02]  /*00b0*/  LDG.E.U8 R2, desc[UR36][R2.64] ;  /* 0x0000002402027981 */ /* 0x000ea4000c1e1100 */
[----:B--2---:R-:W-:-:S13]  /*00c0*/  ISETP.NE.AND P0, PT, R2, 0x1, PT ;  /* 0x000000010200780c */ /* 0x004fda0003f05270 */
[----:B------:R-:W-:Y:S05]  /*00d0*/  @!P0 EXIT ;  /* 0x000000000000894d */ /* 0x000fea0003800000 */
.L_x_0:
[----:B------:R-:W1:Y:S01]  /*00e0*/  LDCU.64 UR4, c[0x0][0x498] ;  /* 0x00009300ff0477ac */ /* 0x000e620008000a00 */
[----:B------:R-:W2:Y:S01]  /*00f0*/  S2R R6, SR_CTAID.Y ;  /* 0x0000000000067919 */ /* 0x000ea20000002600 */
[----:B------:R-:W3:Y:S01]  /*0100*/  LDCU UR8, c[0x0][0x3f0] ;  /* 0x00007e00ff0877ac */ /* 0x000ee20008000800 */
[----:B------:R-:W4:Y:S01]  /*0110*/  LDCU UR9, c[0x0][0x40c] ;  /* 0x00008180ff0977ac */ /* 0x000f220008000800 */
[----:B-1----:R-:W-:Y:S01]  /*0120*/  UIMAD.WIDE.U32 UR4, UR7, 0x4, UR4 ;  /* 0x00000004070478a5 */ /* 0x002fe2000f8e0004 */
[----:B---3--:R-:W-:-:S05]  /*0130*/  MOV R0, UR8 ;  /* 0x0000000800007c02 */ /* 0x008fca0008000f00 */
[----:B------:R-:W-:Y:S01]  /*0140*/  MOV R2, UR4 ;  /* 0x0000000400027c02 */ /* 0x000fe20008000f00 */
[----:B------:R-:W-:Y:S01]  /*0150*/  IMAD.U32 R3, RZ, RZ, UR5 ;  /* 0x00000005ff037e24 */ /* 0x000fe2000f8e00ff */
[----:B------:R-:W-:-:S04]  /*0160*/  IABS R7, R0 ;  /* 0x0000000000077213 */ /* 0x000fc80000000000 */
[----:B------:R1:W3:Y:S01]  /*0170*/  LDG.E R10, desc[UR36][R2.64] ;  /* 0x00000024020a7981 */ /* 0x0002e2000c1e1900 */
[----:B------:R-:W0:Y:S08]  /*0180*/  I2F.RP R0, R7 ;  /* 0x0000000700007306 */ /* 0x000e300000209400 */
[----:B0-----:R-:W0:Y:S02]  /*0190*/  MUFU.RCP R0, R0 ;  /* 0x0000000000007308 */ /* 0x001e240000001000 */
[----:B0-----:R-:W-:-:S06]  /*01a0*/  VIADD R4, R0, 0xffffffe ;  /* 0x0ffffffe00047836 */ /* 0x001fcc0000000000 */
[----:B------:R0:W4:Y:S01]  /*01b0*/  F2I.FTZ.U32.TRUNC.NTZ R5, R4 ;  /* 0x0000000400057305 */ /* 0x000122000021f000 */
[----:B--2---:R-:W-:Y:S01]  /*01c0*/  IABS R0, R6 ;  /* 0x0000000600007213 */ /* 0x004fe20000000000 */
[----:B0-----:R-:W-:Y:S01]  /*01d0*/  IMAD.MOV.U32 R4, RZ, RZ, RZ ;  /* 0x000000ffff047224 */ /* 0x001fe200078e00ff */
[----:B----4-:R-:W-:-:S05]  /*01e0*/  IADD3 R8, PT, PT, RZ, -R5, RZ ;  /* 0x80000005ff087210 */ /* 0x010fca0007ffe0ff */
[----:B------:R-:W-:-:S04]  /*01f0*/  IMAD R9, R8, R7, RZ ;  /* 0x0000000708097224 */ /* 0x000fc800078e02ff */
[----:B------:R-:W-:-:S06]  /*0200*/  IMAD.HI.U32 R5, R5, R9, R4 ;  /* 0x0000000905057227 */ /* 0x000fcc00078e0004 */
[----:B------:R-:W-:-:S05]  /*0210*/  IMAD.HI.U32 R5, R5, R0, RZ ;  /* 0x0000000005057227 */ /* 0x000fca00078e00ff */
[----:B------:R-:W-:-:S13]  /*0220*/  R2UR UR6, R5 ;  /* 0x00000000050672ca */ /* 0x000fda00000e0000 */
[----:B------:R-:W-:-:S05]  /*0230*/  IADD3 R4, PT, PT, RZ, -UR6, RZ ;  /* 0x80000006ff047c10 */ /* 0x000fca000fffe0ff */
[C---:B------:R-:W-:Y:S02]  /*0240*/  IMAD R0, R7.reuse, R4, R0 ;  /* 0x0000000407007224 */ /* 0x040fe400078e0200 */
[----:B-1----:R-:W-:Y:S01]  /*0250*/  IMAD.U32 R2, RZ, RZ, UR6 ;  /* 0x00000006ff027e24 */ /* 0x002fe2000f8e00ff */
[----:B------:R-:W-:Y:S01]  /*0260*/  ULOP3.LUT UR4, UR7, UR8, URZ, 0x3c, !UPT ;  /* 0x0000000807047292 */ /* 0x000fe2000f8e3cff */
[----:B------:R-:W0:Y:S01]  /*0270*/  LDC.64 R4, c[0x0][0x460] ;  /* 0x00011800ff047b82 */ /* 0x000e220000000a00 */
[----:B------:R-:W-:-:S13]  /*0280*/  ISETP.GT.U32.AND P0, PT, R7, R0, PT ;  /* 0x000000000700720c */ /* 0x000fda0003f04070 */
[----:B------:R-:W-:Y:S01]  /*0290*/  @!P0 IADD3 R2, PT, PT, R2, 0x1, RZ ;  /* 0x0000000102028810 */ /* 0x000fe20007ffe0ff */
[----:B------:R-:W-:-:S03]  /*02a0*/  @!P0 IMAD.IADD R0, R0, 0x1, -R7 ;  /* 0x0000000100008824 */ /* 0x000fc600078e0a07 */
[----:B------:R-:W-:Y:S02]  /*02b0*/  @!P0 R2UR UR6, R2 ;  /* 0x00000000020682ca */ /* 0x000fe400000e0000 */
[----:B------:R-:W-:-:S11]  /*02c0*/  ISETP.GE.U32.AND P1, PT, R0, R7, PT ;  /* 0x000000070000720c */ /* 0x000fd60003f26070 */
[----:B------:R-:W-:-:S05]  /*02d0*/  MOV R0, UR6 ;  /* 0x0000000600007c02 */ /* 0x000fca0008000f00 */
[----:B------:R-:W-:Y:S01]  /*02e0*/  @P1 VIADD R0, R0, 0x1 ;  /* 0x0000000100001836 */ /* 0x000fe20000000000 */
[----:B------:R-:W-:-:S04]  /*02f0*/  UISETP.GE.AND UP1, UPT, UR4, URZ, UPT ;  /* 0x000000ff0400728c */ /* 0x000fc8000bf26270 */
[----:B------:R-:W-:Y:S01]  /*0300*/  @P1 R2UR UR6, R0 ;  /* 0x00000000000612ca */ /* 0x000fe200000e0000 */
[----:B------:R-:W-:-:S12]  /*0310*/  UISETP.NE.AND UP0, UPT, UR8, URZ, UPT ;  /* 0x000000ff0800728c */ /* 0x000fd8000bf05270 */
[----:B------:R-:W-:Y:S01]  /*0320*/  UMOV UR42, UR6 ;  /* 0x00000006002a7c82 */ /* 0x000fe20008000000 */
[----:B0-----:R-:W-:Y:S01]  /*0330*/  ISETP.NE.U32.AND P0, PT, R4, RZ, PT ;  /* 0x000000ff0400720c */ /* 0x001fe20003f05070 */
[----:B------:R-:W-:Y:S02]  /*0340*/  @!UP1 UIADD3 UR42, UPT, UPT, -UR42, URZ, URZ ;  /* 0x000000ff2a2a9290 */ /* 0x000fe4000fffe1ff */
[----:B------:R-:W-:Y:S01]  /*0350*/  @!UP0 ULOP3.LUT UR42, URZ, UR8, URZ, 0x33, !UPT ;  /* 0x00000008ff2a8292 */ /* 0x000fe2000f8e33ff */
[----:B------:R-:W0:Y:S01]  /*0360*/  LDCU UR8, c[0x0][0x3f4] ;  /* 0x00007e80ff0877ac */ /* 0x000e220008000800 */
[----:B------:R-:W1:Y:S01]  /*0370*/  S2UR UR46, SR_CTAID.X ;  /* 0x00000000002e79c3 */ /* 0x000e620000002500 */
[----:B------:R-:W1:Y:S01]  /*0380*/  LDCU UR6, c[0x0][0x3f8] ;  /* 0x00007f00ff0677ac */ /* 0x000e620008000800 */
[----:B0-----:R-:W-:-:S04]  /*0390*/  MOV R12, UR8 ;  /* 0x00000008000c7c02 */ /* 0x001fc80008000f00 */
[----:B------:R-:W-:-:S04]  /*03a0*/  IABS R6, R12 ;  /* 0x0000000c00067213 */ /* 0x000fc80000000000 */
[----:B------:R-:W0:Y:S08]  /*03b0*/  I2F.RP R0, R6 ;  /* 0x0000000600007306 */ /* 0x000e300000209400 */
[----:B0-----:R-:W0:Y:S01]  /*03c0*/  MUFU.RCP R0, R0 ;  /* 0x0000000000007308 */ /* 0x001e220000001000 */
[----:B------:R-:W-:-:S04]  /*03d0*/  ISETP.NE.AND.EX P0, PT, R5, RZ, PT, P0 ;  /* 0x000000ff0500720c */ /* 0x000fc80003f05300 */
[----:B------:R-:W-:Y:S01]  /*03e0*/  ISETP.EQ.AND P4, PT, RZ, UR9, P0 ;  /* 0x00000009ff007c0c */ /* 0x000fe20008782270 */
[----:B0-----:R-:W-:-:S04]  /*03f0*/  VIADD R4, R0, 0xffffffe ;  /* 0x0ffffffe00047836 */ /* 0x001fc80000000000 */
[----:B------:R0:W2:Y:S08]  /*0400*/  F2I.FTZ.U32.TRUNC.NTZ R5, R4 ;  /* 0x0000000400057305 */ /* 0x0000b0000021f000 */
[----:B------:R-:W-:-:S05]  /*0410*/  VOTEU.ANY UP2, P4 ;  /* 0x0000000000ff7886 */ /* 0x000fca0002040100 */
[----:B------:R-:W4:Y:S01]  /*0420*/  @UP2 LDCU.64 UR4, c[0x0][0x460] ;  /* 0x00008c00ff0427ac */ /* 0x000f220008000a00 */
[----:B0-----:R-:W-:Y:S01]  /*0430*/  IMAD.MOV.U32 R4, RZ, RZ, RZ ;  /* 0x000000ffff047224 */ /* 0x001fe200078e00ff */
[----:B--2---:R-:W-:-:S05]  /*0440*/  IADD3 R7, PT, PT, RZ, -R5, RZ ;  /* 0x80000005ff077210 */ /* 0x004fca0007ffe0ff */
[----:B------:R-:W-:-:S04]  /*0450*/  IMAD R7, R7, R6, RZ ;  /* 0x0000000607077224 */ /* 0x000fc800078e02ff */
[----:B------:R-:W-:Y:S01]  /*0460*/  IMAD.HI.U32 R5, R5, R7, R4 ;  /* 0x0000000705057227 */ /* 0x000fe200078e0004 */
[----:B------:R-:W-:Y:S01]  /*0470*/  PLOP3.LUT P0, PT, PT, PT, UP2, 0x80, 0x8 ;  /* 0x000000000008781c */ /* 0x000fe20003f0f028 */
[----:B----4-:R-:W-:-:S06]  /*0480*/  @UP2 UIMAD.WIDE UR4, UR42, 0x4, UR4 ;  /* 0x000000042a0428a5 */ /* 0x010fcc000f8e0204 */
[----:B------:R-:W-:Y:S01]  /*0490*/  IMAD.U32 R3, RZ, RZ, UR5 ;  /* 0x00000005ff037e24 */ /* 0x000fe2000f8e00ff */
[----:B------:R-:W-:-:S04]  /*04a0*/  MOV R2, UR4 ;  /* 0x0000000400027c02 */ /* 0x000fc80008000f00 */
[----:B------:R-:W0:Y:S01]  /*04b0*/  LDCU UR4, c[0x0][0x3e8] ;  /* 0x00007d00ff0477ac */ /* 0x000e220008000800 */
[----:B------:R2:W5:Y:S01]  /*04c0*/  @P0 LDG.E R3, desc[UR36][R2.64] ;  /* 0x0000002402030981 */ /* 0x000562000c1e1900 */
[----:B---3--:R-:W-:-:S13]  /*04d0*/  R2UR UR45, R10 ;  /* 0x000000000a2d72ca */ /* 0x008fda00000e0000 */
[----:B------:R-:W-:-:S06]  /*04e0*/  UIADD3 UR44, UPT, UPT, UR45, -0x1, URZ ;  /* 0xffffffff2d2c7890 */ /* 0x000fcc000fffe0ff */
[----:B------:R-:W-:-:S05]  /*04f0*/  IABS R0, UR44 ;  /* 0x0000002c00007c13 */ /* 0x000fca0008000000 */
[----:B------:R-:W-:-:S05]  /*0500*/  IMAD.HI.U32 R5, R5, R0, RZ ;  /* 0x0000000005057227 */ /* 0x000fca00078e00ff */
[----:B------:R-:W-:-:S05]  /*0510*/  IADD3 R5, PT, PT, -R5, RZ, RZ ;  /* 0x000000ff05057210 */ /* 0x000fca0007ffe1ff */
[----:B------:R-:W-:-:S05]  /*0520*/  IMAD R5, R6, R5, R0 ;  /* 0x0000000506057224 */ /* 0x000fca00078e0200 */
[----:B------:R-:W-:-:S13]  /*0530*/  R2UR UR41, R5 ;  /* 0x00000000052972ca */ /* 0x000fda00000e0000 */
[----:B------:R-:W-:Y:S01]  /*0540*/  ISETP.GT.U32.AND P0, PT, R6, UR41, PT ;  /* 0x0000002906007c0c */ /* 0x000fe2000bf04070 */
[----:B--2---:R-:W2:-:S12]  /*0550*/  S2R R2, SR_TID.X ;  /* 0x0000000000027919 */ /* 0x004e980000002100 */
[----:B------:R-:W-:-:S04]  /*0560*/  @!P0 IADD3 R0, PT, PT, -R6, UR41, RZ ;  /* 0x0000002906008c10 */ /* 0x000fc8000fffe1ff */
[----:B------:R-:W-:-:S13]  /*0570*/  @!P0 R2UR UR41, R0 ;  /* 0x00000000002982ca */ /* 0x000fda00000e0000 */
[----:B------:R-:W-:Y:S01]  /*0580*/  ISETP.GT.U32.AND P0, PT, R6, UR41, PT ;  /* 0x0000002906007c0c */ /* 0x000fe2000bf04070 */
[----:B0-----:R-:W-:Y:S02]  /*0590*/  UISETP.NE.AND UP1, UPT, UR4, URZ, UPT ;  /* 0x000000ff0400728c */ /* 0x001fe4000bf25270 */
[----:B------:R-:W-:Y:S01]  /*05a0*/  UP2UR UR43, UPR, URZ, 0x4 ;  /* 0x00000004ff2b7883 */ /* 0x000fe20008000000 */
[----:B--2---:R-:W-:Y:S01]  /*05b0*/  ISETP.GT.U32.AND P3, PT, R2, 0x17, PT ;  /* 0x000000170200780c */ /* 0x004fe20003f64070 */
[----:B------:R-:W-:-:S08]  /*05c0*/  UISETP.GE.AND UP2, UPT, UR44, URZ, UPT ;  /* 0x000000ff2c00728c */ /* 0x000fd0000bf46270 */
[----:B------:R-:W-:Y:S01]  /*05d0*/  @!P0 IADD3 R6, PT, PT, -R6, UR41, RZ ;  /* 0x0000002906068c10 */ /* 0x000fe2000fffe1ff */
[----:B------:R-:W-:-:S03]  /*05e0*/  UISETP.NE.AND UP0, UPT, UR8, URZ, UPT ;  /* 0x000000ff0800728c */ /* 0x000fc6000bf05270 */
[----:B------:R-:W-:Y:S01]  /*05f0*/  @!P0 R2UR UR41, R6 ;  /* 0x00000000062982ca */ /* 0x000fe200000e0000 */
[----:B-1----:R-:W-:Y:S02]  /*0600*/  UIMAD UR40, UR7, UR6, UR46 ;  /* 0x00000006072872a4 */ /* 0x002fe4000f8e022e */
[----:B------:R-:W-:Y:S01]  /*0610*/  @UP1 UIMAD UR4, UR7, UR4, URZ ;  /* 0x00000004070412a4 */ /* 0x000fe2000f8e02ff */
[----:B------:R-:W-:Y:S01]  /*0620*/  BSSY.RECONVERGENT B0, `(.L_x_1) ;  /* 0x0000022000007945 */ /* 0x000fe20003800200 */
[----:B------:R-:W-:Y:S01]  /*0630*/  @!UP1 UIMAD UR5, UR40, 0x60, URZ ;  /* 0x00000060280598a4 */ /* 0x000fe2000f8e02ff */
[----:B------:R-:W-:Y:S01]  /*0640*/  UMOV UR38, URZ ;  /* 0x000000ff00267c82 */ /* 0x000fe20008000000 */
[----:B------:R-:W-:Y:S02]  /*0650*/  UIMAD UR47, UR7, UR8, URZ ;  /* 0x00000008072f72a4 */ /* 0x000fe4000f8e02ff */
[----:B------:R-:W-:Y:S02]  /*0660*/  @UP1 UIMAD UR5, UR46, 0x60, UR4 ;  /* 0x000000602e0518a4 */ /* 0x000fe4000f8e0204 */
[----:B------:R-:W-:-:S02]  /*0670*/  UIMAD UR42, UR42, UR6, URZ ;  /* 0x000000062a2a72a4 */ /* 0x000fc4000f8e02ff */
[----:B------:R-:W-:Y:S02]  /*0680*/  @!UP2 UIADD3 UR41, UPT, UPT, -UR41, URZ, URZ ;  /* 0x000000ff2929a290 */ /* 0x000fe4000fffe1ff */
[----:B------:R-:W-:Y:S01]  /*0690*/  @!UP0 ULOP3.LUT UR41, URZ, UR8, URZ, 0x33, !UPT ;  /* 0x00000008ff298292 */ /* 0x000fe2000f8e33ff */
[----:B------:R-:W-:Y:S02]  /*06a0*/  P2R R17, PR, RZ, 0x10 ;  /* 0x00000010ff117803 */ /* 0x000fe40000000000 */
[----:B------:R-:W-:Y:S01]  /*06b0*/  CS2R R26, SRZ ;  /* 0x00000000001a7805 */ /* 0x000fe2000001ff00 */
[----:B------:R-:W-:Y:S01]  /*06c0*/  IMAD.SHL.U32 R16, R2, 0x4, RZ ;  /* 0x0000000402107824 */ /* 0x000fe200078e00ff */
[----:B------:R-:W-:Y:S07]  /*06d0*/  @P3 BRA `(.L_x_2) ;  /* 0x0000000000583947 */ /* 0x000fee0003800000 */
[----:B------:R-:W0:Y:S01]  /*06e0*/  LDC R0, c[0x0][0x478] ;  /* 0x00011e00ff007b82 */ /* 0x000e220000000800 */
[----:B------:R-:W-:Y:S02]  /*06f0*/  IADD3 R21, PT, PT, R16, UR5, RZ ;  /* 0x0000000510157c10 */ /* 0x000fe4000fffe0ff */
[----:B0-----:R-:W-:-:S13]  /*0700*/  ISETP.NE.AND P0, PT, R0, 0x2, PT ;  /* 0x000000020000780c */ /* 0x001fda0003f05270 */
[----:B------:R-:W0:Y:S08]  /*0710*/  @!P0 LDC.64 R6, c[0x0][0x388] ;  /* 0x0000e200ff068b82 */ /* 0x000e300000000a00 */
[----:B------:R-:W1:Y:S08]  /*0720*/  @!P0 LDC.64 R4, c[0x0][0x468] ;  /* 0x00011a00ff048b82 */ /* 0x000e700000000a00 */
[----:B------:R-:W2:Y:S01]  /*0730*/  @P0 LDC.64 R8, c[0x0][0x388] ;  /* 0x0000e200ff080b82 */ /* 0x000ea20000000a00 */
[----:B0-----:R-:W-:-:S04]  /*0740*/  @!P0 IADD3 R6, P1, PT, R21, R6, RZ ;  /* 0x0000000615068210 */ /* 0x001fc80007f3e0ff */
[C---:B------:R-:W-:Y:S01]  /*0750*/  @!P0 LEA.HI.X.SX32 R7, R21.reuse, R7, 0x1, P1 ;  /* 0x0000000715078211 */ /* 0x040fe200008f0eff */
[----:B-1----:R-:W3:Y:S04]  /*0760*/  @!P0 LDG.E R4, desc[UR36][R4.64] ;  /* 0x0000002404048981 */ /* 0x002ee8000c1e1900 */
[----:B------:R-:W4:Y:S01]  /*0770*/  @!P0 LDG.E R0, desc[UR36][R6.64] ;  /* 0x0000002406008981 */ /* 0x000f22000c1e1900 */
[----:B--2---:R-:W-:Y:S01]  /*0780*/  @P0 IMAD.WIDE R6, R21, 0x2, R8 ;  /* 0x0000000215060825 */ /* 0x004fe200078e0208 */
[----:B----4-:R-:W3:Y:S08]  /*0790*/  @!P0 I2F.S8 R11, R0 ;  /* 0x00000000000b8306 */ /* 0x010ef00000001400 */
[----:B------:R-:W0:Y:S08]  /*07a0*/  @!P0 I2F.S8 R13, R0.B1 ;  /* 0x10000000000d8306 */ /* 0x000e300000001400 */
[----:B------:R-:W1:Y:S08]  /*07b0*/  @!P0 I2F.S8 R15, R0.B2 ;  /* 0x20000000000f8306 */ /* 0x000e700000001400 */
[----:B------:R-:W2:Y:S01]  /*07c0*/  @!P0 I2F.S8 R19, R0.B3 ;  /* 0x3000000000138306 */ /* 0x000ea20000001400 */
[C---:B---3--:R-:W-:Y:S01]  /*07d0*/  @!P0 FMUL.FTZ R11, R4.reuse, R11 ;  /* 0x0000000b040b8220 */ /* 0x048fe20000410000 */
[C---:B0-----:R-:W-:Y:S01]  /*07e0*/  @!P0 FMUL.FTZ R26, R4.reuse, R13 ;  /* 0x0000000d041a8220 */ /* 0x041fe20000410000 */
[----:B-1----:R-:W-:-:S04]  /*07f0*/  @!P0 FMUL.FTZ R15, R4, R15 ;  /* 0x0000000f040f8220 */ /* 0x002fc80000410000 */
[----:B------:R-:W-:Y:S01]  /*0800*/  @!P0 F2FP.F16.F32.PACK_AB R26, R26, R11 ;  /* 0x0000000b1a1a823e */ /* 0x000fe200000000ff */
[----:B--2---:R-:W-:-:S05]  /*0810*/  @!P0 FMUL.FTZ R10, R4, R19 ;  /* 0x00000013040a8220 */ /* 0x004fca0000410000 */
[----:B------:R-:W-:-:S06]  /*0820*/  @!P0 F2FP.F16.F32.PACK_AB R27, R10, R15 ;  /* 0x0000000f0a1b823e */ /* 0x000fcc00000000ff */
[----:B------:R0:W5:Y:S02]  /*0830*/  @P0 LDG.E.64 R26, desc[UR36][R6.64] ;  /* 0x00000024061a0981 */ /* 0x000164000c1e1b00 */
.L_x_2:
[----:B------:R-:W-:Y:S05]  /*0840*/  BSYNC.RECONVERGENT B0 ;  /* 0x0000000000007941 */ /* 0x000fea0003800200 */
.L_x_1:
[----:B------:R-:W1:Y:S01]  /*0850*/  LDCU.64 UR10, c[0x0][0x3a0] ;  /* 0x00007400ff0a77ac */ /* 0x000e620008000a00 */
[----:B------:R-:W2:Y:S01]  /*0860*/  @!P3 LDC.64 R4, c[0x0][0x3b8] ;  /* 0x0000ee00ff04bb82 */ /* 0x000ea20000000a00 */
[----:B------:R-:W-:Y:S01]  /*0870*/  LOP3.LUT R19, R16, 0x4, RZ, 0xc0, !PT ;  /* 0x0000000410137812 */ /* 0x000fe200078ec0ff */
[----:B------:R-:W-:Y:S01]  /*0880*/  IMAD.U32 R15, RZ, RZ, UR46 ;  /* 0x0000002eff0f7e24 */ /* 0x000fe2000f8e00ff */
[----:B------:R-:W3:Y:S01]  /*0890*/  LDCU.64 UR4, c[0x0][0x390] ;  /* 0x00007200ff0477ac */ /* 0x000ee20008000a00 */
[----:B------:R-:W-:Y:S02]  /*08a0*/  SHF.R.U32.HI R28, RZ, 0x1, R2 ;  /* 0x00000001ff1c7819 */ /* 0x000fe40000011602 */
[----:B------:R-:W-:Y:S02]  /*08b0*/  CS2R R24, SRZ ;  /* 0x0000000000187805 */ /* 0x000fe4000001ff00 */
[----:B------:R-:W-:Y:S01]  /*08c0*/  CS2R R22, SRZ ;  /* 0x0000000000167805 */ /* 0x000fe2000001ff00 */
[----:B------:R-:W4:Y:S01]  /*08d0*/  LDCU.64 UR12, c[0x0][0x418] ;  /* 0x00008300ff0c77ac */ /* 0x000f220008000a00 */
[----:B------:R-:W-:Y:S01]  /*08e0*/  VOTEU.ANY UP1, P4 ;  /* 0x0000000000ff7886 */ /* 0x000fe20002020100 */
[----:B------:R-:W-:Y:S01]  /*08f0*/  PLOP3.LUT P0, PT, PT, PT, UP1, 0x40, 0x4 ;  /* 0x000000000004781c */ /* 0x000fe20003f0e818 */
[----:B------:R-:W-:Y:S01]  /*0900*/  UIMAD UR48, UR40, 0x60, URZ ;  /* 0x00000060283078a4 */ /* 0x000fe2000f8e02ff */
[----:B------:R-:W-:-:S02]  /*0910*/  PLOP3.LUT P4, PT, PT, PT, UP1, 0x80, 0x8 ;  /* 0x000000000008781c */ /* 0x000fc40003f8f018 */
[----:B------:R-:W-:Y:S02]  /*0920*/  ISETP.GT.U32.OR P0, PT, R2, 0x1f, P0 ;  /* 0x0000001f0200780c */ /* 0x000fe40000704470 */
[----:B-1----:R-:W-:Y:S01]  /*0930*/  ISETP.NE.U32.AND P2, PT, RZ, UR10, PT ;  /* 0x0000000aff007c0c */ /* 0x002fe2000bf45070 */
[----:B------:R-:W-:Y:S01]  /*0940*/  @!P3 IMAD R0, R12, UR48, R19 ;  /* 0x000000300c00bc24 */ /* 0x000fe2000f8e0213 */
[----:B---3--:R-:W-:Y:S02]  /*0950*/  ISETP.NE.U32.AND P1, PT, RZ, UR4, PT ;  /* 0x00000004ff007c0c */ /* 0x008fe4000bf25070 */
[----:B------:R-:W-:Y:S02]  /*0960*/  ISETP.NE.AND.EX P2, PT, RZ, UR11, PT, P2 ;  /* 0x0000000bff007c0c */ /* 0x000fe4000bf45320 */
[----:B------:R-:W-:Y:S01]  /*0970*/  ISETP.NE.AND.EX P1, PT, RZ, UR5, PT, P1 ;  /* 0x00000005ff007c0c */ /* 0x000fe2000bf25310 */
[----:B----4-:R-:W-:Y:S01]  /*0980*/  UISETP.NE.U32.AND UP0, UPT, UR12, URZ, UPT ;  /* 0x000000ff0c00728c */ /* 0x010fe2000bf05070 */
[----:B------:R-:W-:-:S02]  /*0990*/  ISETP.GT.U32.OR P2, PT, R2, 0x17, !P2 ;  /* 0x000000170200780c */ /* 0x000fc40005744470 */
[----:B------:R-:W-:Y:S01]  /*09a0*/  ISETP.GT.U32.OR P1, PT, R2, 0x17, !P1 ;  /* 0x000000170200780c */ /* 0x000fe20004f24470 */
[----:B------:R-:W-:Y:S01]  /*09b0*/  UISETP.NE.AND.EX UP0, UPT, UR13, URZ, UPT, UP0 ;  /* 0x000000ff0d00728c */ /* 0x000fe2000bf05300 */
[----:B------:R-:W-:Y:S01]  /*09c0*/  ISETP.NE.OR P2, PT, RZ, UR9, P2 ;  /* 0x00000009ff007c0c */ /* 0x000fe20009745670 */
[----:B------:R-:W1:Y:S01]  /*09d0*/  @!P0 LDC.64 R10, c[0x0][0x450] ;  /* 0x00011400ff0a8b82 */ /* 0x000e620000000a00 */
[----:B-----5:R-:W-:Y:S01]  /*09e0*/  @P4 R2UR UR38, R3 ;  /* 0x00000000032642ca */ /* 0x020fe200000e0000 */
[----:B------:R-:W-:Y:S01]  /*09f0*/  VOTEU.ALL UP1, P0 ;  /* 0x0000000000ff7886 */ /* 0x000fe20000020000 */
[----:B------:R-:W-:Y:S01]  /*0a00*/  @!P3 IMAD R3, R28, R12, UR44 ;  /* 0x0000002c1c03be24 */ /* 0x000fe2000f8e020c */
[----:B------:R-:W-:-:S04]  /*0a10*/  PLOP3.LUT P4, PT, PT, PT, UP0, 0x80, 0x8 ;  /* 0x000000000008781c */ /* 0x000fc80003f8f008 */
[----:B------:R-:W-:Y:S01]  /*0a20*/  @!P3 LEA R13, R3, R0, 0x3 ;  /* 0x00000000030db211 */ /* 0x000fe200078e18ff */
[----:B------:R-:W3:Y:S01]  /*0a30*/  @UP0 LDCU.64 UR4, c[0x0][0x418] ;  /* 0x00008300ff0407ac */ /* 0x000ee20008000a00 */
[----:B0-----:R-:W0:Y:S01]  /*0a40*/  @!P1 LDC.64 R6, c[0x0][0x390] ;  /* 0x0000e400ff069b82 */ /* 0x001e220000000a00 */
[----:B------:R-:W-:Y:S01]  /*0a50*/  IMAD R3, R15, 0x60, R16 ;  /* 0x000000600f037824 */ /* 0x000fe200078e0210 */
[----:B------:R-:W-:Y:S01]  /*0a60*/  CS2R R14, SRZ ;  /* 0x00000000000e7805 */ /* 0x000fe2000001ff00 */
[----:B--2---:R-:W-:Y:S01]  /*0a70*/  @!P3 IMAD.WIDE R4, R13, 0x2, R4 ;  /* 0x000000020d04b825 */ /* 0x004fe200078e0204 */
[----:B------:R-:W-:-:S04]  /*0a80*/  @!UP1 UIMAD UR6, UR38, UR6, URZ ;  /* 0x00000006260692a4 */ /* 0x000fc8000f8e02ff */
[----:B------:R-:W2:Y:S01]  /*0a90*/  @!P2 LDC.64 R8, c[0x0][0x3a0] ;  /* 0x0000e800ff08ab82 */ /* 0x000ea20000000a00 */
[----:B------:R-:W4:Y:S01]  /*0aa0*/  @!P3 LDG.E.64 R24, desc[UR36][R4.64] ;  /* 0x000000240418b981 */ /* 0x000f22000c1e1b00 */
[----:B------:R-:W-:-:S04]  /*0ab0*/  IMAD.U32 R0, RZ, RZ, UR6 ;  /* 0x00000006ff007e24 */ /* 0x000fc8000f8e00ff */
[----:B------:R-:W-:Y:S01]  /*0ac0*/  @!P0 IMAD R21, R0, 0x60, R3 ;  /* 0x0000006000158824 */ /* 0x000fe200078e0203 */
[----:B---3--:R-:W-:-:S03]  /*0ad0*/  @UP0 UIMAD.WIDE.U32 UR4, UR7, 0x4, UR4 ;  /* 0x00000004070408a5 */ /* 0x008fc6000f8e0004 */
[----:B-1----:R-:W-:-:S03]  /*0ae0*/  @!P0 IMAD.WIDE R10, R21, 0x2, R10 ;  /* 0x00000002150a8825 */ /* 0x002fc600078e020a */
[----:B------:R-:W-:Y:S01]  /*0af0*/  MOV R12, UR4 ;  /* 0x00000004000c7c02 */ /* 0x000fe20008000f00 */
[----:B------:R-:W-:Y:S02]  /*0b00*/  IMAD.U32 R13, RZ, RZ, UR5 ;  /* 0x00000005ff0d7e24 */ /* 0x000fe4000f8e00ff */
[----:B------:R-:W3:Y:S01]  /*0b10*/  @!P0 LDG.E.64 R10, desc[UR36][R10.64] ;  /* 0x000000240a0a8981 */ /* 0x000ee2000c1e1b00 */
[C---:B0-----:R-:W-:Y:S01]  /*0b20*/  @!P1 IMAD.WIDE.U32 R6, R3.reuse, 0x2, R6 ;  /* 0x0000000203069825 */ /* 0x041fe200078e0006 */
[----:B------:R-:W0:Y:S02]  /*0b30*/  LDCU.U8 UR4, c[0x0][0x404] ;  /* 0x00008080ff0477ac */ /* 0x000e240008000000 */
[----:B------:R-:W4:Y:S01]  /*0b40*/  @P4 LDG.E R12, desc[UR36][R12.64] ;  /* 0x000000240c0c4981 */ /* 0x000f22000c1e1900 */
[----:B--2---:R-:W-:-:S03]  /*0b50*/  @!P2 IMAD.WIDE.U32 R8, R3, 0x2, R8 ;  /* 0x000000020308a825 */ /* 0x004fc600078e0008 */
[----:B------:R-:W2:Y:S01]  /*0b60*/  @!P1 LDG.E.64 R14, desc[UR36][R6.64] ;  /* 0x00000024060e9981 */ /* 0x000ea2000c1e1b00 */
[----:B------:R-:W1:Y:S03]  /*0b70*/  LDC R3, c[0x0][0x400] ;  /* 0x00010000ff037b82 */ /* 0x000e660000000800 */
[----:B------:R-:W3:Y:S01]  /*0b80*/  @!P2 LDG.E.64 R22, desc[UR36][R8.64] ;  /* 0x000000240816a981 */ /* 0x000ee2000c1e1b00 */
[----:B------:R-:W-:Y:S02]  /*0b90*/  ISETP.NE.AND P2, PT, RZ, UR9, PT ;  /* 0x00000009ff007c0c */ /* 0x000fe4000bf45270 */
[----:B0-----:R-:W-:Y:S01]  /*0ba0*/  ISETP.NE.AND P1, PT, RZ, UR4, PT ;  /* 0x00000004ff007c0c */ /* 0x001fe2000bf25270 */
[----:B------:R-:W-:-:S03]  /*0bb0*/  UMOV UR39, URZ ;  /* 0x000000ff00277c82 */ /* 0x000fc60008000000 */
[----:B-1----:R-:W-:Y:S01]  /*0bc0*/  ISETP.LT.OR P1, PT, R3, 0x1, P1 ;  /* 0x000000010300780c */ /* 0x002fe20000f21670 */
[----:B------:R-:W-:Y:S01]  /*0bd0*/  BSSY.RECONVERGENT B6, `(.L_x_3) ;  /* 0x000013b000067945 */ /* 0x000fe20003800200 */
[----:B------:R-:W-:-:S04]  /*0be0*/  MOV R18, UR47 ;  /* 0x0000002f00127c02 */ /* 0x000fc80008000f00 */
[----:B------:R-:W-:Y:S02]  /*0bf0*/  SHF.R.S32.HI R18, RZ, 0x1f, R18 ;  /* 0x0000001fff127819 */ /* 0x000fe40000011412 */
[----:B----4-:R-:W-:Y:S01]  /*0c00*/  @P4 R2UR UR39, R12 ;  /* 0x000000000c2742ca */ /* 0x010fe200000e0000 */
[----:B--2---:R-:W-:Y:S02]  /*0c10*/  HFMA2 R26, R26, 1, 1, R14 ;  /* 0x3c003c001a1a7831 */ /* 0x004fe4000000000e */
[----:B---3--:R-:W-:Y:S02]  /*0c20*/  @!P2 HFMA2 R25, R25, 1, 1, R23 ;  /* 0x3c003c001919a831 */ /* 0x008fe40000000017 */
[----:B------:R-:W-:Y:S02]  /*0c30*/  @!P2 HADD2 R24, R24, R22 ;  /* 0x000000161818a230 */ /* 0x000fe40000000000 */
[----:B------:R-:W-:Y:S02]  /*0c40*/  @!P0 HFMA2 R25, R25, R11, -RZ ;  /* 0x0000000b19198231 */ /* 0x000fe400001000ff */
[----:B------:R-:W-:-:S02]  /*0c50*/  HADD2 R27, R27, R15 ;  /* 0x0000000f1b1b7230 */ /* 0x000fc40000000000 */
[----:B------:R-:W-:Y:S01]  /*0c60*/  @!P0 HMUL2 R24, R24, R10 ;  /* 0x0000000a18188232 */ /* 0x000fe20000000000 */
[----:B------:R-:W-:Y:S06]  /*0c70*/  @P1 BRA `(.L_x_4) ;  /* 0x00000004006c1947 */ /* 0x000fec0003800000 */
[----:B------:R-:W-:Y:S05]  /*0c80*/  @P2 BRA `(.L_x_5) ;  /* 0x0000000000d02947 */ /* 0x000fea0003800000 */
[----:B------:R-:W-:-:S13]  /*0c90*/  ISETP.GE.AND P0, PT, R16, R3, PT ;  /* 0x000000031000720c */ /* 0x000fda0003f06270 */
[----:B------:R-:W-:Y:S05]  /*0ca0*/  @P0 BRA `(.L_x_6) ;  /* 0x0000001000b40947 */ /* 0x000fea0003800000 */
[----:B------:R-:W-:Y:S01]  /*0cb0*/  I2FP.F32.U32 R3, R3 ;  /* 0x0000000300037245 */ /* 0x000fe20000201000 */
[----:B------:R-:W-:Y:S01]  /*0cc0*/  VIADD R0, R16, 0x2 ;  /* 0x0000000210007836 */ /* 0x000fe20000000000 */
[----:B------:R-:W-:Y:S01]  /*0cd0*/  UIADD3 UR4, UPT, UPT, -UR39, UR9, URZ ;  /* 0x0000000927047290 */ /* 0x000fe2000fffe1ff */
[--C-:B------:R-:W-:Y:S02]  /*0ce0*/  HADD2.F32 R8, -RZ, R25.reuse.H1_H1 ;  /* 0x30000019ff087230 */ /* 0x100fe40000004100 */
[----:B------:R-:W-:Y:S01]  /*0cf0*/  HADD2.F32 R25, -RZ, R25.H0_H0 ;  /* 0x20000019ff197230 */ /* 0x000fe20000004100 */
[----:B------:R-:W0:Y:S01]  /*0d00*/  MUFU.RCP R3, R3 ;  /* 0x0000000300037308 */ /* 0x000e220000001000 */
[----:B------:R-:W-:-:S05]  /*0d10*/  I2FP.F32.U32 R0, R0 ;  /* 0x0000000000007245 */ /* 0x000fca0000201000 */
[----:B0-----:R-:W-:-:S04]  /*0d20*/  FMUL.FTZ R0, R0, R3 ;  /* 0x0000000300007220 */ /* 0x001fc80000410000 */
[----:B------:R-:W-:Y:S01]  /*0d30*/  FMUL.FTZ R5, R0, 13.28771209716796875 ;  /* 0x41549a7800057820 */ /* 0x000fe20000410000 */
[----:B------:R-:W-:-:S05]  /*0d40*/  I2FP.F32.U32 R0, R16 ;  /* 0x0000001000007245 */ /* 0x000fca0000201000 */
[----:B------:R-:W0:Y:S01]  /*0d50*/  MUFU.EX2 R5, -R5 ;  /* 0x8000000500057308 */ /* 0x000e220000000800 */
[----:B------:R-:W-:-:S04]  /*0d60*/  FMUL.FTZ R0, R0, R3 ;  /* 0x0000000300007220 */ /* 0x000fc80000410000 */
[----:B------:R-:W-:Y:S01]  /*0d70*/  FMUL.FTZ R4, R0, 13.28771209716796875 ;  /* 0x41549a7800047820 */ /* 0x000fe20000410000 */
[----:B------:R-:W-:-:S03]  /*0d80*/  I2FP.F32.S32 R0, UR4 ;  /* 0x0000000400007c45 */ /* 0x000fc60008201400 */
[----:B------:R-:W1:Y:S02]  /*0d90*/  MUFU.EX2 R9, -R4 ;  /* 0x8000000400097308 */ /* 0x000e640000000800 */
[----:B0-----:R-:W-:Y:S01]  /*0da0*/  FMUL.FTZ R3, R0, R5 ;  /* 0x0000000500037220 */ /* 0x001fe20000410000 */
[--C-:B------:R-:W-:Y:S02]  /*0db0*/  HADD2.F32 R5, -RZ, R27.reuse.H1_H1 ;  /* 0x3000001bff057230 */ /* 0x100fe40000004100 */
[----:B------:R-:W-:Y:S02]  /*0dc0*/  HADD2.F32 R27, -RZ, R27.H0_H0 ;  /* 0x2000001bff1b7230 */ /* 0x000fe40000004100 */
[----:B------:R-:W-:-:S04]  /*0dd0*/  FMUL.RZ R10, R3, 0.15915493667125701904 ;  /* 0x3e22f983030a7820 */ /* 0x000fc8000040c000 */
[----:B------:R-:W0:Y:S01]  /*0de0*/  MUFU.SIN R7, R10 ;  /* 0x0000000a00077308 */ /* 0x000e220000000400 */
[----:B-1----:R-:W-:-:S04]  /*0df0*/  FMUL.FTZ R0, R0, R9 ;  /* 0x0000000900007220 */ /* 0x002fc80000410000 */
[----:B------:R-:W-:-:S03]  /*0e00*/  FMUL.RZ R11, R0, 0.15915493667125701904 ;  /* 0x3e22f983000b7820 */ /* 0x000fc6000040c000 */
[----:B------:R1:W2:Y:S08]  /*0e10*/  MUFU.COS R6, R10 ;  /* 0x0000000a00067308 */ /* 0x0002b00000000000 */
[----:B------:R-:W3:Y:S01]  /*0e20*/  MUFU.SIN R3, R11 ;  /* 0x0000000b00037308 */ /* 0x000ee20000000400 */
[C---:B0-----:R-:W-:Y:S01]  /*0e30*/  FMUL.FTZ R9, R7.reuse, R5 ;  /* 0x0000000507097220 */ /* 0x041fe20000410000 */
[----:B-1----:R-:W-:-:S06]  /*0e40*/  FMUL.FTZ R10, R7, R8 ;  /* 0x00000008070a7220 */ /* 0x002fcc0000410000 */
[----:B------:R-:W0:Y:S01]  /*0e50*/  MUFU.COS R0, R11 ;  /* 0x0000000b00007308 */ /* 0x000e220000000000 */
[C---:B--2---:R-:W-:Y:S01]  /*0e60*/  FMUL.FTZ R4, R6.reuse, R5 ;  /* 0x0000000506047220 */ /* 0x044fe20000410000 */
[C---:B------:R-:W-:Y:S01]  /*0e70*/  FMUL.FTZ R12, R6.reuse, R8 ;  /* 0x00000008060c7220 */ /* 0x040fe20000410000 */
[C---:B------:R-:W-:Y:S01]  /*0e80*/  FFMA.FTZ R9, R6.reuse, R27, -R9 ;  /* 0x0000001b06097223 */ /* 0x040fe20000010809 */
[----:B------:R-:W-:Y:S01]  /*0e90*/  FFMA.FTZ R10, R6, R25, -R10 ;  /* 0x00000019060a7223 */ /* 0x000fe2000001080a */
[C---:B------:R-:W-:Y:S01]  /*0ea0*/  FFMA.FTZ R8, R7.reuse, R27, R4 ;  /* 0x0000001b07087223 */ /* 0x040fe20000010004 */
[----:B------:R-:W-:Y:S02]  /*0eb0*/  HADD2.F32 R4, -RZ, R26.H1_H1 ;  /* 0x3000001aff047230 */ /* 0x000fe40000004100 */
[----:B------:R-:W-:Y:S01]  /*0ec0*/  FFMA.FTZ R25, R7, R25, R12 ;  /* 0x0000001907197223 */ /* 0x000fe2000001000c */
[----:B------:R-:W-:Y:S02]  /*0ed0*/  HADD2.F32 R6, -RZ, R24.H1_H1 ;  /* 0x30000018ff067230 */ /* 0x000fe40000004100 */
[----:B------:R-:W-:-:S02]  /*0ee0*/  HADD2.F32 R26, -RZ, R26.H0_H0 ;  /* 0x2000001aff1a7230 */ /* 0x000fc40000004100 */
[C---:B---3--:R-:W-:Y:S01]  /*0ef0*/  FMUL.FTZ R5, R3.reuse, R4 ;  /* 0x0000000403057220 */ /* 0x048fe20000410000 */
[----:B------:R-:W-:Y:S02]  /*0f00*/  HADD2.F32 R24, -RZ, R24.H0_H0 ;  /* 0x20000018ff187230 */ /* 0x000fe40000004100 */
[----:B------:R-:W-:Y:S01]  /*0f10*/  FMUL.FTZ R7, R3, R6 ;  /* 0x0000000603077220 */ /* 0x000fe20000410000 */
[----:B------:R-:W-:Y:S02]  /*0f20*/  F2FP.F16.F32.PACK_AB R27, R8, R9 ;  /* 0x00000009081b723e */ /* 0x000fe400000000ff */
[----:B------:R-:W-:Y:S01]  /*0f30*/  F2FP.F16.F32.PACK_AB R25, R25, R10 ;  /* 0x0000000a1919723e */ /* 0x000fe200000000ff */
[C---:B0-----:R-:W-:Y:S01]  /*0f40*/  FMUL.FTZ R4, R0.reuse, R4 ;  /* 0x0000000400047220 */ /* 0x041fe20000410000 */
[C---:B------:R-:W-:Y:S01]  /*0f50*/  FMUL.FTZ R6, R0.reuse, R6 ;  /* 0x0000000600067220 */ /* 0x040fe20000410000 */
[C---:B------:R-:W-:Y:S01]  /*0f60*/  FFMA.FTZ R5, R0.reuse, R26, -R5 ;  /* 0x0000001a00057223 */ /* 0x040fe20000010805 */
[----:B------:R-:W-:Y:S01]  /*0f70*/  FFMA.FTZ R7, R0, R24, -R7 ;  /* 0x0000001800077223 */ /* 0x000fe20000010807 */
[C---:B------:R-:W-:Y:S01]  /*0f80*/  FFMA.FTZ R26, R3.reuse, R26, R4 ;  /* 0x0000001a031a7223 */ /* 0x040fe20000010004 */
[----:B------:R-:W-:-:S04]  /*0f90*/  FFMA.FTZ R24, R3, R24, R6 ;  /* 0x0000001803187223 */ /* 0x000fc80000010006 */
[----:B------:R-:W-:Y:S02]  /*0fa0*/  F2FP.F16.F32.PACK_AB R26, R26, R5 ;  /* 0x000000051a1a723e */ /* 0x000fe400000000ff */
[----:B------:R-:W-:Y:S01]  /*0fb0*/  F2FP.F16.F32.PACK_AB R24, R24, R7 ;  /* 0x000000071818723e */ /* 0x000fe200000000ff */
[----:B------:R-:W-:Y:S06]  /*0fc0*/  BRA `(.L_x_6) ;  /* 0x0000000c00ec7947 */ /* 0x000fec0003800000 */
.L_x_5:
[----:B------:R-:W-:-:S13]  /*0fd0*/  ISETP.GE.AND P0, PT, R16, R3, PT ;  /* 0x000000031000720c */ /* 0x000fda0003f06270 */
[----:B------:R-:W-:Y:S05]  /*0fe0*/  @P0 BRA `(.L_x_6) ;  /* 0x0000000c00e40947 */ /* 0x000fea0003800000 */
[----:B------:R-:W-:Y:S01]  /*0ff0*/  I2FP.F32.U32 R3, R3 ;  /* 0x0000000300037245 */ /* 0x000fe20000201000 */
[----:B------:R-:W-:Y:S01]  /*1000*/  UIADD3 UR4, UPT, UPT, -UR39, UR9, URZ ;  /* 0x0000000927047290 */ /* 0x000fe2000fffe1ff */
[----:B------:R-:W-:Y:S01]  /*1010*/  IADD3 R0, PT, PT, R16, 0x2, RZ ;  /* 0x0000000210007810 */ /* 0x000fe20007ffe0ff */
[--C-:B------:R-:W-:Y:S02]  /*1020*/  HADD2.F32 R7, -RZ, R27.reuse.H1_H1 ;  /* 0x3000001bff077230 */ /* 0x100fe40000004100 */
[----:B------:R-:W-:Y:S01]  /*1030*/  HADD2.F32 R27, -RZ, R27.H0_H0 ;  /* 0x2000001bff1b7230 */ /* 0x000fe20000004100 */
[----:B------:R-:W0:Y:S01]  /*1040*/  MUFU.RCP R3, R3 ;  /* 0x0000000300037308 */ /* 0x000e220000001000 */
[----:B------:R-:W-:-:S05]  /*1050*/  I2FP.F32.U32 R0, R0 ;  /* 0x0000000000007245 */ /* 0x000fca0000201000 */
[----:B0-----:R-:W-:Y:S01]  /*1060*/  FMUL.FTZ R4, R0, R3 ;  /* 0x0000000300047220 */ /* 0x001fe20000410000 */
[----:B------:R-:W-:-:S03]  /*1070*/  I2FP.F32.U32 R0, R16 ;  /* 0x0000001000007245 */ /* 0x000fc60000201000 */
[----:B------:R-:W-:Y:S02]  /*1080*/  FMUL.FTZ R5, R4, 13.28771209716796875 ;  /* 0x41549a7804057820 */ /* 0x000fe40000410000 */
[----:B------:R-:W-:-:S04]  /*1090*/  FMUL.FTZ R0, R0, R3 ;  /* 0x0000000300007220 */ /* 0x000fc80000410000 */
[----:B------:R-:W-:Y:S01]  /*10a0*/  FMUL.FTZ R4, R0, 13.28771209716796875 ;  /* 0x41549a7800047820 */ /* 0x000fe20000410000 */
[----:B------:R-:W0:Y:S01]  /*10b0*/  MUFU.EX2 R5, -R5 ;  /* 0x8000000500057308 */ /* 0x000e220000000800 */
[----:B------:R-:W-:-:S03]  /*10c0*/  I2FP.F32.S32 R0, UR4 ;  /* 0x0000000400007c45 */ /* 0x000fc60008201400 */
[----:B------:R-:W1:Y:S02]  /*10d0*/  MUFU.EX2 R3, -R4 ;  /* 0x8000000400037308 */ /* 0x000e640000000800 */
[C---:B0-----:R-:W-:Y:S01]  /*10e0*/  FMUL.FTZ R6, R0.reuse, R5 ;  /* 0x0000000500067220 */ /* 0x041fe20000410000 */
[----:B-1----:R-:W-:-:S03]  /*10f0*/  FMUL.FTZ R3, R0, R3 ;  /* 0x0000000300037220 */ /* 0x002fc60000410000 */
[----:B------:R-:W-:Y:S01]  /*1100*/  FMUL.RZ R8, R6, 0.15915493667125701904 ;  /* 0x3e22f98306087820 */ /* 0x000fe2000040c000 */
[--C-:B------:R-:W-:Y:S02]  /*1110*/  HADD2.F32 R6, -RZ, R26.reuse.H1_H1 ;  /* 0x3000001aff067230 */ /* 0x100fe40000004100 */
[----:B------:R-:W-:Y:S01]  /*1120*/  FMUL.RZ R3, R3, 0.15915493667125701904 ;  /* 0x3e22f98303037820 */ /* 0x000fe2000040c000 */
[----:B------:R-:W0:Y:S01]  /*1130*/  MUFU.COS R9, R8 ;  /* 0x0000000800097308 */ /* 0x000e220000000000 */
[----:B------:R-:W-:-:S07]  /*1140*/  HADD2.F32 R26, -RZ, R26.H0_H0 ;  /* 0x2000001aff1a7230 */ /* 0x000fce0000004100 */
[----:B------:R-:W1:Y:S08]  /*1150*/  MUFU.SIN R10, R8 ;  /* 0x00000008000a7308 */ /* 0x000e700000000400 */
[----:B------:R-:W2:Y:S01]  /*1160*/  MUFU.SIN R5, R3 ;  /* 0x0000000300057308 */ /* 0x000ea20000000400 */
[----:B0-----:R-:W-:-:S07]  /*1170*/  FMUL.FTZ R11, R9, R7 ;  /* 0x00000007090b7220 */ /* 0x001fce0000410000 */
[----:B------:R-:W0:Y:S01]  /*1180*/  MUFU.COS R0, R3 ;  /* 0x0000000300007308 */ /* 0x000e220000000000 */
[----:B-1----:R-:W-:-:S04]  /*1190*/  FMUL.FTZ R4, R10, R7 ;  /* 0x000000070a047220 */ /* 0x002fc80000410000 */
[-C--:B------:R-:W-:Y:S01]  /*11a0*/  FFMA.FTZ R4, R9, R27.reuse, -R4 ;  /* 0x0000001b09047223 */ /* 0x080fe20000010804 */
[----:B------:R-:W-:Y:S01]  /*11b0*/  FFMA.FTZ R27, R10, R27, R11 ;  /* 0x0000001b0a1b7223 */ /* 0x000fe2000001000b */
[----:B--2---:R-:W-:-:S04]  /*11c0*/  FMUL.FTZ R7, R5, R6 ;  /* 0x0000000605077220 */ /* 0x004fc80000410000 */
[----:B------:R-:W-:Y:S01]  /*11d0*/  F2FP.F16.F32.PACK_AB R27, R27, R4 ;  /* 0x000000041b1b723e */ /* 0x000fe200000000ff */
[C---:B0-----:R-:W-:Y:S01]  /*11e0*/  FMUL.FTZ R6, R0.reuse, R6 ;  /* 0x0000000600067220 */ /* 0x041fe20000410000 */
[----:B------:R-:W-:-:S03]  /*11f0*/  FFMA.FTZ R7, R0, R26, -R7 ;  /* 0x0000001a00077223 */ /* 0x000fc60000010807 */
[----:B------:R-:W-:-:S05]  /*1200*/  FFMA.FTZ R26, R5, R26, R6 ;  /* 0x0000001a051a7223 */ /* 0x000fca0000010006 */
[----:B------:R-:W-:Y:S01]  /*1210*/  F2FP.F16.F32.PACK_AB R26, R26, R7 ;  /* 0x000000071a1a723e */ /* 0x000fe200000000ff */
[----:B------:R-:W-:Y:S06]  /*1220*/  BRA `(.L_x_6) ;  /* 0x0000000c00547947 */ /* 0x000fec0003800000 */
.L_x_4:
[----:B------:R-:W-:-:S04]  /*1230*/  ISETP.NE.AND P0, PT, RZ, UR4, PT ;  /* 0x00000004ff007c0c */ /* 0x000fc8000bf05270 */
[----:B------:R-:W-:-:S13]  /*1240*/  ISETP.LT.OR P0, PT, R3, 0x1, !P0 ;  /* 0x000000010300780c */ /* 0x000fda0004701670 */
[----:B------:R-:W-:Y:S05]  /*1250*/  @P0 BRA `(.L_x_6) ;  /* 0x0000000c00480947 */ /* 0x000fea0003800000 */
[----:B------:R-:W-:Y:S02]  /*1260*/  LEA.HI R0, R3, R3, RZ, 0x1 ;  /* 0x0000000303007211 */ /* 0x000fe400078f08ff */
[----:B------:R-:W-:Y:S02]  /*1270*/  IABS R8, R16 ;  /* 0x0000001000087213 */ /* 0x000fe40000000000 */
[----:B------:R-:W-:-:S04]  /*1280*/  SHF.R.S32.HI R29, RZ, 0x1, R0 ;  /* 0x00000001ff1d7819 */ /* 0x000fc80000011400 */
[-C--:B------:R-:W-:Y:S02]  /*1290*/  IABS R7, R29.reuse ;  /* 0x0000001d00077213 */ /* 0x080fe40000000000 */
[----:B------:R-:W-:Y:S02]  /*12a0*/  IABS R10, R29 ;  /* 0x0000001d000a7213 */ /* 0x000fe40000000000 */
[----:B------:R-:W0:Y:S08]  /*12b0*/  I2F.RP R0, R7 ;  /* 0x0000000700007306 */ /* 0x000e300000209400 */
[----:B0-----:R-:W0:Y:S02]  /*12c0*/  MUFU.RCP R0, R0 ;  /* 0x0000000000007308 */ /* 0x001e240000001000 */
[----:B0-----:R-:W-:Y:S01]  /*12d0*/  VIADD R4, R0, 0xffffffe ;  /* 0x0ffffffe00047836 */ /* 0x001fe20000000000 */
[----:B------:R-:W-:-:S05]  /*12e0*/  IADD3 R0, PT, PT, RZ, -R10, RZ ;  /* 0x8000000aff007210 */ /* 0x000fca0007ffe0ff */
[----:B------:R0:W1:Y:S02]  /*12f0*/  F2I.FTZ.U32.TRUNC.NTZ R5, R4 ;  /* 0x0000000400057305 */ /* 0x000064000021f000 */
[----:B0-----:R-:W-:Y:S01]  /*1300*/  IMAD.MOV.U32 R4, RZ, RZ, RZ ;  /* 0x000000ffff047224 */ /* 0x001fe200078e00ff */
[----:B-1----:R-:W-:-:S05]  /*1310*/  IADD3 R6, PT, PT, RZ, -R5, RZ ;  /* 0x80000005ff067210 */ /* 0x002fca0007ffe0ff */
[----:B------:R-:W-:Y:S01]  /*1320*/  IMAD R9, R6, R7, RZ ;  /* 0x0000000706097224 */ /* 0x000fe200078e02ff */
[----:B------:R-:W-:-:S03]  /*1330*/  MOV R6, R8 ;  /* 0x0000000800067202 */ /* 0x000fc60000000f00 */
[----:B------:R-:W-:-:S06]  /*1340*/  IMAD.HI.U32 R5, R5, R9, R4 ;  /* 0x0000000905057227 */ /* 0x000fcc00078e0004 */
[----:B------:R-:W-:-:S04]  /*1350*/  IMAD.HI.U32 R5, R5, R6, RZ ;  /* 0x0000000605057227 */ /* 0x000fc800078e00ff */
[----:B------:R-:W-:-:S05]  /*1360*/  IMAD R0, R5, R0, R6 ;  /* 0x0000000005007224 */ /* 0x000fca00078e0206 */
[----:B------:R-:W-:-:S13]  /*1370*/  ISETP.GT.U32.AND P1, PT, R7, R0, PT ;  /* 0x000000000700720c */ /* 0x000fda0003f24070 */
[-C--:B------:R-:W-:Y:S01]  /*1380*/  @!P1 IADD3 R0, PT, PT, R0, -R7.reuse, RZ ;  /* 0x8000000700009210 */ /* 0x080fe20007ffe0ff */
[----:B------:R-:W-:Y:S01]  /*1390*/  @!P1 VIADD R5, R5, 0x1 ;  /* 0x0000000105059836 */ /* 0x000fe20000000000 */
[----:B------:R-:W-:Y:S02]  /*13a0*/  ISETP.NE.AND P1, PT, R29, RZ, PT ;  /* 0x000000ff1d00720c */ /* 0x000fe40003f25270 */
[----:B------:R-:W-:Y:S02]  /*13b0*/  ISETP.GE.U32.AND P0, PT, R0, R7, PT ;  /* 0x000000070000720c */ /* 0x000fe40003f06070 */
[----:B------:R-:W-:-:S04]  /*13c0*/  LOP3.LUT R0, R16, R29, RZ, 0x3c, !PT ;  /* 0x0000001d10007212 */ /* 0x000fc800078e3cff */
[----:B------:R-:W-:-:S07]  /*13d0*/  ISETP.GE.AND P2, PT, R0, RZ, PT ;  /* 0x000000ff0000720c */ /* 0x000fce0003f46270 */
[----:B------:R-:W-:Y:S02]  /*13e0*/  @P0 IADD3 R5, PT, PT, R5, 0x1, RZ ;  /* 0x0000000105050810 */ /* 0x000fe40007ffe0ff */
[----:B------:R-:W-:Y:S02]  /*13f0*/  ISETP.GE.AND P0, PT, R16, R3, PT ;  /* 0x000000031000720c */ /* 0x000fe40003f06270 */
[----:B------:R-:W-:-:S05]  /*1400*/  MOV R30, R5 ;  /* 0x00000005001e7202 */ /* 0x000fca0000000f00 */
[----:B------:R-:W-:Y:S01]  /*1410*/  @!P2 IMAD.MOV R30, RZ, RZ, -R30 ;  /* 0x000000ffff1ea224 */ /* 0x000fe200078e0a1e */
[----:B------:R-:W-:Y:S02]  /*1420*/  @!P1 LOP3.LUT R30, RZ, R29, RZ, 0x33, !PT ;  /* 0x0000001dff1e9212 */ /* 0x000fe400078e33ff */
[----:B------:R-:W-:Y:S02]  /*1430*/  ISETP.LT.U32.AND P1, PT, R2, 0x20, !P0 ;  /* 0x000000200200780c */ /* 0x000fe40004721070 */
[----:B------:R-:W-:Y:S02]  /*1440*/  LOP3.LUT P0, RZ, R29, 0x3, RZ, 0xc0, !PT ;  /* 0x000000031dff7812 */ /* 0x000fe4000780c0ff */
[----:B------:R-:W-:Y:S02]  /*1450*/  IADD3 R0, PT, PT, -R30, RZ, RZ ;  /* 0x000000ff1e007210 */ /* 0x000fe40007ffe1ff */
[----:B------:R-:W-:-:S03]  /*1460*/  P2R R32, PR, RZ, 0x2 ;  /* 0x00000002ff207803 */ /* 0x000fc60000000000 */
[----:B------:R-:W-:-:S06]  /*1470*/  IMAD R31, R29, R0, R16 ;  /* 0x000000001d1f7224 */ /* 0x000fcc00078e0210 */
[----:B------:R-:W-:Y:S05]  /*1480*/  @!P0 BRA `(.L_x_7) ;  /* 0x0000000000408947 */ /* 0x000fea0003800000 */
[----:B------:R-:W-:Y:S01]  /*1490*/  MOV R0, 0x0 ;  /* 0x0000000000007802 */ /* 0x000fe20000000f00 */
[----:B------:R-:W0:Y:S01]  /*14a0*/  LDCU.64 UR4, c[0x4][0xc8] ;  /* 0x01001900ff0477ac */ /* 0x000e220008000a00 */
[----:B------:R-:W-:Y:S02]  /*14b0*/  HFMA2 R8, -RZ, RZ, 0, 8.0049037933349609375e-05 ;  /* 0x0000053fff087431 */ /* 0x000fe400000001ff */
[----:B------:R-:W-:Y:S01]  /*14c0*/  IMAD.MOV.U32 R12, RZ, RZ, 0x1 ;  /* 0x00000001ff0c7424 */ /* 0x000fe200078e00ff */
[----:B------:R1:W2:Y:S01]  /*14d0*/  LDC.64 R14, c[0x4][R0] ;  /* 0x01000000000e7b82 */ /* 0x0002a20000000a00 */
[----:B------:R-:W3:Y:S01]  /*14e0*/  LDCU.64 UR6, c[0x4][0xd0] ;  /* 0x01001a00ff0677ac */ /* 0x000ee20008000a00 */
[----:B------:R-:W-:Y:S01]  /*14f0*/  MOV R13, RZ ;  /* 0x000000ff000d7202 */ /* 0x000fe20000000f00 */
[----:B------:R-:W4:Y:S01]  /*1500*/  LDCU.64 UR8, c[0x4][0xc0] ;  /* 0x01001800ff0877ac */ /* 0x000f220008000a00 */
[----:B0-----:R-:W-:Y:S01]  /*1510*/  MOV R4, UR4 ;  /* 0x0000000400047c02 */ /* 0x001fe20008000f00 */
[----:B------:R-:W-:Y:S01]  /*1520*/  IMAD.U32 R5, RZ, RZ, UR5 ;  /* 0x00000005ff057e24 */ /* 0x000fe2000f8e00ff */
[----:B---3--:R-:W-:-:S02]  /*1530*/  MOV R6, UR6 ;  /* 0x0000000600067c02 */ /* 0x008fc40008000f00 */
[----:B------:R-:W-:Y:S01]  /*1540*/  MOV R7, UR7 ;  /* 0x0000000700077c02 */ /* 0x000fe20008000f00 */
[----:B----4-:R-:W-:Y:S01]  /*1550*/  IMAD.U32 R10, RZ, RZ, UR8 ;  /* 0x00000008ff0a7e24 */ /* 0x010fe2000f8e00ff */
[----:B-1----:R-:W-:-:S07]  /*1560*/  MOV R11, UR9 ;  /* 0x00000009000b7c02 */ /* 0x002fce0008000f00 */
[----:B------:R-:W-:-:S07]  /*1570*/  LEPC R20, `(.L_x_7) ;  /* 0x000000001014794e */ /* 0x000fce0000000000 */
[----:B--2---:R-:W-:Y:S05]  /*1580*/  CALL.ABS.NOINC R14 ;  /* 0x000000000e007343 */ /* 0x004fea0003c00000 */
.L_x_7:
[----:B------:R-:W0:Y:S01]  /*1590*/  S2R R3, SR_CgaCtaId ;  /* 0x0000000000037919 */ /* 0x000e220000008800 */
[----:B------:R-:W1:Y:S01]  /*15a0*/  LDC R9, c[0x0][0x400] ;  /* 0x00010000ff097b82 */ /* 0x000e620000000800 */
[----:B------:R-:W-:Y:S02]  /*15b0*/  ISETP.NE.AND P6, PT, R32, RZ, PT ;  /* 0x000000ff2000720c */ /* 0x000fe40003fc5270 */
[----:B------:R-:W-:-:S04]  /*15c0*/  MOV R0, 0x400 ;  /* 0x0000040000007802 */ /* 0x000fc80000000f00 */
[----:B------:R-:W-:-:S04]  /*15d0*/  IADD3 R0, PT, PT, R0, 0x240, RZ ;  /* 0x0000024000007810 */ /* 0x000fc80007ffe0ff */
[----:B0-----:R-:W-:-:S05]  /*15e0*/  LEA R0, R3, R0, 0x18 ;  /* 0x0000000003007211 */ /* 0x001fca00078ec0ff */
[----:B-1----:R-:W-:Y:S01]  /*15f0*/  IMAD R3, R9, 0x2, R0 ;  /* 0x0000000209037824 */ /* 0x002fe200078e0200 */
[----:B------:R-:W-:Y:S06]  /*1600*/  @!P6 BRA `(.L_x_8) ;  /* 0x00000000001ce947 */ /* 0x000fec0003800000 */
[----:B------:R-:W0:Y:S01]  /*1610*/  LDCU UR4, c[0x0][0x40c] ;  /* 0x00008180ff0477ac */ /* 0x000e220008000800 */
[----:B------:R-:W-:-:S05]  /*1620*/  IMAD R5, R29, R30, R31 ;  /* 0x0000001e1d057224 */ /* 0x000fca00078e021f */
[----:B------:R-:W-:-:S05]  /*1630*/  LEA R4, R5, R0, 0x1 ;  /* 0x0000000005047211 */ /* 0x000fca00078e08ff */
[----:B------:R1:W-:Y:S01]  /*1640*/  STS.64 [R4], R26 ;  /* 0x0000001a04007388 */ /* 0x0003e20000000a00 */
[----:B0-----:R-:W-:-:S13]  /*1650*/  ISETP.NE.AND P0, PT, RZ, UR4, PT ;  /* 0x00000004ff007c0c */ /* 0x001fda000bf05270 */
[----:B------:R-:W-:-:S05]  /*1660*/  @!P0 LEA R5, R5, R3, 0x1 ;  /* 0x0000000305058211 */ /* 0x000fca00078e08ff */
[----:B------:R1:W-:Y:S02]  /*1670*/  @!P0 STS.64 [R5], R24 ;  /* 0x0000001805008388 */ /* 0x0003e40000000a00 */
.L_x_8:
[----:B------:R-:W-:Y:S05]  /*1680*/  WARPSYNC.ALL ;  /* 0x0000000000007948 */ /* 0x000fea0003800000 */
[----:B------:R-:W-:Y:S06]  /*1690*/  BAR.SYNC.DEFER_BLOCKING 0x0 ;  /* 0x0000000000007b1d */ /* 0x000fec0000010000 */
[----:B------:R-:W-:Y:S05]  /*16a0*/  @!P6 BRA.U `(.L_x_9) ;  /* 0x000000090004e947 */ /* 0x000fea0003800000 */
[----:B-1----:R-:W-:Y:S01]  /*16b0*/  SHF.R.S32.HI R4, RZ, 0x1f, R9 ;  /* 0x0000001fff047819 */ /* 0x002fe20000011409 */
[----:B------:R-:W-:Y:S01]  /*16c0*/  BSSY.RECONVERGENT B0, `(.L_x_9) ;  /* 0x000007f000007945 */ /* 0x000fe20003800200 */
[----:B------:R-:W-:Y:S02]  /*16d0*/  SHF.R.U32.HI R5, RZ, 0x1, R31 ;  /* 0x00000001ff057819 */ /* 0x000fe4000001161f */
[----:B------:R-:W-:-:S04]  /*16e0*/  LEA.HI R4, R4, R9, RZ, 0x2 ;  /* 0x0000000904047211 */ /* 0x000fc800078f10ff */
[----:B------:R-:W-:-:S05]  /*16f0*/  SHF.R.S32.HI R4, RZ, 0x2, R4 ;  /* 0x00000002ff047819 */ /* 0x000fca0000011404 */
[----:B------:R-:W-:Y:S01]  /*1700*/  IMAD R5, R30, R4, R5 ;  /* 0x000000041e057224 */ /* 0x000fe200078e0205 */
[----:B------:R-:W-:Y:S06]  /*1710*/  @!P6 BRA `(.L_x_10) ;  /* 0x0000000400e4e947 */ /* 0x000fec0003800000 */
[----:B------:R-:W-:Y:S01]  /*1720*/  IMAD R14, R5, 0x2, R0 ;  /* 0x00000002050e7824 */ /* 0x000fe200078e0200 */
[----:B------:R-:W0:Y:S01]  /*1730*/  LDC R8, c[0x0][0x40c] ;  /* 0x00010300ff087b82 */ /* 0x000e220000000800 */
[----:B------:R-:W-:Y:S03]  /*1740*/  BSSY.RECONVERGENT B1, `(.L_x_11) ;  /* 0x0000072000017945 */ /* 0x000fe60003800200 */
[----:B------:R-:W-:Y:S01]  /*1750*/  LEA R20, R29, R14, 0x1 ;  /* 0x0000000e1d147211 */ /* 0x000fe200078e08ff */
[----:B------:R-:W-:Y:S04]  /*1760*/  LDS R27, [R14] ;  /* 0x000000000e1b7984 */ /* 0x000fe80000000800 */
[----:B------:R-:W1:Y:S01]  /*1770*/  LDS R4, [R20] ;  /* 0x0000000014047984 */ /* 0x000e620000000800 */
[----:B0-----:R-:W-:-:S02]  /*1780*/  ISETP.NE.AND P0, PT, R8, RZ, PT ;  /* 0x000000ff0800720c */ /* 0x001fc40003f05270 */
[C-C-:B-1----:R-:W-:Y:S02]  /*1790*/  PRMT R26, R27.reuse, 0x5410, R4.reuse ;  /* 0x000054101b1a7816 */ /* 0x142fe40000000004 */
[----:B------:R-:W-:-:S09]  /*17a0*/  PRMT R27, R27, 0x7632, R4 ;  /* 0x000076321b1b7816 */ /* 0x000fd20000000004 */
[----:B------:R-:W-:Y:S05]  /*17b0*/  @P0 BRA `(.L_x_12) ;  /* 0x00000004000c0947 */ /* 0x000fea0003800000 */
[C---:B------:R-:W-:Y:S01]  /*17c0*/  LEA R15, R5.reuse, R3, 0x1 ;  /* 0x00000003050f7211 */ /* 0x040fe200078e08ff */
[----:B------:R-:W-:Y:S01]  /*17d0*/  BSSY.RECONVERGENT B2, `(.L_x_13) ;  /* 0x000003c000027945 */ /* 0x000fe20003800200 */
[----:B------:R-:W-:-:S03]  /*17e0*/  LEA.HI R5, R5, R5, RZ, 0x1 ;  /* 0x0000000505057211 */ /* 0x000fc600078f08ff */
[----:B------:R-:W-:Y:S01]  /*17f0*/  IMAD R32, R29, 0x2, R15 ;  /* 0x000000021d207824 */ /* 0x000fe200078e020f */
[----:B------:R-:W-:Y:S01]  /*1800*/  LDS R25, [R15] ;  /* 0x000000000f197984 */ /* 0x000fe20000000800 */
[----:B------:R-:W-:-:S03]  /*1810*/  SHF.L.U32 R5, R5, 0x1, RZ ;  /* 0x0000000105057819 */ /* 0x000fc600000006ff */
[----:B------:R-:W0:Y:S01]  /*1820*/  LDS R4, [R32] ;  /* 0x0000000020047984 */ /* 0x000e220000000800 */
[----:B------:R-:W-:-:S04]  /*1830*/  LOP3.LUT R7, R5, 0xfffffffc, RZ, 0xc0, !PT ;  /* 0xfffffffc05077812 */ /* 0x000fc800078ec0ff */
[----:B------:R-:W-:Y:S02]  /*1840*/  ISETP.GE.AND P0, PT, R7, R9, PT ;  /* 0x000000090700720c */ /* 0x000fe40003f06270 */
[C-C-:B0-----:R-:W-:Y:S02]  /*1850*/  PRMT R24, R25.reuse, 0x5410, R4.reuse ;  /* 0x0000541019187816 */ /* 0x141fe40000000004 */
[----:B------:R-:W-:-:S09]  /*1860*/  PRMT R25, R25, 0x7632, R4 ;  /* 0x0000763219197816 */ /* 0x000fd20000000004 */
[----:B------:R-:W-:Y:S05]  /*1870*/  @P0 BRA `(.L_x_14) ;  /* 0x0000000000c40947 */ /* 0x000fea0003800000 */
[----:B------:R-:W-:Y:S01]  /*1880*/  I2FP.F32.S32 R5, R9 ;  /* 0x0000000900057245 */ /* 0x000fe20000201400 */
[----:B------:R-:W-:Y:S01]  /*1890*/  VIADD R8, R8, -UR39 ;  /* 0x8000002708087c36 */ /* 0x000fe20008000000 */
[----:B------:R-:W-:Y:S01]  /*18a0*/  IADD3 R4, PT, PT, R7, 0x2, RZ ;  /* 0x0000000207047810 */ /* 0x000fe20007ffe0ff */
[----:B------:R-:W-:Y:S02]  /*18b0*/  HADD2.F32 R11, -RZ, R25.H1_H1 ;  /* 0x30000019ff0b7230 */ /* 0x000fe40000004100 */
[----:B------:R-:W-:Y:S01]  /*18c0*/  HADD2.F32 R21, -RZ, R27.H0_H0 ;  /* 0x2000001bff157230 */ /* 0x000fe20000004100 */
[----:B------:R-:W0:Y:S01]  /*18d0*/  MUFU.RCP R5, R5 ;  /* 0x0000000500057308 */ /* 0x000e220000001000 */
[----:B------:R-:W-:Y:S01]  /*18e0*/  I2FP.F32.S32 R4, R4 ;  /* 0x0000000400047245 */ /* 0x000fe20000201400 */
[----:B------:R-:W-:Y:S01]  /*18f0*/  HADD2.F32 R25, -RZ, R25.H0_H0 ;  /* 0x20000019ff197230 */ /* 0x000fe20000004100 */
[----:B------:R-:W-:-:S03]  /*1900*/  I2FP.F32.S32 R9, R8 ;  /* 0x0000000800097245 */ /* 0x000fc60000201400 */
[----:B0-----:R-:W-:-:S04]  /*1910*/  FMUL.FTZ R4, R4, R5 ;  /* 0x0000000504047220 */ /* 0x001fc80000410000 */
[----:B------:R-:W-:Y:S01]  /*1920*/  FMUL.FTZ R6, R4, 13.28771209716796875 ;  /* 0x41549a7804067820 */ /* 0x000fe20000410000 */
[----:B------:R-:W-:-:S05]  /*1930*/  I2FP.F32.S32 R4, R7 ;  /* 0x0000000700047245 */ /* 0x000fca0000201400 */
[----:B------:R-:W0:Y:S01]  /*1940*/  MUFU.EX2 R6, -R6 ;  /* 0x8000000600067308 */ /* 0x000e220000000800 */
[----:B------:R-:W-:-:S04]  /*1950*/  FMUL.FTZ R4, R4, R5 ;  /* 0x0000000504047220 */ /* 0x000fc80000410000 */
[----:B------:R-:W-:-:S06]  /*1960*/  FMUL.FTZ R4, R4, 13.28771209716796875 ;  /* 0x41549a7804047820 */ /* 0x000fcc0000410000 */
[----:B------:R-:W1:Y:S01]  /*1970*/  MUFU.EX2 R4, -R4 ;  /* 0x8000000400047308 */ /* 0x000e620000000800 */
[----:B0-----:R-:W-:-:S04]  /*1980*/  FMUL.FTZ R5, R9, R6 ;  /* 0x0000000609057220 */ /* 0x001fc80000410000 */
[----:B------:R-:W-:-:S04]  /*1990*/  FMUL.RZ R10, R5, 0.15915493667125701904 ;  /* 0x3e22f983050a7820 */ /* 0x000fc8000040c000 */
[----:B------:R-:W0:Y:S01]  /*19a0*/  MUFU.SIN R8, R10 ;  /* 0x0000000a00087308 */ /* 0x000e220000000400 */
[----:B-1----:R-:W-:Y:S01]  /*19b0*/  FMUL.FTZ R5, R9, R4 ;  /* 0x0000000409057220 */ /* 0x002fe20000410000 */
[----:B------:R-:W-:-:S03]  /*19c0*/  HADD2.F32 R9, -RZ, R27.H1_H1 ;  /* 0x3000001bff097230 */ /* 0x000fc60000004100 */
[----:B------:R-:W-:-:S03]  /*19d0*/  FMUL.RZ R13, R5, 0.15915493667125701904 ;  /* 0x3e22f983050d7820 */ /* 0x000fc6000040c000 */
[----:B------:R-:W1:Y:S08]  /*19e0*/  MUFU.COS R7, R10 ;  /* 0x0000000a00077308 */ /* 0x000e700000000000 */
[----:B------:R-:W2:Y:S01]  /*19f0*/  MUFU.SIN R6, R13 ;  /* 0x0000000d00067308 */ /* 0x000ea20000000400 */
[-C--:B0-----:R-:W-:Y:S01]  /*1a00*/  FMUL.FTZ R4, R9, R8.reuse ;  /* 0x0000000809047220 */ /* 0x081fe20000410000 */
[----:B------:R-:W-:-:S06]  /*1a10*/  FMUL.FTZ R12, R11, R8 ;  /* 0x000000080b0c7220 */ /* 0x000fcc0000410000 */
[----:B------:R0:W3:Y:S01]  /*1a20*/  MUFU.COS R5, R13 ;  /* 0x0000000d00057308 */ /* 0x0000e20000000000 */
[-C--:B-1----:R-:W-:Y:S01]  /*1a30*/  FMUL.FTZ R9, R9, R7.reuse ;  /* 0x0000000709097220 */ /* 0x082fe20000410000 */
[-C--:B------:R-:W-:Y:S01]  /*1a40*/  FMUL.FTZ R11, R11, R7.reuse ;  /* 0x000000070b0b7220 */ /* 0x080fe20000410000 */
[-C--:B------:R-:W-:Y:S01]  /*1a50*/  FFMA.FTZ R27, R21, R7.reuse, -R4 ;  /* 0x00000007151b7223 */ /* 0x080fe20000010804 */
[----:B------:R-:W-:Y:S01]  /*1a60*/  FFMA.FTZ R12, R25, R7, -R12 ;  /* 0x00000007190c7223 */ /* 0x000fe2000001080c */
[-C--:B------:R-:W-:Y:S01]  /*1a70*/  FFMA.FTZ R10, R21, R8.reuse, R9 ;  /* 0x00000008150a7223 */ /* 0x080fe20000010009 */
[----:B------:R-:W-:Y:S02]  /*1a80*/  HADD2.F32 R7, -RZ, R26.H1_H1 ;  /* 0x3000001aff077230 */ /* 0x000fe40000004100 */
[----:B------:R-:W-:Y:S01]  /*1a90*/  FFMA.FTZ R11, R25, R8, R11 ;  /* 0x00000008190b7223 */ /* 0x000fe2000001000b */
[----:B------:R-:W-:Y:S02]  /*1aa0*/  HADD2.F32 R9, -RZ, R24.H1_H1 ;  /* 0x30000018ff097230 */ /* 0x000fe40000004100 */
[----:B0-----:R-:W-:-:S02]  /*1ab0*/  HADD2.F32 R13, -RZ, R26.H0_H0 ;  /* 0x2000001aff0d7230 */ /* 0x001fc40000004100 */
[-C--:B--2---:R-:W-:Y:S01]  /*1ac0*/  FMUL.FTZ R4, R7, R6.reuse ;  /* 0x0000000607047220 */ /* 0x084fe20000410000 */
[----:B------:R-:W-:Y:S02]  /*1ad0*/  HADD2.F32 R21, -RZ, R24.H0_H0 ;  /* 0x20000018ff157230 */ /* 0x000fe40000004100 */
[----:B------:R-:W-:Y:S01]  /*1ae0*/  FMUL.FTZ R8, R9, R6 ;  /* 0x0000000609087220 */ /* 0x000fe20000410000 */
[----:B------:R-:W-:Y:S02]  /*1af0*/  F2FP.F16.F32.PACK_AB R27, R10, R27 ;  /* 0x0000001b0a1b723e */ /* 0x000fe400000000ff */
[----:B------:R-:W-:Y:S01]  /*1b00*/  F2FP.F16.F32.PACK_AB R25, R11, R12 ;  /* 0x0000000c0b19723e */ /* 0x000fe200000000ff */
[-C--:B---3--:R-:W-:Y:S01]  /*1b10*/  FMUL.FTZ R7, R7, R5.reuse ;  /* 0x0000000507077220 */ /* 0x088fe20000410000 */
[-C--:B------:R-:W-:Y:S01]  /*1b20*/  FMUL.FTZ R9, R9, R5.reuse ;  /* 0x0000000509097220 */ /* 0x080fe20000410000 */
[-C--:B------:R-:W-:Y:S01]  /*1b30*/  FFMA.FTZ R4, R13, R5.reuse, -R4 ;  /* 0x000000050d047223 */ /* 0x080fe20000010804 */
[----:B------:R-:W-:Y:S01]  /*1b40*/  FFMA.FTZ R8, R21, R5, -R8 ;  /* 0x0000000515087223 */ /* 0x000fe20000010808 */
[-C--:B------:R-:W-:Y:S01]  /*1b50*/  FFMA.FTZ R7, R13, R6.reuse, R7 ;  /* 0x000000060d077223 */ /* 0x080fe20000010007 */
[----:B------:R-:W-:-:S04]  /*1b60*/  FFMA.FTZ R9, R21, R6, R9 ;  /* 0x0000000615097223 */ /* 0x000fc80000010009 */
[----:B------:R-:W-:Y:S02]  /*1b70*/  F2FP.F16.F32.PACK_AB R26, R7, R4 ;  /* 0x00000004071a723e */ /* 0x000fe400000000ff */
[----:B------:R-:W-:-:S07]  /*1b80*/  F2FP.F16.F32.PACK_AB R24, R9, R8 ;  /* 0x000000080918723e */ /* 0x000fce00000000ff */
.L_x_14:
[----:B------:R-:W-:Y:S05]  /*1b90*/  BSYNC.RECONVERGENT B2 ;  /* 0x0000000000027941 */ /* 0x000fea0003800200 */
.L_x_13:
[C-C-:B------:R-:W-:Y:S02]  /*1ba0*/  PRMT R4, R24.reuse, 0x5410, R25.reuse ;  /* 0x0000541018047816 */ /* 0x140fe40000000019 */
[----:B------:R-:W-:-:S03]  /*1bb0*/  PRMT R5, R24, 0x7632, R25 ;  /* 0x0000763218057816 */ /* 0x000fc60000000019 */
[----:B------:R0:W-:Y:S04]  /*1bc0*/  STS [R15], R4 ;  /* 0x000000040f007388 */ /* 0x0001e80000000800 */
[----:B------:R0:W-:Y:S01]  /*1bd0*/  STS [R32], R5 ;  /* 0x0000000520007388 */ /* 0x0001e20000000800 */
[----:B------:R-:W-:Y:S05]  /*1be0*/  BRA `(.L_x_15) ;  /* 0x00000000009c7947 */ /* 0x000fea0003800000 */
.L_x_12:
[----:B------:R-:W-:-:S04]  /*1bf0*/  LEA.HI R5, R5, R5, RZ, 0x1 ;  /* 0x0000000505057211 */ /* 0x000fc800078f08ff */
[----:B------:R-:W-:-:S04]  /*1c00*/  SHF.L.U32 R5, R5, 0x1, RZ ;  /* 0x0000000105057819 */ /* 0x000fc800000006ff */
[----:B------:R-:W-:-:S04]  /*1c10*/  LOP3.LUT R6, R5, 0xfffffffc, RZ, 0xc0, !PT ;  /* 0xfffffffc05067812 */ /* 0x000fc800078ec0ff */
[----:B------:R-:W-:-:S13]  /*1c20*/  ISETP.GE.AND P0, PT, R6, R9, PT ;  /* 0x000000090600720c */ /* 0x000fda0003f06270 */
[----:B------:R-:W-:Y:S05]  /*1c30*/  @P0 BRA `(.L_x_15) ;  /* 0x0000000000880947 */ /* 0x000fea0003800000 */
[----:B------:R-:W-:Y:S01]  /*1c40*/  I2FP.F32.S32 R9, R9 ;  /* 0x0000000900097245 */ /* 0x000fe20000201400 */
[--C-:B------:R-:W-:Y:S01]  /*1c50*/  HADD2.F32 R10, -RZ, R27.reuse.H1_H1 ;  /* 0x3000001bff0a7230 */ /* 0x100fe20000004100 */
[----:B------:R-:W-:Y:S01]  /*1c60*/  IADD3 R4, PT, PT, R6, 0x2, RZ ;  /* 0x0000000206047810 */ /* 0x000fe20007ffe0ff */
[--C-:B------:R-:W-:Y:S02]  /*1c70*/  HADD2.F32 R13, -RZ, R26.reuse.H1_H1 ;  /* 0x3000001aff0d7230 */ /* 0x100fe40000004100 */
[----:B------:R-:W-:Y:S01]  /*1c80*/  HADD2.F32 R26, -RZ, R26.H0_H0 ;  /* 0x2000001aff1a7230 */ /* 0x000fe20000004100 */
[----:B------:R-:W0:Y:S01]  /*1c90*/  MUFU.RCP R9, R9 ;  /* 0x0000000900097308 */ /* 0x000e220000001000 */
[----:B------:R-:W-:Y:S01]  /*1ca0*/  I2FP.F32.S32 R4, R4 ;  /* 0x0000000400047245 */ /* 0x000fe20000201400 */
[----:B------:R-:W-:-:S04]  /*1cb0*/  HADD2.F32 R32, -RZ, R27.H0_H0 ;  /* 0x2000001bff207230 */ /* 0x000fc80000004100 */
[----:B0-----:R-:W-:Y:S01]  /*1cc0*/  FMUL.FTZ R5, R4, R9 ;  /* 0x0000000904057220 */ /* 0x001fe20000410000 */
[----:B------:R-:W-:-:S03]  /*1cd0*/  I2FP.F32.S32 R4, R6 ;  /* 0x0000000600047245 */ /* 0x000fc60000201400 */
[----:B------:R-:W-:Y:S02]  /*1ce0*/  FMUL.FTZ R6, R5, 13.28771209716796875 ;  /* 0x41549a7805067820 */ /* 0x000fe40000410000 */
[----:B------:R-:W-:Y:S02]  /*1cf0*/  FMUL.FTZ R4, R4, R9 ;  /* 0x0000000904047220 */ /* 0x000fe40000410000 */
[----:B------:R-:W0:Y:S02]  /*1d00*/  MUFU.EX2 R7, -R6 ;  /* 0x8000000600077308 */ /* 0x000e240000000800 */
[----:B------:R-:W-:Y:S01]  /*1d10*/  FMUL.FTZ R5, R4, 13.28771209716796875 ;  /* 0x41549a7804057820 */ /* 0x000fe20000410000 */
[----:B------:R-:W-:-:S05]  /*1d20*/  I2FP.F32.S32 R4, R8 ;  /* 0x0000000800047245 */ /* 0x000fca0000201400 */
[----:B------:R-:W1:Y:S01]  /*1d30*/  MUFU.EX2 R5, -R5 ;  /* 0x8000000500057308 */ /* 0x000e620000000800 */
[----:B0-----:R-:W-:-:S04]  /*1d40*/  FMUL.FTZ R7, R4, R7 ;  /* 0x0000000704077220 */ /* 0x001fc80000410000 */
[----:B------:R-:W-:Y:S01]  /*1d50*/  FMUL.RZ R7, R7, 0.15915493667125701904 ;  /* 0x3e22f98307077820 */ /* 0x000fe2000040c000 */
[----:B-1----:R-:W-:-:S03]  /*1d60*/  FMUL.FTZ R4, R4, R5 ;  /* 0x0000000504047220 */ /* 0x002fc60000410000 */
[----:B------:R-:W0:Y:S01]  /*1d70*/  MUFU.SIN R9, R7 ;  /* 0x0000000700097308 */ /* 0x000e220000000400 */
[----:B------:R-:W-:-:S07]  /*1d80*/  FMUL.RZ R12, R4, 0.15915493667125701904 ;  /* 0x3e22f983040c7820 */ /* 0x000fce000040c000 */
[----:B------:R-:W1:Y:S08]  /*1d90*/  MUFU.SIN R6, R12 ;  /* 0x0000000c00067308 */ /* 0x000e700000000400 */
[----:B------:R-:W2:Y:S01]  /*1da0*/  MUFU.COS R8, R7 ;  /* 0x0000000700087308 */ /* 0x000ea20000000000 */
[----:B0-----:R-:W-:-:S07]  /*1db0*/  FMUL.FTZ R11, R10, R9 ;  /* 0x000000090a0b7220 */ /* 0x001fce0000410000 */
[----:B------:R-:W0:Y:S01]  /*1dc0*/  MUFU.COS R4, R12 ;  /* 0x0000000c00047308 */ /* 0x000e220000000000 */
[----:B-1----:R-:W-:Y:S01]  /*1dd0*/  FMUL.FTZ R5, R13, R6 ;  /* 0x000000060d057220 */ /* 0x002fe20000410000 */
[-C--:B--2---:R-:W-:Y:S01]  /*1de0*/  FMUL.FTZ R10, R10, R8.reuse ;  /* 0x000000080a0a7220 */ /* 0x084fe20000410000 */
[----:B------:R-:W-:-:S03]  /*1df0*/  FFMA.FTZ R11, R32, R8, -R11 ;  /* 0x00000008200b7223 */ /* 0x000fc6000001080b */
[----:B------:R-:W-:Y:S01]  /*1e00*/  FFMA.FTZ R10, R32, R9, R10 ;  /* 0x00000009200a7223 */ /* 0x000fe2000001000a */
[-C--:B0-----:R-:W-:Y:S01]  /*1e10*/  FMUL.FTZ R7, R13, R4.reuse ;  /* 0x000000040d077220 */ /* 0x081fe20000410000 */
[----:B------:R-:W-:-:S03]  /*1e20*/  FFMA.FTZ R5, R26, R4, -R5 ;  /* 0x000000041a057223 */ /* 0x000fc60000010805 */
[----:B------:R-:W-:Y:S01]  /*1e30*/  F2FP.F16.F32.PACK_AB R27, R10, R11 ;  /* 0x0000000b0a1b723e */ /* 0x000fe200000000ff */
[----:B------:R-:W-:-:S05]  /*1e40*/  FFMA.FTZ R26, R26, R6, R7 ;  /* 0x000000061a1a7223 */ /* 0x000fca0000010007 */
[----:B------:R-:W-:-:S07]  /*1e50*/  F2FP.F16.F32.PACK_AB R26, R26, R5 ;  /* 0x000000051a1a723e */ /* 0x000fce00000000ff */
.L_x_15:
[----:B------:R-:W-:Y:S05]  /*1e60*/  BSYNC.RECONVERGENT B1 ;  /* 0x0000000000017941 */ /* 0x000fea0003800200 */
.L_x_11:
[C-C-:B0-----:R-:W-:Y:S02]  /*1e70*/  PRMT R4, R26.reuse, 0x5410, R27.reuse ;  /* 0x000054101a047816 */ /* 0x141fe4000000001b */
[----:B------:R-:W-:-:S03]  /*1e80*/  PRMT R5, R26, 0x7632, R27 ;  /* 0x000076321a057816 */ /* 0x000fc6000000001b */
[----:B------:R0:W-:Y:S04]  /*1e90*/  STS [R14], R4 ;  /* 0x000000040e007388 */ /* 0x0001e80000000800 */
[----:B------:R0:W-:Y:S02]  /*1ea0*/  STS [R20], R5 ;  /* 0x0000000514007388 */ /* 0x0001e40000000800 */
.L_x_10:
[----:B------:R-:W-:Y:S05]  /*1eb0*/  BSYNC.RECONVERGENT B0 ;  /* 0x0000000000007941 */ /* 0x000fea0003800200 */
.L_x_9:
[----:B------:R-:W-:Y:S06]  /*1ec0*/  BAR.SYNC.DEFER_BLOCKING 0x0 ;  /* 0x0000000000007b1d */ /* 0x000fec0000010000 */
[----:B------:R-:W-:Y:S04]  /*1ed0*/  BSSY.RECONVERGENT B0, `(.L_x_16) ;  /* 0x0000009000007945 */ /* 0x000fe80003800200 */
[----:B------:R-:W-:Y:S05]  /*1ee0*/  @!P6 BRA `(.L_x_17) ;  /* 0x00000000001ce947 */ /* 0x000fea0003800000 */
[----:B------:R-:W2:Y:S01]  /*1ef0*/  LDCU UR4, c[0x0][0x40c] ;  /* 0x00008180ff0477ac */ /* 0x000ea20008000800 */
[----:B------:R-:W-:-:S04]  /*1f00*/  IMAD R29, R29, R30, R31 ;  /* 0x0000001e1d1d7224 */ /* 0x000fc800078e021f */
[----:B------:R-:W-:-:S05]  /*1f10*/  IMAD R0, R29, 0x2, R0 ;  /* 0x000000021d007824 */ /* 0x000fca00078e0200 */
[----:B-1----:R3:W4:Y:S01]  /*1f20*/  LDS.64 R26, [R0] ;  /* 0x00000000001a7984 */ /* 0x0027220000000a00 */
[----:B--2---:R-:W-:-:S13]  /*1f30*/  ISETP.NE.AND P0, PT, RZ, UR4, PT ;  /* 0x00000004ff007c0c */ /* 0x004fda000bf05270 */
[----:B------:R-:W-:-:S05]  /*1f40*/  @!P0 LEA R3, R29, R3, 0x1 ;  /* 0x000000031d038211 */ /* 0x000fca00078e08ff */
[----:B------:R3:W2:Y:S02]  /*1f50*/  @!P0 LDS.64 R24, [R3] ;  /* 0x0000000003188984 */ /* 0x0006a40000000a00 */
.L_x_17:
[----:B------:R-:W-:Y:S05]  /*1f60*/  BSYNC.RECONVERGENT B0 ;  /* 0x0000000000007941 */ /* 0x000fea0003800200 */
.L_x_16:
[----:B------:R-:W-:Y:S06]  /*1f70*/  BAR.SYNC.DEFER_BLOCKING 0x0 ;  /* 0x0000000000007b1d */ /* 0x000fec0000010000 */
.L_x_6:
[----:B------:R-:W-:Y:S05]  /*1f80*/  BSYNC.RECONVERGENT B6 ;  /* 0x0000000000067941 */ /* 0x000fea0003800200 */
.L_x_3:
[----:B------:R-:W3:Y:S01]  /*1f90*/  LDC R216, c[0x0][0x3f4] ;  /* 0x0000fd00ffd87b82 */ /* 0x000ee20000000800 */
[----:B------:R-:W-:Y:S02]  /*1fa0*/  ISETP.GT.U32.AND P0, PT, R2, 0x1f, PT ;  /* 0x0000001f0200780c */ /* 0x000fe40003f04070 */
[----:B---3--:R-:W-:-:S04]  /*1fb0*/  IADD3 R0, PT, PT, RZ, -R216, RZ ;  /* 0x800000d8ff007210 */ /* 0x008fc80007ffe0ff */
[----:B------:R-:W-:-:S04]  /*1fc0*/  VIADDMNMX R0, R0, UR45, RZ, !PT ;  /* 0x0000002d00007c46 */ /* 0x000fc8000f8001ff */
[----:B------:R-:W-:Y:S01]  /*1fd0*/  R2UR UR10, R0 ;  /* 0x00000000000a72ca */ /* 0x000fe200000e0000 */
[----:B------:R-:W-:Y:S02]  /*1fe0*/  IMAD.MOV.U32 R0, RZ, RZ, -0x800001 ;  /* 0xff7fffffff007424 */ /* 0x000fe400078e00ff */
[----:B------:R-:W-:-:S12]  /*1ff0*/  @P0 BRA `(.L_x_18) ;  /* 0x0000000000f40947 */ /* 0x000fd80003800000 */
[----:B------:R-:W3:Y:S01]  /*2000*/  LDCU UR4, c[0x0][0x40c] ;  /* 0x00008180ff0477ac */ /* 0x000ee20008000800 */
[----:B------:R-:W5:Y:S01]  /*2010*/  S2R R10, SR_CgaCtaId ;  /* 0x00000000000a7919 */ /* 0x000f620000008800 */
[----:B------:R-:W-:Y:S01]  /*2020*/  MOV R8, 0x400 ;  /* 0x0000040000087802 */ /* 0x000fe20000000f00 */
[----:B------:R-:W-:Y:S02]  /*2030*/  IMAD R28, R28, R216, UR41 ;  /* 0x000000291c1c7e24 */ /* 0x000fe4000f8e02d8 */
[----:B--2-4-:R-:W-:Y:S02]  /*2040*/  HMUL2 R12, R27, R25 ;  /* 0x000000191b0c7232 */ /* 0x014fe40000000000 */
[----:B------:R-:W-:Y:S01]  /*2050*/  IMAD R9, R216, UR48, R19 ;  /* 0x00000030d8097c24 */ /* 0x000fe2000f8e0213 */
[----:B------:R-:W-:Y:S01]  /*2060*/  IADD3 R3, PT, PT, R8, 0x40, RZ ;  /* 0x0000004008037810 */ /* 0x000fe20007ffe0ff */
[----:B------:R-:W-:Y:S02]  /*2070*/  HFMA2 R12, R26, R24, R12 ;  /* 0x000000181a0c7231 */ /* 0x000fe4000000000c */
[----:B------:R-:W-:-:S03]  /*2080*/  IMAD R9, R28, 0x8, R9 ;  /* 0x000000081c097824 */ /* 0x000fc600078e0209 */
[--C-:B------:R-:W-:Y:S02]  /*2090*/  HADD2.F32 R13, -RZ, R12.reuse.H0_H0 ;  /* 0x2000000cff0d7230 */ /* 0x100fe40000004100 */
[----:B------:R-:W-:Y:S01]  /*20a0*/  HADD2.F32 R12, -RZ, R12.H1_H1 ;  /* 0x3000000cff0c7230 */ /* 0x000fe20000004100 */
[----:B---3--:R-:W-:Y:S01]  /*20b0*/  ISETP.NE.AND P1, PT, RZ, UR4, PT ;  /* 0x00000004ff007c0c */ /* 0x008fe2000bf25270 */
[----:B------:R-:W-:-:S03]  /*20c0*/  UMOV UR4, 0xffffffff ;  /* 0xffffffff00047882 */ /* 0x000fc60000000000 */
[----:B------:R-:W-:Y:S01]  /*20d0*/  FADD.FTZ R13, R13, R12 ;  /* 0x0000000c0d0d7221 */ /* 0x000fe20000010000 */
[----:B------:R-:W-:-:S08]  /*20e0*/  ISETP.GT.U32.OR P0, PT, R2, 0x17, P1 ;  /* 0x000000170200780c */ /* 0x000fd00000f04470 */
[----:B------:R-:W-:Y:S02]  /*20f0*/  @!P1 IADD3 R6, PT, PT, R8, 0x140, RZ ;  /* 0x0000014008069810 */ /* 0x000fe40007ffe0ff */
[----:B-----5:R-:W-:-:S03]  /*2100*/  LEA R3, R10, R3, 0x18 ;  /* 0x000000030a037211 */ /* 0x020fc600078ec0ff */
[----:B01----:R-:W0:Y:S01]  /*2110*/  @!P0 LDC.64 R4, c[0x0][0x3b8] ;  /* 0x0000ee00ff048b82 */ /* 0x003e220000000a00 */
[----:B------:R-:W-:Y:S02]  /*2120*/  @!P1 LEA R7, R10, R6, 0x18 ;  /* 0x000000060a079211 */ /* 0x000fe400078ec0ff */
[C---:B------:R-:W-:Y:S02]  /*2130*/  LEA R3, R2.reuse, R3, 0x3 ;  /* 0x0000000302037211 */ /* 0x040fe400078e18ff */
[----:B------:R-:W-:-:S03]  /*2140*/  @!P1 LEA R7, R2, R7, 0x3 ;  /* 0x0000000702079211 */ /* 0x000fc600078e18ff */
[----:B------:R1:W-:Y:S04]  /*2150*/  STS.64 [R3], R26 ;  /* 0x0000001a03007388 */ /* 0x0003e80000000a00 */
[----:B------:R1:W-:Y:S01]  /*2160*/  @!P1 STS.64 [R7], R22 ;  /* 0x0000001607009388 */ /* 0x0003e20000000a00 */
[----:B0-----:R-:W-:-:S05]  /*2170*/  @!P0 IMAD.WIDE R4, R9, 0x2, R4 ;  /* 0x0000000209048825 */ /* 0x001fca00078e0204 */
[----:B------:R1:W-:Y:S01]  /*2180*/  @!P0 STG.E.64 desc[UR36][R4.64], R24 ;  /* 0x0000001804008986 */ /* 0x0003e2000c101b24 */
[----:B------:R-:W-:Y:S05]  /*2190*/  BRA.DIV UR4, `(.L_x_19) ;  /* 0x0000008a04287947 */ /* 0x000fea000b800000 */
[----:B------:R-:W1:Y:S02]  /*21a0*/  SHFL.BFLY PT, R14, R13, 0x10, 0x1f ;  /* 0x0e001f000d0e7f89 */ /* 0x000e6400000e0000 */
[----:B-1----:R-:W-:-:S05]  /*21b0*/  FADD.FTZ R3, R13, R14 ;  /* 0x0000000e0d037221 */ /* 0x002fca0000010000 */
[----:B------:R-:W0:Y:S02]  /*21c0*/  SHFL.BFLY PT, R14, R3, 0x8, 0x1f ;  /* 0x0d001f00030e7f89 */ /* 0x000e2400000e0000 */
[----:B0-----:R-:W-:-:S05]  /*21d0*/  FADD.FTZ R4, R3, R14 ;  /* 0x0000000e03047221 */ /* 0x001fca0000010000 */
[----:B------:R-:W0:Y:S02]  /*21e0*/  SHFL.BFLY PT, R14, R4, 0x4, 0x1f ;  /* 0x0c801f00040e7f89 */ /* 0x000e2400000e0000 */
[----:B0-----:R-:W-:-:S05]  /*21f0*/  FADD.FTZ R5, R4, R14 ;  /* 0x0000000e04057221 */ /* 0x001fca0000010000 */
[----:B------:R-:W0:Y:S02]  /*2200*/  SHFL.BFLY PT, R14, R5, 0x2, 0x1f ;  /* 0x0c401f00050e7f89 */ /* 0x000e2400000e0000 */
[----:B0-----:R-:W-:-:S05]  /*2210*/  FADD.FTZ R6, R5, R14 ;  /* 0x0000000e05067221 */ /* 0x001fca0000010000 */
[----:B------:R0:W1:Y:S02]  /*2220*/  SHFL.BFLY PT, R14, R6, 0x1, 0x1f ;  /* 0x0c201f00060e7f89 */ /* 0x00006400000e0000 */
.L_x_130:
[----:B------:R-:W-:Y:S01]  /*2230*/  ISETP.NE.AND P0, PT, R2, RZ, PT ;  /* 0x000000ff0200720c */ /* 0x000fe20003f05270 */
[----:B-1----:R-:W-:-:S12]  /*2240*/  FADD.FTZ R14, R6, R14 ;  /* 0x0000000e060e7221 */ /* 0x002fd80000010000 */
[----:B------:R-:W-:Y:S05]  /*2250*/  @P0 BRA `(.L_x_18) ;  /* 0x00000000005c0947 */ /* 0x000fea0003800000 */
[----:B------:R-:W1:Y:S02]  /*2260*/  LDCU.64 UR4, c[0x0][0x438] ;  /* 0x00008700ff0477ac */ /* 0x000e640008000a00 */
[----:B-1----:R-:W-:-:S04]  /*2270*/  UISETP.NE.U32.AND UP0, UPT, UR4, URZ, UPT ;  /* 0x000000ff0400728c */ /* 0x002fc8000bf05070 */
[----:B------:R-:W-:-:S06]  /*2280*/  UISETP.NE.AND.EX UP0, UPT, UR5, URZ, UPT, UP0 ;  /* 0x000000ff0500728c */ /* 0x000fcc000bf05300 */
[----:B------:R-:W-:-:S05]  /*2290*/  PLOP3.LUT P0, PT, PT, PT, UP0, 0x80, 0x8 ;  /* 0x000000000008781c */ /* 0x000fca0003f0f008 */
[----:B------:R-:W1:Y:S01]  /*22a0*/  @UP0 LDCU UR8, c[0x0][0x440] ;  /* 0x00008800ff0807ac */ /* 0x000e620008000800 */
[----:B------:R-:W2:Y:S01]  /*22b0*/  @UP0 LDCU.64 UR4, c[0x0][0x438] ;  /* 0x00008700ff0407ac */ /* 0x000ea20008000a00 */
[----:B------:R-:W-:-:S04]  /*22c0*/  @UP0 UIADD3 UR6, UPT, UPT, UR44, -UR39, URZ ;  /* 0x800000272c060290 */ /* 0x000fc8000fffe0ff */
[----:B-1----:R-:W-:-:S04]  /*22d0*/  @UP0 UIMAD UR7, UR46, UR8, UR6 ;  /* 0x000000082e0702a4 */ /* 0x002fc8000f8e0206 */
[----:B------:R-:W-:-:S04]  /*22e0*/  @UP0 UIMAD UR7, UR7, UR8, UR6 ;  /* 0x00000008070702a4 */ /* 0x000fc8000f8e0206 */
[----:B--2---:R-:W-:-:S06]  /*22f0*/  @UP0 UIMAD.WIDE UR4, UR7, 0x2, UR4 ;  /* 0x00000002070408a5 */ /* 0x004fcc000f8e0204 */
[----:B------:R-:W-:Y:S01]  /*2300*/  IMAD.U32 R4, RZ, RZ, UR4 ;  /* 0x00000004ff047e24 */ /* 0x000fe2000f8e00ff */
[----:B------:R-:W-:-:S04]  /*2310*/  MOV R5, UR5 ;  /* 0x0000000500057c02 */ /* 0x000fc80008000f00 */
[----:B------:R-:W1:Y:S01]  /*2320*/  LDCU UR5, c[0x0][0x410] ;  /* 0x00008200ff0577ac */ /* 0x000e620008000800 */
[----:B------:R-:W2:Y:S01]  /*2330*/  @P0 LDG.E.U16 R4, desc[UR36][R4.64] ;  /* 0x0000002404040981 */ /* 0x000ea2000c1e1500 */
[----:B------:R-:W-:Y:S01]  /*2340*/  IADD3 R3, PT, PT, R8, 0x240, RZ ;  /* 0x0000024008037810 */ /* 0x000fe20007ffe0ff */
[----:B------:R-:W-:-:S03]  /*2350*/  UIADD3 UR4, UPT, UPT, UR45, -UR10, URZ ;  /* 0x8000000a2d047290 */ /* 0x000fc6000fffe0ff */
[----:B------:R-:W-:-:S03]  /*2360*/  LEA R7, R10, R3, 0x18 ;  /* 0x000000030a077211 */ /* 0x000fc600078ec0ff */
[----:B0-----:R-:W-:-:S05]  /*2370*/  IMAD.U32 R6, RZ, RZ, UR4 ;  /* 0x00000004ff067e24 */ /* 0x001fca000f8e00ff */
[----:B------:R-:W-:Y:S01]  /*2380*/  LEA R7, R6, R7, 0x2 ;  /* 0x0000000706077211 */ /* 0x000fe200078e10ff */
[----:B-1----:R-:W-:Y:S01]  /*2390*/  FMUL.FTZ R0, R14, UR5 ;  /* 0x000000050e007c20 */ /* 0x002fe20008410000 */
[----:B--2---:R-:W-:-:S05]  /*23a0*/  @P0 HADD2.F32 R3, -RZ, R4.H0_H0 ;  /* 0x20000004ff030230 */ /* 0x004fca0000004100 */
[----:B------:R-:W-:-:S05]  /*23b0*/  @P0 FADD.FTZ R0, R0, R3 ;  /* 0x0000000300000221 */ /* 0x000fca0000010000 */
[----:B------:R3:W-:Y:S02]  /*23c0*/  STS [R7+-0x4], R0 ;  /* 0xfffffc0007007388 */ /* 0x0007e40000000800 */
.L_x_18:
[----:B------:R-:W-:Y:S05]  /*23d0*/  WARPSYNC.ALL ;  /* 0x0000000000007948 */ /* 0x000fea0003800000 */
[----:B------:R-:W5:Y:S08]  /*23e0*/  S2UR UR16, SR_CgaCtaId ;  /* 0x00000000001079c3 */ /* 0x000f700000008800 */
[----:B------:R-:W-:Y:S01]  /*23f0*/  BAR.SYNC.DEFER_BLOCKING 0x0 ;  /* 0x0000000000007b1d */ /* 0x000fe20000010000 */
[----:B------:R-:W-:-:S04]  /*2400*/  UIADD3 UR4, UPT, UPT, UR44, 0x1f, -UR10 ;  /* 0x0000001f2c047890 */ /* 0x000fc8000fffe80a */
[----:B------:R-:W-:Y:S01]  /*2410*/  USHF.R.S32.HI UR5, URZ, 0x1f, UR4 ;  /* 0x0000001fff057899 */ /* 0x000fe20008011404 */
[----:B------:R-:W-:Y:S01]  /*2420*/  UMOV UR11, 0x400 ;  /* 0x00000400000b7882 */ /* 0x000fe20000000000 */
[----:B------:R-:W0:Y:S04]  /*2430*/  LDCU UR12, c[0x0][0x40c] ;  /* 0x00008180ff0c77ac */ /* 0x000e280008000800 */
[----:B------:R-:W-:Y:S01]  /*2440*/  MOV R3, UR5 ;  /* 0x0000000500037c02 */ /* 0x000fe20008000f00 */
[----:B------:R-:W1:Y:S03]  /*2450*/  LDCU UR6, c[0x0][0x3f0] ;  /* 0x00007e00ff0677ac */ /* 0x000e660008000800 */
[----:B------:R-:W-:Y:S01]  /*2460*/  LEA.HI R3, R3, UR4, RZ, 0x5 ;  /* 0x0000000403037c11 */ /* 0x000fe2000f8f28ff */
[----:B------:R-:W2:Y:S03]  /*2470*/  LDCU UR19, c[0x0][0x40c] ;  /* 0x00008180ff1377ac */ /* 0x000ea60008000800 */
[----:B------:R-:W-:Y:S01]  /*2480*/  LOP3.LUT R213, R3, 0xffffffe0, RZ, 0xc0, !PT ;  /* 0xffffffe003d57812 */ /* 0x000fe200078ec0ff */
[----:B------:R-:W3:Y:S03]  /*2490*/  LDCU UR20, c[0x0][0x410] ;  /* 0x00008200ff1477ac */ /* 0x000ee60008000800 */
[----:B------:R-:W-:Y:S01]  /*24a0*/  ISETP.GE.AND P0, PT, R2, R213, PT ;  /* 0x000000d50200720c */ /* 0x000fe20003f06270 */
[----:B-----5:R-:W-:-:S02]  /*24b0*/  ULEA UR7, UR16, UR11, 0x18 ;  /* 0x0000000b10077291 */ /* 0x020fc4000f8ec0ff */
[----:B0-----:R-:W-:Y:S01]  /*24c0*/  UISETP.NE.AND UP0, UPT, UR12, URZ, UPT ;  /* 0x000000ff0c00728c */ /* 0x001fe2000bf05270 */
[----:B------:R-:W0:Y:S01]  /*24d0*/  LDCU.64 UR8, c[0x0][0x3c8] ;  /* 0x00007900ff0877ac */ /* 0x000e220008000a00 */
[----:B-1----:R-:W-:-:S05]  /*24e0*/  UIMAD UR6, UR42, UR6, UR46 ;  /* 0x000000062a0672a4 */ /* 0x002fca000f8e022e */
[----:B------:R-:W1:Y:S01]  /*24f0*/  LDS.128 R20, [UR7+0x40] ;  /* 0x00004007ff147984 */ /* 0x000e620008000c00 */
[----:B------:R-:W0:Y:S03]  /*2500*/  LDCU.64 UR22, c[0x0][0x438] ;  /* 0x00008700ff1677ac */ /* 0x000e260008000a00 */
[----:B--2-4-:R-:W2:Y:S01]  /*2510*/  LDS.128 R24, [UR7+0x50] ;  /* 0x00005007ff187984 */ /* 0x014ea20008000c00 */
[----:B------:R-:W4:Y:S03]  /*2520*/  LDCU.64 UR14, c[0x0][0x448] ;  /* 0x00008900ff0e77ac */ /* 0x000f260008000a00 */
[----:B------:R-:W0:Y:S01]  /*2530*/  LDS.128 R28, [UR7+0x60] ;  /* 0x00006007ff1c7984 */ /* 0x000e220008000c00 */
[----:B------:R-:W-:-:S03]  /*2540*/  UIMAD UR6, UR6, 0x60, URZ ;  /* 0x00000060060678a4 */ /* 0x000fc6000f8e02ff */
[----:B------:R-:W0:Y:S04]  /*2550*/  LDS.128 R32, [UR7+0x70] ;  /* 0x00007007ff207984 */ /* 0x000e280008000c00 */
        /* <DEDUP_REMOVED lines=11> */
[----:B------:R-:W0:Y:S01]  /*2610*/  LDS.128 R80, [UR7+0x130] ;  /* 0x00013007ff507984 */ /* 0x000e220008000c00 */
[----:B-1234-:R-:W-:Y:S05]  /*2620*/  BRA.U UP0, `(.L_x_20) ;  /* 0x0000000100407547 */ /* 0x01efea000b800000 */
[----:B------:R-:W1:Y:S04]  /*2630*/  LDS.128 R84, [UR7+0x140] ;  /* 0x00014007ff547984 */ /* 0x000e680008000c00 */
[----:B------:R-:W2:Y:S04]  /*2640*/  LDS.128 R88, [UR7+0x150] ;  /* 0x00015007ff587984 */ /* 0x000ea80008000c00 */
[----:B------:R-:W3:Y:S04]  /*2650*/  LDS.128 R92, [UR7+0x160] ;  /* 0x00016007ff5c7984 */ /* 0x000ee80008000c00 */
[----:B------:R-:W4:Y:S04]  /*2660*/  LDS.128 R96, [UR7+0x170] ;  /* 0x00017007ff607984 */ /* 0x000f280008000c00 */
        /* <DEDUP_REMOVED lines=11> */
[----:B-1234-:R-:W0:Y:S02]  /*2720*/  LDS.128 R144, [UR7+0x230] ;  /* 0x00023007ff907984 */ /* 0x01ee240008000c00 */
.L_x_20:
[----:B------:R-:W-:Y:S01]  /*2730*/  BSSY.RECONVERGENT B0, `(.L_x_21) ;  /* 0x0000326000007945 */ /* 0x000fe20003800200 */
[----:B------:R-:W-:-:S03]  /*2740*/  VIADD R217, R2, UR10 ;  /* 0x0000000a02d97c36 */ /* 0x000fc60008000000 */
[----:B------:R-:W-:Y:S05]  /*2750*/  @P0 BRA `(.L_x_22) ;  /* 0x00000030008c0947 */ /* 0x000fea0003800000 */
[----:B------:R-:W-:Y:S01]  /*2760*/  IABS R3, R216 ;  /* 0x000000d800037213 */ /* 0x000fe20000000000 */
[----:B------:R-:W1:Y:S01]  /*2770*/  LDCU UR17, c[0x0][0x3f8] ;  /* 0x00007f00ff1177ac */ /* 0x000e620008000800 */
[----:B------:R-:W2:Y:S01]  /*2780*/  LDC.64 R236, c[0x0][0x450] ;  /* 0x00011400ffec7b82 */ /* 0x000ea20000000a00 */
[----:B------:R-:W-:Y:S01]  /*2790*/  IMAD R218, R216, UR48, RZ ;  /* 0x00000030d8da7c24 */ /* 0x000fe2000f8e02ff */
[----:B------:R-:W3:Y:S01]  /*27a0*/  I2F.RP R4, R3 ;  /* 0x0000000300047306 */ /* 0x000ee20000209400 */
[----:B------:R-:W4:Y:S01]  /*27b0*/  LDCU.64 UR12, c[0x0][0x420] ;  /* 0x00008400ff0c77ac */ /* 0x000f220008000a00 */
[----:B------:R-:W-:Y:S01]  /*27c0*/  VIADD R213, R213, UR10 ;  /* 0x0000000ad5d57c36 */ /* 0x000fe20008000000 */
[----:B------:R-:W-:Y:S01]  /*27d0*/  IADD3 R212, PT, PT, R217, 0x1, RZ ;  /* 0x00000001d9d47810 */ /* 0x000fe20007ffe0ff */
[----:B------:R-:W5:Y:S02]  /*27e0*/  LDCU UR18, c[0x0][0x440] ;  /* 0x00008800ff1277ac */ /* 0x000f640008000800 */
[----:B------:R-:W0:Y:S01]  /*27f0*/  LDC R215, c[0x0][0x430] ;  /* 0x00010c00ffd77b82 */ /* 0x000e220000000800 */
[----:B------:R-:W0:Y:S01]  /*2800*/  LDCU UR7, c[0x0][0x408] ;  /* 0x00008100ff0777ac */ /* 0x000e220008000800 */
[----:B---3--:R-:W3:Y:S01]  /*2810*/  MUFU.RCP R4, R4 ;  /* 0x0000000400047308 */ /* 0x008ee20000001000 */
[----:B-1----:R-:W-:Y:S01]  /*2820*/  UIMAD UR4, UR38, UR17, UR46 ;  /* 0x00000011260472a4 */ /* 0x002fe2000f8e022e */
[----:B----4-:R-:W-:-:S03]  /*2830*/  ISETP.NE.U32.AND P0, PT, RZ, UR12, PT ;  /* 0x0000000cff007c0c */ /* 0x010fc6000bf05070 */
[----:B------:R-:W-:Y:S02]  /*2840*/  UIMAD UR4, UR4, 0x60, URZ ;  /* 0x00000060040478a4 */ /* 0x000fe4000f8e02ff */
[----:B-----5:R-:W-:Y:S02]  /*2850*/  UIMAD UR5, UR46, UR18, UR44 ;  /* 0x000000122e0572a4 */ /* 0x020fe4000f8e022c */
[----:B------:R-:W-:Y:S02]  /*2860*/  MOV R10, UR18 ;  /* 0x00000012000a7c02 */ /* 0x000fe40008000f00 */
[----:B------:R-:W-:Y:S01]  /*2870*/  MOV R9, UR4 ;  /* 0x0000000400097c02 */ /* 0x000fe20008000f00 */
[----:B------:R-:W-:Y:S01]  /*2880*/  UIADD3 UR4, UPT, UPT, UR11, 0x240, URZ ;  /* 0x000002400b047890 */ /* 0x000fe2000fffe0ff */
[----:B------:R-:W-:Y:S01]  /*2890*/  ISETP.NE.AND.EX P0, PT, RZ, UR13, PT, P0 ;  /* 0x0000000dff007c0c */ /* 0x000fe2000bf05300 */
[----:B------:R-:W-:Y:S02]  /*28a0*/  IMAD R11, R10, UR5, R217 ;  /* 0x000000050a0b7c24 */ /* 0x000fe4000f8e02d9 */
[----:B------:R-:W-:Y:S01]  /*28b0*/  ULEA UR4, UR16, UR4, 0x18 ;  /* 0x0000000410047291 */ /* 0x000fe2000f8ec0ff */
[----:B--2---:R-:W-:Y:S01]  /*28c0*/  IMAD.WIDE R236, R9, 0x2, R236 ;  /* 0x0000000209ec7825 */ /* 0x004fe200078e02ec */
[----:B---3--:R-:W-:-:S03]  /*28d0*/  IADD3 R6, PT, PT, R4, 0xffffffe, RZ ;  /* 0x0ffffffe04067810 */ /* 0x008fc60007ffe0ff */
[----:B------:R-:W-:Y:S01]  /*28e0*/  IMAD.U32 R4, RZ, RZ, UR12 ;  /* 0x0000000cff047e24 */ /* 0x000fe2000f8e00ff */
[----:B------:R1:W2:Y:S01]  /*28f0*/  F2I.FTZ.U32.TRUNC.NTZ R7, R6 ;  /* 0x0000000600077305 */ /* 0x0002a2000021f000 */
[----:B0-----:R-:W-:Y:S01]  /*2900*/  VIADD R215, R215, UR7 ;  /* 0x00000007d7d77c36 */ /* 0x001fe20008000000 */
[----:B------:R-:W-:Y:S02]  /*2910*/  IADD3 R19, PT, PT, R16, UR4, RZ ;  /* 0x0000000410137c10 */ /* 0x000fe4000fffe0ff */
[----:B------:R-:W-:Y:S01]  /*2920*/  IADD3 R4, P1, P2, R4, UR47, R217 ;  /* 0x0000002f04047c10 */ /* 0x000fe2000fa3e0d9 */
[----:B-1----:R-:W-:Y:S01]  /*2930*/  HFMA2 R6, -RZ, RZ, 0, 0 ;  /* 0x00000000ff067431 */ /* 0x002fe200000001ff */
[----:B--2---:R-:W-:-:S05]  /*2940*/  IADD3 R8, PT, PT, RZ, -R7, RZ ;  /* 0x80000007ff087210 */ /* 0x004fca0007ffe0ff */
[----:B------:R-:W-:Y:S01]  /*2950*/  IMAD R5, R8, R3, RZ ;  /* 0x0000000308057224 */ /* 0x000fe200078e02ff */
[----:B------:R-:W-:-:S03]  /*2960*/  SHF.R.S32.HI R8, RZ, 0x1f, R218 ;  /* 0x0000001fff087819 */ /* 0x000fc600000114da */
[----:B------:R-:W-:Y:S01]  /*2970*/  IMAD.HI.U32 R5, R7, R5, R6 ;  /* 0x0000000507057227 */ /* 0x000fe200078e0006 */
[----:B------:R-:W-:-:S03]  /*2980*/  IADD3.X R7, PT, PT, R18, UR13, RZ, P1, P2 ;  /* 0x0000000d12077c10 */ /* 0x000fc60008fe44ff */
[C---:B------:R-:W-:Y:S02]  /*2990*/  IMAD R6, R216.reuse, UR6, RZ ;  /* 0x00000006d8067c24 */ /* 0x040fe4000f8e02ff */
[----:B------:R-:W-:-:S03]  /*29a0*/  IMAD R216, R216, 0x60, RZ ;  /* 0x00000060d8d87824 */ /* 0x000fc600078e02ff */
[----:B------:R-:W-:Y:S01]  /*29b0*/  SHF.R.S32.HI R9, RZ, 0x1f, R6 ;  /* 0x0000001fff097819 */ /* 0x000fe20000011406 */
[----:B------:R-:W-:-:S07]  /*29c0*/  IMAD R214, R216, UR17, RZ ;  /* 0x00000011d8d67c24 */ /* 0x000fce000f8e02ff */
.L_x_57:
[----:B------:R-:W-:Y:S01]  /*29d0*/  @P0 MOV R208, R4 ;  /* 0x0000000400d00202 */ /* 0x000fe20000000f00 */
[----:B------:R-:W-:Y:S01]  /*29e0*/  @P0 IMAD.MOV.U32 R209, RZ, RZ, R7 ;  /* 0x000000ffffd10224 */ /* 0x000fe200078e0007 */
[----:B------:R-:W0:Y:S04]  /*29f0*/  LDC R233, c[0x0][0x3f4] ;  /* 0x0000fd00ffe97b82 */ /* 0x000e280000000800 */
[----:B-12---:R1:W2:Y:S01]  /*2a00*/  @P0 LDG.E.U8 R221, desc[UR36][R208.64] ;  /* 0x00000024d0dd0981 */ /* 0x0062a2000c1e1100 */
[----:B------:R-:W-:Y:S01]  /*2a10*/  IADD3 R10, PT, PT, R212, -0x1, RZ ;  /* 0xffffffffd40a7810 */ /* 0x000fe20007ffe0ff */
[----:B------:R-:W-:Y:S03]  /*2a20*/  BSSY.RECONVERGENT B1, `(.L_x_23) ;  /* 0x0000047000017945 */ /* 0x000fe60003800200 */
[----:B------:R-:W-:-:S02]  /*2a30*/  IABS R220, R10 ;  /* 0x0000000a00dc7213 */ /* 0x000fc40000000000 */
[----:B------:R-:W-:-:S03]  /*2a40*/  ISETP.GE.AND P2, PT, R10, RZ, PT ;  /* 0x000000ff0a00720c */ /* 0x000fc60003f46270 */
[----:B------:R-:W-:-:S05]  /*2a50*/  IMAD.HI.U32 R210, R5, R220, RZ ;  /* 0x000000dc05d27227 */ /* 0x000fca00078e00ff */
[----:B------:R-:W-:Y:S02]  /*2a60*/  IADD3 R211, PT, PT, -R210, RZ, RZ ;  /* 0x000000ffd2d37210 */ /* 0x000fe40007ffe1ff */
[----:B0-----:R-:W-:Y:S02]  /*2a70*/  IABS R219, R233 ;  /* 0x000000e900db7213 */ /* 0x001fe40000000000 */
[----:B------:R-:W-:-:S03]  /*2a80*/  ISETP.NE.AND P3, PT, R233, RZ, PT ;  /* 0x000000ffe900720c */ /* 0x000fc60003f65270 */
[----:B------:R-:W-:-:S05]  /*2a90*/  IMAD R210, R219, R211, R220 ;  /* 0x000000d3dbd27224 */ /* 0x000fca00078e02dc */
[----:B------:R-:W-:-:S13]  /*2aa0*/  ISETP.GT.U32.AND P1, PT, R3, R210, PT ;  /* 0x000000d20300720c */ /* 0x000fda0003f24070 */
[----:B------:R-:W-:-:S05]  /*2ab0*/  @!P1 IMAD.IADD R210, R210, 0x1, -R219 ;  /* 0x00000001d2d29824 */ /* 0x000fca00078e0adb */
[----:B------:R-:W-:-:S13]  /*2ac0*/  ISETP.GT.U32.AND P1, PT, R3, R210, PT ;  /* 0x000000d20300720c */ /* 0x000fda0003f24070 */
[----:B------:R-:W-:-:S04]  /*2ad0*/  @!P1 IADD3 R210, PT, PT, R210, -R219, RZ ;  /* 0x800000dbd2d29210 */ /* 0x000fc80007ffe0ff */
[----:B------:R-:W-:Y:S02]  /*2ae0*/  @!P2 IADD3 R210, PT, PT, -R210, RZ, RZ ;  /* 0x000000ffd2d2a210 */ /* 0x000fe40007ffe1ff */
[----:B------:R-:W-:-:S04]  /*2af0*/  @!P3 LOP3.LUT R210, RZ, R233, RZ, 0x33, !PT ;  /* 0x000000e9ffd2b212 */ /* 0x000fc800078e33ff */
[C---:B-1----:R-:W-:Y:S01]  /*2b00*/  IADD3 R208, P1, PT, R210.reuse, UR47, RZ ;  /* 0x0000002fd2d07c10 */ /* 0x042fe2000ff3e0ff */
[C---:B------:R-:W-:Y:S01]  /*2b10*/  IMAD.IADD R220, R210.reuse, 0x1, R233 ;  /* 0x00000001d2dc7824 */ /* 0x040fe200078e02e9 */
[----:B------:R-:W-:Y:S02]  /*2b20*/  SHF.L.U32 R232, R210, 0x3, RZ ;  /* 0x00000003d2e87819 */ /* 0x000fe400000006ff */
[----:B------:R-:W-:Y:S02]  /*2b30*/  IADD3.X R209, PT, PT, RZ, R18, RZ, P1, !PT ;  /* 0x00000012ffd17210 */ /* 0x000fe40000ffe4ff */
[----:B------:R-:W-:Y:S02]  /*2b40*/  LEA R231, R233, R220, 0x2 ;  /* 0x000000dce9e77211 */ /* 0x000fe400078e10ff */
[----:B------:R-:W-:Y:S02]  /*2b50*/  LEA R238, P1, R208, UR8, 0x2 ;  /* 0x00000008d0ee7c11 */ /* 0x000fe4000f8210ff */
[----:B------:R-:W-:-:S02]  /*2b60*/  IADD3 R230, PT, PT, R231, R233, RZ ;  /* 0x000000e9e7e67210 */ /* 0x000fc40007ffe0ff */
[----:B------:R-:W-:Y:S02]  /*2b70*/  LEA.HI.X R239, R208, UR9, R209, 0x2, P1 ;  /* 0x00000009d0ef7c11 */ /* 0x000fe400088f14d1 */
[----:B------:R-:W-:Y:S01]  /*2b80*/  ISETP.GE.AND P1, PT, R10, UR44, PT ;  /* 0x0000002c0a007c0c */ /* 0x000fe2000bf26270 */
[----:B------:R-:W-:Y:S01]  /*2b90*/  IMAD.IADD R228, R230, 0x1, R233 ;  /* 0x00000001e6e47824 */ /* 0x000fe200078e02e9 */
[----:B------:R-:W-:Y:S02]  /*2ba0*/  SHF.L.U32 R241, R220, 0x3, RZ ;  /* 0x00000003dcf17819 */ /* 0x000fe400000006ff */
[C---:B------:R-:W-:Y:S02]  /*2bb0*/  LEA R229, R233.reuse, R232, 0x6 ;  /* 0x000000e8e9e57211 */ /* 0x040fe400078e30ff */
[C---:B------:R-:W-:Y:S02]  /*2bc0*/  LEA R227, R233.reuse, R228, 0x1 ;  /* 0x000000e4e9e37211 */ /* 0x040fe400078e08ff */
[----:B------:R-:W-:-:S02]  /*2bd0*/  LEA R235, R233, R241, 0x4 ;  /* 0x000000f1e9eb7211 */ /* 0x000fc400078e20ff */
[----:B------:R-:W-:-:S05]  /*2be0*/  IADD3 R226, PT, PT, R227, R233, RZ ;  /* 0x000000e9e3e27210 */ /* 0x000fca0007ffe0ff */
[----:B------:R-:W-:-:S05]  /*2bf0*/  IMAD.IADD R223, R226, 0x1, R233 ;  /* 0x00000001e2df7824 */ /* 0x000fca00078e02e9 */
[----:B------:R-:W-:Y:S02]  /*2c00*/  IADD3 R222, PT, PT, R223, R233, RZ ;  /* 0x000000e9dfde7210 */ /* 0x000fe40007ffe0ff */
[----:B--2---:R-:W-:-:S03]  /*2c10*/  ISETP.NE.AND P6, PT, R221, RZ, P0 ;  /* 0x000000ffdd00720c */ /* 0x004fc600007c5270 */
[----:B------:R-:W-:-:S04]  /*2c20*/  IMAD.IADD R221, R222, 0x1, R233 ;  /* 0x00000001dedd7824 */ /* 0x000fc800078e02e9 */
[----:B------:R-:W-:-:S04]  /*2c30*/  IMAD.IADD R220, R221, 0x1, R233 ;  /* 0x00000001dddc7824 */ /* 0x000fc800078e02e9 */
[----:B------:R-:W-:Y:S01]  /*2c40*/  IMAD.IADD R219, R220, 0x1, R233 ;  /* 0x00000001dcdb7824 */ /* 0x000fe200078e02e9 */
[----:B---345:R-:W-:Y:S06]  /*2c50*/  @P1 BRA `(.L_x_24) ;  /* 0x00000000008c1947 */ /* 0x038fec0003800000 */
[----:B------:R-:W-:-:S13]  /*2c60*/  ISETP.GE.AND P2, PT, R232, R216, PT ;  /* 0x000000d8e800720c */ /* 0x000fda0003f46270 */
[----:B------:R-:W2:Y:S01]  /*2c70*/  @!P2 LDG.E R151, desc[UR36][R238.64] ;  /* 0x00000024ee97a981 */ /* 0x000ea2000c1e1900 */
[----:B------:R-:W0:Y:S01]  /*2c80*/  @!P2 LDC.64 R148, c[0x0][0x3b8] ;  /* 0x0000ee00ff94ab82 */ /* 0x000e220000000a00 */
[----:B--2---:R-:W-:-:S05]  /*2c90*/  @!P2 IMAD R151, R214, R151, R232 ;  /* 0x00000097d697a224 */ /* 0x004fca00078e02e8 */
[----:B------:R-:W-:-:S04]  /*2ca0*/  @!P2 IADD3 R150, P3, PT, R6, R151, RZ ;  /* 0x000000970696a210 */ /* 0x000fc80007f7e0ff */
[----:B------:R-:W-:Y:S02]  /*2cb0*/  @!P2 LEA.HI.X.SX32 R209, R151, R9, 0x1, P3 ;  /* 0x0000000997d1a211 */ /* 0x000fe400018f0eff */
[----:B0-----:R-:W-:-:S04]  /*2cc0*/  @!P2 LEA R208, P3, R150, R148, 0x1 ;  /* 0x0000009496d0a211 */ /* 0x001fc800078608ff */
[----:B------:R-:W-:Y:S02]  /*2cd0*/  @!P2 LEA.HI.X R209, R150, R149, R209, 0x1, P3 ;  /* 0x0000009596d1a211 */ /* 0x000fe400018f0cd1 */
[----:B------:R-:W-:Y:S02]  /*2ce0*/  CS2R R150, SRZ ;  /* 0x0000000000967805 */ /* 0x000fe4000001ff00 */
[----:B------:R-:W-:-:S06]  /*2cf0*/  CS2R R148, SRZ ;  /* 0x0000000000947805 */ /* 0x000fcc000001ff00 */
[----:B------:R0:W5:Y:S01]  /*2d00*/  @!P2 LDG.E.128 R148, desc[UR36][R208.64] ;  /* 0x00000024d094a981 */ /* 0x000162000c1e1d00 */
[----:B------:R-:W-:-:S09]  /*2d10*/  UISETP.NE.AND UP0, UPT, UR19, URZ, UPT ;  /* 0x000000ff1300728c */ /* 0x000fd2000bf05270 */
[----:B0-----:R-:W-:Y:S05]  /*2d20*/  BRA.U UP0, `(.L_x_24) ;  /* 0x0000000100587547 */ /* 0x001fea000b800000 */
[----:B------:R-:W-:Y:S01]  /*2d30*/  ISETP.NE.AND P4, PT, R17, RZ, PT ;  /* 0x000000ff1100720c */ /* 0x000fe20003f85270 */
[----:B------:R-:W0:-:S12]  /*2d40*/  @!P2 LDC.64 R224, c[0x0][0x3b8] ;  /* 0x0000ee00ffe0ab82 */ /* 0x000e180000000a00 */
[----:B------:R-:W-:Y:S01]  /*2d50*/  VOTEU.ANY UP0, P4 ;  /* 0x0000000000ff7886 */ /* 0x000fe20002000100 */
[----:B------:R-:W-:-:S13]  /*2d60*/  PLOP3.LUT P3, PT, PT, PT, UP0, 0x80, 0x8 ;  /* 0x000000000008781c */ /* 0x000fda0003f6f008 */
[----:B------:R-:W2:Y:S01]  /*2d70*/  @P3 LDG.E.128 R208, desc[UR36][R236.64] ;  /* 0x00000024ecd03981 */ /* 0x000ea2000c1e1d00 */
[----:B------:R-:W-:Y:S01]  /*2d80*/  PLOP3.LUT P3, PT, PT, PT, UP0, 0x80, 0x8 ;  /* 0x000000000008781c */ /* 0x000fe20003f6f008 */
[----:B-----5:R-:W-:Y:S01]  /*2d90*/  HFMA2 R148, R148, 1, 1, R84 ;  /* 0x3c003c0094947831 */ /* 0x020fe20000000054 */
[----:B------:R-:W-:Y:S01]  /*2da0*/  PLOP3.LUT P4, PT, PT, PT, UP0, 0x80, 0x8 ;  /* 0x000000000008781c */ /* 0x000fe20003f8f008 */
[----:B------:R-:W-:Y:S02]  /*2db0*/  HADD2 R149, R149, R85 ;  /* 0x0000005595957230 */ /* 0x000fe40000000000 */
[----:B------:R-:W-:Y:S02]  /*2dc0*/  HFMA2 R151, R151, 1, 1, R87 ;  /* 0x3c003c0097977831 */ /* 0x000fe40000000057 */
[----:B------:R-:W-:-:S06]  /*2dd0*/  HADD2 R150, R150, R86 ;  /* 0x0000005696967230 */ /* 0x000fcc0000000000 */
[----:B--2---:R-:W-:Y:S02]  /*2de0*/  @P3 HMUL2 R148, R148, R208 ;  /* 0x000000d094943232 */ /* 0x004fe40000000000 */
[----:B------:R-:W-:Y:S01]  /*2df0*/  @P4 HFMA2 R149, R149, R209, -RZ ;  /* 0x000000d195954231 */ /* 0x000fe200001000ff */
[----:B------:R-:W-:Y:S02]  /*2e00*/  PLOP3.LUT P4, PT, PT, PT, UP0, 0x80, 0x8 ;  /* 0x000000000008781c */ /* 0x000fe40003f8f008 */
[----:B------:R-:W-:Y:S02]  /*2e10*/  PLOP3.LUT P3, PT, PT, PT, UP0, 0x80, 0x8 ;  /* 0x000000000008781c */ /* 0x000fe40003f6f008 */
[----:B------:R-:W-:-:S04]  /*2e20*/  @!P2 IADD3 R208, P5, PT, R218, R232, RZ ;  /* 0x000000e8dad0a210 */ /* 0x000fc80007fbe0ff */
[----:B------:R-:W-:Y:S02]  /*2e30*/  @!P2 IADD3.X R209, PT, PT, RZ, R8, RZ, P5, !PT ;  /* 0x00000008ffd1a210 */ /* 0x000fe40002ffe4ff */
[----:B0-----:R-:W-:-:S03]  /*2e40*/  @!P2 LEA R224, P5, R208, R224, 0x1 ;  /* 0x000000e0d0e0a211 */ /* 0x001fc600078a08ff */
[----:B------:R-:W-:Y:S01]  /*2e50*/  @P4 HMUL2 R150, R150, R210 ;  /* 0x000000d296964232 */ /* 0x000fe20000000000 */
[----:B------:R-:W-:Y:S01]  /*2e60*/  @!P2 LEA.HI.X R225, R208, R225, R209, 0x1, P5 ;  /* 0x000000e1d0e1a211 */ /* 0x000fe200028f0cd1 */
[----:B------:R-:W-:-:S05]  /*2e70*/  @P3 HFMA2 R151, R151, R211, -RZ ;  /* 0x000000d397973231 */ /* 0x000fca00001000ff */
[----:B------:R0:W-:Y:S03]  /*2e80*/  @!P2 STG.E.128 desc[UR36][R224.64], R148 ;  /* 0x00000094e000a986 */ /* 0x0001e6000c101d24 */
.L_x_24:
[----:B------:R-:W-:Y:S05]  /*2e90*/  BSYNC.RECONVERGENT B1 ;  /* 0x0000000000017941 */ /* 0x000fea0003800200 */
.L_x_23:
[----:B------:R-:W-:Y:S04]  /*2ea0*/  BSSY.RECONVERGENT B1, `(.L_x_25) ;  /* 0x0000025000017945 */ /* 0x000fe80003800200 */
[----:B------:R-:W-:Y:S05]  /*2eb0*/  @P1 BRA `(.L_x_26) ;  /* 0x00000000008c1947 */ /* 0x000fea0003800000 */
[----:B------:R-:W-:-:S13]  /*2ec0*/  ISETP.GE.AND P2, PT, R241, R216, PT ;  /* 0x000000d8f100720c */ /* 0x000fda0003f46270 */
[----:B------:R-:W2:Y:S01]  /*2ed0*/  @!P2 LDG.E R14, desc[UR36][R238.64] ;  /* 0x00000024ee0ea981 */ /* 0x000ea2000c1e1900 */
[----:B------:R-:W1:Y:S01]  /*2ee0*/  @!P2 LDC.64 R12, c[0x0][0x3b8] ;  /* 0x0000ee00ff0cab82 */ /* 0x000e620000000a00 */
[----:B--2---:R-:W-:-:S05]  /*2ef0*/  @!P2 IMAD R14, R214, R14, R241 ;  /* 0x0000000ed60ea224 */ /* 0x004fca00078e02f1 */
[----:B------:R-:W-:-:S04]  /*2f00*/  @!P2 IADD3 R209, P3, PT, R6, R14, RZ ;  /* 0x0000000e06d1a210 */ /* 0x000fc80007f7e0ff */
[----:B------:R-:W-:Y:S02]  /*2f10*/  @!P2 LEA.HI.X.SX32 R14, R14, R9, 0x1, P3 ;  /* 0x000000090e0ea211 */ /* 0x000fe400018f0eff */
[----:B-1----:R-:W-:-:S04]  /*2f20*/  @!P2 LEA R208, P3, R209, R12, 0x1 ;  /* 0x0000000cd1d0a211 */ /* 0x002fc800078608ff */
[----:B------:R-:W-:Y:S02]  /*2f30*/  @!P2 LEA.HI.X R209, R209, R13, R14, 0x1, P3 ;  /* 0x0000000dd1d1a211 */ /* 0x000fe400018f0c0e */
[----:B------:R-:W-:Y:S02]  /*2f40*/  CS2R R14, SRZ ;  /* 0x00000000000e7805 */ /* 0x000fe4000001ff00 */
[----:B------:R-:W-:-:S06]  /*2f50*/  CS2R R12, SRZ ;  /* 0x00000000000c7805 */ /* 0x000fcc000001ff00 */
[----:B------:R1:W5:Y:S01]  /*2f60*/  @!P2 LDG.E.128 R12, desc[UR36][R208.64] ;  /* 0x00000024d00ca981 */ /* 0x000362000c1e1d00 */
[----:B------:R-:W-:-:S09]  /*2f70*/  UISETP.NE.AND UP0, UPT, UR19, URZ, UPT ;  /* 0x000000ff1300728c */ /* 0x000fd2000bf05270 */
[----:B-1----:R-:W-:Y:S05]  /*2f80*/  BRA.U UP0, `(.L_x_26) ;  /* 0x0000000100587547 */ /* 0x002fea000b800000 */
[----:B------:R-:W-:Y:S01]  /*2f90*/  ISETP.NE.AND P4, PT, R17, RZ, PT ;  /* 0x000000ff1100720c */ /* 0x000fe20003f85270 */
[----:B0-----:R-:W0:-:S12]  /*2fa0*/  @!P2 LDC.64 R224, c[0x0][0x3b8] ;  /* 0x0000ee00ffe0ab82 */ /* 0x001e180000000a00 */
[----:B------:R-:W-:Y:S01]  /*2fb0*/  VOTEU.ANY UP0, P4 ;  /* 0x0000000000ff7886 */ /* 0x000fe20002000100 */
[----:B------:R-:W-:-:S13]  /*2fc0*/  PLOP3.LUT P3, PT, PT, PT, UP0, 0x80, 0x8 ;  /* 0x000000000008781c */ /* 0x000fda0003f6f008 */
[----:B------:R-:W2:Y:S01]  /*2fd0*/  @P3 LDG.E.128 R208, desc[UR36][R236.64+0x10] ;  /* 0x00001024ecd03981 */ /* 0x000ea2000c1e1d00 */
[----:B------:R-:W-:Y:S01]  /*2fe0*/  PLOP3.LUT P3, PT, PT, PT, UP0, 0x80, 0x8 ;  /* 0x000000000008781c */ /* 0x000fe20003f6f008 */
[----:B-----5:R-:W-:Y:S01]  /*2ff0*/  HADD2 R12, R12, R88 ;  /* 0x000000580c0c7230 */ /* 0x020fe20000000000 */
[----:B------:R-:W-:Y:S01]  /*3000*/  PLOP3.LUT P4, PT, PT, PT, UP0, 0x80, 0x8 ;  /* 0x000000000008781c */ /* 0x000fe20003f8f008 */
[----:B------:R-:W-:Y:S02]  /*3010*/  HFMA2 R13, R13, 1, 1, R89 ;  /* 0x3c003c000d0d7831 */ /* 0x000fe40000000059 */
[----:B------:R-:W-:Y:S02]  /*3020*/  HADD2 R14, R14, R90 ;  /* 0x0000005a0e0e7230 */ /* 0x000fe40000000000 */
[----:B------:R-:W-:-:S06]  /*3030*/  HFMA2 R15, R15, 1, 1, R91 ;  /* 0x3c003c000f0f7831 */ /* 0x000fcc000000005b */
[----:B--2---:R-:W-:Y:S02]  /*3040*/  @P3 HMUL2 R12, R12, R208 ;  /* 0x000000d00c0c3232 */ /* 0x004fe40000000000 */
[----:B------:R-:W-:Y:S01]  /*3050*/  @P4 HFMA2 R13, R13, R209, -RZ ;  /* 0x000000d10d0d4231 */ /* 0x000fe200001000ff */
[----:B------:R-:W-:Y:S02]  /*3060*/  PLOP3.LUT P4, PT, PT, PT, UP0, 0x80, 0x8 ;  /* 0x000000000008781c */ /* 0x000fe40003f8f008 */
[----:B------:R-:W-:Y:S02]  /*3070*/  PLOP3.LUT P3, PT, PT, PT, UP0, 0x80, 0x8 ;  /* 0x000000000008781c */ /* 0x000fe40003f6f008 */
[----:B------:R-:W-:-:S04]  /*3080*/  @!P2 IADD3 R208, P5, PT, R218, R241, RZ ;  /* 0x000000f1dad0a210 */ /* 0x000fc80007fbe0ff */
[----:B------:R-:W-:Y:S02]  /*3090*/  @!P2 LEA.HI.X.SX32 R241, R241, R8, 0x1, P5 ;  /* 0x00000008f1f1a211 */ /* 0x000fe400028f0eff */
[----:B0-----:R-:W-:-:S03]  /*30a0*/  @!P2 LEA R224, P5, R208, R224, 0x1 ;  /* 0x000000e0d0e0a211 */ /* 0x001fc600078a08ff */
[----:B------:R-:W-:Y:S01]  /*30b0*/  @P4 HMUL2 R14, R14, R210 ;  /* 0x000000d20e0e4232 */ /* 0x000fe20000000000 */
[----:B------:R-:W-:Y:S01]  /*30c0*/  @!P2 LEA.HI.X R225, R208, R225, R241, 0x1, P5 ;  /* 0x000000e1d0e1a211 */ /* 0x000fe200028f0cf1 */
[----:B------:R-:W-:-:S05]  /*30d0*/  @P3 HFMA2 R15, R15, R211, -RZ ;  /* 0x000000d30f0f3231 */ /* 0x000fca00001000ff */
[----:B------:R1:W-:Y:S03]  /*30e0*/  @!P2 STG.E.128 desc[UR36][R224.64], R12 ;  /* 0x0000000ce000a986 */ /* 0x0003e6000c101d24 */
.L_x_26:
[----:B------:R-:W-:Y:S05]  /*30f0*/  BSYNC.RECONVERGENT B1 ;  /* 0x0000000000017941 */ /* 0x000fea0003800200 */
.L_x_25:
[----:B------:R-:W-:Y:S04]  /*3100*/  BSSY.RECONVERGENT B1, `(.L_x_27) ;  /* 0x0000026000017945 */ /* 0x000fe80003800200 */
[----:B------:R-:W-:Y:S05]  /*3110*/  @P1 BRA `(.L_x_28) ;  /* 0x0000000000901947 */ /* 0x000fea0003800000 */
[----:B------:R-:W-:-:S04]  /*3120*/  LEA R241, R233, R232, 0x4 ;  /* 0x000000e8e9f17211 */ /* 0x000fc800078e20ff */
[----:B------:R-:W-:-:S13]  /*3130*/  ISETP.GE.AND P2, PT, R241, R216, PT ;  /* 0x000000d8f100720c */ /* 0x000fda0003f46270 */
[----:B------:R-:W2:Y:S01]  /*3140*/  @!P2 LDG.E R155, desc[UR36][R238.64] ;  /* 0x00000024ee9ba981 */ /* 0x000ea2000c1e1900 */
[----:B------:R-:W3:Y:S01]  /*3150*/  @!P2 LDC.64 R152, c[0x0][0x3b8] ;  /* 0x0000ee00ff98ab82 */ /* 0x000ee20000000a00 */
[----:B--2---:R-:W-:-:S05]  /*3160*/  @!P2 IMAD R155, R214, R155, R241 ;  /* 0x0000009bd69ba224 */ /* 0x004fca00078e02f1 */
[----:B------:R-:W-:-:S04]  /*3170*/  @!P2 IADD3 R154, P3, PT, R6, R155, RZ ;  /* 0x0000009b069aa210 */ /* 0x000fc80007f7e0ff */
[----:B------:R-:W-:Y:S02]  /*3180*/  @!P2 LEA.HI.X.SX32 R209, R155, R9, 0x1, P3 ;  /* 0x000000099bd1a211 */ /* 0x000fe400018f0eff */
[----:B---3--:R-:W-:-:S04]  /*3190*/  @!P2 LEA R208, P3, R154, R152, 0x1 ;  /* 0x000000989ad0a211 */ /* 0x008fc800078608ff */
[----:B------:R-:W-:Y:S02]  /*31a0*/  @!P2 LEA.HI.X R209, R154, R153, R209, 0x1, P3 ;  /* 0x000000999ad1a211 */ /* 0x000fe400018f0cd1 */
[----:B------:R-:W-:Y:S02]  /*31b0*/  CS2R R154, SRZ ;  /* 0x00000000009a7805 */ /* 0x000fe4000001ff00 */
[----:B------:R-:W-:-:S06]  /*31c0*/  CS2R R152, SRZ ;  /* 0x0000000000987805 */ /* 0x000fcc000001ff00 */
[----:B------:R2:W5:Y:S01]  /*31d0*/  @!P2 LDG.E.128 R152, desc[UR36][R208.64] ;  /* 0x00000024d098a981 */ /* 0x000562000c1e1d00 */
[----:B------:R-:W-:-:S09]  /*31e0*/  UISETP.NE.AND UP0, UPT, UR19, URZ, UPT ;  /* 0x000000ff1300728c */ /* 0x000fd2000bf05270 */
[----:B--2---:R-:W-:Y:S05]  /*31f0*/  BRA.U UP0, `(.L_x_28) ;  /* 0x0000000100587547 */ /* 0x004fea000b800000 */
[----:B------:R-:W-:Y:S01]  /*3200*/  ISETP.NE.AND P4, PT, R17, RZ, PT ;  /* 0x000000ff1100720c */ /* 0x000fe20003f85270 */
[----:B01----:R-:W0:-:S12]  /*3210*/  @!P2 LDC.64 R224, c[0x0][0x3b8] ;  /* 0x0000ee00ffe0ab82 */ /* 0x003e180000000a00 */
        /* <DEDUP_REMOVED lines=20> */
.L_x_28:
[----:B------:R-:W-:Y:S05]  /*3360*/  BSYNC.RECONVERGENT B1 ;  /* 0x0000000000017941 */ /* 0x000fea0003800200 */
.L_x_27:
[----:B------:R-:W-:Y:S04]  /*3370*/  BSSY.RECONVERGENT B1, `(.L_x_29) ;  /* 0x0000025000017945 */ /* 0x000fe80003800200 */
[----:B------:R-:W-:Y:S05]  /*3380*/  @P1 BRA `(.L_x_30) ;  /* 0x00000000008c1947 */ /* 0x000fea0003800000 */
[----:B------:R-:W-:-:S13]  /*3390*/  ISETP.GE.AND P2, PT, R235, R216, PT ;  /* 0x000000d8eb00720c */ /* 0x000fda0003f46270 */
[----:B------:R-:W3:Y:S01]  /*33a0*/  @!P2 LDG.E R158, desc[UR36][R238.64] ;  /* 0x00000024ee9ea981 */ /* 0x000ee2000c1e1900 */
[----:B------:R-:W4:Y:S01]  /*33b0*/  @!P2 LDC.64 R156, c[0x0][0x3b8] ;  /* 0x0000ee00ff9cab82 */ /* 0x000f220000000a00 */
[----:B---3--:R-:W-:-:S05]  /*33c0*/  @!P2 IMAD R158, R214, R158, R235 ;  /* 0x0000009ed69ea224 */ /* 0x008fca00078e02eb */
[----:B------:R-:W-:-:S04]  /*33d0*/  @!P2 IADD3 R209, P3, PT, R6, R158, RZ ;  /* 0x0000009e06d1a210 */ /* 0x000fc80007f7e0ff */
[----:B------:R-:W-:Y:S02]  /*33e0*/  @!P2 LEA.HI.X.SX32 R210, R158, R9, 0x1, P3 ;  /* 0x000000099ed2a211 */ /* 0x000fe400018f0eff */
[----:B------:R-:W-:Y:S02]  /*33f0*/  CS2R R158, SRZ ;  /* 0x00000000009e7805 */ /* 0x000fe4000001ff00 */
[----:B----4-:R-:W-:-:S04]  /*3400*/  @!P2 LEA R208, P3, R209, R156, 0x1 ;  /* 0x0000009cd1d0a211 */ /* 0x010fc800078608ff */
[----:B------:R-:W-:Y:S02]  /*3410*/  @!P2 LEA.HI.X R209, R209, R157, R210, 0x1, P3 ;  /* 0x0000009dd1d1a211 */ /* 0x000fe400018f0cd2 */
[----:B------:R-:W-:-:S06]  /*3420*/  CS2R R156, SRZ ;  /* 0x00000000009c7805 */ /* 0x000fcc000001ff00 */
[----:B------:R3:W5:Y:S01]  /*3430*/  @!P2 LDG.E.128 R156, desc[UR36][R208.64] ;  /* 0x00000024d09ca981 */ /* 0x000762000c1e1d00 */
[----:B------:R-:W-:-:S09]  /*3440*/  UISETP.NE.AND UP0, UPT, UR19, URZ, UPT ;  /* 0x000000ff1300728c */ /* 0x000fd2000bf05270 */
[----:B---3--:R-:W-:Y:S05]  /*3450*/  BRA.U UP0, `(.L_x_30) ;  /* 0x0000000100587547 */ /* 0x008fea000b800000 */
[----:B------:R-:W-:Y:S01]  /*3460*/  ISETP.NE.AND P4, PT, R17, RZ, PT ;  /* 0x000000ff1100720c */ /* 0x000fe20003f85270 */
[----:B012---:R-:W0:-:S12]  /*3470*/  @!P2 LDC.64 R224, c[0x0][0x3b8] ;  /* 0x0000ee00ffe0ab82 */ /* 0x007e180000000a00 */
        /* <DEDUP_REMOVED lines=20> */
.L_x_30:
[----:B------:R-:W-:Y:S05]  /*35c0*/  BSYNC.RECONVERGENT B1 ;  /* 0x0000000000017941 */ /* 0x000fea0003800200 */
.L_x_29:
[----:B------:R-:W-:Y:S04]  /*35d0*/  BSSY.RECONVERGENT B1, `(.L_x_31) ;  /* 0x0000026000017945 */ /* 0x000fe80003800200 */
[----:B------:R-:W-:Y:S05]  /*35e0*/  @P1 BRA `(.L_x_32) ;  /* 0x0000000000901947 */ /* 0x000fea0003800000 */
[----:B------:R-:W-:-:S05]  /*35f0*/  IMAD R233, R233, 0x20, R232 ;  /* 0x00000020e9e97824 */ /* 0x000fca00078e02e8 */
[----:B------:R-:W-:-:S13]  /*3600*/  ISETP.GE.AND P2, PT, R233, R216, PT ;  /* 0x000000d8e900720c */ /* 0x000fda0003f46270 */
[----:B------:R-:W4:Y:S01]  /*3610*/  @!P2 LDG.E R163, desc[UR36][R238.64] ;  /* 0x00000024eea3a981 */ /* 0x000f22000c1e1900 */
[----:B------:R-:W0:Y:S01]  /*3620*/  @!P2 LDC.64 R160, c[0x0][0x3b8] ;  /* 0x0000ee00ffa0ab82 */ /* 0x000e220000000a00 */
[----:B----4-:R-:W-:-:S05]  /*3630*/  @!P2 IMAD R163, R214, R163, R233 ;  /* 0x000000a3d6a3a224 */ /* 0x010fca00078e02e9 */
[----:B------:R-:W-:-:S04]  /*3640*/  @!P2 IADD3 R209, P3, PT, R6, R163, RZ ;  /* 0x000000a306d1a210 */ /* 0x000fc80007f7e0ff */
[----:B------:R-:W-:Y:S02]  /*3650*/  @!P2 LEA.HI.X.SX32 R210, R163, R9, 0x1, P3 ;  /* 0x00000009a3d2a211 */ /* 0x000fe400018f0eff */
[----:B------:R-:W-:Y:S02]  /*3660*/  CS2R R162, SRZ ;  /* 0x0000000000a27805 */ /* 0x000fe4000001ff00 */
[----:B0-----:R-:W-:-:S04]  /*3670*/  @!P2 LEA R208, P3, R209, R160, 0x1 ;  /* 0x000000a0d1d0a211 */ /* 0x001fc800078608ff */
[----:B------:R-:W-:Y:S02]  /*3680*/  @!P2 LEA.HI.X R209, R209, R161, R210, 0x1, P3 ;  /* 0x000000a1d1d1a211 */ /* 0x000fe400018f0cd2 */
[----:B------:R-:W-:-:S06]  /*3690*/  CS2R R160, SRZ ;  /* 0x0000000000a07805 */ /* 0x000fcc000001ff00 */
[----:B------:R4:W5:Y:S01]  /*36a0*/  @!P2 LDG.E.128 R160, desc[UR36][R208.64] ;  /* 0x00000024d0a0a981 */ /* 0x000962000c1e1d00 */
[----:B------:R-:W-:-:S09]  /*36b0*/  UISETP.NE.AND UP0, UPT, UR19, URZ, UPT ;  /* 0x000000ff1300728c */ /* 0x000fd2000bf05270 */
[----:B----4-:R-:W-:Y:S05]  /*36c0*/  BRA.U UP0, `(.L_x_32) ;  /* 0x0000000100587547 */ /* 0x010fea000b800000 */
[----:B------:R-:W-:Y:S01]  /*36d0*/  ISETP.NE.AND P4, PT, R17, RZ, PT ;  /* 0x000000ff1100720c */ /* 0x000fe20003f85270 */
[----:B-123--:R-:W0:-:S12]  /*36e0*/  @!P2 LDC.64 R224, c[0x0][0x3b8] ;  /* 0x0000ee00ffe0ab82 */ /* 0x00ee180000000a00 */
        /* <DEDUP_REMOVED lines=20> */
.L_x_32:
[----:B------:R-:W-:Y:S05]  /*3830*/  BSYNC.RECONVERGENT B1 ;  /* 0x0000000000017941 */ /* 0x000fea0003800200 */
.L_x_31:
[----:B------:R-:W-:Y:S04]  /*3840*/  BSSY.RECONVERGENT B1, `(.L_x_33) ;  /* 0x0000026000017945 */ /* 0x000fe80003800200 */
[----:B------:R-:W-:Y:S05]  /*3850*/  @P1 BRA `(.L_x_34) ;  /* 0x0000000000901947 */ /* 0x000fea0003800000 */
[----:B------:R-:W-:-:S04]  /*3860*/  SHF.L.U32 R231, R231, 0x3, RZ ;  /* 0x00000003e7e77819 */ /* 0x000fc800000006ff */
[----:B------:R-:W-:-:S13]  /*3870*/  ISETP.GE.AND P2, PT, R231, R216, PT ;  /* 0x000000d8e700720c */ /* 0x000fda0003f46270 */
[----:B------:R-:W2:Y:S01]  /*3880*/  @!P2 LDG.E R167, desc[UR36][R238.64] ;  /* 0x00000024eea7a981 */ /* 0x000ea2000c1e1900 */
[----:B------:R-:W0:Y:S01]  /*3890*/  @!P2 LDC.64 R164, c[0x0][0x3b8] ;  /* 0x0000ee00ffa4ab82 */ /* 0x000e220000000a00 */
[----:B--2---:R-:W-:-:S05]  /*38a0*/  @!P2 IMAD R167, R214, R167, R231 ;  /* 0x000000a7d6a7a224 */ /* 0x004fca00078e02e7 */
        /* <DEDUP_REMOVED lines=8> */
[----:B0-----:R-:W-:Y:S05]  /*3930*/  BRA.U UP0, `(.L_x_34) ;  /* 0x0000000100587547 */ /* 0x001fea000b800000 */
[----:B------:R-:W-:Y:S01]  /*3940*/  ISETP.NE.AND P4, PT, R17, RZ, PT ;  /* 0x000000ff1100720c */ /* 0x000fe20003f85270 */
[----:B-1-34-:R-:W0:-:S12]  /*3950*/  @!P2 LDC.64 R224, c[0x0][0x3b8] ;  /* 0x0000ee00ffe0ab82 */ /* 0x01ae180000000a00 */
[----:B------:R-:W-:Y:S01]  /*3960*/  VOTEU.ANY UP0, P4 ;  /* 0x0000000000ff7886 */ /* 0x000fe20002000100 */
[----:B------:R-:W-:-:S13]  /*3970*/  PLOP3.LUT P3, PT, PT, PT, UP0, 0x80, 0x8 ;  /* 0x000000000008781c */ /* 0x000fda0003f6f008 */
[----:B------:R-:W2:Y:S01]  /*3980*/  @P3 LDG.E.128 R208, desc[UR36][R236.64+0x50] ;  /* 0x00005024ecd03981 */ /* 0x000ea2000c1e1d00 */
[----:B------:R-:W-:Y:S01]  /*3990*/  PLOP3.LUT P3, PT, PT, PT, UP0, 0x80, 0x8 ;  /* 0x000000000008781c */ /* 0x000fe20003f6f008 */
[----:B-----5:R-:W-:Y:S01]  /*39a0*/  HADD2 R164, R164, R104 ;  /* 0x00000068a4a47230 */ /* 0x020fe20000000000 */
[----:B------:R-:W-:Y:S01]  /*39b0*/  PLOP3.LUT P5, PT, PT, PT, UP0, 0x80, 0x8 ;  /* 0x000000000008781c */ /* 0x000fe20003faf008 */
[----:B------:R-:W-:Y:S01]  /*39c0*/  HFMA2 R165, R165, 1, 1, R105 ;  /* 0x3c003c00a5a57831 */ /* 0x000fe20000000069 */
[----:B------:R-:W-:Y:S01]  /*39d0*/  PLOP3.LUT P4, PT, PT, PT, UP0, 0x80, 0x8 ;  /* 0x000000000008781c */ /* 0x000fe20003f8f008 */
[----:B------:R-:W-:Y:S02]  /*39e0*/  HADD2 R166, R166, R106 ;  /* 0x0000006aa6a67230 */ /* 0x000fe40000000000 */
[----:B------:R-:W-:-:S06]  /*39f0*/  HFMA2 R167, R167, 1, 1, R107 ;  /* 0x3c003c00a7a77831 */ /* 0x000fcc000000006b */
[----:B--2---:R-:W-:Y:S01]  /*3a00*/  @P3 HMUL2 R164, R164, R208 ;  /* 0x000000d0a4a43232 */ /* 0x004fe20000000000 */
[----:B------:R-:W-:Y:S01]  /*3a10*/  PLOP3.LUT P3, PT, PT, PT, UP0, 0x80, 0x8 ;  /* 0x000000000008781c */ /* 0x000fe20003f6f008 */
[----:B------:R-:W-:Y:S01]  /*3a20*/  @P5 HFMA2 R165, R165, R209, -RZ ;  /* 0x000000d1a5a55231 */ /* 0x000fe200001000ff */
[----:B------:R-:W-:Y:S01]  /*3a30*/  @!P2 IADD3 R208, P5, PT, R218, R231, RZ ;  /* 0x000000e7dad0a210 */ /* 0x000fe20007fbe0ff */
[----:B------:R-:W-:-:S03]  /*3a40*/  @P4 HMUL2 R166, R166, R210 ;  /* 0x000000d2a6a64232 */ /* 0x000fc60000000000 */
[----:B------:R-:W-:Y:S02]  /*3a50*/  @!P2 LEA.HI.X.SX32 R209, R231, R8, 0x1, P5 ;  /* 0x00000008e7d1a211 */ /* 0x000fe400028f0eff */
[----:B0-----:R-:W-:-:S04]  /*3a60*/  @!P2 LEA R224, P5, R208, R224, 0x1 ;  /* 0x000000e0d0e0a211 */ /* 0x001fc800078a08ff */
[----:B------:R-:W-:Y:S01]  /*3a70*/  @!P2 LEA.HI.X R225, R208, R225, R209, 0x1, P5 ;  /* 0x000000e1d0e1a211 */ /* 0x000fe200028f0cd1 */
[----:B------:R-:W-:-:S05]  /*3a80*/  @P3 HFMA2 R167, R167, R211, -RZ ;  /* 0x000000d3a7a73231 */ /* 0x000fca00001000ff */
[----:B------:R0:W-:Y:S03]  /*3a90*/  @!P2 STG.E.128 desc[UR36][R224.64], R164 ;  /* 0x000000a4e000a986 */ /* 0x0001e6000c101d24 */
.L_x_34:
[----:B------:R-:W-:Y:S05]  /*3aa0*/  BSYNC.RECONVERGENT B1 ;  /* 0x0000000000017941 */ /* 0x000fea0003800200 */
.L_x_33:
[----:B------:R-:W-:Y:S04]  /*3ab0*/  BSSY.RECONVERGENT B1, `(.L_x_35) ;  /* 0x0000026000017945 */ /* 0x000fe80003800200 */
[----:B------:R-:W-:Y:S05]  /*3ac0*/  @P1 BRA `(.L_x_36) ;  /* 0x0000000000901947 */ /* 0x000fea0003800000 */
[----:B------:R-:W-:-:S04]  /*3ad0*/  SHF.L.U32 R231, R230, 0x3, RZ ;  /* 0x00000003e6e77819 */ /* 0x000fc800000006ff */
[----:B------:R-:W-:-:S13]  /*3ae0*/  ISETP.GE.AND P2, PT, R231, R216, PT ;  /* 0x000000d8e700720c */ /* 0x000fda0003f46270 */
[----:B------:R-:W2:Y:S01]  /*3af0*/  @!P2 LDG.E R171, desc[UR36][R238.64] ;  /* 0x00000024eeaba981 */ /* 0x000ea2000c1e1900 */
[----:B------:R-:W1:Y:S01]  /*3b00*/  @!P2 LDC.64 R168, c[0x0][0x3b8] ;  /* 0x0000ee00ffa8ab82 */ /* 0x000e620000000a00 */
[----:B--2---:R-:W-:-:S05]  /*3b10*/  @!P2 IMAD R171, R214, R171, R231 ;  /* 0x000000abd6aba224 */ /* 0x004fca00078e02e7 */
[----:B------:R-:W-:-:S04]  /*3b20*/  @!P2 IADD3 R209, P3, PT, R6, R171, RZ ;  /* 0x000000ab06d1a210 */ /* 0x000fc80007f7e0ff */
[----:B------:R-:W-:Y:S02]  /*3b30*/  @!P2 LEA.HI.X.SX32 R210, R171, R9, 0x1, P3 ;  /* 0x00000009abd2a211 */ /* 0x000fe400018f0eff */
[----:B------:R-:W-:Y:S02]  /*3b40*/  CS2R R170, SRZ ;  /* 0x0000000000aa7805 */ /* 0x000fe4000001ff00 */
[----:B-1----:R-:W-:-:S04]  /*3b50*/  @!P2 LEA R208, P3, R209, R168, 0x1 ;  /* 0x000000a8d1d0a211 */ /* 0x002fc800078608ff */
[----:B------:R-:W-:Y:S02]  /*3b60*/  @!P2 LEA.HI.X R209, R209, R169, R210, 0x1, P3 ;  /* 0x000000a9d1d1a211 */ /* 0x000fe400018f0cd2 */
[----:B------:R-:W-:-:S06]  /*3b70*/  CS2R R168, SRZ ;  /* 0x0000000000a87805 */ /* 0x000fcc000001ff00 */
[----:B------:R1:W5:Y:S01]  /*3b80*/  @!P2 LDG.E.128 R168, desc[UR36][R208.64] ;  /* 0x00000024d0a8a981 */ /* 0x000362000c1e1d00 */
[----:B------:R-:W-:-:S09]  /*3b90*/  UISETP.NE.AND UP0, UPT, UR19, URZ, UPT ;  /* 0x000000ff1300728c */ /* 0x000fd2000bf05270 */
[----:B-1----:R-:W-:Y:S05]  /*3ba0*/  BRA.U UP0, `(.L_x_36) ;  /* 0x0000000100587547 */ /* 0x002fea000b800000 */
[----:B------:R-:W-:Y:S01]  /*3bb0*/  ISETP.NE.AND P4, PT, R17, RZ, PT ;  /* 0x000000ff1100720c */ /* 0x000fe20003f85270 */
[----:B0--34-:R-:W0:-:S12]  /*3bc0*/  @!P2 LDC.64 R224, c[0x0][0x3b8] ;  /* 0x0000ee00ffe0ab82 */ /* 0x019e180000000a00 */
        /* <DEDUP_REMOVED lines=20> */
.L_x_36:
[----:B------:R-:W-:Y:S05]  /*3d10*/  BSYNC.RECONVERGENT B1 ;  /* 0x0000000000017941 */ /* 0x000fea0003800200 */
.L_x_35:
[----:B------:R-:W-:Y:S04]  /*3d20*/  BSSY.RECONVERGENT B1, `(.L_x_37) ;  /* 0x0000026000017945 */ /* 0x000fe80003800200 */
[----:B------:R-:W-:Y:S05]  /*3d30*/  @P1 BRA `(.L_x_38) ;  /* 0x0000000000901947 */ /* 0x000fea0003800000 */
[----:B------:R-:W-:-:S05]  /*3d40*/  IMAD.SHL.U32 R231, R228, 0x8, RZ ;  /* 0x00000008e4e77824 */ /* 0x000fca00078e00ff */
        /* <DEDUP_REMOVED lines=35> */
.L_x_38:
[----:B------:R-:W-:Y:S05]  /*3f80*/  BSYNC.RECONVERGENT B1 ;  /* 0x0000000000017941 */ /* 0x000fea0003800200 */
.L_x_37:
        /* <DEDUP_REMOVED lines=37> */
.L_x_40:
[----:B------:R-:W-:Y:S05]  /*41e0*/  BSYNC.RECONVERGENT B1 ;  /* 0x0000000000017941 */ /* 0x000fea0003800200 */
.L_x_39:
        /* <DEDUP_REMOVED lines=38> */
.L_x_42:
[----:B------:R-:W-:Y:S05]  /*4450*/  BSYNC.RECONVERGENT B1 ;  /* 0x0000000000017941 */ /* 0x000fea0003800200 */
.L_x_41:
        /* <DEDUP_REMOVED lines=38> */
.L_x_44:
[----:B------:R-:W-:Y:S05]  /*46c0*/  BSYNC.RECONVERGENT B1 ;  /* 0x0000000000017941 */ /* 0x000fea0003800200 */
.L_x_43:
[----:B------:R-:W-:Y:S04]  /*46d0*/  BSSY.RECONVERGENT B1, `(.L_x_45) ;  /* 0x0000026000017945 */ /* 0x000fe80003800200 */
[----:B------:R-:W-:Y:S05]  /*46e0*/  @P1 BRA `(.L_x_46) ;  /* 0x0000000000901947 */ /* 0x000fea0003800000 */
[----:B------:R-:W-:-:S05]  /*46f0*/  IMAD.SHL.U32 R223, R223, 0x8, RZ ;  /* 0x00000008dfdf7824 */ /* 0x000fca00078e00ff */
[----:B------:R-:W-:-:S13]  /*4700*/  ISETP.GE.AND P2, PT, R223, R216, PT ;  /* 0x000000d8df00720c */ /* 0x000fda0003f46270 */
[----:B------:R-:W2:Y:S01]  /*4710*/  @!P2 LDG.E R189, desc[UR36][R238.64] ;  /* 0x00000024eebda981 */ /* 0x000ea2000c1e1900 */
[----:B------:R-:W1:Y:S01]  /*4720*/  @!P2 LDC.64 R208, c[0x0][0x3b8] ;  /* 0x0000ee00ffd0ab82 */ /* 0x000e620000000a00 */
[----:B------:R-:W-:Y:S01]  /*4730*/  CS2R R190, SRZ ;  /* 0x0000000000be7805 */ /* 0x000fe2000001ff00 */
[----:B--2---:R-:W-:-:S05]  /*4740*/  @!P2 IMAD R189, R214, R189, R223 ;  /* 0x000000bdd6bda224 */ /* 0x004fca00078e02df */
[----:B------:R-:W-:-:S04]  /*4750*/  @!P2 IADD3 R188, P3, PT, R6, R189, RZ ;  /* 0x000000bd06bca210 */ /* 0x000fc80007f7e0ff */
[----:B------:R-:W-:Y:S02]  /*4760*/  @!P2 LEA.HI.X.SX32 R189, R189, R9, 0x1, P3 ;  /* 0x00000009bdbda211 */ /* 0x000fe400018f0eff */
        /* <DEDUP_REMOVED lines=28> */
.L_x_46:
[----:B------:R-:W-:Y:S05]  /*4930*/  BSYNC.RECONVERGENT B1 ;  /* 0x0000000000017941 */ /* 0x000fea0003800200 */
.L_x_45:
[----:B------:R-:W-:Y:S04]  /*4940*/  BSSY.RECONVERGENT B1, `(.L_x_47) ;  /* 0x0000026000017945 */ /* 0x000fe80003800200 */
[----:B------:R-:W-:Y:S05]  /*4950*/  @P1 BRA `(.L_x_48) ;  /* 0x0000000000901947 */ /* 0x000fea0003800000 */
[----:B01234-:R-:W-:-:S04]  /*4960*/  SHF.L.U32 R225, R222, 0x3, RZ ;  /* 0x00000003dee17819 */ /* 0x01ffc800000006ff */
        /* <DEDUP_REMOVED lines=35> */
.L_x_48:
[----:B------:R-:W-:Y:S05]  /*4ba0*/  BSYNC.RECONVERGENT B1 ;  /* 0x0000000000017941 */ /* 0x000fea0003800200 */
.L_x_47:
        /* <DEDUP_REMOVED lines=38> */
.L_x_50:
[----:B------:R-:W-:Y:S05]  /*4e10*/  BSYNC.RECONVERGENT B1 ;  /* 0x0000000000017941 */ /* 0x000fea0003800200 */
.L_x_49:
[----:B------:R-:W-:Y:S04]  /*4e20*/  BSSY.RECONVERGENT B1, `(.L_x_51) ;  /* 0x0000026000017945 */ /* 0x000fe80003800200 */
[----:B------:R-:W-:Y:S05]  /*4e30*/  @P1 BRA `(.L_x_52) ;  /* 0x0000000000901947 */ /* 0x000fea0003800000 */
[----:B0-----:R-:W-:-:S05]  /*4e40*/  IMAD.SHL.U32 R223, R220, 0x8, RZ ;  /* 0x00000008dcdf7824 */ /* 0x001fca00078e00ff */
        /* <DEDUP_REMOVED lines=35> */
.L_x_52:
[----:B------:R-:W-:Y:S05]  /*5080*/  BSYNC.RECONVERGENT B1 ;  /* 0x0000000000017941 */ /* 0x000fea0003800200 */
.L_x_51:
[----:B------:R-:W-:Y:S04]  /*5090*/  BSSY.RECONVERGENT B1, `(.L_x_53) ;  /* 0x0000026000017945 */ /* 0x000fe80003800200 */
[----:B------:R-:W-:Y:S05]  /*50a0*/  @P1 BRA `(.L_x_54) ;  /* 0x0000000000901947 */ /* 0x000fea0003800000 */
[----:B------:R-:W-:-:S04]  /*50b0*/  SHF.L.U32 R219, R219, 0x3, RZ ;  /* 0x00000003dbdb7819 */ /* 0x000fc800000006ff */
        /* <DEDUP_REMOVED lines=35> */
.L_x_54:
[----:B------:R-:W-:Y:S05]  /*52f0*/  BSYNC.RECONVERGENT B1 ;  /* 0x0000000000017941 */ /* 0x000fea0003800200 */
.L_x_53:
[----:B------:R-:W-:Y:S04]  /*5300*/  BSSY.RECONVERGENT B1, `(.L_x_55) ;  /* 0x0000060000017945 */ /* 0x000fe80003800200 */
[----:B------:R-:W-:Y:S05]  /*5310*/  @P1 BRA `(.L_x_56) ;  /* 0x0000000400781947 */ /* 0x000fea0003800000 */
[----:B------:R-:W-:Y:S01]  /*5320*/  ISETP.NE.U32.AND P1, PT, RZ, UR22, PT ;  /* 0x00000016ff007c0c */ /* 0x000fe2000bf25070 */
[----:B------:R-:W-:-:S03]  /*5330*/  UISETP.NE.U32.AND UP0, UPT, UR14, URZ, UPT ;  /* 0x000000ff0e00728c */ /* 0x000fc6000bf05070 */
[----:B------:R-:W-:Y:S01]  /*5340*/  ISETP.NE.AND.EX P1, PT, RZ, UR23, PT, P1 ;  /* 0x00000017ff007c0c */ /* 0x000fe2000bf25310 */
[----:B------:R-:W-:-:S06]  /*5350*/  UISETP.NE.AND.EX UP0, UPT, UR15, URZ, UPT, UP0 ;  /* 0x000000ff0f00728c */ /* 0x000fcc000bf05300 */
[----:B------:R-:W-:-:S05]  /*5360*/  PLOP3.LUT P3, PT, PT, PT, UP0, 0x80, 0x8 ;  /* 0x000000000008781c */ /* 0x000fca0003f6f008 */
[----:B------:R-:W1:Y:S01]  /*5370*/  @UP0 LDCU.64 UR4, c[0x0][0x448] ;  /* 0x00008900ff0407ac */ /* 0x000e620008000a00 */
[----:B------:R-:W2:Y:S01]  /*5380*/  @P1 LDC.64 R210, c[0x0][0x438] ;  /* 0x00010e00ffd21b82 */ /* 0x000ea20000000a00 */
[----:B-1----:R-:W-:-:S06]  /*5390*/  @UP0 UIMAD.WIDE.U32 UR4, UR46, 0x2, UR4 ;  /* 0x000000022e0408a5 */ /* 0x002fcc000f8e0004 */
[----:B0-----:R-:W-:Y:S01]  /*53a0*/  MOV R220, UR4 ;  /* 0x0000000400dc7c02 */ /* 0x001fe20008000f00 */
[----:B--2---:R-:W-:-:S04]  /*53b0*/  @P1 IMAD.WIDE R210, R11, 0x2, R210 ;  /* 0x000000020bd21825 */ /* 0x004fc800078e02d2 */
[----:B------:R-:W-:Y:S01]  /*53c0*/  IMAD.U32 R221, RZ, RZ, UR5 ;  /* 0x00000005ffdd7e24 */ /* 0x000fe2000f8e00ff */
[----:B------:R0:W2:Y:S04]  /*53d0*/  @P1 LDG.E.U16 R208, desc[UR36][R210.64] ;  /* 0x00000024d2d01981 */ /* 0x0000a8000c1e1500 */
[----:B------:R1:W3:Y:S01]  /*53e0*/  @P3 LDG.E.U16 R209, desc[UR36][R220.64] ;  /* 0x00000024dcd13981 */ /* 0x0002e2000c1e1500 */
[----:B-----5:R-:W-:Y:S01]  /*53f0*/  HFMA2 R219, R21, R149, -RZ ;  /* 0x0000009515db7231 */ /* 0x020fe200001000ff */
[----:B------:R-:W-:-:S03]  /*5400*/  @P3 ISETP.GE.AND P2, PT, R10, R215, PT ;  /* 0x000000d70a00320c */ /* 0x000fc60003f46270 */
[----:B------:R-:W-:Y:S02]  /*5410*/  HFMA2 R219, R25, R13, R219 ;  /* 0x0000000d19db7231 */ /* 0x000fe400000000db */
[----:B0-----:R-:W-:Y:S02]  /*5420*/  HMUL2 R211, R20, R148 ;  /* 0x0000009414d37232 */ /* 0x001fe40000000000 */
[----:B------:R-:W-:Y:S02]  /*5430*/  HFMA2 R222, R29, R153, R219 ;  /* 0x000000991dde7231 */ /* 0x000fe400000000db */
[----:B-1----:R-:W-:Y:S02]  /*5440*/  HFMA2 R221, R24, R12, R211 ;  /* 0x0000000c18dd7231 */ /* 0x002fe400000000d3 */
[----:B------:R-:W-:Y:S02]  /*5450*/  HMUL2 R211, R22, R150 ;  /* 0x0000009616d37232 */ /* 0x000fe40000000000 */
[----:B------:R-:W-:-:S02]  /*5460*/  HFMA2 R222, R33, R157, R222 ;  /* 0x0000009d21de7231 */ /* 0x000fc400000000de */
[----:B------:R-:W-:Y:S02]  /*5470*/  HFMA2 R221, R28, R152, R221 ;  /* 0x000000981cdd7231 */ /* 0x000fe400000000dd */
[----:B------:R-:W-:Y:S02]  /*5480*/  HFMA2 R219, R26, R14, R211 ;  /* 0x0000000e1adb7231 */ /* 0x000fe400000000d3 */
[----:B------:R-:W-:Y:S02]  /*5490*/  HMUL2 R211, R23, R151 ;  /* 0x0000009717d37232 */ /* 0x000fe40000000000 */
[----:B------:R-:W-:Y:S02]  /*54a0*/  HFMA2 R222, R37, R161, R222 ;  /* 0x000000a125de7231 */ /* 0x000fe400000000de */
[----:B------:R-:W-:Y:S02]  /*54b0*/  HFMA2 R221, R32, R156, R221 ;  /* 0x0000009c20dd7231 */ /* 0x000fe400000000dd */
[----:B------:R-:W-:-:S02]  /*54c0*/  HFMA2 R219, R30, R154, R219 ;  /* 0x0000009a1edb7231 */ /* 0x000fc400000000db */
[----:B------:R-:W-:Y:S02]  /*54d0*/  HFMA2 R211, R27, R15, R211 ;  /* 0x0000000f1bd37231 */ /* 0x000fe400000000d3 */
[----:B------:R-:W-:Y:S02]  /*54e0*/  HFMA2 R221, R36, R160, R221 ;  /* 0x000000a024dd7231 */ /* 0x000fe400000000dd */
[----:B------:R-:W-:Y:S02]  /*54f0*/  HFMA2 R222, R41, R165, R222 ;  /* 0x000000a529de7231 */ /* 0x000fe400000000de */
        /* <DEDUP_REMOVED lines=45> */
[----:B------:R-:W-:Y:S02]  /*57d0*/  HADD2 R221, R221, R222 ;  /* 0x000000dedddd7230 */ /* 0x000fe40000000000 */
[----:B------:R-:W-:Y:S02]  /*57e0*/  HFMA2 R219, R82, R206, R219 ;  /* 0x000000ce52db7231 */ /* 0x000fe400000000db */
[----:B------:R-:W-:Y:S02]  /*57f0*/  HFMA2 R211, R79, R203, R211 ;  /* 0x000000cb4fd37231 */ /* 0x000fe400000000d3 */
[----:B------:R-:W-:Y:S02]  /*5800*/  HADD2 R219, R221, R219 ;  /* 0x000000dbdddb7230 */ /* 0x000fe40000000000 */
[----:B------:R-:W-:-:S04]  /*5810*/  HFMA2 R211, R83, R207, R211 ;  /* 0x000000cf53d37231 */ /* 0x000fc800000000d3 */
[----:B------:R-:W-:Y:S01]  /*5820*/  HFMA2 R211, R219, 1, 1, R211 ;  /* 0x3c003c00dbd37831 */ /* 0x000fe200000000d3 */
[----:B------:R-:W-:-:S04]  /*5830*/  @P3 SEL R219, RZ, UR39, P2 ;  /* 0x00000027ffdb3c07 */ /* 0x000fc80009000000 */
[--C-:B------:R-:W-:Y:S01]  /*5840*/  HADD2.F32 R10, -RZ, R211.reuse.H0_H0 ;  /* 0x200000d3ff0a7230 */ /* 0x100fe20000004100 */
[----:B------:R-:W-:Y:S01]  /*5850*/  @P3 IADD3 R219, PT, PT, R212, -UR45, R219 ;  /* 0x8000002dd4db3c10 */ /* 0x000fe2000fffe0db */
[----:B------:R-:W-:-:S03]  /*5860*/  HADD2.F32 R211, -RZ, R211.H1_H1 ;  /* 0x300000d3ffd37230 */ /* 0x000fc60000004100 */
[----:B------:R-:W-:Y:S02]  /*5870*/  @P3 I2FP.F32.S32 R219, R219 ;  /* 0x000000db00db3245 */ /* 0x000fe40000201400 */
[----:B------:R-:W-:-:S04]  /*5880*/  FADD.FTZ R10, R10, R211 ;  /* 0x000000d30a0a7221 */ /* 0x000fc80000010000 */
[----:B------:R-:W-:Y:S01]  /*5890*/  FMUL.FTZ R10, R10, UR20 ;  /* 0x000000140a0a7c20 */ /* 0x000fe20008410000 */
[----:B--2---:R-:W-:Y:S02]  /*58a0*/  @P1 HADD2.F32 R211, -RZ, R208.H0_H0 ;  /* 0x200000d0ffd31230 */ /* 0x004fe40000004100 */
[----:B---3--:R-:W-:-:S03]  /*58b0*/  @P3 HADD2.F32 R209, -RZ, R209.H0_H0 ;  /* 0x200000d1ffd13230 */ /* 0x008fc60000004100 */
[----:B------:R-:W-:-:S04]  /*58c0*/  @P1 FADD.FTZ R10, R10, R211 ;  /* 0x000000d30a0a1221 */ /* 0x000fc80000010000 */
[----:B------:R-:W-:-:S05]  /*58d0*/  @P3 FFMA.FTZ R10, R219, R209, R10 ;  /* 0x000000d1db0a3223 */ /* 0x000fca000001000a */
[----:B------:R0:W-:Y:S01]  /*58e0*/  STS [R19], R10 ;  /* 0x0000000a13007388 */ /* 0x0001e20000000800 */
[----:B------:R-:W-:-:S07]  /*58f0*/  @!P6 FMNMX.FTZ R0, R0, R10, !PT ;  /* 0x0000000a0000e209 */ /* 0x000fce0007810000 */
.L_x_56:
[----:B------:R-:W-:Y:S05]  /*5900*/  BSYNC.RECONVERGENT B1 ;  /* 0x0000000000017941 */ /* 0x000fea0003800200 */
.L_x_55:
[----:B0-----:R-:W-:Y:S01]  /*5910*/  IADD3 R10, PT, PT, R212, 0xff, RZ ;  /* 0x000000ffd40a7810 */ /* 0x001fe20007ffe0ff */
[----:B------:R-:W-:Y:S01]  /*5920*/  VIADD R19, R19, 0x400 ;  /* 0x0000040013137836 */ /* 0x000fe20000000000 */
[----:B------:R-:W-:Y:S02]  /*5930*/  IADD3 R4, P2, PT, R4, 0x100, RZ ;  /* 0x0000010004047810 */ /* 0x000fe40007f5e0ff */
[----:B------:R-:W-:Y:S02]  /*5940*/  ISETP.GE.AND P1, PT, R10, R213, PT ;  /* 0x000000d50a00720c */ /* 0x000fe40003f26270 */
[----:B------:R-:W-:Y:S02]  /*5950*/  IADD3 R212, PT, PT, R212, 0x100, RZ ;  /* 0x00000100d4d47810 */ /* 0x000fe40007ffe0ff */
[----:B------:R-:W-:Y:S02]  /*5960*/  IADD3 R11, PT, PT, R11, 0x100, RZ ;  /* 0x000001000b0b7810 */ /* 0x000fe40007ffe0ff */
[----:B------:R-:W-:-:S07]  /*5970*/  IADD3.X R7, PT, PT, RZ, R7, RZ, P2, !PT ;  /* 0x00000007ff077210 */ /* 0x000fce00017fe4ff */
[----:B------:R-:W-:Y:S05]  /*5980*/  @!P1 BRA `(.L_x_57) ;  /* 0xffffffd000109947 */ /* 0x000fea000383ffff */
.L_x_22:
[----:B0-----:R-:W-:Y:S05]  /*5990*/  BSYNC.RECONVERGENT B0 ;  /* 0x0000000000007941 */ /* 0x001fea0003800200 */
.L_x_21:
[----:B------:R-:W0:Y:S01]  /*59a0*/  SHFL.BFLY PT, R3, R0, 0x10, 0x1f ;  /* 0x0e001f0000037f89 */ /* 0x000e2200000e0000 */
[----:B------:R-:W-:Y:S01]  /*59b0*/  LOP3.LUT P0, R8, R2, 0x1f, RZ, 0xc0, !PT ;  /* 0x0000001f02087812 */ /* 0x000fe2000780c0ff */
[----:B------:R-:W-:Y:S01]  /*59c0*/  BSSY.RECONVERGENT B0, `(.L_x_58) ;  /* 0x0000167000007945 */ /* 0x000fe20003800200 */
[----:B------:R-:W-:Y:S01]  /*59d0*/  MOV R10, 0x400 ;  /* 0x00000400000a7802 */ /* 0x000fe20000000f00 */
[----:B------:R-:W1:Y:S01]  /*59e0*/  S2R R11, SR_CgaCtaId ;  /* 0x00000000000b7919 */ /* 0x000e620000008800 */
[----:B------:R-:W-:Y:S02]  /*59f0*/  ISETP.GT.U32.AND P1, PT, R8, 0x7, PT ;  /* 0x000000070800780c */ /* 0x000fe40003f24070 */
[----:B0-----:R-:W-:-:S05]  /*5a00*/  FMNMX.FTZ R3, R3, R0, !PT ;  /* 0x0000000003037209 */ /* 0x001fca0007810000 */
[----:B------:R-:W0:Y:S02]  /*5a10*/  SHFL.BFLY PT, R4, R3, 0x8, 0x1f ;  /* 0x0d001f0003047f89 */ /* 0x000e2400000e0000 */
[----:B0-----:R-:W-:Y:S02]  /*5a20*/  FMNMX.FTZ R4, R3, R4, !PT ;  /* 0x0000000403047209 */ /* 0x001fe40007810000 */
[----:B-1----:R-:W-:-:S03]  /*5a30*/  LEA R3, R11, R10, 0x18 ;  /* 0x0000000a0b037211 */ /* 0x002fc600078ec0ff */
[----:B------:R-:W0:Y:S01]  /*5a40*/  SHFL.BFLY PT, R5, R4, 0x4, 0x1f ;  /* 0x0c801f0004057f89 */ /* 0x000e2200000e0000 */
[-C--:B------:R-:W-:Y:S02]  /*5a50*/  LEA.HI R0, R2, R3.reuse, RZ, 0x1d ;  /* 0x0000000302007211 */ /* 0x080fe400078fe8ff */
[----:B------:R-:W-:Y:S02]  /*5a60*/  LEA R3, R8, R3, 0x2 ;  /* 0x0000000308037211 */ /* 0x000fe400078e10ff */
[----:B0-----:R-:W-:Y:S01]  /*5a70*/  FMNMX.FTZ R5, R4, R5, !PT ;  /* 0x0000000504057209 */ /* 0x001fe20007810000 */
[----:B------:R-:W-:-:S04]  /*5a80*/  IMAD.MOV.U32 R4, RZ, RZ, -0x800001 ;  /* 0xff7fffffff047424 */ /* 0x000fc800078e00ff */
[----:B------:R-:W0:Y:S02]  /*5a90*/  SHFL.BFLY PT, R6, R5, 0x2, 0x1f ;  /* 0x0c401f0005067f89 */ /* 0x000e2400000e0000 */
[----:B0-----:R-:W-:-:S05]  /*5aa0*/  FMNMX.FTZ R6, R5, R6, !PT ;  /* 0x0000000605067209 */ /* 0x001fca0007810000 */
[----:B------:R-:W0:Y:S02]  /*5ab0*/  SHFL.BFLY PT, R7, R6, 0x1, 0x1f ;  /* 0x0c201f0006077f89 */ /* 0x000e2400000e0000 */
[----:B0-----:R-:W-:-:S05]  /*5ac0*/  FMNMX.FTZ R9, R6, R7, !PT ;  /* 0x0000000706097209 */ /* 0x001fca0007810000 */
[----:B------:R0:W-:Y:S01]  /*5ad0*/  @!P0 STS [R0], R9 ;  /* 0x0000000900008388 */ /* 0x0001e20000000800 */
[----:B------:R-:W-:Y:S01]  /*5ae0*/  BAR.SYNC.DEFER_BLOCKING 0x0 ;  /* 0x0000000000007b1d */ /* 0x000fe20000010000 */
[----:B------:R-:W-:Y:S02]  /*5af0*/  ISETP.GE.AND P0, PT, R217, UR45, PT ;  /* 0x0000002dd9007c0c */ /* 0x000fe4000bf06270 */
[----:B0-----:R-:W-:-:S03]  /*5b00*/  MOV R9, RZ ;  /* 0x000000ff00097202 */ /* 0x001fc60000000f00 */
[----:B------:R-:W0:Y:S04]  /*5b10*/  @!P1 LDS R4, [R3] ;  /* 0x0000000003049984 */ /* 0x000e280000000800 */
[----:B0-----:R-:W0:Y:S02]  /*5b20*/  SHFL.BFLY PT, R5, R4, 0x4, 0x1f ;  /* 0x0c801f0004057f89 */ /* 0x001e2400000e0000 */
[----:B0-----:R-:W-:-:S05]  /*5b30*/  FMNMX.FTZ R5, R5, R4, !PT ;  /* 0x0000000405057209 */ /* 0x001fca0007810000 */
[----:B------:R-:W0:Y:S02]  /*5b40*/  SHFL.BFLY PT, R6, R5, 0x2, 0x1f ;  /* 0x0c401f0005067f89 */ /* 0x000e2400000e0000 */
[----:B0-----:R-:W-:-:S05]  /*5b50*/  FMNMX.FTZ R6, R5, R6, !PT ;  /* 0x0000000605067209 */ /* 0x001fca0007810000 */
[----:B------:R-:W0:Y:S02]  /*5b60*/  SHFL.BFLY PT, R7, R6, 0x1, 0x1f ;  /* 0x0c201f0006077f89 */ /* 0x000e2400000e0000 */
[----:B0-----:R-:W-:-:S05]  /*5b70*/  FMNMX.FTZ R7, R6, R7, !PT ;  /* 0x0000000706077209 */ /* 0x001fca0007810000 */
[----:B------:R0:W1:Y:S01]  /*5b80*/  SHFL.IDX PT, R40, R7, RZ, 0x1f ;  /* 0x00001fff07287589 */ /* 0x00006200000e0000 */
[----:B------:R-:W-:Y:S05]  /*5b90*/  @P0 BRA `(.L_x_59) ;  /* 0x0000001400240947 */ /* 0x000fea0003800000 */
[----:B------:R-:W2:Y:S02]  /*5ba0*/  LDC.64 R4, c[0x0][0x420] ;  /* 0x00010800ff047b82 */ /* 0x000ea40000000a00 */
[----:B--2---:R-:W-:-:S04]  /*5bb0*/  ISETP.NE.U32.AND P0, PT, R4, RZ, PT ;  /* 0x000000ff0400720c */ /* 0x004fc80003f05070 */
[----:B------:R-:W-:-:S13]  /*5bc0*/  ISETP.NE.AND.EX P0, PT, R5, RZ, PT, P0 ;  /* 0x000000ff0500720c */ /* 0x000fda0003f05300 */
[----:B------:R-:W-:Y:S05]  /*5bd0*/  @P0 BRA `(.L_x_60) ;  /* 0x0000000c00940947 */ /* 0x000fea0003800000 */
[----:B------:R-:W-:Y:S01]  /*5be0*/  IMAD.MOV.U32 R4, RZ, RZ, 0x100 ;  /* 0x00000100ff047424 */ /* 0x000fe200078e00ff */
[----:B------:R-:W-:Y:S01]  /*5bf0*/  LOP3.LUT R5, RZ, R2, RZ, 0x33, !PT ;  /* 0x00000002ff057212 */ /* 0x000fe200078e33ff */
[----:B------:R-:W-:Y:S01]  /*5c00*/  BSSY.RECONVERGENT B1, `(.L_x_61) ;  /* 0x000001c000017945 */ /* 0x000fe20003800200 */
[----:B------:R-:W-:Y:S02]  /*5c10*/  HFMA2 R9, -RZ, RZ, 0, 0 ;  /* 0x00000000ff097431 */ /* 0x000fe400000001ff */
[----:B------:R-:W-:-:S04]  /*5c20*/  VIADDMNMX R4, R217, R4, UR45, !PT ;  /* 0x0000002dd9047e46 */ /* 0x000fc8000f800104 */
[----:B------:R-:W-:-:S04]  /*5c30*/  IADD3 R5, PT, PT, R4, -UR10, R5 ;  /* 0x8000000a04057c10 */ /* 0x000fc8000fffe005 */
[C---:B------:R-:W-:Y:S02]  /*5c40*/  LOP3.LUT R4, R5.reuse, 0x300, RZ, 0xc0, !PT ;  /* 0x0000030005047812 */ /* 0x040fe400078ec0ff */
[----:B------:R-:W-:Y:S02]  /*5c50*/  ISETP.GE.U32.AND P1, PT, R5, 0x300, PT ;  /* 0x000003000500780c */ /* 0x000fe40003f26070 */
[----:B------:R-:W-:Y:S02]  /*5c60*/  ISETP.NE.AND P0, PT, R4, 0x300, PT ;  /* 0x000003000400780c */ /* 0x000fe40003f05270 */
[----:B------:R-:W-:-:S11]  /*5c70*/  MOV R4, R217 ;  /* 0x000000d900047202 */ /* 0x000fd60000000f00 */
[----:B------:R-:W-:Y:S05]  /*5c80*/  @!P0 BRA `(.L_x_62) ;  /* 0x00000000004c8947 */ /* 0x000fea0003800000 */
[----:B------:R-:W-:Y:S01]  /*5c90*/  VIADD R6, R10, 0x240 ;  /* 0x000002400a067836 */ /* 0x000fe20000000000 */
[----:B------:R-:W-:Y:S02]  /*5ca0*/  LEA.HI R4, R5, 0x1, RZ, 0x18 ;  /* 0x0000000105047811 */ /* 0x000fe400078fc0ff */
[----:B------:R-:W-:Y:S02]  /*5cb0*/  MOV R9, RZ ;  /* 0x000000ff00097202 */ /* 0x000fe40000000f00 */
[----:B0-----:R-:W-:Y:S02]  /*5cc0*/  LEA R7, R11, R6, 0x18 ;  /* 0x000000060b077211 */ /* 0x001fe400078ec0ff */
[----:B------:R-:W-:Y:S02]  /*5cd0*/  LOP3.LUT R5, R4, 0x3, RZ, 0xc0, !PT ;  /* 0x0000000304057812 */ /* 0x000fe400078ec0ff */
[----:B------:R-:W-:Y:S01]  /*5ce0*/  MOV R4, R217 ;  /* 0x000000d900047202 */ /* 0x000fe20000000f00 */
[----:B------:R-:W-:Y:S01]  /*5cf0*/  IMAD.IADD R6, R16, 0x1, R7 ;  /* 0x0000000110067824 */ /* 0x000fe200078e0207 */
[----:B------:R-:W-:-:S07]  /*5d00*/  IADD3 R5, PT, PT, -R5, RZ, RZ ;  /* 0x000000ff05057210 */ /* 0x000fce0007ffe1ff */
.L_x_63:
[----:B------:R-:W1:Y:S01]  /*5d10*/  LDS R7, [R6] ;  /* 0x0000000006077984 */ /* 0x000e620000000800 */
[----:B------:R-:W-:Y:S01]  /*5d20*/  IADD3 R5, PT, PT, R5, 0x1, RZ ;  /* 0x0000000105057810 */ /* 0x000fe20007ffe0ff */
[----:B------:R-:W-:-:S03]  /*5d30*/  VIADD R4, R4, 0x100 ;  /* 0x0000010004047836 */ /* 0x000fc60000000000 */
[----:B------:R-:W-:Y:S01]  /*5d40*/  ISETP.NE.AND P0, PT, R5, RZ, PT ;  /* 0x000000ff0500720c */ /* 0x000fe20003f05270 */
[----:B-1----:R-:W-:-:S04]  /*5d50*/  FADD.FTZ R7, -R40, R7 ;  /* 0x0000000728077221 */ /* 0x002fc80000010100 */
[----:B------:R-:W-:-:S06]  /*5d60*/  FMUL.FTZ R7, R7, 1.4426950216293334961 ;  /* 0x3fb8aa3b07077820 */ /* 0x000fcc0000410000 */
[----:B------:R-:W0:Y:S02]  /*5d70*/  MUFU.EX2 R7, R7 ;  /* 0x0000000700077308 */ /* 0x000e240000000800 */
[----:B0-----:R0:W-:Y:S01]  /*5d80*/  STS [R6], R7 ;  /* 0x0000000706007388 */ /* 0x0011e20000000800 */
[----:B------:R-:W-:Y:S01]  /*5d90*/  FADD.FTZ R9, R7, R9 ;  /* 0x0000000907097221 */ /* 0x000fe20000010000 */
[----:B0-----:R-:W-:Y:S01]  /*5da0*/  IADD3 R6, PT, PT, R6, 0x400, RZ ;  /* 0x0000040006067810 */ /* 0x001fe20007ffe0ff */
[----:B------:R-:W-:Y:S06]  /*5db0*/  @P0 BRA `(.L_x_63) ;  /* 0xfffffffc00d40947 */ /* 0x000fec000383ffff */
.L_x_62:
[----:B------:R-:W-:Y:S05]  /*5dc0*/  BSYNC.RECONVERGENT B1 ;  /* 0x0000000000017941 */ /* 0x000fea0003800200 */
.L_x_61:
[----:B------:R-:W-:Y:S05]  /*5dd0*/  @!P1 BRA `(.L_x_59) ;  /* 0x0000001000949947 */ /* 0x000fea0003800000 */
[----:B------:R-:W-:Y:S01]  /*5de0*/  IADD3 R5, PT, PT, -R4, UR45, RZ ;  /* 0x0000002d04057c10 */ /* 0x000fe2000fffe1ff */
[----:B------:R-:W-:Y:S01]  /*5df0*/  USHF.L.U32 UR4, UR10, 0x2, URZ ;  /* 0x000000020a047899 */ /* 0x000fe200080006ff */
[----:B------:R-:W-:Y:S01]  /*5e00*/  IADD3 R10, PT, PT, R10, 0x240, RZ ;  /* 0x000002400a0a7810 */ /* 0x000fe20007ffe0ff */
[----:B------:R-:W-:Y:S01]  /*5e10*/  BSSY.RECONVERGENT B1, `(.L_x_64) ;  /* 0x000006e000017945 */ /* 0x000fe20003800200 */
[----:B------:R-:W-:Y:S02]  /*5e20*/  ISETP.GT.AND P1, PT, R5, 0xc00, PT ;  /* 0x00000c000500780c */ /* 0x000fe40003f24270 */
[----:B------:R-:W-:Y:S02]  /*5e30*/  LEA R10, R11, R10, 0x18 ;  /* 0x0000000a0b0a7211 */ /* 0x000fe400078ec0ff */
[----:B------:R-:W-:Y:S02]  /*5e40*/  LEA R5, R4, -UR4, 0x2 ;  /* 0x8000000404057c11 */ /* 0x000fe4000f8e10ff */
[----:B------:R-:W-:-:S02]  /*5e50*/  PLOP3.LUT P0, PT, PT, PT, PT, 0x80, 0x8 ;  /* 0x000000000008781c */ /* 0x000fc40003f0f070 */
[----:B------:R-:W-:-:S05]  /*5e60*/  IADD3 R5, PT, PT, R5, 0x800, R10 ;  /* 0x0000080005057810 */ /* 0x000fca0007ffe00a */
[----:B------:R-:W-:Y:S06]  /*5e70*/  @!P1 BRA `(.L_x_65) ;  /* 0x00000004009c9947 */ /* 0x000fec0003800000 */
[----:B------:R-:W-:Y:S01]  /*5e80*/  IMAD.U32 R35, RZ, RZ, UR45 ;  /* 0x0000002dff237e24 */ /* 0x000fe2000f8e00ff */
[----:B------:R-:W-:-:S04]  /*5e90*/  PLOP3.LUT P0, PT, PT, PT, PT, 0x8, 0x80 ;  /* 0x000000000080781c */ /* 0x000fc80003f0e170 */
[----:B------:R-:W-:-:S09]  /*5ea0*/  IADD3 R35, PT, PT, R35, -0xc00, RZ ;  /* 0xfffff40023237810 */ /* 0x000fd20007ffe0ff */
.L_x_66:
[----:B------:R-:W1:Y:S01]  /*5eb0*/  LDS R6, [R5+-0x800] ;  /* 0xfff8000005067984 */ /* 0x000e620000000800 */
[----:B------:R-:W-:-:S03]  /*5ec0*/  IADD3 R4, PT, PT, R4, 0x1000, RZ ;  /* 0x0000100004047810 */ /* 0x000fc60007ffe0ff */
[----:B0-----:R-:W0:Y:S01]  /*5ed0*/  LDS R7, [R5+-0x400] ;  /* 0xfffc000005077984 */ /* 0x001e220000000800 */
[----:B------:R-:W-:-:S03]  /*5ee0*/  ISETP.GE.AND P1, PT, R4, R35, PT ;  /* 0x000000230400720c */ /* 0x000fc60003f26270 */
[----:B------:R-:W2:Y:S04]  /*5ef0*/  LDS R10, [R5] ;  /* 0x00000000050a7984 */ /* 0x000ea80000000800 */
[----:B------:R-:W3:Y:S04]  /*5f00*/  LDS R11, [R5+0x400] ;  /* 0x00040000050b7984 */ /* 0x000ee80000000800 */
[----:B-----5:R-:W4:Y:S04]  /*5f10*/  LDS R13, [R5+0x800] ;  /* 0x00080000050d7984 */ /* 0x020f280000000800 */
[----:B------:R-:W4:Y:S04]  /*5f20*/  LDS R15, [R5+0xc00] ;  /* 0x000c0000050f7984 */ /* 0x000f280000000800 */
[----:B------:R-:W4:Y:S04]  /*5f30*/  LDS R20, [R5+0x1000] ;  /* 0x0010000005147984 */ /* 0x000f280000000800 */
[----:B------:R-:W4:Y:S04]  /*5f40*/  LDS R22, [R5+0x1400] ;  /* 0x0014000005167984 */ /* 0x000f280000000800 */
[----:B------:R-:W4:Y:S04]  /*5f50*/  LDS R23, [R5+0x1800] ;  /* 0x0018000005177984 */ /* 0x000f280000000800 */
[----:B------:R-:W4:Y:S01]  /*5f60*/  LDS R25, [R5+0x1c00] ;  /* 0x001c000005197984 */ /* 0x000f220000000800 */
[----:B-1----:R-:W-:-:S03]  /*5f70*/  FADD.FTZ R6, -R40, R6 ;  /* 0x0000000628067221 */ /* 0x002fc60000010100 */
[----:B------:R-:W1:Y:S01]  /*5f80*/  LDS R27, [R5+0x2000] ;  /* 0x00200000051b7984 */ /* 0x000e620000000800 */
[----:B------:R-:W-:-:S03]  /*5f90*/  FMUL.FTZ R6, R6, 1.4426950216293334961 ;  /* 0x3fb8aa3b06067820 */ /* 0x000fc60000410000 */
[----:B------:R-:W1:Y:S01]  /*5fa0*/  LDS R29, [R5+0x2400] ;  /* 0x00240000051d7984 */ /* 0x000e620000000800 */
[C---:B0-----:R-:W-:Y:S01]  /*5fb0*/  FADD.FTZ R7, -R40.reuse, R7 ;  /* 0x0000000728077221 */ /* 0x041fe20000010100 */
[C---:B--2---:R-:W-:Y:S02]  /*5fc0*/  FADD.FTZ R10, -R40.reuse, R10 ;  /* 0x0000000a280a7221 */ /* 0x044fe40000010100 */
[----:B------:R-:W0:Y:S01]  /*5fd0*/  LDS R31, [R5+0x2800] ;  /* 0x00280000051f7984 */ /* 0x000e220000000800 */
[----:B------:R-:W-:Y:S01]  /*5fe0*/  FMUL.FTZ R7, R7, 1.4426950216293334961 ;  /* 0x3fb8aa3b07077820 */ /* 0x000fe20000410000 */
[----:B------:R-:W2:Y:S01]  /*5ff0*/  MUFU.EX2 R6, R6 ;  /* 0x0000000600067308 */ /* 0x000ea20000000800 */
[----:B---3--:R-:W-:Y:S01]  /*6000*/  FADD.FTZ R12, -R40, R11 ;  /* 0x0000000b280c7221 */ /* 0x008fe20000010100 */
[----:B------:R-:W3:Y:S01]  /*6010*/  LDS R32, [R5+0x2c00] ;  /* 0x002c000005207984 */ /* 0x000ee20000000800 */
[----:B------:R-:W-:Y:S02]  /*6020*/  FMUL.FTZ R11, R10, 1.4426950216293334961 ;  /* 0x3fb8aa3b0a0b7820 */ /* 0x000fe40000410000 */
[----:B------:R2:W2:Y:S01]  /*6030*/  MUFU.EX2 R10, R7 ;  /* 0x00000007000a7308 */ /* 0x0004a20000000800 */
[----:B----4-:R-:W-:Y:S01]  /*6040*/  FADD.FTZ R14, -R40, R13 ;  /* 0x0000000d280e7221 */ /* 0x010fe20000010100 */
[----:B------:R-:W-:Y:S01]  /*6050*/  FMUL.FTZ R13, R12, 1.4426950216293334961 ;  /* 0x3fb8aa3b0c0d7820 */ /* 0x000fe20000410000 */
[----:B------:R-:W4:Y:S01]  /*6060*/  LDS R33, [R5+0x3000] ;  /* 0x0030000005217984 */ /* 0x000f220000000800 */
[----:B------:R-:W1:Y:S01]  /*6070*/  MUFU.EX2 R12, R11 ;  /* 0x0000000b000c7308 */ /* 0x000e620000000800 */
[----:B------:R-:W-:Y:S01]  /*6080*/  FADD.FTZ R19, -R40, R15 ;  /* 0x0000000f28137221 */ /* 0x000fe20000010100 */
[----:B------:R-:W-:Y:S01]  /*6090*/  FMUL.FTZ R15, R14, 1.4426950216293334961 ;  /* 0x3fb8aa3b0e0f7820 */ /* 0x000fe20000410000 */
[----:B------:R-:W4:Y:S01]  /*60a0*/  LDS R34, [R5+0x3400] ;  /* 0x0034000005227984 */ /* 0x000f220000000800 */
[----:B------:R-:W1:Y:S01]  /*60b0*/  MUFU.EX2 R14, R13 ;  /* 0x0000000d000e7308 */ /* 0x000e620000000800 */
[----:B--2---:R-:W-:Y:S01]  /*60c0*/  FADD.FTZ R9, R6, R9 ;  /* 0x0000000906097221 */ /* 0x004fe20000010000 */
[C---:B------:R-:W-:Y:S01]  /*60d0*/  FADD.FTZ R21, -R40.reuse, R20 ;  /* 0x0000001428157221 */ /* 0x040fe20000010100 */
[----:B------:R-:W-:Y:S01]  /*60e0*/  FMUL.FTZ R19, R19, 1.4426950216293334961 ;  /* 0x3fb8aa3b13137820 */ /* 0x000fe20000410000 */
[----:B------:R-:W2:Y:S01]  /*60f0*/  MUFU.EX2 R20, R15 ;  /* 0x0000000f00147308 */ /* 0x000ea20000000800 */
[C---:B------:R-:W-:Y:S01]  /*6100*/  FADD.FTZ R7, -R40.reuse, R22 ;  /* 0x0000001628077221 */ /* 0x040fe20000010100 */
[----:B------:R-:W-:Y:S01]  /*6110*/  FADD.FTZ R9, R9, R10 ;  /* 0x0000000a09097221 */ /* 0x000fe20000010000 */
[----:B------:R-:W-:Y:S01]  /*6120*/  FMUL.FTZ R21, R21, 1.4426950216293334961 ;  /* 0x3fb8aa3b15157820 */ /* 0x000fe20000410000 */
[----:B------:R-:W0:Y:S01]  /*6130*/  MUFU.EX2 R22, R19 ;  /* 0x0000001300167308 */ /* 0x000e220000000800 */
[C---:B------:R-:W-:Y:S01]  /*6140*/  FADD.FTZ R23, -R40.reuse, R23 ;  /* 0x0000001728177221 */ /* 0x040fe20000010100 */
[----:B-1----:R-:W-:Y:S01]  /*6150*/  FADD.FTZ R9, R9, R12 ;  /* 0x0000000c09097221 */ /* 0x002fe20000010000 */
[----:B------:R-:W-:Y:S01]  /*6160*/  FMUL.FTZ R7, R7, 1.4426950216293334961 ;  /* 0x3fb8aa3b07077820 */ /* 0x000fe20000410000 */
[----:B------:R-:W1:Y:S01]  /*6170*/  MUFU.EX2 R24, R21 ;  /* 0x0000001500187308 */ /* 0x000e620000000800 */
[C---:B------:R-:W-:Y:S01]  /*6180*/  FADD.FTZ R25, -R40.reuse, R25 ;  /* 0x0000001928197221 */ /* 0x040fe20000010100 */
[----:B------:R-:W-:Y:S01]  /*6190*/  FADD.FTZ R9, R9, R14 ;  /* 0x0000000e09097221 */ /* 0x000fe20000010000 */
[----:B------:R-:W-:Y:S01]  /*61a0*/  FMUL.FTZ R23, R23, 1.4426950216293334961 ;  /* 0x3fb8aa3b17177820 */ /* 0x000fe20000410000 */
[----:B------:R-:W3:Y:S01]  /*61b0*/  MUFU.EX2 R26, R7 ;  /* 0x00000007001a7308 */ /* 0x000ee20000000800 */
[C---:B------:R-:W-:Y:S01]  /*61c0*/  FADD.FTZ R27, -R40.reuse, R27 ;  /* 0x0000001b281b7221 */ /* 0x040fe20000010100 */
[----:B--2---:R-:W-:Y:S01]  /*61d0*/  FADD.FTZ R9, R9, R20 ;  /* 0x0000001409097221 */ /* 0x004fe20000010000 */
[----:B------:R-:W-:Y:S01]  /*61e0*/  FMUL.FTZ R25, R25, 1.4426950216293334961 ;  /* 0x3fb8aa3b19197820 */ /* 0x000fe20000410000 */
[----:B------:R-:W2:Y:S01]  /*61f0*/  MUFU.EX2 R28, R23 ;  /* 0x00000017001c7308 */ /* 0x000ea20000000800 */
[C---:B------:R-:W-:Y:S01]  /*6200*/  FADD.FTZ R29, -R40.reuse, R29 ;  /* 0x0000001d281d7221 */ /* 0x040fe20000010100 */
[----:B0-----:R-:W-:Y:S01]  /*6210*/  FADD.FTZ R9, R9, R22 ;  /* 0x0000001609097221 */ /* 0x001fe20000010000 */
[----:B------:R-:W-:Y:S01]  /*6220*/  FMUL.FTZ R27, R27, 1.4426950216293334961 ;  /* 0x3fb8aa3b1b1b7820 */ /* 0x000fe20000410000 */
[----:B------:R-:W0:Y:S01]  /*6230*/  MUFU.EX2 R30, R25 ;  /* 0x00000019001e7308 */ /* 0x000e220000000800 */
[----:B------:R2:W-:Y:S01]  /*6240*/  STS [R5+-0x800], R6 ;  /* 0xfff8000605007388 */ /* 0x0005e20000000800 */
[----:B-1----:R-:W-:Y:S01]  /*6250*/  FADD.FTZ R9, R9, R24 ;  /* 0x0000001809097221 */ /* 0x002fe20000010000 */
[C---:B------:R-:W-:Y:S01]  /*6260*/  FADD.FTZ R31, -R40.reuse, R31 ;  /* 0x0000001f281f7221 */ /* 0x040fe20000010100 */
[----:B------:R-:W-:Y:S01]  /*6270*/  FMUL.FTZ R29, R29, 1.4426950216293334961 ;  /* 0x3fb8aa3b1d1d7820 */ /* 0x000fe20000410000 */
[----:B---3--:R-:W-:Y:S01]  /*6280*/  FADD.FTZ R32, -R40, R32 ;  /* 0x0000002028207221 */ /* 0x008fe20000010100 */
[----:B------:R-:W-:Y:S01]  /*6290*/  FADD.FTZ R9, R9, R26 ;  /* 0x0000001a09097221 */ /* 0x000fe20000010000 */
[----:B------:R1:W-:Y:S01]  /*62a0*/  STS [R5+-0x400], R10 ;  /* 0xfffc000a05007388 */ /* 0x0003e20000000800 */
[----:B------:R-:W-:Y:S01]  /*62b0*/  FMUL.FTZ R31, R31, 1.4426950216293334961 ;  /* 0x3fb8aa3b1f1f7820 */ /* 0x000fe20000410000 */
[----:B------:R-:W-:Y:S01]  /*62c0*/  FMUL.FTZ R7, R32, 1.4426950216293334961 ;  /* 0x3fb8aa3b20077820 */ /* 0x000fe20000410000 */
[----:B--2---:R-:W-:Y:S01]  /*62d0*/  FADD.FTZ R9, R9, R28 ;  /* 0x0000001c09097221 */ /* 0x004fe20000010000 */
[----:B------:R-:W2:Y:S01]  /*62e0*/  MUFU.EX2 R6, R27 ;  /* 0x0000001b00067308 */ /* 0x000ea20000000800 */
[C---:B----4-:R-:W-:Y:S01]  /*62f0*/  FADD.FTZ R33, -R40.reuse, R33 ;  /* 0x0000002128217221 */ /* 0x050fe20000010100 */
[----:B------:R-:W-:Y:S01]  /*6300*/  STS [R5], R12 ;  /* 0x0000000c05007388 */ /* 0x000fe20000000800 */
[----:B0-----:R-:W-:Y:S01]  /*6310*/  FADD.FTZ R9, R9, R30 ;  /* 0x0000001e09097221 */ /* 0x001fe20000010000 */
[----:B------:R-:W-:Y:S01]  /*6320*/  MUFU.EX2 R32, R31 ;  /* 0x0000001f00207308 */ /* 0x000fe20000000800 */
[----:B------:R-:W-:Y:S01]  /*6330*/  FADD.FTZ R11, -R40, R34 ;  /* 0x00000022280b7221 */ /* 0x000fe20000010100 */
[----:B------:R-:W-:Y:S01]  /*6340*/  FMUL.FTZ R33, R33, 1.4426950216293334961 ;  /* 0x3fb8aa3b21217820 */ /* 0x000fe20000410000 */
[----:B------:R-:W-:Y:S01]  /*6350*/  STS [R5+0x400], R14 ;  /* 0x0004000e05007388 */ /* 0x000fe20000000800 */
[----:B-1----:R-:W0:Y:S01]  /*6360*/  MUFU.EX2 R10, R29 ;  /* 0x0000001d000a7308 */ /* 0x002e220000000800 */
[----:B------:R-:W-:-:S02]  /*6370*/  FMUL.FTZ R11, R11, 1.4426950216293334961 ;  /* 0x3fb8aa3b0b0b7820 */ /* 0x000fc40000410000 */
[----:B------:R-:W-:Y:S01]  /*6380*/  STS [R5+0x800], R20 ;  /* 0x0008001405007388 */ /* 0x000fe20000000800 */
[----:B------:R-:W1:Y:S01]  /*6390*/  MUFU.EX2 R34, R7 ;  /* 0x0000000700227308 */ /* 0x000e620000000800 */
[----:B--2---:R-:W-:Y:S02]  /*63a0*/  FADD.FTZ R9, R9, R6 ;  /* 0x0000000609097221 */ /* 0x004fe40000010000 */
[----:B------:R-:W-:Y:S01]  /*63b0*/  STS [R5+0xc00], R22 ;  /* 0x000c001605007388 */ /* 0x000fe20000000800 */
[----:B------:R-:W2:Y:S03]  /*63c0*/  MUFU.EX2 R36, R33 ;  /* 0x0000002100247308 */ /* 0x000ea60000000800 */
[----:B------:R-:W-:Y:S01]  /*63d0*/  STS [R5+0x1000], R24 ;  /* 0x0010001805007388 */ /* 0x000fe20000000800 */
[----:B------:R-:W3:Y:S01]  /*63e0*/  MUFU.EX2 R38, R11 ;  /* 0x0000000b00267308 */ /* 0x000ee20000000800 */
[----:B0-----:R-:W-:-:S02]  /*63f0*/  FADD.FTZ R9, R9, R10 ;  /* 0x0000000a09097221 */ /* 0x001fc40000010000 */
[----:B------:R-:W-:Y:S02]  /*6400*/  STS [R5+0x1400], R26 ;  /* 0x0014001a05007388 */ /* 0x000fe40000000800 */
[----:B------:R-:W-:Y:S02]  /*6410*/  FADD.FTZ R9, R9, R32 ;  /* 0x0000002009097221 */ /* 0x000fe40000010000 */
[----:B------:R-:W-:Y:S02]  /*6420*/  STS [R5+0x1800], R28 ;  /* 0x0018001c05007388 */ /* 0x000fe40000000800 */
[----:B-1----:R-:W-:Y:S02]  /*6430*/  FADD.FTZ R9, R9, R34 ;  /* 0x0000002209097221 */ /* 0x002fe40000010000 */
[----:B------:R-:W-:Y:S02]  /*6440*/  STS [R5+0x1c00], R30 ;  /* 0x001c001e05007388 */ /* 0x000fe40000000800 */
[----:B--2---:R-:W-:-:S02]  /*6450*/  FADD.FTZ R9, R9, R36 ;  /* 0x0000002409097221 */ /* 0x004fc40000010000 */
[----:B------:R-:W-:Y:S02]  /*6460*/  STS [R5+0x2000], R6 ;  /* 0x0020000605007388 */ /* 0x000fe40000000800 */
[----:B---3--:R-:W-:Y:S02]  /*6470*/  FADD.FTZ R9, R9, R38 ;  /* 0x0000002609097221 */ /* 0x008fe40000010000 */
[----:B------:R-:W-:Y:S04]  /*6480*/  STS [R5+0x2400], R10 ;  /* 0x0024000a05007388 */ /* 0x000fe80000000800 */
[----:B------:R-:W-:Y:S04]  /*6490*/  STS [R5+0x2800], R32 ;  /* 0x0028002005007388 */ /* 0x000fe80000000800 */
[----:B------:R-:W-:Y:S04]  /*64a0*/  STS [R5+0x2c00], R34 ;  /* 0x002c002205007388 */ /* 0x000fe80000000800 */
[----:B------:R-:W-:Y:S04]  /*64b0*/  STS [R5+0x3000], R36 ;  /* 0x0030002405007388 */ /* 0x000fe80000000800 */
[----:B------:R0:W-:Y:S02]  /*64c0*/  STS [R5+0x3400], R38 ;  /* 0x0034002605007388 */ /* 0x0001e40000000800 */
[----:B0-----:R-:W-:Y:S01]  /*64d0*/  VIADD R5, R5, 0x4000 ;  /* 0x0000400005057836 */ /* 0x001fe20000000000 */
[----:B------:R-:W-:Y:S06]  /*64e0*/  @!P1 BRA `(.L_x_66) ;  /* 0xfffffff800709947 */ /* 0x000fec000383ffff */
.L_x_65:
[----:B------:R-:W-:Y:S05]  /*64f0*/  BSYNC.RECONVERGENT B1 ;  /* 0x0000000000017941 */ /* 0x000fea0003800200 */
.L_x_64:
[----:B------:R-:W-:Y:S01]  /*6500*/  IADD3 R6, PT, PT, -R4, UR45, RZ ;  /* 0x0000002d04067c10 */ /* 0x000fe2000fffe1ff */
[----:B------:R-:W-:Y:S03]  /*6510*/  BSSY.RECONVERGENT B1, `(.L_x_67) ;  /* 0x0000036000017945 */ /* 0x000fe60003800200 */
[----:B------:R-:W-:-:S13]  /*6520*/  ISETP.GT.AND P1, PT, R6, 0x400, PT ;  /* 0x000004000600780c */ /* 0x000fda0003f24270 */
[----:B------:R-:W-:Y:S05]  /*6530*/  @!P1 BRA `(.L_x_68) ;  /* 0x0000000000cc9947 */ /* 0x000fea0003800000 */
[----:B------:R-:W1:Y:S01]  /*6540*/  LDS R6, [R5+-0x800] ;  /* 0xfff8000005067984 */ /* 0x000e620000000800 */
[----:B------:R-:W-:Y:S02]  /*6550*/  PLOP3.LUT P0, PT, PT, PT, PT, 0x8, 0x80 ;  /* 0x000000000080781c */ /* 0x000fe40003f0e170 */
[----:B------:R-:W-:Y:S01]  /*6560*/  IADD3 R4, PT, PT, R4, 0x800, RZ ;  /* 0x0000080004047810 */ /* 0x000fe20007ffe0ff */
[----:B0-----:R-:W0:Y:S04]  /*6570*/  LDS R7, [R5+-0x400] ;  /* 0xfffc000005077984 */ /* 0x001e280000000800 */
[----:B------:R-:W2:Y:S04]  /*6580*/  LDS R10, [R5] ;  /* 0x00000000050a7984 */ /* 0x000ea80000000800 */
[----:B------:R-:W3:Y:S04]  /*6590*/  LDS R11, [R5+0x400] ;  /* 0x00040000050b7984 */ /* 0x000ee80000000800 */
[----:B-----5:R-:W4:Y:S04]  /*65a0*/  LDS R13, [R5+0x800] ;  /* 0x00080000050d7984 */ /* 0x020f280000000800 */
[----:B------:R-:W4:Y:S04]  /*65b0*/  LDS R15, [R5+0xc00] ;  /* 0x000c0000050f7984 */ /* 0x000f280000000800 */
[----:B------:R-:W4:Y:S04]  /*65c0*/  LDS R20, [R5+0x1000] ;  /* 0x0010000005147984 */ /* 0x000f280000000800 */
[----:B------:R-:W4:Y:S01]  /*65d0*/  LDS R22, [R5+0x1400] ;  /* 0x0014000005167984 */ /* 0x000f220000000800 */
[----:B-1----:R-:W-:-:S04]  /*65e0*/  FADD.FTZ R6, -R40, R6 ;  /* 0x0000000628067221 */ /* 0x002fc80000010100 */
[----:B------:R-:W-:Y:S01]  /*65f0*/  FMUL.FTZ R6, R6, 1.4426950216293334961 ;  /* 0x3fb8aa3b06067820 */ /* 0x000fe20000410000 */
[C---:B0-----:R-:W-:Y:S01]  /*6600*/  FADD.FTZ R7, -R40.reuse, R7 ;  /* 0x0000000728077221 */ /* 0x041fe20000010100 */
[----:B--2---:R-:W-:-:S03]  /*6610*/  FADD.FTZ R10, -R40, R10 ;  /* 0x0000000a280a7221 */ /* 0x004fc60000010100 */
[----:B------:R-:W-:Y:S01]  /*6620*/  FMUL.FTZ R7, R7, 1.4426950216293334961 ;  /* 0x3fb8aa3b07077820 */ /* 0x000fe20000410000 */
[----:B------:R-:W0:Y:S01]  /*6630*/  MUFU.EX2 R6, R6 ;  /* 0x0000000600067308 */ /* 0x000e220000000800 */
[----:B---3--:R-:W-:Y:S01]  /*6640*/  FADD.FTZ R12, -R40, R11 ;  /* 0x0000000b280c7221 */ /* 0x008fe20000010100 */
[----:B------:R-:W-:Y:S02]  /*6650*/  FMUL.FTZ R11, R10, 1.4426950216293334961 ;  /* 0x3fb8aa3b0a0b7820 */ /* 0x000fe40000410000 */
[----:B------:R-:W1:Y:S01]  /*6660*/  MUFU.EX2 R10, R7 ;  /* 0x00000007000a7308 */ /* 0x000e620000000800 */
[----:B----4-:R-:W-:Y:S01]  /*6670*/  FADD.FTZ R14, -R40, R13 ;  /* 0x0000000d280e7221 */ /* 0x010fe20000010100 */
[----:B------:R-:W-:Y:S02]  /*6680*/  FMUL.FTZ R13, R12, 1.4426950216293334961 ;  /* 0x3fb8aa3b0c0d7820 */ /* 0x000fe40000410000 */
[----:B------:R-:W2:Y:S01]  /*6690*/  MUFU.EX2 R12, R11 ;  /* 0x0000000b000c7308 */ /* 0x000ea20000000800 */
[----:B------:R-:W-:Y:S01]  /*66a0*/  FADD.FTZ R19, -R40, R15 ;  /* 0x0000000f28137221 */ /* 0x000fe20000010100 */
[----:B------:R-:W-:-:S02]  /*66b0*/  FMUL.FTZ R15, R14, 1.4426950216293334961 ;  /* 0x3fb8aa3b0e0f7820 */ /* 0x000fc40000410000 */
[----:B------:R-:W3:Y:S01]  /*66c0*/  MUFU.EX2 R14, R13 ;  /* 0x0000000d000e7308 */ /* 0x000ee20000000800 */
[----:B0-----:R-:W-:Y:S01]  /*66d0*/  FADD.FTZ R9, R9, R6 ;  /* 0x0000000609097221 */ /* 0x001fe20000010000 */
[C---:B------:R-:W-:Y:S01]  /*66e0*/  FADD.FTZ R21, -R40.reuse, R20 ;  /* 0x0000001428157221 */ /* 0x040fe20000010100 */
[----:B------:R-:W-:Y:S01]  /*66f0*/  FMUL.FTZ R19, R19, 1.4426950216293334961 ;  /* 0x3fb8aa3b13137820 */ /* 0x000fe20000410000 */
[----:B------:R-:W0:Y:S01]  /*6700*/  MUFU.EX2 R20, R15 ;  /* 0x0000000f00147308 */ /* 0x000e220000000800 */
[----:B------:R-:W-:Y:S01]  /*6710*/  FADD.FTZ R23, -R40, R22 ;  /* 0x0000001628177221 */ /* 0x000fe20000010100 */
[----:B-1----:R-:W-:Y:S01]  /*6720*/  FADD.FTZ R9, R9, R10 ;  /* 0x0000000a09097221 */ /* 0x002fe20000010000 */
[----:B------:R-:W-:Y:S01]  /*6730*/  FMUL.FTZ R21, R21, 1.4426950216293334961 ;  /* 0x3fb8aa3b15157820 */ /* 0x000fe20000410000 */
[----:B------:R-:W1:Y:S01]  /*6740*/  MUFU.EX2 R22, R19 ;  /* 0x0000001300167308 */ /* 0x000e620000000800 */
[----:B------:R-:W-:Y:S01]  /*6750*/  FMUL.FTZ R23, R23, 1.4426950216293334961 ;  /* 0x3fb8aa3b17177820 */ /* 0x000fe20000410000 */
[----:B--2---:R-:W-:Y:S01]  /*6760*/  FADD.FTZ R9, R9, R12 ;  /* 0x0000000c09097221 */ /* 0x004fe20000010000 */
[----:B------:R-:W-:Y:S01]  /*6770*/  STS [R5+-0x800], R6 ;  /* 0xfff8000605007388 */ /* 0x000fe20000000800 */
[----:B------:R-:W2:Y:S02]  /*6780*/  MUFU.EX2 R24, R21 ;  /* 0x0000001500187308 */ /* 0x000ea40000000800 */
[----:B---3--:R-:W-:Y:S01]  /*6790*/  FADD.FTZ R9, R9, R14 ;  /* 0x0000000e09097221 */ /* 0x008fe20000010000 */
[----:B------:R-:W-:Y:S01]  /*67a0*/  STS [R5+-0x400], R10 ;  /* 0xfffc000a05007388 */ /* 0x000fe20000000800 */
[----:B------:R-:W3:Y:S02]  /*67b0*/  MUFU.EX2 R26, R23 ;  /* 0x00000017001a7308 */ /* 0x000ee40000000800 */
[----:B0-----:R-:W-:Y:S01]  /*67c0*/  FADD.FTZ R9, R9, R20 ;  /* 0x0000001409097221 */ /* 0x001fe20000010000 */
[----:B------:R-:W-:Y:S03]  /*67d0*/  STS [R5], R12 ;  /* 0x0000000c05007388 */ /* 0x000fe60000000800 */
[----:B-1----:R-:W-:Y:S01]  /*67e0*/  FADD.FTZ R9, R9, R22 ;  /* 0x0000001609097221 */ /* 0x002fe20000010000 */
[----:B------:R-:W-:Y:S03]  /*67f0*/  STS [R5+0x400], R14 ;  /* 0x0004000e05007388 */ /* 0x000fe60000000800 */
[----:B--2---:R-:W-:Y:S01]  /*6800*/  FADD.FTZ R9, R9, R24 ;  /* 0x0000001809097221 */ /* 0x004fe20000010000 */
[----:B------:R-:W-:Y:S03]  /*6810*/  STS [R5+0x800], R20 ;  /* 0x0008001405007388 */ /* 0x000fe60000000800 */
[----:B---3--:R-:W-:Y:S01]  /*6820*/  FADD.FTZ R9, R9, R26 ;  /* 0x0000001a09097221 */ /* 0x008fe20000010000 */
[----:B------:R-:W-:Y:S04]  /*6830*/  STS [R5+0xc00], R22 ;  /* 0x000c001605007388 */ /* 0x000fe80000000800 */
[----:B------:R-:W-:Y:S04]  /*6840*/  STS [R5+0x1000], R24 ;  /* 0x0010001805007388 */ /* 0x000fe80000000800 */
[----:B------:R0:W-:Y:S02]  /*6850*/  STS [R5+0x1400], R26 ;  /* 0x0014001a05007388 */ /* 0x0001e40000000800 */
[----:B0-----:R-:W-:-:S07]  /*6860*/  IADD3 R5, PT, PT, R5, 0x2000, RZ ;  /* 0x0000200005057810 */ /* 0x001fce0007ffe0ff */
.L_x_68:
[----:B------:R-:W-:Y:S05]  /*6870*/  BSYNC.RECONVERGENT B1 ;  /* 0x0000000000017941 */ /* 0x000fea0003800200 */
.L_x_67:
[----:B------:R-:W-:-:S13]  /*6880*/  ISETP.LT.OR P0, PT, R4, UR45, P0 ;  /* 0x0000002d04007c0c */ /* 0x000fda0008701670 */
[----:B------:R-:W-:Y:S05]  /*6890*/  @!P0 BRA `(.L_x_59) ;  /* 0x0000000400e48947 */ /* 0x000fea0003800000 */
[----:B------:R-:W1:Y:S04]  /*68a0*/  LDS R4, [R5+-0x800] ;  /* 0xfff8000005047984 */ /* 0x000e680000000800 */
[----:B------:R-:W2:Y:S04]  /*68b0*/  LDS R6, [R5+-0x400] ;  /* 0xfffc000005067984 */ /* 0x000ea80000000800 */
[----:B0-----:R-:W0:Y:S04]  /*68c0*/  LDS R7, [R5] ;  /* 0x0000000005077984 */ /* 0x001e280000000800 */
[----:B------:R-:W3:Y:S01]  /*68d0*/  LDS R10, [R5+0x400] ;  /* 0x00040000050a7984 */ /* 0x000ee20000000800 */
[C---:B-1----:R-:W-:Y:S01]  /*68e0*/  FADD.FTZ R4, -R40.reuse, R4 ;  /* 0x0000000428047221 */ /* 0x042fe20000010100 */
[----:B--2---:R-:W-:-:S03]  /*68f0*/  FADD.FTZ R6, -R40, R6 ;  /* 0x0000000628067221 */ /* 0x004fc60000010100 */
[----:B------:R-:W-:Y:S01]  /*6900*/  FMUL.FTZ R4, R4, 1.4426950216293334961 ;  /* 0x3fb8aa3b04047820 */ /* 0x000fe20000410000 */
[----:B0-----:R-:W-:Y:S01]  /*6910*/  FADD.FTZ R7, -R40, R7 ;  /* 0x0000000728077221 */ /* 0x001fe20000010100 */
[----:B------:R-:W-:-:S04]  /*6920*/  FMUL.FTZ R6, R6, 1.4426950216293334961 ;  /* 0x3fb8aa3b06067820 */ /* 0x000fc80000410000 */
[----:B------:R-:W0:Y:S01]  /*6930*/  MUFU.EX2 R4, R4 ;  /* 0x0000000400047308 */ /* 0x000e220000000800 */
[----:B---3--:R-:W-:Y:S01]  /*6940*/  FADD.FTZ R10, -R40, R10 ;  /* 0x0000000a280a7221 */ /* 0x008fe20000010100 */
[----:B------:R-:W-:Y:S02]  /*6950*/  FMUL.FTZ R7, R7, 1.4426950216293334961 ;  /* 0x3fb8aa3b07077820 */ /* 0x000fe40000410000 */
[----:B------:R-:W1:Y:S01]  /*6960*/  MUFU.EX2 R6, R6 ;  /* 0x0000000600067308 */ /* 0x000e620000000800 */
[----:B------:R-:W-:-:S03]  /*6970*/  FMUL.FTZ R11, R10, 1.4426950216293334961 ;  /* 0x3fb8aa3b0a0b7820 */ /* 0x000fc60000410000 */
[----:B------:R-:W2:Y:S04]  /*6980*/  MUFU.EX2 R10, R7 ;  /* 0x00000007000a7308 */ /* 0x000ea80000000800 */
[----:B-----5:R-:W3:Y:S01]  /*6990*/  MUFU.EX2 R12, R11 ;  /* 0x0000000b000c7308 */ /* 0x020ee20000000800 */
[----:B0-----:R0:W-:Y:S01]  /*69a0*/  STS [R5+-0x800], R4 ;  /* 0xfff8000405007388 */ /* 0x0011e20000000800 */
[----:B------:R-:W-:-:S03]  /*69b0*/  FADD.FTZ R9, R9, R4 ;  /* 0x0000000409097221 */ /* 0x000fc60000010000 */
[----:B-1----:R0:W-:Y:S01]  /*69c0*/  STS [R5+-0x400], R6 ;  /* 0xfffc000605007388 */ /* 0x0021e20000000800 */
[----:B------:R-:W-:-:S03]  /*69d0*/  FADD.FTZ R9, R9, R6 ;  /* 0x0000000609097221 */ /* 0x000fc60000010000 */
[----:B--2---:R0:W-:Y:S01]  /*69e0*/  STS [R5], R10 ;  /* 0x0000000a05007388 */ /* 0x0041e20000000800 */
[----:B------:R-:W-:-:S03]  /*69f0*/  FADD.FTZ R9, R9, R10 ;  /* 0x0000000a09097221 */ /* 0x000fc60000010000 */
[----:B---3--:R0:W-:Y:S01]  /*6a00*/  STS [R5+0x400], R12 ;  /* 0x0004000c05007388 */ /* 0x0081e20000000800 */
[----:B------:R-:W-:Y:S01]  /*6a10*/  FADD.FTZ R9, R9, R12 ;  /* 0x0000000c09097221 */ /* 0x000fe20000010000 */
[----:B------:R-:W-:Y:S06]  /*6a20*/  BRA `(.L_x_59) ;  /* 0x0000000400807947 */ /* 0x000fec0003800000 */
.L_x_60:
[----:B------:R-:W-:Y:S01]  /*6a30*/  IMAD.MOV.U32 R6, RZ, RZ, 0x100 ;  /* 0x00000100ff067424 */ /* 0x000fe200078e00ff */
[----:B0-----:R-:W-:Y:S01]  /*6a40*/  LOP3.LUT R7, RZ, R2, RZ, 0x33, !PT ;  /* 0x00000002ff077212 */ /* 0x001fe200078e33ff */
        /* <DEDUP_REMOVED lines=10> */
[----:B-----5:R-:W-:Y:S02]  /*6af0*/  IADD3 R13, P1, P2, R4, UR47, R217 ;  /* 0x0000002f040d7c10 */ /* 0x020fe4000fa3e0d9 */
[----:B------:R-:W-:Y:S02]  /*6b00*/  LEA.HI R4, R7, 0x1, RZ, 0x18 ;  /* 0x0000000107047811 */ /* 0x000fe400078fc0ff */
[----:B------:R-:W-:Y:S02]  /*6b10*/  LEA R7, R11, R10, 0x18 ;  /* 0x0000000a0b077211 */ /* 0x000fe400078ec0ff */
[----:B------:R-:W-:Y:S02]  /*6b20*/  LOP3.LUT R4, R4, 0x3, RZ, 0xc0, !PT ;  /* 0x0000000304047812 */ /* 0x000fe400078ec0ff */
[----:B------:R-:W-:Y:S01]  /*6b30*/  IADD3.X R5, PT, PT, R18, R5, RZ, P1, P2 ;  /* 0x0000000512057210 */ /* 0x000fe20000fe44ff */
[----:B------:R-:W-:Y:S01]  /*6b40*/  IMAD.IADD R7, R16, 0x1, R7 ;  /* 0x0000000110077824 */ /* 0x000fe200078e0207 */
[----:B------:R-:W-:-:S02]  /*6b50*/  MOV R9, RZ ;  /* 0x000000ff00097202 */ /* 0x000fc40000000f00 */
[----:B------:R-:W-:Y:S02]  /*6b60*/  MOV R6, R217 ;  /* 0x000000d900067202 */ /* 0x000fe40000000f00 */
[----:B------:R-:W-:-:S07]  /*6b70*/  IADD3 R10, PT, PT, -R4, RZ, RZ ;  /* 0x000000ff040a7210 */ /* 0x000fce0007ffe1ff */
.L_x_71:
[----:B------:R-:W-:-:S06]  /*6b80*/  MOV R4, R13 ;  /* 0x0000000d00047202 */ /* 0x000fcc0000000f00 */
[----:B------:R0:W2:Y:S01]  /*6b90*/  LDG.E.U8 R4, desc[UR36][R4.64] ;  /* 0x0000002404047981 */ /* 0x0000a2000c1e1100 */
[----:B------:R-:W-:Y:S01]  /*6ba0*/  IMAD.MOV.U32 R12, RZ, RZ, RZ ;  /* 0x000000ffff0c7224 */ /* 0x000fe200078e00ff */
[----:B------:R-:W-:Y:S02]  /*6bb0*/  IADD3 R10, PT, PT, R10, 0x1, RZ ;  /* 0x000000010a0a7810 */ /* 0x000fe40007ffe0ff */
[----:B------:R-:W-:Y:S02]  /*6bc0*/  IADD3 R13, P2, PT, R13, 0x100, RZ ;  /* 0x000001000d0d7810 */ /* 0x000fe40007f5e0ff */
[----:B------:R-:W-:-:S03]  /*6bd0*/  IADD3 R6, PT, PT, R6, 0x100, RZ ;  /* 0x0000010006067810 */ /* 0x000fc60007ffe0ff */
[----:B0-----:R-:W-:Y:S01]  /*6be0*/  IMAD.X R5, RZ, RZ, R5, P2 ;  /* 0x000000ffff057224 */ /* 0x001fe200010e0605 */
[----:B--2---:R-:W-:-:S13]  /*6bf0*/  ISETP.NE.AND P1, PT, R4, RZ, PT ;  /* 0x000000ff0400720c */ /* 0x004fda0003f25270 */
[----:B------:R-:W1:Y:S02]  /*6c00*/  @!P1 LDS R11, [R7] ;  /* 0x00000000070b9984 */ /* 0x000e640000000800 */
[----:B-1----:R-:W-:-:S04]  /*6c10*/  @!P1 FADD.FTZ R11, -R40, R11 ;  /* 0x0000000b280b9221 */ /* 0x002fc80000010100 */
[----:B------:R-:W-:-:S04]  /*6c20*/  @!P1 FMUL.FTZ R11, R11, 1.4426950216293334961 ;  /* 0x3fb8aa3b0b0b9820 */ /* 0x000fc80000410000 */
[----:B------:R-:W0:Y:S01]  /*6c30*/  @!P1 MUFU.EX2 R12, R11 ;  /* 0x0000000b000c9308 */ /* 0x000e220000000800 */
[----:B------:R-:W-:Y:S01]  /*6c40*/  ISETP.NE.AND P1, PT, R10, RZ, PT ;  /* 0x000000ff0a00720c */ /* 0x000fe20003f25270 */
[----:B0-----:R0:W-:Y:S01]  /*6c50*/  STS [R7], R12 ;  /* 0x0000000c07007388 */ /* 0x0011e20000000800 */
[----:B------:R-:W-:Y:S01]  /*6c60*/  FADD.FTZ R9, R12, R9 ;  /* 0x000000090c097221 */ /* 0x000fe20000010000 */
[----:B0-----:R-:W-:-:S10]  /*6c70*/  IADD3 R7, PT, PT, R7, 0x400, RZ ;  /* 0x0000040007077810 */ /* 0x001fd40007ffe0ff */
[----:B------:R-:W-:Y:S05]  /*6c80*/  @P1 BRA `(.L_x_71) ;  /* 0xfffffffc00bc1947 */ /* 0x000fea000383ffff */
.L_x_70:
[----:B------:R-:W-:Y:S05]  /*6c90*/  BSYNC.RECONVERGENT B1 ;  /* 0x0000000000017941 */ /* 0x000fea0003800200 */
.L_x_69:
[----:B------:R-:W-:Y:S05]  /*6ca0*/  @!P0 BRA `(.L_x_59) ;  /* 0x0000000000e08947 */ /* 0x000fea0003800000 */
[----:B------:R-:W0:Y:S01]  /*6cb0*/  S2R R10, SR_CgaCtaId ;  /* 0x00000000000a7919 */ /* 0x000e220000008800 */
[----:B------:R-:W2:Y:S01]  /*6cc0*/  LDCU.64 UR8, c[0x0][0x420] ;  /* 0x00008400ff0877ac */ /* 0x000ea20008000a00 */
[----:B------:R-:W-:Y:S01]  /*6cd0*/  MOV R4, 0x400 ;  /* 0x0000040000047802 */ /* 0x000fe20000000f00 */
[----:B------:R-:W-:-:S04]  /*6ce0*/  USHF.L.U32 UR4, UR10, 0x2, URZ ;  /* 0x000000020a047899 */ /* 0x000fc800080006ff */
[----:B------:R-:W-:Y:S02]  /*6cf0*/  VIADD R5, R4, 0x240 ;  /* 0x0000024004057836 */ /* 0x000fe40000000000 */
[----:B------:R-:W-:Y:S02]  /*6d00*/  LEA R4, R6, -UR4, 0x2 ;  /* 0x8000000406047c11 */ /* 0x000fe4000f8e10ff */
[----:B--2---:R-:W-:-:S04]  /*6d10*/  MOV R11, UR8 ;  /* 0x00000008000b7c02 */ /* 0x004fc80008000f00 */
[----:B------:R-:W-:-:S04]  /*6d20*/  IADD3 R11, P0, P1, R11, UR47, R6 ;  /* 0x0000002f0b0b7c10 */ /* 0x000fc8000f91e006 */
[----:B------:R-:W-:Y:S02]  /*6d30*/  IADD3 R11, P2, PT, R11, 0x200, RZ ;  /* 0x000002000b0b7810 */ /* 0x000fe40007f5e0ff */
[----:B0-----:R-:W-:Y:S02]  /*6d40*/  LEA R7, R10, R5, 0x18 ;  /* 0x000000050a077211 */ /* 0x001fe400078ec0ff */
[----:B------:R-:W-:Y:S02]  /*6d50*/  IADD3.X R5, PT, PT, R18, UR9, RZ, P0, P1 ;  /* 0x0000000912057c10 */ /* 0x000fe400087e24ff */
[----:B------:R-:W-:Y:S02]  /*6d60*/  IADD3 R7, PT, PT, R4, 0x800, R7 ;  /* 0x0000080004077810 */ /* 0x000fe40007ffe007 */
[----:B------:R-:W-:-:S07]  /*6d70*/  IADD3.X R5, PT, PT, RZ, R5, RZ, P2, !PT ;  /* 0x00000005ff057210 */ /* 0x000fce00017fe4ff */
.L_x_72:
[----:B------:R-:W-:-:S05]  /*6d80*/  MOV R4, R11 ;  /* 0x0000000b00047202 */ /* 0x000fca0000000f00 */
[----:B-----5:R-:W2:Y:S04]  /*6d90*/  LDG.E.U8 R13, desc[UR36][R4.64+-0x200] ;  /* 0xfffe0024040d7981 */ /* 0x020ea8000c1e1100 */
[----:B------:R-:W3:Y:S04]  /*6da0*/  LDG.E.U8 R10, desc[UR36][R4.64+-0x100] ;  /* 0xffff0024040a7981 */ /* 0x000ee8000c1e1100 */
[----:B------:R-:W4:Y:S04]  /*6db0*/  LDG.E.U8 R11, desc[UR36][R4.64] ;  /* 0x00000024040b7981 */ /* 0x000f28000c1e1100 */
[----:B------:R-:W4:Y:S01]  /*6dc0*/  LDG.E.U8 R12, desc[UR36][R4.64+0x100] ;  /* 0x00010024040c7981 */ /* 0x000f22000c1e1100 */
[----:B------:R-:W-:Y:S01]  /*6dd0*/  IMAD.MOV.U32 R20, RZ, RZ, RZ ;  /* 0x000000ffff147224 */ /* 0x000fe200078e00ff */
[----:B------:R-:W-:-:S02]  /*6de0*/  IADD3 R6, PT, PT, R6, 0x400, RZ ;  /* 0x0000040006067810 */ /* 0x000fc40007ffe0ff */
[----:B--2---:R-:W-:Y:S02]  /*6df0*/  ISETP.NE.AND P0, PT, R13, RZ, PT ;  /* 0x000000ff0d00720c */ /* 0x004fe40003f05270 */
[----:B---3--:R-:W-:Y:S02]  /*6e00*/  ISETP.NE.AND P1, PT, R10, RZ, PT ;  /* 0x000000ff0a00720c */ /* 0x008fe40003f25270 */
[----:B----4-:R-:W-:Y:S02]  /*6e10*/  ISETP.NE.AND P2, PT, R11, RZ, PT ;  /* 0x000000ff0b00720c */ /* 0x010fe40003f45270 */
[----:B------:R-:W-:-:S07]  /*6e20*/  ISETP.NE.AND P3, PT, R12, RZ, PT ;  /* 0x000000ff0c00720c */ /* 0x000fce0003f65270 */
[----:B------:R-:W1:Y:S04]  /*6e30*/  @!P0 LDS R10, [R7+-0x800] ;  /* 0xfff80000070a8984 */ /* 0x000e680000000800 */
[----:B------:R-:W0:Y:S04]  /*6e40*/  @!P1 LDS R12, [R7+-0x400] ;  /* 0xfffc0000070c9984 */ /* 0x000e280000000800 */
[----:B------:R-:W2:Y:S04]  /*6e50*/  @!P2 LDS R14, [R7] ;  /* 0x00000000070ea984 */ /* 0x000ea80000000800 */
[----:B------:R-:W3:Y:S01]  /*6e60*/  @!P3 LDS R19, [R7+0x400] ;  /* 0x000400000713b984 */ /* 0x000ee20000000800 */
[----:B-1----:R-:W-:Y:S01]  /*6e70*/  @!P0 FADD.FTZ R11, -R40, R10 ;  /* 0x0000000a280b8221 */ /* 0x002fe20000010100 */
[----:B------:R-:W-:-:S03]  /*6e80*/  IMAD.MOV.U32 R10, RZ, RZ, RZ ;  /* 0x000000ffff0a7224 */ /* 0x000fc600078e00ff */
[----:B------:R-:W-:Y:S01]  /*6e90*/  @!P0 FMUL.FTZ R11, R11, 1.4426950216293334961 ;  /* 0x3fb8aa3b0b0b8820 */ /* 0x000fe20000410000 */
[C---:B0-----:R-:W-:Y:S01]  /*6ea0*/  @!P1 FADD.FTZ R13, -R40.reuse, R12 ;  /* 0x0000000c280d9221 */ /* 0x041fe20000010100 */
[----:B------:R-:W-:Y:S02]  /*6eb0*/  HFMA2 R12, -RZ, RZ, 0, 0 ;  /* 0x00000000ff0c7431 */ /* 0x000fe400000001ff */
[----:B------:R0:W1:Y:S01]  /*6ec0*/  @!P0 MUFU.EX2 R10, R11 ;  /* 0x0000000b000a8308 */ /* 0x0000620000000800 */
[----:B------:R-:W-:Y:S01]  /*6ed0*/  @!P1 FMUL.FTZ R13, R13, 1.4426950216293334961 ;  /* 0x3fb8aa3b0d0d9820 */ /* 0x000fe20000410000 */
[C---:B--2---:R-:W-:Y:S01]  /*6ee0*/  @!P2 FADD.FTZ R15, -R40.reuse, R14 ;  /* 0x0000000e280fa221 */ /* 0x044fe20000010100 */
[----:B------:R-:W-:Y:S01]  /*6ef0*/  MOV R14, RZ ;  /* 0x000000ff000e7202 */ /* 0x000fe20000000f00 */
[----:B---3--:R-:W-:Y:S01]  /*6f00*/  @!P3 FADD.FTZ R19, -R40, R19 ;  /* 0x000000132813b221 */ /* 0x008fe20000010100 */
[----:B------:R-:W2:Y:S01]  /*6f10*/  @!P1 MUFU.EX2 R12, R13 ;  /* 0x0000000d000c9308 */ /* 0x000ea20000000800 */
[----:B------:R-:W-:Y:S01]  /*6f20*/  @!P2 FMUL.FTZ R15, R15, 1.4426950216293334961 ;  /* 0x3fb8aa3b0f0fa820 */ /* 0x000fe20000410000 */
[----:B------:R-:W-:Y:S01]  /*6f30*/  ISETP.GE.AND P0, PT, R6, UR45, PT ;  /* 0x0000002d06007c0c */ /* 0x000fe2000bf06270 */
[----:B------:R-:W-:Y:S01]  /*6f40*/  @!P3 FMUL.FTZ R19, R19, 1.4426950216293334961 ;  /* 0x3fb8aa3b1313b820 */ /* 0x000fe20000410000 */
[----:B0-----:R-:W-:Y:S01]  /*6f50*/  IADD3 R11, P1, PT, R4, 0x400, RZ ;  /* 0x00000400040b7810 */ /* 0x001fe20007f3e0ff */
[----:B------:R-:W0:Y:S03]  /*6f60*/  @!P2 MUFU.EX2 R14, R15 ;  /* 0x0000000f000ea308 */ /* 0x000e260000000800 */
[----:B------:R-:W-:Y:S01]  /*6f70*/  IADD3.X R5, PT, PT, RZ, R5, RZ, P1, !PT ;  /* 0x00000005ff057210 */ /* 0x000fe20000ffe4ff */
[----:B------:R-:W3:Y:S01]  /*6f80*/  @!P3 MUFU.EX2 R20, R19 ;  /* 0x000000130014b308 */ /* 0x000ee20000000800 */
[----:B-1----:R-:W-:Y:S01]  /*6f90*/  FADD.FTZ R9, R10, R9 ;  /* 0x000000090a097221 */ /* 0x002fe20000010000 */
[----:B------:R-:W-:Y:S03]  /*6fa0*/  STS [R7+-0x800], R10 ;  /* 0xfff8000a07007388 */ /* 0x000fe60000000800 */
[----:B--2---:R-:W-:Y:S01]  /*6fb0*/  FADD.FTZ R9, R9, R12 ;  /* 0x0000000c09097221 */ /* 0x004fe20000010000 */
[----:B------:R-:W-:Y:S03]  /*6fc0*/  STS [R7+-0x400], R12 ;  /* 0xfffc000c07007388 */ /* 0x000fe60000000800 */
[----:B0-----:R-:W-:Y:S01]  /*6fd0*/  FADD.FTZ R9, R9, R14 ;  /* 0x0000000e09097221 */ /* 0x001fe20000010000 */
[----:B------:R-:W-:Y:S03]  /*6fe0*/  STS [R7], R14 ;  /* 0x0000000e07007388 */ /* 0x000fe60000000800 */
[----:B---3--:R-:W-:Y:S01]  /*6ff0*/  FADD.FTZ R9, R9, R20 ;  /* 0x0000001409097221 */ /* 0x008fe20000010000 */
[----:B------:R0:W-:Y:S02]  /*7000*/  STS [R7+0x400], R20 ;  /* 0x0004001407007388 */ /* 0x0001e40000000800 */
[----:B0-----:R-:W-:Y:S01]  /*7010*/  VIADD R7, R7, 0x1000 ;  /* 0x0000100007077836 */ /* 0x001fe20000000000 */
[----:B------:R-:W-:Y:S06]  /*7020*/  @!P0 BRA `(.L_x_72) ;  /* 0xfffffffc00548947 */ /* 0x000fec000383ffff */
.L_x_59:
[----:B------:R-:W-:Y:S05]  /*7030*/  BSYNC.RECONVERGENT B0 ;  /* 0x0000000000007941 */ /* 0x000fea0003800200 */
.L_x_58:
[----:B0-----:R-:W0:Y:S01]  /*7040*/  SHFL.BFLY PT, R4, R9, 0x10, 0x1f ;  /* 0x0e001f0009047f89 */ /* 0x001e2200000e0000 */
[C---:B------:R-:W-:Y:S01]  /*7050*/  ISETP.NE.AND P0, PT, R8.reuse, RZ, PT ;  /* 0x000000ff0800720c */ /* 0x040fe20003f05270 */
[----:B------:R-:W2:Y:S01]  /*7060*/  LDCU UR4, c[0x0][0x3f4] ;  /* 0x00007e80ff0477ac */ /* 0x000ea20008000800 */
[----:B------:R-:W-:Y:S01]  /*7070*/  ISETP.GT.U32.AND P1, PT, R8, 0x7, PT ;  /* 0x000000070800780c */ /* 0x000fe20003f24070 */
[----:B------:R-:W3:Y:S01]  /*7080*/  LDCU.U8 UR11, c[0x0][0x48c] ;  /* 0x00009180ff0b77ac */ /* 0x000ee20008000000 */
[----:B--2---:R-:W-:Y:S01]  /*7090*/  UIADD3 UR4, UPT, UPT, UR4, 0x4, URZ ;  /* 0x0000000404047890 */ /* 0x004fe2000fffe0ff */
[----:B0-----:R-:W-:-:S03]  /*70a0*/  FADD.FTZ R4, R4, R9 ;  /* 0x0000000904047221 */ /* 0x001fc60000010000 */
[----:B------:R-:W-:Y:S02]  /*70b0*/  USHF.R.S32.HI UR5, URZ, 0x1f, UR4 ;  /* 0x0000001fff057899 */ /* 0x000fe40008011404 */
[----:B------:R-:W0:Y:S02]  /*70c0*/  SHFL.BFLY PT, R5, R4, 0x8, 0x1f ;  /* 0x0d001f0004057f89 */ /* 0x000e2400000e0000 */
[----:B------:R-:W-:-:S03]  /*70d0*/  ULEA.HI UR5, UR5, UR4, URZ, 0x2 ;  /* 0x0000000405057291 */ /* 0x000fc6000f8f10ff */
[----:B------:R-:W-:Y:S01]  /*70e0*/  UMOV UR4, URZ ;  /* 0x000000ff00047c82 */ /* 0x000fe20008000000 */
[----:B------:R-:W-:-:S04]  /*70f0*/  USHF.L.U32 UR5, UR5, 0x2, URZ ;  /* 0x0000000205057899 */ /* 0x000fc800080006ff */
[----:B------:R-:W-:-:S03]  /*7100*/  ULOP3.LUT UR7, UR5, 0xfffffff0, URZ, 0xc0, !UPT ;  /* 0xfffffff005077892 */ /* 0x000fc6000f8ec0ff */
[----:B------:R-:W-:Y:S01]  /*7110*/  UMOV UR5, URZ ;  /* 0x000000ff00057c82 */ /* 0x000fe20008000000 */
[----:B0-----:R-:W-:-:S05]  /*7120*/  FADD.FTZ R5, R4, R5 ;  /* 0x0000000504057221 */ /* 0x001fca0000010000 */
[----:B------:R-:W0:Y:S02]  /*7130*/  SHFL.BFLY PT, R6, R5, 0x4, 0x1f ;  /* 0x0c801f0005067f89 */ /* 0x000e2400000e0000 */
[----:B0-----:R-:W-:-:S05]  /*7140*/  FADD.FTZ R6, R5, R6 ;  /* 0x0000000605067221 */ /* 0x001fca0000010000 */
[----:B------:R-:W0:Y:S02]  /*7150*/  SHFL.BFLY PT, R7, R6, 0x2, 0x1f ;  /* 0x0c401f0006077f89 */ /* 0x000e2400000e0000 */
[----:B0-----:R-:W-:-:S05]  /*7160*/  FADD.FTZ R7, R6, R7 ;  /* 0x0000000706077221 */ /* 0x001fca0000010000 */
[----:B------:R-:W0:Y:S02]  /*7170*/  SHFL.BFLY PT, R10, R7, 0x1, 0x1f ;  /* 0x0c201f00070a7f89 */ /* 0x000e2400000e0000 */
[----:B0-----:R-:W-:-:S05]  /*7180*/  FADD.FTZ R9, R7, R10 ;  /* 0x0000000a07097221 */ /* 0x001fca0000010000 */
[----:B------:R-:W-:Y:S01]  /*7190*/  @!P0 STS [R0+0x20], R9 ;  /* 0x0000200900008388 */ /* 0x000fe20000000800 */
[----:B------:R-:W-:Y:S01]  /*71a0*/  BAR.SYNC.DEFER_BLOCKING 0x0 ;  /* 0x0000000000007b1d */ /* 0x000fe20000010000 */
[----:B---3--:R-:W-:-:S05]  /*71b0*/  ISETP.NE.AND P0, PT, RZ, UR11, PT ;  /* 0x0000000bff007c0c */ /* 0x008fca000bf05270 */
[----:B------:R-:W0:Y:S01]  /*71c0*/  @!P1 LDS R9, [R3+0x20] ;  /* 0x0000200003099984 */ /* 0x000e220000000800 */
[----:B------:R-:W-:-:S03]  /*71d0*/  ISETP.GE.AND P1, PT, R217, UR45, PT ;  /* 0x0000002dd9007c0c */ /* 0x000fc6000bf26270 */
[----:B0-----:R-:W0:Y:S02]  /*71e0*/  SHFL.BFLY PT, R4, R9, 0x4, 0x1f ;  /* 0x0c801f0009047f89 */ /* 0x001e2400000e0000 */
[----:B0-----:R-:W-:-:S05]  /*71f0*/  FADD.FTZ R4, R4, R9 ;  /* 0x0000000904047221 */ /* 0x001fca0000010000 */
[----:B------:R-:W0:Y:S02]  /*7200*/  SHFL.BFLY PT, R5, R4, 0x2, 0x1f ;  /* 0x0c401f0004057f89 */ /* 0x000e2400000e0000 */
[----:B0-----:R-:W-:-:S05]  /*7210*/  FADD.FTZ R5, R4, R5 ;  /* 0x0000000504057221 */ /* 0x001fca0000010000 */
[----:B------:R-:W0:Y:S02]  /*7220*/  SHFL.BFLY PT, R6, R5, 0x1, 0x1f ;  /* 0x0c201f0005067f89 */ /* 0x000e2400000e0000 */
[----:B0-----:R-:W-:-:S06]  /*7230*/  FADD.FTZ R6, R5, R6 ;  /* 0x0000000605067221 */ /* 0x001fcc0000010000 */
[----:B------:R-:W0:Y:S02]  /*7240*/  SHFL.IDX PT, R6, R6, RZ, 0x1f ;  /* 0x00001fff06067589 */ /* 0x000e2400000e0000 */
[----:B0-----:R-:W-:-:S04]  /*7250*/  FADD.FTZ R0, R6, 9.9999999747524270788e-07 ;  /* 0x358637bd06007421 */ /* 0x001fc80000010000 */
[----:B------:R0:W2:Y:S01]  /*7260*/  MUFU.RCP R9, R0 ;  /* 0x0000000000097308 */ /* 0x0000a20000001000 */
[----:B------:R-:W-:Y:S05]  /*7270*/  @!P0 BRA `(.L_x_73) ;  /* 0x0000000000188947 */ /* 0x000fea0003800000 */
[----:B------:R-:W3:Y:S01]  /*7280*/  LDCU UR4, c[0x0][0x488] ;  /* 0x00009100ff0477ac */ /* 0x000ee20008000800 */
[----:B------:R-:W3:Y:S01]  /*7290*/  LDCU UR5, c[0x0][0x40c] ;  /* 0x00008180ff0577ac */ /* 0x000ee20008000800 */
[----:B------:R-:W1:Y:S01]  /*72a0*/  LDCU UR8, c[0x0][0x3f4] ;  /* 0x00007e80ff0877ac */ /* 0x000e620008000800 */
[----:B---3--:R-:W-:-:S04]  /*72b0*/  UIMAD UR40, UR40, UR4, UR5 ;  /* 0x00000004282872a4 */ /* 0x008fc8000f8e0205 */
[----:B-1----:R-:W-:-:S04]  /*72c0*/  UIMAD UR4, UR40, UR8, URZ ;  /* 0x00000008280472a4 */ /* 0x002fc8000f8e02ff */
[----:B------:R-:W-:-:S12]  /*72d0*/  USHF.R.S32.HI UR5, URZ, 0x1f, UR4 ;  /* 0x0000001fff057899 */ /* 0x000fd80008011404 */
.L_x_73:
[----:B------:R-:W-:Y:S04]  /*72e0*/  BSSY.RECONVERGENT B0, `(.L_x_74) ;  /* 0x0000063000007945 */ /* 0x000fe80003800200 */
[----:B------:R-:W-:Y:S05]  /*72f0*/  @P1 BRA `(.L_x_75) ;  /* 0x0000000400841947 */ /* 0x000fea0003800000 */
[----:B0-----:R-:W-:Y:S01]  /*7300*/  HFMA2 R0, -RZ, RZ, 0, 1.52587890625e-05 ;  /* 0x00000100ff007431 */ /* 0x001fe200000001ff */
[----:B------:R-:W-:Y:S01]  /*7310*/  LOP3.LUT R3, RZ, R2, RZ, 0x33, !PT ;  /* 0x00000002ff037212 */ /* 0x000fe200078e33ff */
[----:B------:R-:W-:Y:S03]  /*7320*/  BSSY.RECONVERGENT B1, `(.L_x_76) ;  /* 0x0000028000017945 */ /* 0x000fe60003800200 */
[----:B------:R-:W-:-:S04]  /*7330*/  VIADDMNMX R0, R217, R0, UR45, !PT ;  /* 0x0000002dd9007e46 */ /* 0x000fc8000f800100 */
[----:B------:R-:W-:-:S04]  /*7340*/  IADD3 R0, PT, PT, R0, -UR10, R3 ;  /* 0x8000000a00007c10 */ /* 0x000fc8000fffe003 */
[C---:B------:R-:W-:Y:S02]  /*7350*/  LOP3.LUT R3, R0.reuse, 0x300, RZ, 0xc0, !PT ;  /* 0x0000030000037812 */ /* 0x040fe400078ec0ff */
[----:B------:R-:W-:Y:S02]  /*7360*/  ISETP.GE.U32.AND P1, PT, R0, 0x300, PT ;  /* 0x000003000000780c */ /* 0x000fe40003f26070 */
[----:B------:R-:W-:-:S13]  /*7370*/  ISETP.NE.AND P2, PT, R3, 0x300, PT ;  /* 0x000003000300780c */ /* 0x000fda0003f45270 */
[----:B------:R-:W-:Y:S05]  /*7380*/  @!P2 BRA `(.L_x_77) ;  /* 0x000000000084a947 */ /* 0x000fea0003800000 */
[----:B------:R-:W0:Y:S01]  /*7390*/  S2UR UR9, SR_CgaCtaId ;  /* 0x00000000000979c3 */ /* 0x000e220000008800 */
[----:B------:R-:W3:Y:S01]  /*73a0*/  LDCU.64 UR12, c[0x0][0x480] ;  /* 0x00009000ff0c77ac */ /* 0x000ee20008000a00 */
[----:B------:R-:W-:Y:S02]  /*73b0*/  LEA.HI R0, R0, 0x1, RZ, 0x18 ;  /* 0x0000000100007811 */ /* 0x000fe400078fc0ff */
[----:B------:R-:W-:Y:S01]  /*73c0*/  IADD3 R7, P2, PT, R217, UR4, RZ ;  /* 0x00000004d9077c10 */ /* 0x000fe2000ff5e0ff */
[----:B------:R-:W-:Y:S01]  /*73d0*/  UMOV UR8, 0x400 ;  /* 0x0000040000087882 */ /* 0x000fe20000000000 */
[C---:B------:R-:W-:Y:S01]  /*73e0*/  SHF.L.U32 R3, R0.reuse, 0x8, RZ ;  /* 0x0000000800037819 */ /* 0x040fe200000006ff */
[----:B------:R-:W-:Y:S01]  /*73f0*/  UIADD3 UR8, UPT, UPT, UR8, 0x240, URZ ;  /* 0x0000024008087890 */ /* 0x000fe2000fffe0ff */
[----:B------:R-:W-:Y:S01]  /*7400*/  LOP3.LUT R0, R0, 0x3, RZ, 0xc0, !PT ;  /* 0x0000000300007812 */ /* 0x000fe200078ec0ff */
[----:B------:R-:W-:Y:S01]  /*7410*/  IMAD.X R8, RZ, RZ, UR5, P2 ;  /* 0x00000005ff087e24 */ /* 0x000fe200090e06ff */
[----:B------:R-:W-:-:S02]  /*7420*/  LOP3.LUT R4, R3, 0x300, RZ, 0xc0, !PT ;  /* 0x0000030003047812 */ /* 0x000fc400078ec0ff */
[----:B------:R-:W-:Y:S02]  /*7430*/  LEA R3, R2, UR7, 0x1 ;  /* 0x0000000702037c11 */ /* 0x000fe4000f8e08ff */
[----:B------:R-:W-:Y:S02]  /*7440*/  IADD3 R217, PT, PT, R217, R4, RZ ;  /* 0x00000004d9d97210 */ /* 0x000fe40007ffe0ff */
[----:B------:R-:W-:Y:S02]  /*7450*/  IADD3 R0, PT, PT, -R0, RZ, RZ ;  /* 0x000000ff00007210 */ /* 0x000fe40007ffe1ff */
[----:B---3--:R-:W-:-:S04]  /*7460*/  LEA R6, P2, R7, UR12, 0x2 ;  /* 0x0000000c07067c11 */ /* 0x008fc8000f8410ff */
[----:B------:R-:W-:Y:S01]  /*7470*/  LEA.HI.X R7, R7, UR13, R8, 0x2, P2 ;  /* 0x0000000d07077c11 */ /* 0x000fe200090f1408 */
[----:B0-----:R-:W-:-:S06]  /*7480*/  ULEA UR8, UR9, UR8, 0x18 ;  /* 0x0000000809087291 */ /* 0x001fcc000f8ec0ff */
[----:B------:R-:W-:Y:S01]  /*7490*/  VIADD R16, R16, UR8 ;  /* 0x0000000810107c36 */ /* 0x000fe20008000000 */
[----:B------:R-:W-:-:S07]  /*74a0*/  IADD3 R3, PT, PT, R3, UR8, RZ ;  /* 0x0000000803037c10 */ /* 0x000fce000fffe0ff */
.L_x_78:
[----:B---3--:R0:W2:Y:S01]  /*74b0*/  LDS R4, [R16] ;  /* 0x0000000010047984 */ /* 0x0080a20000000800 */
[----:B------:R-:W-:Y:S01]  /*74c0*/  @P0 IMAD.MOV.U32 R5, RZ, RZ, R7 ;  /* 0x000000ffff050224 */ /* 0x000fe200078e0007 */
[----:B------:R-:W-:-:S04]  /*74d0*/  IADD3 R0, PT, PT, R0, 0x1, RZ ;  /* 0x0000000100007810 */ /* 0x000fc80007ffe0ff */
[----:B------:R-:W-:Y:S02]  /*74e0*/  ISETP.NE.AND P3, PT, R0, RZ, PT ;  /* 0x000000ff0000720c */ /* 0x000fe40003f65270 */
[----:B0-----:R-:W-:Y:S01]  /*74f0*/  IADD3 R16, PT, PT, R16, 0x400, RZ ;  /* 0x0000040010107810 */ /* 0x001fe20007ffe0ff */
[----:B--2---:R-:W-:-:S05]  /*7500*/  FMUL.FTZ R11, R4, R9 ;  /* 0x00000009040b7220 */ /* 0x004fca0000410000 */
[----:B------:R-:W-:-:S04]  /*7510*/  F2FP.F16.F32.PACK_AB R4, RZ, R11 ;  /* 0x0000000bff04723e */ /* 0x000fc800000000ff */
[----:B------:R-:W-:Y:S02]  /*7520*/  PRMT R8, R4, 0x7610, R8 ;  /* 0x0000761004087816 */ /* 0x000fe40000000008 */
[----:B------:R-:W-:Y:S02]  /*7530*/  @P0 MOV R4, R6 ;  /* 0x0000000600040202 */ /* 0x000fe40000000f00 */
[----:B------:R-:W-:Y:S01]  /*7540*/  IADD3 R6, P2, PT, R6, 0x400, RZ ;  /* 0x0000040006067810 */ /* 0x000fe20007f5e0ff */
[----:B------:R0:W-:Y:S04]  /*7550*/  STS.U16 [R3], R8 ;  /* 0x0000000803007388 */ /* 0x0001e80000000400 */
[----:B------:R3:W-:Y:S01]  /*7560*/  @P0 STG.E desc[UR36][R4.64], R11 ;  /* 0x0000000b04000986 */ /* 0x0007e2000c101924 */
[----:B------:R-:W-:Y:S01]  /*7570*/  IMAD.X R7, RZ, RZ, R7, P2 ;  /* 0x000000ffff077224 */ /* 0x000fe200010e0607 */
[----:B0-----:R-:W-:Y:S01]  /*7580*/  IADD3 R3, PT, PT, R3, 0x200, RZ ;  /* 0x0000020003037810 */ /* 0x001fe20007ffe0ff */
[----:B------:R-:W-:Y:S06]  /*7590*/  @P3 BRA `(.L_x_78) ;  /* 0xfffffffc00c43947 */ /* 0x000fec000383ffff */
.L_x_77:
[----:B------:R-:W-:Y:S05]  /*75a0*/  BSYNC.RECONVERGENT B1 ;  /* 0x0000000000017941 */ /* 0x000fea0003800200 */
.L_x_76:
[----:B------:R-:W-:Y:S05]  /*75b0*/  @!P1 BRA `(.L_x_75) ;  /* 0x0000000000d49947 */ /* 0x000fea0003800000 */
[----:B---3--:R-:W0:Y:S01]  /*75c0*/  S2R R5, SR_CgaCtaId ;  /* 0x0000000000057919 */ /* 0x008e220000008800 */
[----:B------:R-:W3:Y:S01]  /*75d0*/  LDCU.64 UR12, c[0x0][0x480] ;  /* 0x00009000ff0c77ac */ /* 0x000ee20008000a00 */
[----:B------:R-:W-:Y:S02]  /*75e0*/  MOV R4, 0x400 ;  /* 0x0000040000047802 */ /* 0x000fe40000000f00 */
[C---:B------:R-:W-:Y:S01]  /*75f0*/  IADD3 R6, P2, PT, R217.reuse, UR4, RZ ;  /* 0x00000004d9067c10 */ /* 0x040fe2000ff5e0ff */
[----:B------:R-:W-:Y:S01]  /*7600*/  USHF.L.U32 UR8, UR10, 0x2, URZ ;  /* 0x000000020a087899 */ /* 0x000fe200080006ff */
[----:B------:R-:W-:Y:S01]  /*7610*/  LEA R0, R217, UR7, 0x1 ;  /* 0x00000007d9007c11 */ /* 0x000fe2000f8e08ff */
[----:B------:R-:W-:Y:S01]  /*7620*/  VIADD R4, R4, 0x240 ;  /* 0x0000024004047836 */ /* 0x000fe20000000000 */
[----:B------:R-:W-:Y:S01]  /*7630*/  MOV R3, UR10 ;  /* 0x0000000a00037c02 */ /* 0x000fe20008000f00 */
[----:B------:R-:W-:Y:S02]  /*7640*/  UISETP.NE.AND UP0, UPT, UR11, URZ, UPT ;  /* 0x000000ff0b00728c */ /* 0x000fe4000bf05270 */
[----:B------:R-:W-:-:S02]  /*7650*/  ISETP.NE.AND P1, PT, RZ, UR11, PT ;  /* 0x0000000bff007c0c */ /* 0x000fc4000bf25270 */
[----:B------:R-:W-:Y:S01]  /*7660*/  IMAD R3, R3, -0x2, R0 ;  /* 0xfffffffe03037824 */ /* 0x000fe200078e0200 */
[----:B------:R-:W-:Y:S02]  /*7670*/  LEA R0, R217, -UR8, 0x2 ;  /* 0x80000008d9007c11 */ /* 0x000fe4000f8e10ff */
[----:B------:R-:W-:Y:S02]  /*7680*/  PLOP3.LUT P0, PT, PT, PT, UP0, 0x80, 0x8 ;  /* 0x000000000008781c */ /* 0x000fe40003f0f008 */
[----:B---3--:R-:W-:Y:S02]  /*7690*/  LEA R7, P3, R6, UR12, 0x2 ;  /* 0x0000000c06077c11 */ /* 0x008fe4000f8610ff */
[----:B0-----:R-:W-:Y:S02]  /*76a0*/  LEA R4, R5, R4, 0x18 ;  /* 0x0000000405047211 */ /* 0x001fe400078ec0ff */
[----:B------:R-:W-:Y:S02]  /*76b0*/  IADD3.X R5, PT, PT, RZ, UR5, RZ, P2, !PT ;  /* 0x00000005ff057c10 */ /* 0x000fe400097fe4ff */
[----:B------:R-:W-:-:S02]  /*76c0*/  IADD3 R7, P2, PT, R7, 0x800, RZ ;  /* 0x0000080007077810 */ /* 0x000fc40007f5e0ff */
[----:B------:R-:W-:Y:S02]  /*76d0*/  LEA.HI.X R5, R6, UR13, R5, 0x2, P3 ;  /* 0x0000000d06057c11 */ /* 0x000fe400098f1405 */
[--C-:B------:R-:W-:Y:S02]  /*76e0*/  IADD3 R0, PT, PT, R0, 0x800, R4.reuse ;  /* 0x0000080000007810 */ /* 0x100fe40007ffe004 */
[----:B------:R-:W-:Y:S02]  /*76f0*/  IADD3 R3, PT, PT, R3, 0x400, R4 ;  /* 0x0000040003037810 */ /* 0x000fe40007ffe004 */
[----:B------:R-:W-:-:S07]  /*7700*/  IADD3.X R8, PT, PT, RZ, R5, RZ, P2, !PT ;  /* 0x00000005ff087210 */ /* 0x000fce00017fe4ff */
.L_x_79:
[----:B------:R-:W2:Y:S01]  /*7710*/  LDS R4, [R0+-0x800] ;  /* 0xfff8000000047984 */ /* 0x000ea20000000800 */
[----:B------:R-:W-:-:S04]  /*7720*/  IADD3 R217, PT, PT, R217, 0x400, RZ ;  /* 0x00000400d9d97810 */ /* 0x000fc80007ffe0ff */
[----:B------:R-:W-:Y:S01]  /*7730*/  ISETP.GE.AND P2, PT, R217, UR45, PT ;  /* 0x0000002dd9007c0c */ /* 0x000fe2000bf46270 */
[----:B--2---:R-:W-:-:S05]  /*7740*/  FMUL.FTZ R11, R4, R9 ;  /* 0x00000009040b7220 */ /* 0x004fca0000410000 */
[----:B------:R-:W-:-:S04]  /*7750*/  F2FP.F16.F32.PACK_AB R4, RZ, R11 ;  /* 0x0000000bff04723e */ /* 0x000fc800000000ff */
[----:B------:R-:W-:-:S05]  /*7760*/  PRMT R5, R4, 0x7610, R5 ;  /* 0x0000761004057816 */ /* 0x000fca0000000005 */
[----:B------:R0:W-:Y:S04]  /*7770*/  STS.U16 [R3+-0x400], R5 ;  /* 0xfffc000503007388 */ /* 0x0001e80000000400 */
[----:B------:R-:W2:Y:S01]  /*7780*/  LDS R4, [R0+-0x400] ;  /* 0xfffc000000047984 */ /* 0x000ea20000000800 */
[----:B0-----:R-:W-:Y:S01]  /*7790*/  MOV R5, R8 ;  /* 0x0000000800057202 */ /* 0x001fe20000000f00 */
[----:B--2--5:R-:W-:-:S05]  /*77a0*/  FMUL.FTZ R13, R4, R9 ;  /* 0x00000009040d7220 */ /* 0x024fca0000410000 */
[----:B------:R-:W-:-:S04]  /*77b0*/  F2FP.F16.F32.PACK_AB R4, RZ, R13 ;  /* 0x0000000dff04723e */ /* 0x000fc800000000ff */
[----:B------:R-:W-:-:S05]  /*77c0*/  PRMT R10, R4, 0x7610, R10 ;  /* 0x00007610040a7816 */ /* 0x000fca000000000a */
[----:B------:R-:W-:Y:S04]  /*77d0*/  STS.U16 [R3+-0x200], R10 ;  /* 0xfffe000a03007388 */ /* 0x000fe80000000400 */
[----:B------:R-:W0:Y:S02]  /*77e0*/  LDS R4, [R0] ;  /* 0x0000000000047984 */ /* 0x000e240000000800 */
[----:B0-----:R-:W-:-:S05]  /*77f0*/  FMUL.FTZ R15, R4, R9 ;  /* 0x00000009040f7220 */ /* 0x001fca0000410000 */
[----:B------:R-:W-:-:S05]  /*7800*/  F2FP.F16.F32.PACK_AB R4, RZ, R15 ;  /* 0x0000000fff04723e */ /* 0x000fca00000000ff */
[----:B------:R0:W-:Y:S04]  /*7810*/  STS.U16 [R3], R4 ;  /* 0x0000000403007388 */ /* 0x0001e80000000400 */
[----:B------:R2:W3:Y:S01]  /*7820*/  LDS R6, [R0+0x400] ;  /* 0x0004000000067984 */ /* 0x0004e20000000800 */
[----:B0-----:R-:W-:Y:S01]  /*7830*/  IMAD.MOV.U32 R4, RZ, RZ, R7 ;  /* 0x000000ffff047224 */ /* 0x001fe200078e0007 */
[----:B--2---:R-:W-:-:S04]  /*7840*/  IADD3 R0, PT, PT, R0, 0x1000, RZ ;  /* 0x0000100000007810 */ /* 0x004fc80007ffe0ff */
[----:B------:R-:W-:Y:S01]  /*7850*/  @P0 STG.E desc[UR36][R4.64+-0x800], R11 ;  /* 0xfff8000b04000986 */ /* 0x000fe2000c101924 */
[----:B------:R-:W-:Y:S02]  /*7860*/  PLOP3.LUT P0, PT, P1, PT, PT, 0x80, 0x8 ;  /* 0x000000000008781c */ /* 0x000fe40000f0f070 */
[----:B------:R-:W-:-:S05]  /*7870*/  IADD3 R7, P3, PT, R4, 0x1000, RZ ;  /* 0x0000100004077810 */ /* 0x000fca0007f7e0ff */
[----:B------:R-:W-:-:S06]  /*7880*/  IMAD.X R8, RZ, RZ, R5, P3 ;  /* 0x000000ffff087224 */ /* 0x000fcc00018e0605 */
[----:B------:R-:W-:Y:S04]  /*7890*/  @P0 STG.E desc[UR36][R4.64+-0x400], R13 ;  /* 0xfffc000d04000986 */ /* 0x000fe8000c101924 */
[----:B------:R-:W-:Y:S01]  /*78a0*/  @P0 STG.E desc[UR36][R4.64], R15 ;  /* 0x0000000f04000986 */ /* 0x000fe2000c101924 */
[----:B---3--:R-:W-:-:S05]  /*78b0*/  FMUL.FTZ R19, R6, R9 ;  /* 0x0000000906137220 */ /* 0x008fca0000410000 */
[----:B------:R-:W-:Y:S01]  /*78c0*/  @P0 STG.E desc[UR36][R4.64+0x400], R19 ;  /* 0x0004001304000986 */ /* 0x000fe2000c101924 */
[----:B------:R-:W-:-:S05]  /*78d0*/  F2FP.F16.F32.PACK_AB R6, RZ, R19 ;  /* 0x00000013ff06723e */ /* 0x000fca00000000ff */
[----:B------:R0:W-:Y:S02]  /*78e0*/  STS.U16 [R3+0x200], R6 ;  /* 0x0002000603007388 */ /* 0x0001e40000000400 */
[----:B0-----:R-:W-:Y:S01]  /*78f0*/  IADD3 R3, PT, PT, R3, 0x800, RZ ;  /* 0x0000080003037810 */ /* 0x001fe20007ffe0ff */
[----:B------:R-:W-:Y:S06]  /*7900*/  @!P2 BRA `(.L_x_79) ;  /* 0xfffffffc0080a947 */ /* 0x000fec000383ffff */
.L_x_75:
[----:B------:R-:W-:Y:S05]  /*7910*/  BSYNC.RECONVERGENT B0 ;  /* 0x0000000000007941 */ /* 0x000fea0003800200 */
.L_x_74:
[----:B------:R-:W-:Y:S01]  /*7920*/  USHF.R.S32.HI UR4, URZ, 0x1f, UR44 ;  /* 0x0000001fff047899 */ /* 0x000fe2000801142c */
[----:B------:R-:W1:Y:S01]  /*7930*/  S2R R8, SR_CgaCtaId ;  /* 0x0000000000087919 */ /* 0x000e620000008800 */
[----:B------:R-:W2:Y:S01]  /*7940*/  LDCU UR5, c[0x0][0x40c] ;  /* 0x00008180ff0577ac */ /* 0x000ea20008000800 */
[----:B------:R-:W-:Y:S01]  /*7950*/  SHF.R.U32.HI R19, RZ, 0x4, R2 ;  /* 0x00000004ff137819 */ /* 0x000fe20000011602 */
[C---:B0-----:R-:W-:Y:S01]  /*7960*/  IMAD.SHL.U32 R0, R2.reuse, 0x10, RZ ;  /* 0x0000001002007824 */ /* 0x041fe200078e00ff */
[----:B---3--:R-:W-:Y:S01]  /*7970*/  SHF.L.U32 R4, R2, 0x3, RZ ;  /* 0x0000000302047819 */ /* 0x008fe200000006ff */
[----:B------:R-:W-:Y:S01]  /*7980*/  ULEA.HI UR4, UR4, UR44, URZ, 0x4 ;  /* 0x0000002c04047291 */ /* 0x000fe2000f8f20ff */
[----:B------:R-:W-:Y:S01]  /*7990*/  MOV R7, 0x400 ;  /* 0x0000040000077802 */ /* 0x000fe20000000f00 */
[----:B------:R-:W-:Y:S01]  /*79a0*/  BSSY.RECONVERGENT B0, `(.L_x_80) ;  /* 0x000001b000007945 */ /* 0x000fe20003800200 */
[----:B------:R-:W-:Y:S02]  /*79b0*/  LOP3.LUT R4, R4, 0x78, RZ, 0xc0, !PT ;  /* 0x0000007804047812 */ /* 0x000fe400078ec0ff */
[----:B------:R-:W-:-:S02]  /*79c0*/  CS2R R22, SRZ ;  /* 0x0000000000167805 */ /* 0x000fc4000001ff00 */
[----:B------:R-:W-:Y:S01]  /*79d0*/  IADD3 R3, PT, PT, R7, 0x140, RZ ;  /* 0x0000014007037810 */ /* 0x000fe20007ffe0ff */
[----:B------:R-:W-:Y:S01]  /*79e0*/  IMAD.U32 R6, RZ, RZ, UR4 ;  /* 0x00000004ff067e24 */ /* 0x000fe2000f8e00ff */
[----:B------:R-:W-:Y:S02]  /*79f0*/  LOP3.LUT R0, R0, 0xf0, RZ, 0xc0, !PT ;  /* 0x000000f000007812 */ /* 0x000fe400078ec0ff */
[----:B------:R-:W-:Y:S02]  /*7a00*/  CS2R R20, SRZ ;  /* 0x0000000000147805 */ /* 0x000fe4000001ff00 */
[----:B------:R-:W-:Y:S02]  /*7a10*/  LOP3.LUT R6, R6, 0xfffffff0, RZ, 0xc0, !PT ;  /* 0xfffffff006067812 */ /* 0x000fe400078ec0ff */
[----:B--2---:R-:W-:Y:S02]  /*7a20*/  MOV R53, UR5 ;  /* 0x0000000500357c02 */ /* 0x004fe40008000f00 */
[----:B------:R-:W-:-:S04]  /*7a30*/  IADD3 R6, PT, PT, -R6, UR44, RZ ;  /* 0x0000002c06067c10 */ /* 0x000fc8000fffe1ff */
[----:B------:R-:W-:-:S04]  /*7a40*/  ISETP.NE.AND P0, PT, R19, R6, PT ;  /* 0x000000061300720c */ /* 0x000fc80003f05270 */
[----:B------:R-:W-:Y:S02]  /*7a50*/  ISETP.NE.OR P0, PT, R53, RZ, P0 ;  /* 0x000000ff3500720c */ /* 0x000fe40000705670 */
[----:B-1----:R-:W-:Y:S02]  /*7a60*/  LEA R3, R8, R3, 0x18 ;  /* 0x0000000308037211 */ /* 0x002fe400078ec0ff */
[----:B------:R-:W-:Y:S02]  /*7a70*/  ISETP.GT.U32.OR P0, PT, R4, 0x5f, P0 ;  /* 0x0000005f0400780c */ /* 0x000fe40000704470 */
[----:B------:R-:W-:-:S11]  /*7a80*/  IADD3 R16, PT, PT, R3, R0, RZ ;  /* 0x0000000003107210 */ /* 0x000fd60007ffe0ff */
[----:B------:R-:W-:Y:S05]  /*7a90*/  @P0 BRA `(.L_x_81) ;  /* 0x00000000002c0947 */ /* 0x000fea0003800000 */
[----:B------:R-:W0:Y:S01]  /*7aa0*/  LDCU.64 UR4, c[0x0][0x3b0] ;  /* 0x00007600ff0477ac */ /* 0x000e220008000a00 */
[----:B------:R-:W-:Y:S01]  /*7ab0*/  IMAD.MOV.U32 R23, RZ, RZ, RZ ;  /* 0x000000ffff177224 */ /* 0x000fe200078e00ff */
[----:B0-----:R-:W-:-:S04]  /*7ac0*/  UISETP.NE.U32.AND UP0, UPT, UR4, URZ, UPT ;  /* 0x000000ff0400728c */ /* 0x001fc8000bf05070 */
[----:B------:R-:W-:-:S09]  /*7ad0*/  UISETP.NE.AND.EX UP0, UPT, UR5, URZ, UPT, UP0 ;  /* 0x000000ff0500728c */ /* 0x000fd2000bf05300 */
[----:B------:R-:W-:Y:S05]  /*7ae0*/  BRA.U !UP0, `(.L_x_82) ;  /* 0x0000000108147547 */ /* 0x000fea000b800000 */
[----:B------:R-:W0:Y:S01]  /*7af0*/  LDC.64 R20, c[0x0][0x3b0] ;  /* 0x0000ec00ff147b82 */ /* 0x000e220000000a00 */
[----:B------:R-:W-:-:S05]  /*7b00*/  MOV R3, UR46 ;  /* 0x0000002e00037c02 */ /* 0x000fca0008000f00 */
[----:B------:R-:W-:-:S04]  /*7b10*/  IMAD R3, R3, 0x60, R4 ;  /* 0x0000006003037824 */ /* 0x000fc800078e0204 */
[----:B0-----:R-:W-:-:S06]  /*7b20*/  IMAD.WIDE.U32 R20, R3, 0x2, R20 ;  /* 0x0000000203147825 */ /* 0x001fcc00078e0014 */
[----:B------:R-:W5:Y:S02]  /*7b30*/  LDG.E.128 R20, desc[UR36][R20.64] ;  /* 0x0000002414147981 */ /* 0x000f64000c1e1d00 */
.L_x_82:
[----:B-----5:R0:W-:Y:S02]  /*7b40*/  STS.128 [R16], R20 ;  /* 0x0000001410007388 */ /* 0x0201e40000000c00 */
.L_x_81:
[----:B------:R-:W-:Y:S05]  /*7b50*/  BSYNC.RECONVERGENT B0 ;  /* 0x0000000000007941 */ /* 0x000fea0003800200 */
.L_x_80:
[----:B------:R-:W-:Y:S01]  /*7b60*/  ISETP.GT.U32.AND P0, PT, R4, 0x5f, PT ;  /* 0x0000005f0400780c */ /* 0x000fe20003f04070 */
[----:B------:R-:W-:Y:S01]  /*7b70*/  BAR.SYNC.DEFER_BLOCKING 0x0 ;  /* 0x0000000000007b1d */ /* 0x000fe20000010000 */
[----:B------:R-:W-:Y:S01]  /*7b80*/  HFMA2 R0, -RZ, RZ, 0, 0 ;  /* 0x00000000ff007431 */ /* 0x000fe200000001ff */
[----:B-----5:R-:W-:Y:S01]  /*7b90*/  CS2R R12, SRZ ;  /* 0x00000000000c7805 */ /* 0x020fe2000001ff00 */
[----:B------:R-:W-:Y:S02]  /*7ba0*/  HFMA2 R5, -RZ, RZ, 0, 0 ;  /* 0x00000000ff057431 */ /* 0x000fe400000001ff */
[----:B------:R-:W-:Y:S01]  /*7bb0*/  IMAD.MOV.U32 R14, RZ, RZ, RZ ;  /* 0x000000ffff0e7224 */ /* 0x000fe200078e00ff */
[----:B------:R-:W-:Y:S01]  /*7bc0*/  MOV R9, RZ ;  /* 0x000000ff00097202 */ /* 0x000fe20000000f00 */
[----:B------:R-:W1:Y:S01]  /*7bd0*/  LDCU UR14, c[0x0][0x40c] ;  /* 0x00008180ff0e77ac */ /* 0x000e620008000800 */
[----:B------:R-:W-:Y:S01]  /*7be0*/  BSSY.RECONVERGENT B0, `(.L_x_83) ;  /* 0x000020e000007945 */ /* 0x000fe20003800200 */
[----:B------:R-:W-:Y:S01]  /*7bf0*/  IMAD.MOV.U32 R3, RZ, RZ, RZ ;  /* 0x000000ffff037224 */ /* 0x000fe200078e00ff */
[----:B------:R-:W-:Y:S01]  /*7c00*/  MOV R10, RZ ;  /* 0x000000ff000a7202 */ /* 0x000fe20000000f00 */
[----:B------:R-:W2:Y:S01]  /*7c10*/  LDCU.64 UR8, c[0x0][0x3c8] ;  /* 0x00007900ff0877ac */ /* 0x000ea20008000a00 */
[----:B------:R-:W-:Y:S05]  /*7c20*/  @P0 BRA `(.L_x_84) ;  /* 0x0000002000240947 */ /* 0x000fea0003800000 */
[----:B------:R-:W3:Y:S01]  /*7c30*/  LDC R15, c[0x0][0x3f4] ;  /* 0x0000fd00ff0f7b82 */ /* 0x000ee20000000800 */
[----:B------:R-:W-:Y:S01]  /*7c40*/  VIADD R35, R19, UR10 ;  /* 0x0000000a13237c36 */ /* 0x000fe20008000000 */
[----:B------:R-:W-:Y:S01]  /*7c50*/  IADD3 R7, PT, PT, R7, 0x240, RZ ;  /* 0x0000024007077810 */ /* 0x000fe20007ffe0ff */
[----:B------:R-:W-:Y:S01]  /*7c60*/  BSSY.RECONVERGENT B1, `(.L_x_85) ;  /* 0x00000c2000017945 */ /* 0x000fe20003800200 */
[----:B------:R-:W-:Y:S02]  /*7c70*/  MOV R0, RZ ;  /* 0x000000ff00007202 */ /* 0x000fe40000000f00 */
[----:B------:R-:W-:Y:S02]  /*7c80*/  LEA R54, R8, R7, 0x18 ;  /* 0x0000000708367211 */ /* 0x000fe400078ec0ff */
[----:B------:R-:W5:Y:S02]  /*7c90*/  LDC.64 R26, c[0x0][0x3c0] ;  /* 0x0000f000ff1a7b82 */ /* 0x000f640000000a00 */
[----:B------:R-:W-:-:S05]  /*7ca0*/  IADD3 R8, PT, PT, R54, UR7, RZ ;  /* 0x0000000736087c10 */ /* 0x000fca000fffe0ff */
[----:B------:R-:W-:Y:S01]  /*7cb0*/  IMAD R36, R19, 0x2, R8 ;  /* 0x0000000213247824 */ /* 0x000fe200078e0208 */
[C---:B---3--:R-:W-:Y:S01]  /*7cc0*/  VIMNMX R34, PT, PT, R15.reuse, UR44, PT ;  /* 0x0000002c0f227c48 */ /* 0x048fe2000bfe0100 */
[C-C-:B------:R-:W-:Y:S02]  /*7cd0*/  IMAD R25, R15.reuse, UR48, R4.reuse ;  /* 0x000000300f197c24 */ /* 0x140fe4000f8e0204 */
[----:B------:R-:W-:Y:S01]  /*7ce0*/  IMAD R7, R15, UR6, R4 ;  /* 0x000000060f077c24 */ /* 0x000fe2000f8e0204 */
[----:B------:R-:W-:Y:S01]  /*7cf0*/  ISETP.GE.AND P0, PT, R35, R34, PT ;  /* 0x000000222300720c */ /* 0x000fe20003f06270 */
[----:B-----5:R-:W-:-:S04]  /*7d00*/  IMAD.WIDE R24, R25, 0x2, R26 ;  /* 0x0000000219187825 */ /* 0x020fc800078e021a */
[----:B------:R-:W-:-:S08]  /*7d10*/  IMAD.WIDE R26, R7, 0x2, R26 ;  /* 0x00000002071a7825 */ /* 0x000fd000078e021a */
[----:B------:R-:W-:Y:S05]  /*7d20*/  @P0 BRA `(.L_x_86) ;  /* 0x0000000800d40947 */ /* 0x000fea0003800000 */
[----:B------:R-:W3:Y:S01]  /*7d30*/  LDCU UR5, c[0x0][0x3f8] ;  /* 0x00007f00ff0577ac */ /* 0x000ee20008000800 */
[----:B------:R-:W-:Y:S01]  /*7d40*/  IADD3 R29, PT, PT, R35, 0x10, RZ ;  /* 0x00000010231d7810 */ /* 0x000fe20007ffe0ff */
[----:B------:R-:W5:Y:S01]  /*7d50*/  LDC.64 R10, c[0x0][0x458] ;  /* 0x00011600ff0a7b82 */ /* 0x000f620000000a00 */
[----:B------:R-:W-:Y:S01]  /*7d60*/  BSSY.RECONVERGENT B2, `(.L_x_87) ;  /* 0x0000047000027945 */ /* 0x000fe20003800200 */
[----:B------:R-:W-:Y:S01]  /*7d70*/  HFMA2 R3, -RZ, RZ, 0, 0 ;  /* 0x00000000ff037431 */ /* 0x000fe200000001ff */
[----:B------:R-:W-:Y:S01]  /*7d80*/  VIMNMX R0, PT, PT, R34, R29, !PT ;  /* 0x0000001d22007248 */ /* 0x000fe20007fe0100 */
[----:B------:R-:W-:Y:S01]  /*7d90*/  HFMA2 R14, -RZ, RZ, 0, 0 ;  /* 0x00000000ff0e7431 */ /* 0x000fe200000001ff */
[----:B------:R-:W-:Y:S01]  /*7da0*/  MOV R7, R35 ;  /* 0x0000002300077202 */ /* 0x000fe20000000f00 */
[----:B------:R-:W-:Y:S01]  /*7db0*/  IMAD.MOV.U32 R5, RZ, RZ, RZ ;  /* 0x000000ffff057224 */ /* 0x000fe200078e00ff */
[----:B------:R-:W-:Y:S02]  /*7dc0*/  CS2R R12, SRZ ;  /* 0x00000000000c7805 */ /* 0x000fe4000001ff00 */
[----:B------:R-:W-:Y:S01]  /*7dd0*/  MOV R9, RZ ;  /* 0x000000ff00097202 */ /* 0x000fe20000000f00 */
[----:B---3--:R-:W-:-:S02]  /*7de0*/  UIMAD UR4, UR38, UR5, UR46 ;  /* 0x00000005260472a4 */ /* 0x008fc4000f8e022e */
[----:B------:R-:W-:-:S04]  /*7df0*/  IMAD R28, R15, UR5, RZ ;  /* 0x000000050f1c7c24 */ /* 0x000fc8000f8e02ff */
[----:B------:R-:W-:Y:S01]  /*7e00*/  IMAD R37, R28, 0x60, RZ ;  /* 0x000000601c257824 */ /* 0x000fe200078e02ff */
[----:B------:R-:W-:Y:S01]  /*7e10*/  MOV R31, UR4 ;  /* 0x00000004001f7c02 */ /* 0x000fe20008000f00 */
[----:B------:R-:W-:-:S04]  /*7e20*/  ULOP3.LUT UR4, URZ, UR10, URZ, 0x33, !UPT ;  /* 0x0000000aff047292 */ /* 0x000fc8000f8e33ff */
[----:B------:R-:W-:Y:S02]  /*7e30*/  IMAD R31, R31, 0x60, R4 ;  /* 0x000000601f1f7824 */ /* 0x000fe400078e0204 */
[----:B------:R-:W-:Y:S01]  /*7e40*/  IADD3 R32, PT, PT, -R19, UR4, R0 ;  /* 0x0000000413207c10 */ /* 0x000fe2000fffe100 */
[----:B------:R-:W-:Y:S02]  /*7e50*/  IMAD.MOV.U32 R0, RZ, RZ, RZ ;  /* 0x000000ffff007224 */ /* 0x000fe400078e00ff */
[----:B-----5:R-:W-:Y:S01]  /*7e60*/  IMAD.WIDE R30, R31, 0x2, R10 ;  /* 0x000000021f1e7825 */ /* 0x020fe200078e020a */
[----:B------:R-:W-:-:S03]  /*7e70*/  LOP3.LUT P0, RZ, R32, 0x10, RZ, 0xc0, !PT ;  /* 0x0000001020ff7812 */ /* 0x000fc6000780c0ff */
[----:B------:R-:W-:-:S10]  /*7e80*/  IMAD.MOV.U32 R10, RZ, RZ, RZ ;  /* 0x000000ffff0a7224 */ /* 0x000fd400078e00ff */
[----:B------:R-:W-:Y:S05]  /*7e90*/  @P0 BRA `(.L_x_88) ;  /* 0x0000000000cc0947 */ /* 0x000fea0003800000 */
[----:B------:R-:W3:Y:S01]  /*7ea0*/  LDCU.64 UR4, c[0x0][0x3c8] ;  /* 0x00007900ff0477ac */ /* 0x000ee20008000a00 */
[----:B------:R-:W-:-:S04]  /*7eb0*/  IADD3 R0, P0, PT, R35, UR47, RZ ;  /* 0x0000002f23007c10 */ /* 0x000fc8000ff1e0ff */
[----:B------:R-:W-:Y:S02]  /*7ec0*/  IADD3.X R3, PT, PT, RZ, R18, RZ, P0, !PT ;  /* 0x00000012ff037210 */ /* 0x000fe400007fe4ff */
[----:B---3--:R-:W-:-:S04]  /*7ed0*/  LEA R12, P0, R0, UR4, 0x2 ;  /* 0x00000004000c7c11 */ /* 0x008fc8000f8010ff */
[----:B------:R-:W-:Y:S02]  /*7ee0*/  LEA.HI.X R13, R0, UR5, R3, 0x2, P0 ;  /* 0x00000005000d7c11 */ /* 0x000fe400080f1403 */
[----:B------:R-:W3:Y:S04]  /*7ef0*/  LDS.U16 R0, [R36] ;  /* 0x0000000024007984 */ /* 0x000ee80000000400 */
[----:B------:R-:W2:Y:S01]  /*7f00*/  LDG.E R12, desc[UR36][R12.64] ;  /* 0x000000240c0c7981 */ /* 0x000ea2000c1e1900 */
[----:B------:R-:W-:Y:S01]  /*7f10*/  ISETP.NE.AND P0, PT, R53, RZ, PT ;  /* 0x000000ff3500720c */ /* 0x000fe20003f05270 */
[----:B--2---:R-:W-:-:S04]  /*7f20*/  IMAD R11, R28, R12, R35 ;  /* 0x0000000c1c0b7224 */ /* 0x004fc800078e0223 */
[----:B------:R-:W-:-:S04]  /*7f30*/  IMAD R11, R11, 0x60, RZ ;  /* 0x000000600b0b7824 */ /* 0x000fc800078e02ff */
[----:B------:R-:W-:-:S05]  /*7f40*/  IMAD.WIDE R10, R11, 0x2, R26 ;  /* 0x000000020b0a7825 */ /* 0x000fca00078e021a */
[----:B------:R2:W5:Y:S01]  /*7f50*/  LDG.E.128 R40, desc[UR36][R10.64] ;  /* 0x000000240a287981 */ /* 0x000562000c1e1d00 */
[----:B---3--:R-:W-:Y:S01]  /*7f60*/  HADD2.F32 R0, -RZ, R0.H0_H0 ;  /* 0x20000000ff007230 */ /* 0x008fe20000004100 */
[----:B------:R-:W-:Y:S06]  /*7f70*/  @P0 BRA `(.L_x_89) ;  /* 0x0000000000500947 */ /* 0x000fec0003800000 */
[----:B------:R-:W-:Y:S01]  /*7f80*/  ISETP.NE.AND P1, PT, R17, RZ, PT ;  /* 0x000000ff1100720c */ /* 0x000fe20003f25270 */
[----:B------:R-:W3:-:S12]  /*7f90*/  LDS.128 R12, [R16] ;  /* 0x00000000100c7984 */ /* 0x000ed80000000c00 */
[----:B------:R-:W-:Y:S01]  /*7fa0*/  VOTEU.ANY UP0, P1 ;  /* 0x0000000000ff7886 */ /* 0x000fe20000800100 */
[----:B------:R-:W-:-:S13]  /*7fb0*/  PLOP3.LUT P0, PT, PT, PT, UP0, 0x80, 0x8 ;  /* 0x000000000008781c */ /* 0x000fda0003f0f008 */
[----:B------:R-:W4:Y:S01]  /*7fc0*/  @P0 LDG.E.128 R44, desc[UR36][R30.64] ;  /* 0x000000241e2c0981 */ /* 0x000f22000c1e1d00 */
[----:B------:R-:W-:Y:S01]  /*7fd0*/  PLOP3.LUT P0, PT, PT, PT, UP0, 0x80, 0x8 ;  /* 0x000000000008781c */ /* 0x000fe20003f0f008 */
[----:B--2---:R-:W-:Y:S01]  /*7fe0*/  IMAD R11, R35, 0x60, RZ ;  /* 0x00000060230b7824 */ /* 0x004fe200078e02ff */
[----:B------:R-:W-:Y:S02]  /*7ff0*/  PLOP3.LUT P1, PT, PT, PT, UP0, 0x80, 0x8 ;  /* 0x000000000008781c */ /* 0x000fe40003f2f008 */
[----:B------:R-:W-:Y:S01]  /*8000*/  PLOP3.LUT P2, PT, PT, PT, UP0, 0x80, 0x8 ;  /* 0x000000000008781c */ /* 0x000fe20003f4f008 */
[----:B------:R-:W-:Y:S01]  /*8010*/  IMAD.WIDE.U32 R10, R11, 0x2, R24 ;  /* 0x000000020b0a7825 */ /* 0x000fe200078e0018 */
[----:B------:R-:W-:-:S03]  /*8020*/  PLOP3.LUT P3, PT, PT, PT, UP0, 0x80, 0x8 ;  /* 0x000000000008781c */ /* 0x000fc60003f6f008 */
[----:B---3-5:R-:W-:Y:S02]  /*8030*/  HFMA2 R40, R40, 1, 1, R12 ;  /* 0x3c003c0028287831 */ /* 0x028fe4000000000c */
[----:B------:R-:W-:Y:S02]  /*8040*/  HADD2 R41, R41, R13 ;  /* 0x0000000d29297230 */ /* 0x000fe40000000000 */
[----:B------:R-:W-:Y:S02]  /*8050*/  HFMA2 R42, R42, 1, 1, R14 ;  /* 0x3c003c002a2a7831 */ /* 0x000fe4000000000e */
[----:B------:R-:W-:Y:S02]  /*8060*/  HADD2 R43, R43, R15 ;  /* 0x0000000f2b2b7230 */ /* 0x000fe40000000000 */
[----:B----4-:R-:W-:Y:S02]  /*8070*/  @P0 HMUL2 R40, R40, R44 ;  /* 0x0000002c28280232 */ /* 0x010fe40000000000 */
[----:B------:R-:W-:-:S02]  /*8080*/  @P1 HFMA2 R41, R41, R45, -RZ ;  /* 0x0000002d29291231 */ /* 0x000fc400001000ff */
[----:B------:R-:W-:Y:S02]  /*8090*/  @P2 HMUL2 R42, R42, R46 ;  /* 0x0000002e2a2a2232 */ /* 0x000fe40000000000 */
[----:B------:R-:W-:-:S05]  /*80a0*/  @P3 HFMA2 R43, R43, R47, -RZ ;  /* 0x0000002f2b2b3231 */ /* 0x000fca00001000ff */
[----:B------:R3:W-:Y:S02]  /*80b0*/  STG.E.128 desc[UR36][R10.64], R40 ;  /* 0x000000280a007986 */ /* 0x0007e4000c101d24 */
.L_x_89:
[--C-:B-----5:R-:W-:Y:S02]  /*80c0*/  HADD2.F32 R33, -RZ, R40.reuse.H0_H0 ;  /* 0x20000028ff217230 */ /* 0x120fe40000004100 */
[----:B------:R-:W-:Y:S02]  /*80d0*/  HADD2.F32 R3, -RZ, R40.H1_H1 ;  /* 0x30000028ff037230 */ /* 0x000fe40000004100 */
[--C-:B------:R-:W-:Y:S02]  /*80e0*/  HADD2.F32 R5, -RZ, R41.reuse.H0_H0 ;  /* 0x20000029ff057230 */ /* 0x100fe40000004100 */
[C---:B--23--:R-:W-:Y:S01]  /*80f0*/  FFMA.FTZ R10, R0.reuse, R33, RZ ;  /* 0x00000021000a7223 */ /* 0x04cfe200000100ff */
[----:B------:R-:W-:Y:S02]  /*8100*/  HADD2.F32 R7, -RZ, R41.H1_H1 ;  /* 0x30000029ff077230 */ /* 0x000fe40000004100 */
[----:B------:R-:W-:Y:S01]  /*8110*/  FFMA.FTZ R3, R0, R3, RZ ;  /* 0x0000000300037223 */ /* 0x000fe200000100ff */
[----:B------:R-:W-:-:S02]  /*8120*/  HADD2.F32 R9, -RZ, R42.H0_H0 ;  /* 0x2000002aff097230 */ /* 0x000fc40000004100 */
[C---:B------:R-:W-:Y:S01]  /*8130*/  FFMA.FTZ R5, R0.reuse, R5, RZ ;  /* 0x0000000500057223 */ /* 0x040fe200000100ff */
[----:B------:R-:W-:Y:S02]  /*8140*/  HADD2.F32 R11, -RZ, R42.H1_H1 ;  /* 0x3000002aff0b7230 */ /* 0x000fe40000004100 */
[C---:B------:R-:W-:Y:S01]  /*8150*/  FFMA.FTZ R12, R0.reuse, R7, RZ ;  /* 0x00000007000c7223 */ /* 0x040fe200000100ff */
[--C-:B------:R-:W-:Y:S02]  /*8160*/  HADD2.F32 R13, -RZ, R43.reuse.H0_H0 ;  /* 0x2000002bff0d7230 */ /* 0x100fe40000004100 */
[C---:B------:R-:W-:Y:S01]  /*8170*/  FFMA.FTZ R9, R0.reuse, R9, RZ ;  /* 0x0000000900097223 */ /* 0x040fe200000100ff */
[----:B------:R-:W-:Y:S02]  /*8180*/  HADD2.F32 R15, -RZ, R43.H1_H1 ;  /* 0x3000002bff0f7230 */ /* 0x000fe40000004100 */
[C---:B------:R-:W-:Y:S01]  /*8190*/  FFMA.FTZ R14, R0.reuse, R11, RZ ;  /* 0x0000000b000e7223 */ /* 0x040fe200000100ff */
[----:B------:R-:W-:Y:S01]  /*81a0*/  MOV R7, R29 ;  /* 0x0000001d00077202 */ /* 0x000fe20000000f00 */
[C---:B------:R-:W-:Y:S01]  /*81b0*/  FFMA.FTZ R13, R0.reuse, R13, RZ ;  /* 0x0000000d000d7223 */ /* 0x040fe200000100ff */
[----:B------:R-:W-:-:S07]  /*81c0*/  FFMA.FTZ R0, R0, R15, RZ ;  /* 0x0000000f00007223 */ /* 0x000fce00000100ff */
.L_x_88:
[----:B-12---:R-:W-:Y:S05]  /*81d0*/  BSYNC.RECONVERGENT B2 ;  /* 0x0000000000027941 */ /* 0x006fea0003800200 */
.L_x_87:
[----:B------:R-:W-:-:S13]  /*81e0*/  ISETP.GE.U32.AND P0, PT, R32, 0x10, PT ;  /* 0x000000102000780c */ /* 0x000fda0003f06070 */
[----:B------:R-:W-:Y:S05]  /*81f0*/  @!P0 BRA `(.L_x_86) ;  /* 0x0000000400a08947 */ /* 0x000fea0003800000 */
[----:B------:R-:W-:Y:S01]  /*8200*/  LEA R11, R7, UR7, 0x1 ;  /* 0x00000007070b7c11 */ /* 0x000fe2000f8e08ff */
[----:B------:R-:W-:Y:S01]  /*8210*/  IMAD.U32 R28, RZ, RZ, UR10 ;  /* 0x0000000aff1c7e24 */ /* 0x000fe2000f8e00ff */
[----:B------:R-:W-:Y:S01]  /*8220*/  ISETP.NE.AND P0, PT, R53, RZ, PT ;  /* 0x000000ff3500720c */ /* 0x000fe20003f05270 */
[----:B------:R-:W-:Y:S02]  /*8230*/  IMAD R38, R7, 0x60, RZ ;  /* 0x0000006007267824 */ /* 0x000fe400078e02ff */
[----:B------:R-:W-:-:S05]  /*8240*/  IMAD R11, R28, -0x2, R11 ;  /* 0xfffffffe1c0b7824 */ /* 0x000fca00078e020b */
[----:B------:R-:W-:-:S07]  /*8250*/  IADD3 R15, PT, PT, R11, 0x20, R54 ;  /* 0x000000200b0f7810 */ /* 0x000fce0007ffe036 */
.L_x_93:
[----:B------:R-:W-:Y:S02]  /*8260*/  IADD3 R11, P1, PT, R7, UR47, RZ ;  /* 0x0000002f070b7c10 */ /* 0x000fe4000ff3e0ff */
[----:B------:R-:W-:Y:S02]  /*8270*/  ISETP.NE.AND P4, PT, R17, RZ, PT ;  /* 0x000000ff1100720c */ /* 0x000fe40003f85270 */
[----:B------:R-:W-:Y:S02]  /*8280*/  IADD3.X R28, PT, PT, RZ, R18, RZ, P1, !PT ;  /* 0x00000012ff1c7210 */ /* 0x000fe40000ffe4ff */
[----:B------:R-:W-:-:S04]  /*8290*/  LEA R32, P1, R11, UR8, 0x2 ;  /* 0x000000080b207c11 */ /* 0x000fc8000f8210ff */
[----:B------:R-:W-:-:S05]  /*82a0*/  LEA.HI.X R33, R11, UR9, R28, 0x2, P1 ;  /* 0x000000090b217c11 */ /* 0x000fca00088f141c */
[----:B------:R-:W2:Y:S02]  /*82b0*/  LDG.E R11, desc[UR36][R32.64] ;  /* 0x00000024200b7981 */ /* 0x000ea4000c1e1900 */
[----:B--2---:R-:W-:-:S04]  /*82c0*/  IMAD R11, R37, R11, R38 ;  /* 0x0000000b250b7224 */ /* 0x004fc800078e0226 */
[----:B------:R-:W-:-:S05]  /*82d0*/  IMAD.WIDE R28, R11, 0x2, R26 ;  /* 0x000000020b1c7825 */ /* 0x000fca00078e021a */
[----:B------:R1:W5:Y:S01]  /*82e0*/  LDG.E.128 R40, desc[UR36][R28.64] ;  /* 0x000000241c287981 */ /* 0x000362000c1e1d00 */
[----:B------:R-:W-:Y:S04]  /*82f0*/  BSSY.RECONVERGENT B2, `(.L_x_90) ;  /* 0x0000014000027945 */ /* 0x000fe80003800200 */
[----:B------:R-:W-:Y:S05]  /*8300*/  @P0 BRA `(.L_x_91) ;  /* 0x0000000000480947 */ /* 0x000fea0003800000 */
[----:B------:R-:W-:Y:S01]  /*8310*/  VOTEU.ANY UP0, P4 ;  /* 0x0000000000ff7886 */ /* 0x000fe20002000100 */
[----:B------:R-:W-:Y:S01]  /*8320*/  PLOP3.LUT P0, PT, PT, PT, UP0, 0x80, 0x8 ;  /* 0x000000000008781c */ /* 0x000fe20003f0f008 */
[----:B------:R-:W2:-:S12]  /*8330*/  LDS.128 R44, [R16] ;  /* 0x00000000102c7984 */ /* 0x000e980000000c00 */
[----:B------:R-:W3:Y:S01]  /*8340*/  @P0 LDG.E.128 R48, desc[UR36][R30.64] ;  /* 0x000000241e300981 */ /* 0x000ee2000c1e1d00 */
[----:B------:R-:W-:Y:S01]  /*8350*/  PLOP3.LUT P0, PT, PT, PT, UP0, 0x80, 0x8 ;  /* 0x000000000008781c */ /* 0x000fe20003f0f008 */
[----:B-1----:R-:W-:Y:S01]  /*8360*/  IMAD.WIDE.U32 R28, R38, 0x2, R24 ;  /* 0x00000002261c7825 */ /* 0x002fe200078e0018 */
[----:B------:R-:W-:Y:S02]  /*8370*/  PLOP3.LUT P1, PT, PT, PT, UP0, 0x80, 0x8 ;  /* 0x000000000008781c */ /* 0x000fe40003f2f008 */
[----:B------:R-:W-:Y:S02]  /*8380*/  PLOP3.LUT P2, PT, PT, PT, UP0, 0x80, 0x8 ;  /* 0x000000000008781c */ /* 0x000fe40003f4f008 */
[----:B------:R-:W-:Y:S01]  /*8390*/  PLOP3.LUT P3, PT, PT, PT, UP0, 0x80, 0x8 ;  /* 0x000000000008781c */ /* 0x000fe20003f6f008 */
[----:B--2--5:R-:W-:Y:S02]  /*83a0*/  HFMA2 R40, R40, 1, 1, R44 ;  /* 0x3c003c0028287831 */ /* 0x024fe4000000002c */
[----:B------:R-:W-:-:S02]  /*83b0*/  HADD2 R41, R41, R45 ;  /* 0x0000002d29297230 */ /* 0x000fc40000000000 */
[----:B------:R-:W-:Y:S02]  /*83c0*/  HFMA2 R42, R42, 1, 1, R46 ;  /* 0x3c003c002a2a7831 */ /* 0x000fe4000000002e */
[----:B------:R-:W-:Y:S02]  /*83d0*/  HADD2 R43, R43, R47 ;  /* 0x0000002f2b2b7230 */ /* 0x000fe40000000000 */
[----:B---3--:R-:W-:Y:S02]  /*83e0*/  @P0 HMUL2 R40, R40, R48 ;  /* 0x0000003028280232 */ /* 0x008fe40000000000 */
[----:B------:R-:W-:Y:S02]  /*83f0*/  @P1 HFMA2 R41, R41, R49, -RZ ;  /* 0x0000003129291231 */ /* 0x000fe400001000ff */
[----:B------:R-:W-:Y:S02]  /*8400*/  @P2 HMUL2 R42, R42, R50 ;  /* 0x000000322a2a2232 */ /* 0x000fe40000000000 */
[----:B------:R-:W-:-:S05]  /*8410*/  @P3 HFMA2 R43, R43, R51, -RZ ;  /* 0x000000332b2b3231 */ /* 0x000fca00001000ff */
[----:B------:R2:W-:Y:S02]  /*8420*/  STG.E.128 desc[UR36][R28.64], R40 ;  /* 0x000000281c007986 */ /* 0x0005e4000c101d24 */
.L_x_91:
[----:B------:R-:W-:Y:S05]  /*8430*/  BSYNC.RECONVERGENT B2 ;  /* 0x0000000000027941 */ /* 0x000fea0003800200 */
.L_x_90:
[----:B------:R3:W4:Y:S01]  /*8440*/  LDG.E R32, desc[UR36][R32.64+0x40] ;  /* 0x0000402420207981 */ /* 0x000722000c1e1900 */
[----:B------:R-:W-:-:S05]  /*8450*/  IMAD.U32 R53, RZ, RZ, UR14 ;  /* 0x0000000eff357e24 */ /* 0x000fca000f8e00ff */
[----:B------:R-:W-:Y:S01]  /*8460*/  ISETP.NE.AND P0, PT, R53, RZ, PT ;  /* 0x000000ff3500720c */ /* 0x000fe20003f05270 */
[----:B-----5:R-:W-:Y:S02]  /*8470*/  HADD2.F32 R39, -RZ, R40.H0_H0 ;  /* 0x20000028ff277230 */ /* 0x020fe40000004100 */
[--C-:B------:R-:W-:Y:S02]  /*8480*/  HADD2.F32 R44, -RZ, R41.reuse.H0_H0 ;  /* 0x20000029ff2c7230 */ /* 0x100fe40000004100 */
[----:B---3--:R-:W-:Y:S02]  /*8490*/  HADD2.F32 R33, -RZ, R42.H1_H1 ;  /* 0x3000002aff217230 */ /* 0x008fe40000004100 */
[----:B--2---:R-:W-:Y:S02]  /*84a0*/  HADD2.F32 R40, -RZ, R40.H1_H1 ;  /* 0x30000028ff287230 */ /* 0x004fe40000004100 */
[----:B------:R-:W-:Y:S02]  /*84b0*/  HADD2.F32 R41, -RZ, R41.H1_H1 ;  /* 0x30000029ff297230 */ /* 0x000fe40000004100 */
[----:B----4-:R-:W-:-:S05]  /*84c0*/  IMAD R11, R37, R32, R38 ;  /* 0x00000020250b7224 */ /* 0x010fca00078e0226 */
[----:B------:R-:W-:-:S05]  /*84d0*/  IADD3 R11, PT, PT, R11, 0x600, RZ ;  /* 0x000006000b0b7810 */ /* 0x000fca0007ffe0ff */
[----:B-1----:R-:W-:Y:S02]  /*84e0*/  IMAD.WIDE R28, R11, 0x2, R26 ;  /* 0x000000020b1c7825 */ /* 0x002fe400078e021a */
[----:B------:R-:W1:Y:S02]  /*84f0*/  LDS.U16 R11, [R15+-0x20] ;  /* 0xffffe0000f0b7984 */ /* 0x000e640000000400 */
[----:B------:R-:W-:Y:S02]  /*8500*/  HADD2.F32 R32, -RZ, R42.H0_H0 ;  /* 0x2000002aff207230 */ /* 0x000fe40000004100 */
[--C-:B------:R-:W-:Y:S01]  /*8510*/  HADD2.F32 R42, -RZ, R43.reuse.H0_H0 ;  /* 0x2000002bff2a7230 */ /* 0x100fe20000004100 */
[----:B------:R2:W5:Y:S01]  /*8520*/  LDG.E.128 R48, desc[UR36][R28.64] ;  /* 0x000000241c307981 */ /* 0x000562000c1e1d00 */
[----:B------:R-:W-:Y:S02]  /*8530*/  HADD2.F32 R43, -RZ, R43.H1_H1 ;  /* 0x3000002bff2b7230 */ /* 0x000fe40000004100 */
[----:B-1----:R-:W-:-:S05]  /*8540*/  HADD2.F32 R11, -RZ, R11.H0_H0 ;  /* 0x2000000bff0b7230 */ /* 0x002fca0000004100 */
[C---:B------:R-:W-:Y:S01]  /*8550*/  FFMA.FTZ R39, R11.reuse, R39, R10 ;  /* 0x000000270b277223 */ /* 0x040fe2000001000a */
[C---:B--2---:R-:W-:Y:S01]  /*8560*/  FFMA.FTZ R28, R11.reuse, R40, R3 ;  /* 0x000000280b1c7223 */ /* 0x044fe20000010003 */
[C---:B------:R-:W-:Y:S01]  /*8570*/  FFMA.FTZ R44, R11.reuse, R44, R5 ;  /* 0x0000002c0b2c7223 */ /* 0x040fe20000010005 */
[C---:B------:R-:W-:Y:S01]  /*8580*/  FFMA.FTZ R12, R11.reuse, R41, R12 ;  /* 0x000000290b0c7223 */ /* 0x040fe2000001000c */
[C---:B------:R-:W-:Y:S01]  /*8590*/  FFMA.FTZ R32, R11.reuse, R32, R9 ;  /* 0x000000200b207223 */ /* 0x040fe20000010009 */
[C---:B------:R-:W-:Y:S01]  /*85a0*/  FFMA.FTZ R14, R11.reuse, R33, R14 ;  /* 0x000000210b0e7223 */ /* 0x040fe2000001000e */
[C---:B------:R-:W-:Y:S01]  /*85b0*/  FFMA.FTZ R46, R11.reuse, R42, R13 ;  /* 0x0000002a0b2e7223 */ /* 0x040fe2000001000d */
[----:B------:R-:W-:Y:S01]  /*85c0*/  FFMA.FTZ R52, R11, R43, R0 ;  /* 0x0000002b0b347223 */ /* 0x000fe20000010000 */
[----:B------:R-:W-:Y:S06]  /*85d0*/  @P0 BRA `(.L_x_92) ;  /* 0x00000000004c0947 */ /* 0x000fec0003800000 */
[----:B------:R-:W-:Y:S01]  /*85e0*/  VOTEU.ANY UP0, P4 ;  /* 0x0000000000ff7886 */ /* 0x000fe20002000100 */
[----:B------:R-:W-:Y:S01]  /*85f0*/  PLOP3.LUT P1, PT, PT, PT, UP0, 0x80, 0x8 ;  /* 0x000000000008781c */ /* 0x000fe20003f2f008 */
[----:B------:R-:W1:-:S12]  /*8600*/  LDS.128 R56, [R16] ;  /* 0x0000000010387984 */ /* 0x000e580000000c00 */
[----:B------:R-:W2:Y:S01]  /*8610*/  @P1 LDG.E.128 R40, desc[UR36][R30.64] ;  /* 0x000000241e281981 */ /* 0x000ea2000c1e1d00 */
[----:B------:R-:W-:Y:S02]  /*8620*/  PLOP3.LUT P1, PT, PT, PT, UP0, 0x80, 0x8 ;  /* 0x000000000008781c */ /* 0x000fe40003f2f008 */
[----:B------:R-:W-:Y:S02]  /*8630*/  PLOP3.LUT P2, PT, PT, PT, UP0, 0x80, 0x8 ;  /* 0x000000000008781c */ /* 0x000fe40003f4f008 */
[----:B------:R-:W-:Y:S02]  /*8640*/  PLOP3.LUT P3, PT, PT, PT, UP0, 0x80, 0x8 ;  /* 0x000000000008781c */ /* 0x000fe40003f6f008 */
[----:B------:R-:W-:Y:S02]  /*8650*/  PLOP3.LUT P4, PT, PT, PT, UP0, 0x80, 0x8 ;  /* 0x000000000008781c */ /* 0x000fe40003f8f008 */
[----:B------:R-:W-:-:S05]  /*8660*/  IADD3 R11, PT, PT, R38, 0x600, RZ ;  /* 0x00000600260b7810 */ /* 0x000fca0007ffe0ff */
[----:B------:R-:W-:-:S04]  /*8670*/  IMAD.WIDE.U32 R10, R11, 0x2, R24 ;  /* 0x000000020b0a7825 */ /* 0x000fc800078e0018 */
[----:B-1---5:R-:W-:Y:S02]  /*8680*/  HFMA2 R48, R48, 1, 1, R56 ;  /* 0x3c003c0030307831 */ /* 0x022fe40000000038 */
[----:B------:R-:W-:Y:S02]  /*8690*/  HADD2 R49, R49, R57 ;  /* 0x0000003931317230 */ /* 0x000fe40000000000 */
[----:B------:R-:W-:Y:S02]  /*86a0*/  HFMA2 R50, R50, 1, 1, R58 ;  /* 0x3c003c0032327831 */ /* 0x000fe4000000003a */
[----:B------:R-:W-:Y:S02]  /*86b0*/  HADD2 R51, R51, R59 ;  /* 0x0000003b33337230 */ /* 0x000fe40000000000 */
[----:B--2---:R-:W-:Y:S02]  /*86c0*/  @P1 HMUL2 R48, R48, R40 ;  /* 0x0000002830301232 */ /* 0x004fe40000000000 */
[----:B------:R-:W-:-:S02]  /*86d0*/  @P2 HFMA2 R49, R49, R41, -RZ ;  /* 0x0000002931312231 */ /* 0x000fc400001000ff */
[----:B------:R-:W-:Y:S02]  /*86e0*/  @P3 HMUL2 R50, R50, R42 ;  /* 0x0000002a32323232 */ /* 0x000fe40000000000 */
[----:B------:R-:W-:-:S05]  /*86f0*/  @P4 HFMA2 R51, R51, R43, -RZ ;  /* 0x0000002b33334231 */ /* 0x000fca00001000ff */
[----:B------:R1:W-:Y:S02]  /*8700*/  STG.E.128 desc[UR36][R10.64], R48 ;  /* 0x000000300a007986 */ /* 0x0003e4000c101d24 */
.L_x_92:
[----:B------:R2:W3:Y:S01]  /*8710*/  LDS.U16 R0, [R15] ;  /* 0x000000000f007984 */ /* 0x0004e20000000400 */
[----:B------:R-:W-:Y:S01]  /*8720*/  IADD3 R7, PT, PT, R7, 0x20, RZ ;  /* 0x0000002007077810 */ /* 0x000fe20007ffe0ff */
[--C-:B-----5:R-:W-:Y:S02]  /*8730*/  HADD2.F32 R3, -RZ, R48.reuse.H0_H0 ;  /* 0x20000030ff037230 */ /* 0x120fe40000004100 */
[----:B------:R-:W-:Y:S01]  /*8740*/  HADD2.F32 R5, -RZ, R48.H1_H1 ;  /* 0x30000030ff057230 */ /* 0x000fe20000004100 */
[----:B------:R-:W-:Y:S01]  /*8750*/  ISETP.GE.AND P1, PT, R7, R34, PT ;  /* 0x000000220700720c */ /* 0x000fe20003f26270 */
[--C-:B------:R-:W-:Y:S02]  /*8760*/  HADD2.F32 R9, -RZ, R49.reuse.H0_H0 ;  /* 0x20000031ff097230 */ /* 0x100fe40000004100 */
[----:B------:R-:W-:Y:S01]  /*8770*/  HADD2.F32 R13, -RZ, R50.H1_H1 ;  /* 0x30000032ff0d7230 */ /* 0x000fe20000004100 */
[----:B--2---:R-:W-:Y:S01]  /*8780*/  IADD3 R15, PT, PT, R15, 0x40, RZ ;  /* 0x000000400f0f7810 */ /* 0x004fe20007ffe0ff */
[----:B-1----:R-:W-:-:S02]  /*8790*/  HADD2.F32 R49, -RZ, R49.H1_H1 ;  /* 0x30000031ff317230 */ /* 0x002fc40000004100 */
[----:B------:R-:W-:Y:S02]  /*87a0*/  HADD2.F32 R11, -RZ, R50.H0_H0 ;  /* 0x20000032ff0b7230 */ /* 0x000fe40000004100 */
[--C-:B------:R-:W-:Y:S02]  /*87b0*/  HADD2.F32 R29, -RZ, R51.reuse.H0_H0 ;  /* 0x20000033ff1d7230 */ /* 0x100fe40000004100 */
[----:B------:R-:W-:Y:S02]  /*87c0*/  HADD2.F32 R51, -RZ, R51.H1_H1 ;  /* 0x30000033ff337230 */ /* 0x000fe40000004100 */
[----:B------:R-:W-:Y:S02]  /*87d0*/  VIADD R38, R38, 0xc00 ;  /* 0x00000c0026267836 */ /* 0x000fe40000000000 */
[----:B---3--:R-:W-:-:S05]  /*87e0*/  HADD2.F32 R0, -RZ, R0.H0_H0 ;  /* 0x20000000ff007230 */ /* 0x008fca0000004100 */
[C---:B------:R-:W-:Y:S01]  /*87f0*/  FFMA.FTZ R10, R0.reuse, R3, R39 ;  /* 0x00000003000a7223 */ /* 0x040fe20000010027 */
[C---:B------:R-:W-:Y:S01]  /*8800*/  FFMA.FTZ R3, R0.reuse, R5, R28 ;  /* 0x0000000500037223 */ /* 0x040fe2000001001c */
[C---:B------:R-:W-:Y:S01]  /*8810*/  FFMA.FTZ R5, R0.reuse, R9, R44 ;  /* 0x0000000900057223 */ /* 0x040fe2000001002c */
[C---:B------:R-:W-:Y:S01]  /*8820*/  FFMA.FTZ R14, R0.reuse, R13, R14 ;  /* 0x0000000d000e7223 */ /* 0x040fe2000001000e */
[C---:B------:R-:W-:Y:S01]  /*8830*/  FFMA.FTZ R12, R0.reuse, R49, R12 ;  /* 0x00000031000c7223 */ /* 0x040fe2000001000c */
[C---:B------:R-:W-:Y:S01]  /*8840*/  FFMA.FTZ R9, R0.reuse, R11, R32 ;  /* 0x0000000b00097223 */ /* 0x040fe20000010020 */
[C---:B------:R-:W-:Y:S01]  /*8850*/  FFMA.FTZ R13, R0.reuse, R29, R46 ;  /* 0x0000001d000d7223 */ /* 0x040fe2000001002e */
[----:B------:R-:W-:Y:S01]  /*8860*/  FFMA.FTZ R0, R0, R51, R52 ;  /* 0x0000003300007223 */ /* 0x000fe20000010034 */
[----:B------:R-:W-:Y:S06]  /*8870*/  @!P1 BRA `(.L_x_93) ;  /* 0xfffffff800789947 */ /* 0x000fec000383ffff */
.L_x_86:
[----:B-12---:R-:W-:Y:S05]  /*8880*/  BSYNC.RECONVERGENT B1 ;  /* 0x0000000000017941 */ /* 0x006fea0003800200 */
.L_x_85:
[----:B------:R-:W-:Y:S01]  /*8890*/  ISETP.GE.AND P0, PT, R35, UR44, PT ;  /* 0x0000002c23007c0c */ /* 0x000fe2000bf06270 */
[----:B------:R-:W-:-:S12]  /*88a0*/  BSSY.RECONVERGENT B1, `(.L_x_94) ;  /* 0x0000109000017945 */ /* 0x000fd80003800200 */
[----:B------:R-:W-:Y:S05]  /*88b0*/  @P0 BRA `(.L_x_95) ;  /* 0x00000010001c0947 */ /* 0x000fea0003800000 */
[----:B------:R-:W1:Y:S01]  /*88c0*/  LDCU UR4, c[0x0][0x3f8] ;  /* 0x00007f00ff0477ac */ /* 0x000e620008000800 */
[----:B------:R-:W2:Y:S01]  /*88d0*/  LDC R32, c[0x0][0x3f4] ;  /* 0x0000fd00ff207b82 */ /* 0x000ea20000000800 */
[----:B------:R-:W-:Y:S01]  /*88e0*/  IADD3 R45, PT, PT, R35, 0x10, RZ ;  /* 0x00000010232d7810 */ /* 0x000fe20007ffe0ff */
[----:B------:R-:W-:Y:S01]  /*88f0*/  BSSY.RECONVERGENT B2, `(.L_x_96) ;  /* 0x000005a000027945 */ /* 0x000fe20003800200 */
[----:B------:R-:W-:Y:S02]  /*8900*/  ULOP3.LUT UR11, URZ, UR10, URZ, 0x33, !UPT ;  /* 0x0000000aff0b7292 */ /* 0x000fe4000f8e33ff */
[----:B------:R-:W-:-:S03]  /*8910*/  VIMNMX R30, PT, PT, R45, UR44, !PT ;  /* 0x0000002c2d1e7c48 */ /* 0x000fc6000ffe0100 */
[----:B------:R-:W3:Y:S01]  /*8920*/  LDC.64 R28, c[0x0][0x458] ;  /* 0x00011600ff1c7b82 */ /* 0x000ee20000000a00 */
[----:B------:R-:W-:-:S04]  /*8930*/  IADD3 R7, PT, PT, -R19, UR11, R30 ;  /* 0x0000000b13077c10 */ /* 0x000fc8000fffe11e */
[----:B------:R-:W-:Y:S01]  /*8940*/  LOP3.LUT P0, RZ, R7, 0x10, RZ, 0xc0, !PT ;  /* 0x0000001007ff7812 */ /* 0x000fe2000780c0ff */
[----:B-1----:R-:W-:-:S06]  /*8950*/  UIMAD UR5, UR38, UR4, UR46 ;  /* 0x00000004260572a4 */ /* 0x002fcc000f8e022e */
[----:B------:R-:W-:Y:S02]  /*8960*/  IMAD.U32 R11, RZ, RZ, UR5 ;  /* 0x00000005ff0b7e24 */ /* 0x000fe4000f8e00ff */
[----:B--2---:R-:W-:Y:S02]  /*8970*/  IMAD R44, R32, UR4, RZ ;  /* 0x00000004202c7c24 */ /* 0x004fe4000f8e02ff */
[----:B------:R-:W-:-:S04]  /*8980*/  IMAD R11, R11, 0x60, R4 ;  /* 0x000000600b0b7824 */ /* 0x000fc800078e0204 */
[----:B---3--:R-:W-:Y:S01]  /*8990*/  IMAD.WIDE R28, R11, 0x2, R28 ;  /* 0x000000020b1c7825 */ /* 0x008fe200078e021c */
[----:B------:R-:W-:Y:S01]  /*89a0*/  MOV R11, R35 ;  /* 0x00000023000b7202 */ /* 0x000fe20000000f00 */
[----:B------:R-:W-:Y:S06]  /*89b0*/  @P0 BRA `(.L_x_97) ;  /* 0x0000000400340947 */ /* 0x000fec0003800000 */
[----:B------:R-:W-:Y:S02]  /*89c0*/  ISETP.GE.AND P0, PT, R35, R32, PT ;  /* 0x000000202300720c */ /* 0x000fe40003f06270 */
[----:B------:R-:W-:-:S11]  /*89d0*/  MOV R11, R45 ;  /* 0x0000002d000b7202 */ /* 0x000fd60000000f00 */
[----:B------:R-:W-:Y:S05]  /*89e0*/  @!P0 BRA `(.L_x_97) ;  /* 0x0000000400288947 */ /* 0x000fea0003800000 */
[----:B------:R-:W-:Y:S01]  /*89f0*/  IABS R34, R32 ;  /* 0x0000002000227213 */ /* 0x000fe20000000000 */
[----:B------:R-:W-:Y:S01]  /*8a00*/  HFMA2 R30, -RZ, RZ, 0, 0 ;  /* 0x00000000ff1e7431 */ /* 0x000fe200000001ff */
[----:B------:R-:W-:Y:S01]  /*8a10*/  IABS R15, R35 ;  /* 0x00000023000f7213 */ /* 0x000fe20000000000 */
[----:B------:R-:W1:Y:S01]  /*8a20*/  LDCU.64 UR4, c[0x0][0x3c8] ;  /* 0x00007900ff0477ac */ /* 0x000e620008000a00 */
[----:B------:R-:W2:Y:S01]  /*8a30*/  I2F.RP R33, R34 ;  /* 0x0000002200217306 */ /* 0x000ea20000209400 */
[----:B------:R-:W-:Y:S01]  /*8a40*/  ISETP.GE.AND P1, PT, R35, RZ, PT ;  /* 0x000000ff2300720c */ /* 0x000fe20003f26270 */
[----:B------:R-:W3:Y:S01]  /*8a50*/  LDS.U16 R36, [R36] ;  /* 0x0000000024247984 */ /* 0x000ee20000000400 */
[----:B------:R-:W-:-:S05]  /*8a60*/  ISETP.NE.AND P2, PT, R32, RZ, PT ;  /* 0x000000ff2000720c */ /* 0x000fca0003f45270 */
[----:B--2---:R-:W2:Y:S02]  /*8a70*/  MUFU.RCP R33, R33 ;  /* 0x0000002100217308 */ /* 0x004ea40000001000 */
[----:B--2---:R-:W-:-:S06]  /*8a80*/  VIADD R31, R33, 0xffffffe ;  /* 0x0ffffffe211f7836 */ /* 0x004fcc0000000000 */
[----:B------:R-:W2:Y:S02]  /*8a90*/  F2I.FTZ.U32.TRUNC.NTZ R31, R31 ;  /* 0x0000001f001f7305 */ /* 0x000ea4000021f000 */
[----:B--2---:R-:W-:-:S05]  /*8aa0*/  IADD3 R11, PT, PT, RZ, -R31, RZ ;  /* 0x8000001fff0b7210 */ /* 0x004fca0007ffe0ff */
[----:B------:R-:W-:-:S04]  /*8ab0*/  IMAD R11, R11, R34, RZ ;  /* 0x000000220b0b7224 */ /* 0x000fc800078e02ff */
[----:B------:R-:W-:-:S06]  /*8ac0*/  IMAD.HI.U32 R30, R31, R11, R30 ;  /* 0x0000000b1f1e7227 */ /* 0x000fcc00078e001e */
[----:B------:R-:W-:-:S04]  /*8ad0*/  IMAD.HI.U32 R11, R30, R15, RZ ;  /* 0x0000000f1e0b7227 */ /* 0x000fc800078e00ff */
[----:B------:R-:W-:-:S04]  /*8ae0*/  IMAD.MOV R30, RZ, RZ, -R11 ;  /* 0x000000ffff1e7224 */ /* 0x000fc800078e0a0b */
[----:B------:R-:W-:-:S05]  /*8af0*/  IMAD R11, R34, R30, R15 ;  /* 0x0000001e220b7224 */ /* 0x000fca00078e020f */
[----:B------:R-:W-:-:S13]  /*8b00*/  ISETP.GT.U32.AND P0, PT, R34, R11, PT ;  /* 0x0000000b2200720c */ /* 0x000fda0003f04070 */
[----:B------:R-:W-:-:S04]  /*8b10*/  @!P0 IADD3 R11, PT, PT, R11, -R34, RZ ;  /* 0x800000220b0b8210 */ /* 0x000fc80007ffe0ff */
[----:B------:R-:W-:-:S13]  /*8b20*/  ISETP.GT.U32.AND P0, PT, R34, R11, PT ;  /* 0x0000000b2200720c */ /* 0x000fda0003f04070 */
[----:B------:R-:W-:-:S05]  /*8b30*/  @!P0 IADD3 R11, PT, PT, R11, -R34, RZ ;  /* 0x800000220b0b8210 */ /* 0x000fca0007ffe0ff */
[----:B------:R-:W-:Y:S01]  /*8b40*/  @!P1 IMAD.MOV R11, RZ, RZ, -R11 ;  /* 0x000000ffff0b9224 */ /* 0x000fe200078e0a0b */
[----:B------:R-:W-:-:S04]  /*8b50*/  @!P2 LOP3.LUT R11, RZ, R32, RZ, 0x33, !PT ;  /* 0x00000020ff0ba212 */ /* 0x000fc800078e33ff */
[----:B------:R-:W-:-:S04]  /*8b60*/  IADD3 R15, P0, PT, R11, UR47, RZ ;  /* 0x0000002f0b0f7c10 */ /* 0x000fc8000ff1e0ff */
[----:B------:R-:W-:Y:S02]  /*8b70*/  IADD3.X R30, PT, PT, RZ, R18, RZ, P0, !PT ;  /* 0x00000012ff1e7210 */ /* 0x000fe400007fe4ff */
[----:B-1----:R-:W-:-:S04]  /*8b80*/  LEA R32, P0, R15, UR4, 0x2 ;  /* 0x000000040f207c11 */ /* 0x002fc8000f8010ff */
[----:B------:R-:W-:-:S05]  /*8b90*/  LEA.HI.X R33, R15, UR5, R30, 0x2, P0 ;  /* 0x000000050f217c11 */ /* 0x000fca00080f141e */
[----:B------:R-:W2:Y:S01]  /*8ba0*/  LDG.E R32, desc[UR36][R32.64] ;  /* 0x0000002420207981 */ /* 0x000ea2000c1e1900 */
[----:B------:R-:W-:Y:S01]  /*8bb0*/  ISETP.NE.AND P0, PT, R53, RZ, PT ;  /* 0x000000ff3500720c */ /* 0x000fe20003f05270 */
[----:B--2---:R-:W-:-:S04]  /*8bc0*/  IMAD R11, R44, R32, R11 ;  /* 0x000000202c0b7224 */ /* 0x004fc800078e020b */
[----:B------:R-:W-:-:S04]  /*8bd0*/  IMAD R11, R11, 0x60, RZ ;  /* 0x000000600b0b7824 */ /* 0x000fc800078e02ff */
[----:B------:R-:W-:-:S05]  /*8be0*/  IMAD.WIDE R30, R11, 0x2, R26 ;  /* 0x000000020b1e7825 */ /* 0x000fca00078e021a */
[----:B------:R1:W5:Y:S01]  /*8bf0*/  LDG.E.128 R40, desc[UR36][R30.64] ;  /* 0x000000241e287981 */ /* 0x000362000c1e1d00 */
[----:B------:R-:W-:Y:S01]  /*8c00*/  BSSY.RECONVERGENT B3, `(.L_x_98) ;  /* 0x0000017000037945 */ /* 0x000fe20003800200 */
[----:B---3--:R-:W-:-:S03]  /*8c10*/  HADD2.F32 R11, -RZ, R36.H0_H0 ;  /* 0x20000024ff0b7230 */ /* 0x008fc60000004100 */
[----:B------:R-:W-:Y:S05]  /*8c20*/  @P0 BRA `(.L_x_99) ;  /* 0x0000000000500947 */ /* 0x000fea0003800000 */
[----:B------:R-:W-:Y:S01]  /*8c30*/  ISETP.NE.AND P3, PT, R17, RZ, PT ;  /* 0x000000ff1100720c */ /* 0x000fe20003f65270 */
[----:B------:R-:W2:-:S12]  /*8c40*/  LDS.128 R48, [R16] ;  /* 0x0000000010307984 */ /* 0x000e980000000c00 */
[----:B------:R-:W-:Y:S01]  /*8c50*/  VOTEU.ANY UP0, P3 ;  /* 0x0000000000ff7886 */ /* 0x000fe20001800100 */
[----:B------:R-:W-:-:S13]  /*8c60*/  PLOP3.LUT P0, PT, PT, PT, UP0, 0x80, 0x8 ;  /* 0x000000000008781c */ /* 0x000fda0003f0f008 */
[----:B------:R-:W3:Y:S01]  /*8c70*/  @P0 LDG.E.128 R36, desc[UR36][R28.64] ;  /* 0x000000241c240981 */ /* 0x000ee2000c1e1d00 */
[----:B------:R-:W-:Y:S01]  /*8c80*/  PLOP3.LUT P0, PT, PT, PT, UP0, 0x80, 0x8 ;  /* 0x000000000008781c */ /* 0x000fe20003f0f008 */
[----:B-1----:R-:W-:Y:S01]  /*8c90*/  IMAD R31, R35, 0x60, RZ ;  /* 0x00000060231f7824 */ /* 0x002fe200078e02ff */
[----:B------:R-:W-:Y:S02]  /*8ca0*/  PLOP3.LUT P1, PT, PT, PT, UP0, 0x80, 0x8 ;  /* 0x000000000008781c */ /* 0x000fe40003f2f008 */
[----:B------:R-:W-:Y:S01]  /*8cb0*/  PLOP3.LUT P2, PT, PT, PT, UP0, 0x80, 0x8 ;  /* 0x000000000008781c */ /* 0x000fe20003f4f008 */
[----:B------:R-:W-:Y:S01]  /*8cc0*/  IMAD.WIDE.U32 R30, R31, 0x2, R24 ;  /* 0x000000021f1e7825 */ /* 0x000fe200078e0018 */
[----:B------:R-:W-:-:S03]  /*8cd0*/  PLOP3.LUT P3, PT, PT, PT, UP0, 0x80, 0x8 ;  /* 0x000000000008781c */ /* 0x000fc60003f6f008 */
[----:B--2--5:R-:W-:Y:S02]  /*8ce0*/  HFMA2 R40, R40, 1, 1, R48 ;  /* 0x3c003c0028287831 */ /* 0x024fe40000000030 */
[----:B------:R-:W-:Y:S02]  /*8cf0*/  HADD2 R41, R41, R49 ;  /* 0x0000003129297230 */ /* 0x000fe40000000000 */
[----:B------:R-:W-:Y:S02]  /*8d00*/  HFMA2 R42, R42, 1, 1, R50 ;  /* 0x3c003c002a2a7831 */ /* 0x000fe40000000032 */
[----:B------:R-:W-:Y:S02]  /*8d10*/  HADD2 R43, R43, R51 ;  /* 0x000000332b2b7230 */ /* 0x000fe40000000000 */
[----:B---3--:R-:W-:Y:S02]  /*8d20*/  @P0 HMUL2 R40, R40, R36 ;  /* 0x0000002428280232 */ /* 0x008fe40000000000 */
[----:B------:R-:W-:-:S02]  /*8d30*/  @P1 HFMA2 R41, R41, R37, -RZ ;  /* 0x0000002529291231 */ /* 0x000fc400001000ff */
[----:B------:R-:W-:Y:S02]  /*8d40*/  @P2 HMUL2 R42, R42, R38 ;  /* 0x000000262a2a2232 */ /* 0x000fe40000000000 */
[----:B------:R-:W-:-:S05]  /*8d50*/  @P3 HFMA2 R43, R43, R39, -RZ ;  /* 0x000000272b2b3231 */ /* 0x000fca00001000ff */
[----:B------:R2:W-:Y:S02]  /*8d60*/  STG.E.128 desc[UR36][R30.64], R40 ;  /* 0x000000281e007986 */ /* 0x0005e4000c101d24 */
.L_x_99:
[----:B------:R-:W-:Y:S05]  /*8d70*/  BSYNC.RECONVERGENT B3 ;  /* 0x0000000000037941 */ /* 0x000fea0003800200 */
.L_x_98:
[--C-:B-----5:R-:W-:Y:S02]  /*8d80*/  HADD2.F32 R15, -RZ, R40.reuse.H0_H0 ;  /* 0x20000028ff0f7230 */ /* 0x120fe40000004100 */
[----:B-12---:R-:W-:Y:S02]  /*8d90*/  HADD2.F32 R30, -RZ, R41.H0_H0 ;  /* 0x20000029ff1e7230 */ /* 0x006fe40000004100 */
[----:B------:R-:W-:Y:S02]  /*8da0*/  HADD2.F32 R34, -RZ, R43.H0_H0 ;  /* 0x2000002bff227230 */ /* 0x000fe40000004100 */
[C---:B------:R-:W-:Y:S01]  /*8db0*/  FFMA.FTZ R10, R11.reuse, R15, R10 ;  /* 0x0000000f0b0a7223 */ /* 0x040fe2000001000a */
[----:B------:R-:W-:Y:S02]  /*8dc0*/  HADD2.F32 R40, -RZ, R40.H1_H1 ;  /* 0x30000028ff287230 */ /* 0x000fe40000004100 */
[----:B------:R-:W-:Y:S01]  /*8dd0*/  FFMA.FTZ R5, R11, R30, R5 ;  /* 0x0000001e0b057223 */ /* 0x000fe20000010005 */
[----:B------:R-:W-:-:S02]  /*8de0*/  HADD2.F32 R41, -RZ, R41.H1_H1 ;  /* 0x30000029ff297230 */ /* 0x000fc40000004100 */
[C---:B------:R-:W-:Y:S01]  /*8df0*/  FFMA.FTZ R13, R11.reuse, R34, R13 ;  /* 0x000000220b0d7223 */ /* 0x040fe2000001000d */
[--C-:B------:R-:W-:Y:S02]  /*8e00*/  HADD2.F32 R32, -RZ, R42.reuse.H0_H0 ;  /* 0x2000002aff207230 */ /* 0x100fe40000004100 */
[C---:B------:R-:W-:Y:S01]  /*8e10*/  FFMA.FTZ R3, R11.reuse, R40, R3 ;  /* 0x000000280b037223 */ /* 0x040fe20000010003 */
[----:B------:R-:W-:Y:S02]  /*8e20*/  HADD2.F32 R31, -RZ, R42.H1_H1 ;  /* 0x3000002aff1f7230 */ /* 0x000fe40000004100 */
[C---:B------:R-:W-:Y:S01]  /*8e30*/  FFMA.FTZ R12, R11.reuse, R41, R12 ;  /* 0x000000290b0c7223 */ /* 0x040fe2000001000c */
[----:B------:R-:W-:Y:S02]  /*8e40*/  HADD2.F32 R43, -RZ, R43.H1_H1 ;  /* 0x3000002bff2b7230 */ /* 0x000fe40000004100 */
[C---:B------:R-:W-:Y:S01]  /*8e50*/  FFMA.FTZ R9, R11.reuse, R32, R9 ;  /* 0x000000200b097223 */ /* 0x040fe20000010009 */
[----:B------:R-:W-:-:S02]  /*8e60*/  FFMA.FTZ R14, R11, R31, R14 ;  /* 0x0000001f0b0e7223 */ /* 0x000fc4000001000e */
[----:B------:R-:W-:Y:S01]  /*8e70*/  FFMA.FTZ R0, R11, R43, R0 ;  /* 0x0000002b0b007223 */ /* 0x000fe20000010000 */
[----:B------:R-:W-:-:S07]  /*8e80*/  MOV R11, R45 ;  /* 0x0000002d000b7202 */ /* 0x000fce0000000f00 */
.L_x_97:
[----:B------:R-:W-:Y:S05]  /*8e90*/  BSYNC.RECONVERGENT B2 ;  /* 0x0000000000027941 */ /* 0x000fea0003800200 */
.L_x_96:
[----:B------:R-:W-:-:S13]  /*8ea0*/  ISETP.GE.U32.AND P0, PT, R7, 0x10, PT ;  /* 0x000000100700780c */ /* 0x000fda0003f06070 */
[----:B------:R-:W-:Y:S05]  /*8eb0*/  @!P0 BRA `(.L_x_95) ;  /* 0x00000008009c8947 */ /* 0x000fea0003800000 */
[C---:B------:R-:W-:Y:S01]  /*8ec0*/  LEA R7, R11.reuse, UR7, 0x1 ;  /* 0x000000070b077c11 */ /* 0x040fe2000f8e08ff */
[----:B------:R-:W-:Y:S01]  /*8ed0*/  IMAD.U32 R30, RZ, RZ, UR10 ;  /* 0x0000000aff1e7e24 */ /* 0x000fe2000f8e00ff */
[C---:B------:R-:W-:Y:S01]  /*8ee0*/  IADD3 R15, PT, PT, R11.reuse, 0x10, RZ ;  /* 0x000000100b0f7810 */ /* 0x040fe20007ffe0ff */
[----:B------:R-:W-:Y:S02]  /*8ef0*/  IMAD R11, R11, 0x60, RZ ;  /* 0x000000600b0b7824 */ /* 0x000fe400078e02ff */
[----:B------:R-:W-:-:S05]  /*8f00*/  IMAD R7, R30, -0x2, R7 ;  /* 0xfffffffe1e077824 */ /* 0x000fca00078e0207 */
[----:B------:R-:W-:-:S07]  /*8f10*/  IADD3 R7, PT, PT, R7, 0x20, R54 ;  /* 0x0000002007077810 */ /* 0x000fce0007ffe036 */
.L_x_106:
[----:B------:R-:W1:Y:S01]  /*8f20*/  LDC R46, c[0x0][0x3f4] ;  /* 0x0000fd00ff2e7b82 */ /* 0x000e620000000800 */
[----:B------:R-:W-:Y:S01]  /*8f30*/  IADD3 R32, PT, PT, R15, -0x10, RZ ;  /* 0xfffffff00f207810 */ /* 0x000fe20007ffe0ff */
[----:B------:R-:W-:Y:S03]  /*8f40*/  BSSY.RECONVERGENT B2, `(.L_x_100) ;  /* 0x000004b000027945 */ /* 0x000fe60003800200 */
[----:B-1----:R-:W-:-:S13]  /*8f50*/  ISETP.GE.AND P0, PT, R32, R46, PT ;  /* 0x0000002e2000720c */ /* 0x002fda0003f06270 */
[----:B------:R-:W-:Y:S05]  /*8f60*/  @!P0 BRA `(.L_x_101) ;  /* 0x0000000400208947 */ /* 0x000fea0003800000 */
[----:B------:R-:W-:Y:S01]  /*8f70*/  IABS R33, R46 ;  /* 0x0000002e00217213 */ /* 0x000fe20000000000 */
[----:B------:R-:W1:Y:S01]  /*8f80*/  LDCU.64 UR4, c[0x0][0x3c8] ;  /* 0x00007900ff0477ac */ /* 0x000e620008000a00 */
[----:B------:R-:W-:Y:S02]  /*8f90*/  IABS R36, R32 ;  /* 0x0000002000247213 */ /* 0x000fe40000000000 */
[----:B------:R-:W2:Y:S01]  /*8fa0*/  I2F.RP R34, R33 ;  /* 0x0000002100227306 */ /* 0x000ea20000209400 */
[----:B------:R-:W-:Y:S02]  /*8fb0*/  ISETP.GE.AND P1, PT, R32, RZ, PT ;  /* 0x000000ff2000720c */ /* 0x000fe40003f26270 */
[----:B------:R-:W-:-:S05]  /*8fc0*/  ISETP.NE.AND P2, PT, R46, RZ, PT ;  /* 0x000000ff2e00720c */ /* 0x000fca0003f45270 */
[----:B--2---:R-:W2:Y:S02]  /*8fd0*/  MUFU.RCP R34, R34 ;  /* 0x0000002200227308 */ /* 0x004ea40000001000 */
[----:B--2---:R-:W-:-:S06]  /*8fe0*/  VIADD R35, R34, 0xffffffe ;  /* 0x0ffffffe22237836 */ /* 0x004fcc0000000000 */
[----:B------:R-:W2:Y:S02]  /*8ff0*/  F2I.FTZ.U32.TRUNC.NTZ R31, R35 ;  /* 0x00000023001f7305 */ /* 0x000ea4000021f000 */
[----:B--2---:R-:W-:-:S05]  /*9000*/  IADD3 R30, PT, PT, RZ, -R31, RZ ;  /* 0x8000001fff1e7210 */ /* 0x004fca0007ffe0ff */
[----:B------:R-:W-:Y:S02]  /*9010*/  IMAD R37, R30, R33, RZ ;  /* 0x000000211e257224 */ /* 0x000fe400078e02ff */
[----:B------:R-:W-:-:S05]  /*9020*/  HFMA2 R30, -RZ, RZ, 0, 0 ;  /* 0x00000000ff1e7431 */ /* 0x000fca00000001ff */
[----:B------:R-:W-:-:S04]  /*9030*/  IMAD.HI.U32 R30, R31, R37, R30 ;  /* 0x000000251f1e7227 */ /* 0x000fc800078e001e */
[----:B------:R-:W-:-:S04]  /*9040*/  IMAD.MOV.U32 R31, RZ, RZ, R36 ;  /* 0x000000ffff1f7224 */ /* 0x000fc800078e0024 */
[----:B------:R-:W-:-:S05]  /*9050*/  IMAD.HI.U32 R30, R30, R31, RZ ;  /* 0x0000001f1e1e7227 */ /* 0x000fca00078e00ff */
[----:B------:R-:W-:-:S05]  /*9060*/  IADD3 R30, PT, PT, -R30, RZ, RZ ;  /* 0x000000ff1e1e7210 */ /* 0x000fca0007ffe1ff */
[----:B------:R-:W-:-:S05]  /*9070*/  IMAD R30, R33, R30, R31 ;  /* 0x0000001e211e7224 */ /* 0x000fca00078e021f */
[----:B------:R-:W-:-:S13]  /*9080*/  ISETP.GT.U32.AND P0, PT, R33, R30, PT ;  /* 0x0000001e2100720c */ /* 0x000fda0003f04070 */
[----:B------:R-:W-:-:S04]  /*9090*/  @!P0 IADD3 R30, PT, PT, R30, -R33, RZ ;  /* 0x800000211e1e8210 */ /* 0x000fc80007ffe0ff */
[----:B------:R-:W-:-:S13]  /*90a0*/  ISETP.GT.U32.AND P0, PT, R33, R30, PT ;  /* 0x0000001e2100720c */ /* 0x000fda0003f04070 */
[----:B------:R-:W-:-:S05]  /*90b0*/  @!P0 IMAD.IADD R30, R30, 0x1, -R33 ;  /* 0x000000011e1e8824 */ /* 0x000fca00078e0a21 */
[----:B------:R-:W-:Y:S02]  /*90c0*/  @!P1 IADD3 R30, PT, PT, -R30, RZ, RZ ;  /* 0x000000ff1e1e9210 */ /* 0x000fe40007ffe1ff */
[----:B------:R-:W-:-:S04]  /*90d0*/  @!P2 LOP3.LUT R30, RZ, R46, RZ, 0x33, !PT ;  /* 0x0000002eff1ea212 */ /* 0x000fc800078e33ff */
[----:B------:R-:W-:-:S04]  /*90e0*/  IADD3 R31, P0, PT, R30, UR47, RZ ;  /* 0x0000002f1e1f7c10 */ /* 0x000fc8000ff1e0ff */
[----:B------:R-:W-:Y:S02]  /*90f0*/  IADD3.X R34, PT, PT, RZ, R18, RZ, P0, !PT ;  /* 0x00000012ff227210 */ /* 0x000fe400007fe4ff */
[C---:B-1----:R-:W-:Y:S01]  /*9100*/  LEA R32, P0, R31.reuse, UR4, 0x2 ;  /* 0x000000041f207c11 */ /* 0x042fe2000f8010ff */
[----:B------:R-:W1:Y:S03]  /*9110*/  LDCU UR4, c[0x0][0x40c] ;  /* 0x00008180ff0477ac */ /* 0x000e660008000800 */
[----:B------:R-:W-:Y:S02]  /*9120*/  LEA.HI.X R33, R31, UR5, R34, 0x2, P0 ;  /* 0x000000051f217c11 */ /* 0x000fe400080f1422 */
[----:B------:R-:W2:Y:S04]  /*9130*/  LDS.U16 R34, [R7+-0x20] ;  /* 0xffffe00007227984 */ /* 0x000ea80000000400 */
[----:B------:R-:W3:Y:S02]  /*9140*/  LDG.E R33, desc[UR36][R32.64] ;  /* 0x0000002420217981 */ /* 0x000ee4000c1e1900 */
[----:B---3--:R-:W-:-:S04]  /*9150*/  IMAD R30, R44, R33, R30 ;  /* 0x000000212c1e7224 */ /* 0x008fc800078e021e */
[----:B------:R-:W-:-:S04]  /*9160*/  IMAD R31, R30, 0x60, RZ ;  /* 0x000000601e1f7824 */ /* 0x000fc800078e02ff */
[----:B------:R-:W-:-:S05]  /*9170*/  IMAD.WIDE R30, R31, 0x2, R26 ;  /* 0x000000021f1e7825 */ /* 0x000fca00078e021a */
[----:B------:R3:W5:Y:S01]  /*9180*/  LDG.E.128 R36, desc[UR36][R30.64] ;  /* 0x000000241e247981 */ /* 0x000762000c1e1d00 */
[----:B-1----:R-:W-:Y:S01]  /*9190*/  UISETP.NE.AND UP0, UPT, UR4, URZ, UPT ;  /* 0x000000ff0400728c */ /* 0x002fe2000bf05270 */
[----:B--2---:R-:W-:-:S08]  /*91a0*/  HADD2.F32 R45, -RZ, R34.H0_H0 ;  /* 0x20000022ff2d7230 */ /* 0x004fd00000004100 */
[----:B---3--:R-:W-:Y:S05]  /*91b0*/  BRA.U UP0, `(.L_x_102) ;  /* 0x00000001004c7547 */ /* 0x008fea000b800000 */
[----:B------:R-:W-:Y:S01]  /*91c0*/  ISETP.NE.AND P3, PT, R17, RZ, PT ;  /* 0x000000ff1100720c */ /* 0x000fe20003f65270 */
[----:B------:R-:W1:-:S12]  /*91d0*/  LDS.128 R32, [R16] ;  /* 0x0000000010207984 */ /* 0x000e580000000c00 */
[----:B------:R-:W-:Y:S01]  /*91e0*/  VOTEU.ANY UP0, P3 ;  /* 0x0000000000ff7886 */ /* 0x000fe20001800100 */
[----:B------:R-:W-:-:S13]  /*91f0*/  PLOP3.LUT P0, PT, PT, PT, UP0, 0x80, 0x8 ;  /* 0x000000000008781c */ /* 0x000fda0003f0f008 */
[----:B------:R-:W2:Y:S01]  /*9200*/  @P0 LDG.E.128 R40, desc[UR36][R28.64] ;  /* 0x000000241c280981 */ /* 0x000ea2000c1e1d00 */
[----:B------:R-:W-:Y:S01]  /*9210*/  PLOP3.LUT P0, PT, PT, PT, UP0, 0x80, 0x8 ;  /* 0x000000000008781c */ /* 0x000fe20003f0f008 */
[----:B------:R-:W-:Y:S01]  /*9220*/  IMAD.WIDE.U32 R30, R11, 0x2, R24 ;  /* 0x000000020b1e7825 */ /* 0x000fe200078e0018 */
[----:B------:R-:W-:Y:S02]  /*9230*/  PLOP3.LUT P1, PT, PT, PT, UP0, 0x80, 0x8 ;  /* 0x000000000008781c */ /* 0x000fe40003f2f008 */
[----:B------:R-:W-:Y:S02]  /*9240*/  PLOP3.LUT P2, PT, PT, PT, UP0, 0x80, 0x8 ;  /* 0x000000000008781c */ /* 0x000fe40003f4f008 */
[----:B------:R-:W-:Y:S01]  /*9250*/  PLOP3.LUT P3, PT, PT, PT, UP0, 0x80, 0x8 ;  /* 0x000000000008781c */ /* 0x000fe20003f6f008 */
[----:B-1---5:R-:W-:Y:S02]  /*9260*/  HFMA2 R36, R36, 1, 1, R32 ;  /* 0x3c003c0024247831 */ /* 0x022fe40000000020 */
[----:B------:R-:W-:-:S02]  /*9270*/  HADD2 R37, R37, R33 ;  /* 0x0000002125257230 */ /* 0x000fc40000000000 */
[----:B------:R-:W-:Y:S02]  /*9280*/  HFMA2 R38, R38, 1, 1, R34 ;  /* 0x3c003c0026267831 */ /* 0x000fe40000000022 */
[----:B------:R-:W-:Y:S02]  /*9290*/  HADD2 R39, R39, R35 ;  /* 0x0000002327277230 */ /* 0x000fe40000000000 */
[----:B--2---:R-:W-:Y:S02]  /*92a0*/  @P0 HMUL2 R36, R36, R40 ;  /* 0x0000002824240232 */ /* 0x004fe40000000000 */
[----:B------:R-:W-:Y:S02]  /*92b0*/  @P1 HFMA2 R37, R37, R41, -RZ ;  /* 0x0000002925251231 */ /* 0x000fe400001000ff */
[----:B------:R-:W-:Y:S02]  /*92c0*/  @P2 HMUL2 R38, R38, R42 ;  /* 0x0000002a26262232 */ /* 0x000fe40000000000 */
[----:B------:R-:W-:-:S05]  /*92d0*/  @P3 HFMA2 R39, R39, R43, -RZ ;  /* 0x0000002b27273231 */ /* 0x000fca00001000ff */
[----:B------:R1:W-:Y:S02]  /*92e0*/  STG.E.128 desc[UR36][R30.64], R36 ;  /* 0x000000241e007986 */ /* 0x0003e4000c101d24 */
.L_x_102:
[--C-:B-----5:R-:W-:Y:S02]  /*92f0*/  HADD2.F32 R34, -RZ, R38.reuse.H0_H0 ;  /* 0x20000026ff227230 */ /* 0x120fe40000004100 */
[----:B-1----:R-:W-:Y:S02]  /*9300*/  HADD2.F32 R31, -RZ, R38.H1_H1 ;  /* 0x30000026ff1f7230 */ /* 0x002fe40000004100 */
[----:B------:R-:W-:Y:S02]  /*9310*/  HADD2.F32 R30, -RZ, R36.H0_H0 ;  /* 0x20000024ff1e7230 */ /* 0x000fe40000004100 */
[C---:B------:R-:W-:Y:S01]  /*9320*/  FFMA.FTZ R9, R45.reuse, R34, R9 ;  /* 0x000000222d097223 */ /* 0x040fe20000010009 */
[----:B------:R-:W-:Y:S02]  /*9330*/  HADD2.F32 R32, -RZ, R37.H0_H0 ;  /* 0x20000025ff207230 */ /* 0x000fe40000004100 */
[----:B------:R-:W-:Y:S01]  /*9340*/  FFMA.FTZ R14, R45, R31, R14 ;  /* 0x0000001f2d0e7223 */ /* 0x000fe2000001000e */
[----:B------:R-:W-:-:S02]  /*9350*/  HADD2.F32 R38, -RZ, R39.H0_H0 ;  /* 0x20000027ff267230 */ /* 0x000fc40000004100 */
[C---:B------:R-:W-:Y:S01]  /*9360*/  FFMA.FTZ R10, R45.reuse, R30, R10 ;  /* 0x0000001e2d0a7223 */ /* 0x040fe2000001000a */
[----:B------:R-:W-:Y:S02]  /*9370*/  HADD2.F32 R36, -RZ, R36.H1_H1 ;  /* 0x30000024ff247230 */ /* 0x000fe40000004100 */
[C---:B------:R-:W-:Y:S01]  /*9380*/  FFMA.FTZ R5, R45.reuse, R32, R5 ;  /* 0x000000202d057223 */ /* 0x040fe20000010005 */
[----:B------:R-:W-:Y:S02]  /*9390*/  HADD2.F32 R37, -RZ, R37.H1_H1 ;  /* 0x30000025ff257230 */ /* 0x000fe40000004100 */
[C---:B------:R-:W-:Y:S01]  /*93a0*/  FFMA.FTZ R13, R45.reuse, R38, R13 ;  /* 0x000000262d0d7223 */ /* 0x040fe2000001000d */
[----:B------:R-:W-:Y:S02]  /*93b0*/  HADD2.F32 R39, -RZ, R39.H1_H1 ;  /* 0x30000027ff277230 */ /* 0x000fe40000004100 */
[C---:B------:R-:W-:Y:S01]  /*93c0*/  FFMA.FTZ R3, R45.reuse, R36, R3 ;  /* 0x000000242d037223 */ /* 0x040fe20000010003 */
[----:B------:R-:W-:-:S02]  /*93d0*/  FFMA.FTZ R12, R45, R37, R12 ;  /* 0x000000252d0c7223 */ /* 0x000fc4000001000c */
[----:B------:R-:W-:-:S07]  /*93e0*/  FFMA.FTZ R0, R45, R39, R0 ;  /* 0x000000272d007223 */ /* 0x000fce0000010000 */
.L_x_101:
[----:B------:R-:W-:Y:S05]  /*93f0*/  BSYNC.RECONVERGENT B2 ;  /* 0x0000000000027941 */ /* 0x000fea0003800200 */
.L_x_100:
[----:B------:R-:W-:Y:S01]  /*9400*/  ISETP.GE.AND P0, PT, R15, R46, PT ;  /* 0x0000002e0f00720c */ /* 0x000fe20003f06270 */
[----:B------:R-:W-:-:S12]  /*9410*/  BSSY.RECONVERGENT B2, `(.L_x_103) ;  /* 0x000004b000027945 */ /* 0x000fd80003800200 */
        /* <DEDUP_REMOVED lines=11> */
[----:B------:R-:W-:Y:S01]  /*94d0*/  IMAD R35, R30, R33, RZ ;  /* 0x000000211e237224 */ /* 0x000fe200078e02ff */
[----:B------:R-:W-:-:S05]  /*94e0*/  MOV R30, RZ ;  /* 0x000000ff001e7202 */ /* 0x000fca0000000f00 */
        /* <DEDUP_REMOVED lines=16> */
[----:B------:R-:W2:Y:S04]  /*95f0*/  LDS.U16 R34, [R7] ;  /* 0x0000000007227984 */ /* 0x000ea80000000400 */
        /* <DEDUP_REMOVED lines=14> */
[----:B------:R-:W-:Y:S01]  /*96e0*/  VIADD R31, R11, 0x600 ;  /* 0x000006000b1f7836 */ /* 0x000fe20000000000 */
[----:B------:R-:W-:Y:S02]  /*96f0*/  PLOP3.LUT P1, PT, PT, PT, UP0, 0x80, 0x8 ;  /* 0x000000000008781c */ /* 0x000fe40003f2f008 */
[----:B------:R-:W-:Y:S01]  /*9700*/  PLOP3.LUT P2, PT, PT, PT, UP0, 0x80, 0x8 ;  /* 0x000000000008781c */ /* 0x000fe20003f4f008 */
[----:B------:R-:W-:Y:S01]  /*9710*/  IMAD.WIDE.U32 R30, R31, 0x2, R24 ;  /* 0x000000021f1e7825 */ /* 0x000fe200078e0018 */
[----:B------:R-:W-:-:S03]  /*9720*/  PLOP3.LUT P3, PT, PT, PT, UP0, 0x80, 0x8 ;  /* 0x000000000008781c */ /* 0x000fc60003f6f008 */
        /* <DEDUP_REMOVED lines=9> */
.L_x_105:
        /* <DEDUP_REMOVED lines=16> */
.L_x_104:
[----:B------:R-:W-:Y:S05]  /*98c0*/  BSYNC.RECONVERGENT B2 ;  /* 0x0000000000027941 */ /* 0x000fea0003800200 */
.L_x_103:
[----:B------:R-:W-:Y:S01]  /*98d0*/  IADD3 R30, PT, PT, R15, 0x10, RZ ;  /* 0x000000100f1e7810 */ /* 0x000fe20007ffe0ff */
[----:B------:R-:W-:Y:S01]  /*98e0*/  VIADD R11, R11, 0xc00 ;  /* 0x00000c000b0b7836 */ /* 0x000fe20000000000 */
[----:B------:R-:W-:Y:S02]  /*98f0*/  IADD3 R15, PT, PT, R15, 0x20, RZ ;  /* 0x000000200f0f7810 */ /* 0x000fe40007ffe0ff */
[----:B------:R-:W-:Y:S02]  /*9900*/  ISETP.GE.AND P0, PT, R30, UR44, PT ;  /* 0x0000002c1e007c0c */ /* 0x000fe4000bf06270 */
[----:B------:R-:W-:-:S11]  /*9910*/  IADD3 R7, PT, PT, R7, 0x40, RZ ;  /* 0x0000004007077810 */ /* 0x000fd60007ffe0ff */
[----:B------:R-:W-:Y:S05]  /*9920*/  @!P0 BRA `(.L_x_106) ;  /* 0xfffffff4007c8947 */ /* 0x000fea000383ffff */
.L_x_95:
[----:B------:R-:W-:Y:S05]  /*9930*/  BSYNC.RECONVERGENT B1 ;  /* 0x0000000000017941 */ /* 0x000fea0003800200 */
.L_x_94:
[----:B------:R-:W-:-:S13]  /*9940*/  ISETP.NE.AND P0, PT, R19, R6, PT ;  /* 0x000000061300720c */ /* 0x000fda0003f05270 */
[----:B------:R-:W-:Y:S05]  /*9950*/  @P0 BRA `(.L_x_84) ;  /* 0x0000000000d80947 */ /* 0x000fea0003800000 */
[----:B------:R-:W-:Y:S02]  /*9960*/  UMOV UR4, 0x60 ;  /* 0x0000006000047882 */ /* 0x000fe40000000000 */
[----:B------:R-:W-:-:S06]  /*9970*/  UIMAD UR4, UR45, UR4, -0x60 ;  /* 0xffffffa02d0474a4 */ /* 0x000fcc000f8e0204 */
[----:B------:R-:W-:-:S05]  /*9980*/  MOV R7, UR4 ;  /* 0x0000000400077c02 */ /* 0x000fca0008000f00 */
[----:B------:R-:W-:-:S05]  /*9990*/  IMAD.WIDE R6, R7, 0x2, R24 ;  /* 0x0000000207067825 */ /* 0x000fca00078e0218 */
[----:B------:R1:W5:Y:S01]  /*99a0*/  LDG.E.128 R28, desc[UR36][R6.64] ;  /* 0x00000024061c7981 */ /* 0x000362000c1e1d00 */
[----:B------:R-:W-:-:S06]  /*99b0*/  UIADD3 UR4, UPT, UPT, UR45, -UR10, URZ ;  /* 0x8000000a2d047290 */ /* 0x000fcc000fffe0ff */
[----:B------:R-:W-:-:S05]  /*99c0*/  IMAD.U32 R11, RZ, RZ, UR4 ;  /* 0x00000004ff0b7e24 */ /* 0x000fca000f8e00ff */
[----:B------:R-:W-:Y:S01]  /*99d0*/  LEA R8, R11, R8, 0x1 ;  /* 0x000000080b087211 */ /* 0x000fe200078e08ff */
[----:B------:R-:W2:Y:S05]  /*99e0*/  LDCU UR4, c[0x0][0x40c] ;  /* 0x00008180ff0477ac */ /* 0x000eaa0008000800 */
[----:B------:R-:W3:Y:S01]  /*99f0*/  LDS.U16 R8, [R8+-0x2] ;  /* 0xfffffe0008087984 */ /* 0x000ee20000000400 */
[----:B--2---:R-:W-:Y:S01]  /*9a00*/  UISETP.NE.AND UP0, UPT, UR4, URZ, UPT ;  /* 0x000000ff0400728c */ /* 0x004fe2000bf05270 */
[----:B---3--:R-:W-:-:S08]  /*9a10*/  HADD2.F32 R11, -RZ, R8.H0_H0 ;  /* 0x20000008ff0b7230 */ /* 0x008fd00000004100 */
[----:B-1----:R-:W-:Y:S05]  /*9a20*/  BRA.U UP0, `(.L_x_107) ;  /* 0x0000000100647547 */ /* 0x002fea000b800000 */
[----:B------:R-:W1:Y:S02]  /*9a30*/  LDCU.64 UR4, c[0x0][0x460] ;  /* 0x00008c00ff0477ac */ /* 0x000e640008000a00 */
[----:B-1----:R-:W-:-:S04]  /*9a40*/  UISETP.NE.U32.AND UP0, UPT, UR4, URZ, UPT ;  /* 0x000000ff0400728c */ /* 0x002fc8000bf05070 */
[----:B------:R-:W-:-:S06]  /*9a50*/  UISETP.NE.AND.EX UP0, UPT, UR5, URZ, UPT, UP0 ;  /* 0x000000ff0500728c */ /* 0x000fcc000bf05300 */
[----:B------:R-:W-:-:S05]  /*9a60*/  PLOP3.LUT P0, PT, PT, PT, UP0, 0x80, 0x8 ;  /* 0x000000000008781c */ /* 0x000fca0003f0f008 */
[----:B------:R-:W1:Y:S01]  /*9a70*/  @UP0 LDCU UR4, c[0x0][0x3f8] ;  /* 0x00007f00ff0407ac */ /* 0x000e620008000800 */
[----:B------:R-:W2:Y:S01]  /*9a80*/  @UP0 LDCU.64 UR12, c[0x0][0x458] ;  /* 0x00008b00ff0c07ac */ /* 0x000ea20008000a00 */
[----:B-1----:R-:W-:Y:S01]  /*9a90*/  @UP0 UIMAD UR4, UR38, UR4, UR46 ;  /* 0x00000004260402a4 */ /* 0x002fe2000f8e022e */
[----:B--2---:R-:W-:Y:S01]  /*9aa0*/  MOV R7, UR13 ;  /* 0x0000000d00077c02 */ /* 0x004fe20008000f00 */
[----:B------:R-:W-:-:S04]  /*9ab0*/  IMAD.U32 R6, RZ, RZ, UR12 ;  /* 0x0000000cff067e24 */ /* 0x000fc8000f8e00ff */
[----:B------:R-:W-:-:S05]  /*9ac0*/  MOV R15, UR4 ;  /* 0x00000004000f7c02 */ /* 0x000fca0008000f00 */
[----:B------:R-:W-:-:S04]  /*9ad0*/  @P0 IMAD R15, R15, 0x60, R4 ;  /* 0x000000600f0f0824 */ /* 0x000fc800078e0204 */
[----:B------:R-:W-:-:S05]  /*9ae0*/  @P0 IMAD.WIDE R6, R15, 0x2, R6 ;  /* 0x000000020f060825 */ /* 0x000fca00078e0206 */
[----:B------:R-:W2:Y:S01]  /*9af0*/  @P0 LDG.E.128 R32, desc[UR36][R6.64] ;  /* 0x0000002406200981 */ /* 0x000ea2000c1e1d00 */
[----:B------:R-:W-:Y:S01]  /*9b00*/  UIMAD UR4, UR41, 0x60, URZ ;  /* 0x00000060290478a4 */ /* 0x000fe2000f8e02ff */
[----:B-----5:R-:W-:Y:S02]  /*9b10*/  HFMA2 R28, R28, 1, 1, R20 ;  /* 0x3c003c001c1c7831 */ /* 0x020fe40000000014 */
[----:B------:R-:W-:Y:S02]  /*9b20*/  HADD2 R29, R29, R21 ;  /* 0x000000151d1d7230 */ /* 0x000fe40000000000 */
[----:B------:R-:W-:Y:S02]  /*9b30*/  HFMA2 R30, R30, 1, 1, R22 ;  /* 0x3c003c001e1e7831 */ /* 0x000fe40000000016 */
[----:B------:R-:W-:Y:S01]  /*9b40*/  HADD2 R31, R31, R23 ;  /* 0x000000171f1f7230 */ /* 0x000fe20000000000 */
[----:B------:R-:W-:-:S05]  /*9b50*/  MOV R15, UR4 ;  /* 0x00000004000f7c02 */ /* 0x000fca0008000f00 */
[----:B------:R-:W-:-:S04]  /*9b60*/  IMAD.WIDE R24, R15, 0x2, R24 ;  /* 0x000000020f187825 */ /* 0x000fc800078e0218 */
[----:B--2---:R-:W-:Y:S02]  /*9b70*/  @P0 HMUL2 R28, R28, R32 ;  /* 0x000000201c1c0232 */ /* 0x004fe40000000000 */
[----:B------:R-:W-:Y:S02]  /*9b80*/  @P0 HFMA2 R29, R29, R33, -RZ ;  /* 0x000000211d1d0231 */ /* 0x000fe400001000ff */
[----:B------:R-:W-:Y:S02]  /*9b90*/  @P0 HMUL2 R30, R30, R34 ;  /* 0x000000221e1e0232 */ /* 0x000fe40000000000 */
[----:B------:R-:W-:-:S05]  /*9ba0*/  @P0 HFMA2 R31, R31, R35, -RZ ;  /* 0x000000231f1f0231 */ /* 0x000fca00001000ff */
[----:B------:R1:W-:Y:S02]  /*9bb0*/  STG.E.128 desc[UR36][R24.64], R28 ;  /* 0x0000001c18007986 */ /* 0x0003e4000c101d24 */
.L_x_107:
[--C-:B-----5:R-:W-:Y:S02]  /*9bc0*/  HADD2.F32 R6, -RZ, R28.reuse.H0_H0 ;  /* 0x2000001cff067230 */ /* 0x120fe40000004100 */
[----:B------:R-:W-:Y:S02]  /*9bd0*/  HADD2.F32 R8, -RZ, R29.H0_H0 ;  /* 0x2000001dff087230 */ /* 0x000fe40000004100 */
[----:B------:R-:W-:Y:S02]  /*9be0*/  HADD2.F32 R18, -RZ, R31.H0_H0 ;  /* 0x2000001fff127230 */ /* 0x000fe40000004100 */
[C---:B------:R-:W-:Y:S01]  /*9bf0*/  FFMA.FTZ R10, R11.reuse, R6, R10 ;  /* 0x000000060b0a7223 */ /* 0x040fe2000001000a */
[----:B-1----:R-:W-:Y:S02]  /*9c00*/  HADD2.F32 R28, -RZ, R28.H1_H1 ;  /* 0x3000001cff1c7230 */ /* 0x002fe40000004100 */
[----:B------:R-:W-:Y:S01]  /*9c10*/  FFMA.FTZ R5, R11, R8, R5 ;  /* 0x000000080b057223 */ /* 0x000fe20000010005 */
[----:B------:R-:W-:-:S02]  /*9c20*/  HADD2.F32 R29, -RZ, R29.H1_H1 ;  /* 0x3000001dff1d7230 */ /* 0x000fc40000004100 */
[C---:B------:R-:W-:Y:S01]  /*9c30*/  FFMA.FTZ R13, R11.reuse, R18, R13 ;  /* 0x000000120b0d7223 */ /* 0x040fe2000001000d */
[--C-:B0-----:R-:W-:Y:S02]  /*9c40*/  HADD2.F32 R16, -RZ, R30.reuse.H0_H0 ;  /* 0x2000001eff107230 */ /* 0x101fe40000004100 */
[C---:B------:R-:W-:Y:S01]  /*9c50*/  FFMA.FTZ R3, R11.reuse, R28, R3 ;  /* 0x0000001c0b037223 */ /* 0x040fe20000010003 */
[----:B------:R-:W-:Y:S02]  /*9c60*/  HADD2.F32 R7, -RZ, R30.H1_H1 ;  /* 0x3000001eff077230 */ /* 0x000fe40000004100 */
[C---:B------:R-:W-:Y:S01]  /*9c70*/  FFMA.FTZ R12, R11.reuse, R29, R12 ;  /* 0x0000001d0b0c7223 */ /* 0x040fe2000001000c */
[----:B------:R-:W-:Y:S02]  /*9c80*/  HADD2.F32 R31, -RZ, R31.H1_H1 ;  /* 0x3000001fff1f7230 */ /* 0x000fe40000004100 */
[C---:B------:R-:W-:Y:S01]  /*9c90*/  FFMA.FTZ R9, R11.reuse, R16, R9 ;  /* 0x000000100b097223 */ /* 0x040fe20000010009 */
[----:B------:R-:W-:-:S02]  /*9ca0*/  FFMA.FTZ R14, R11, R7, R14 ;  /* 0x000000070b0e7223 */ /* 0x000fc4000001000e */
[----:B------:R-:W-:-:S07]  /*9cb0*/  FFMA.FTZ R0, R11, R31, R0 ;  /* 0x0000001f0b007223 */ /* 0x000fce0000010000 */
.L_x_84:
[----:B-12---:R-:W-:Y:S05]  /*9cc0*/  BSYNC.RECONVERGENT B0 ;  /* 0x0000000000007941 */ /* 0x006fea0003800200 */
.L_x_83:
[----:B------:R-:W-:Y:S01]  /*9cd0*/  BAR.SYNC.DEFER_BLOCKING 0x0 ;  /* 0x0000000000007b1d */ /* 0x000fe20000010000 */
[----:B------:R-:W-:-:S13]  /*9ce0*/  ISETP.GT.U32.AND P5, PT, R4, 0x5f, PT ;  /* 0x0000005f0400780c */ /* 0x000fda0003fa4070 */
[----:B------:R-:W-:Y:S05]  /*9cf0*/  @P5 BRA `(.L_x_108) ;  /* 0x00000008002c5947 */ /* 0x000fea0003800000 */
[----:B------:R-:W1:Y:S01]  /*9d00*/  S2UR UR5, SR_CgaCtaId ;  /* 0x00000000000579c3 */ /* 0x000e620000008800 */
[C---:B------:R-:W-:Y:S01]  /*9d10*/  LOP3.LUT R6, R2.reuse, 0x380, RZ, 0xc0, !PT ;  /* 0x0000038002067812 */ /* 0x040fe200078ec0ff */
[----:B------:R-:W-:Y:S01]  /*9d20*/  UMOV UR4, 0x400 ;  /* 0x0000040000047882 */ /* 0x000fe20000000000 */
[----:B------:R-:W-:Y:S01]  /*9d30*/  LOP3.LUT R7, R2, 0x3c0, RZ, 0xc0, !PT ;  /* 0x000003c002077812 */ /* 0x000fe200078ec0ff */
[----:B------:R-:W-:Y:S01]  /*9d40*/  UIADD3 UR4, UPT, UPT, UR4, 0x240, URZ ;  /* 0x0000024004047890 */ /* 0x000fe2000fffe0ff */
[----:B------:R-:W-:Y:S01]  /*9d50*/  ISETP.NE.AND P6, PT, R6, 0x80, PT ;  /* 0x000000800600780c */ /* 0x000fe20003fc5270 */
[----:B------:R-:W-:Y:S01]  /*9d60*/  IMAD R19, R19, 0x60, R4 ;  /* 0x0000006013137824 */ /* 0x000fe200078e0204 */
[C---:B------:R-:W-:Y:S02]  /*9d70*/  LOP3.LUT R6, R2.reuse, 0x3e0, RZ, 0xc0, !PT ;  /* 0x000003e002067812 */ /* 0x040fe400078ec0ff */
[----:B------:R-:W-:Y:S02]  /*9d80*/  ISETP.NE.AND P4, PT, R7, 0x40, PT ;  /* 0x000000400700780c */ /* 0x000fe40003f85270 */
[----:B------:R-:W-:-:S02]  /*9d90*/  ISETP.GT.U32.AND P0, PT, R2, 0x3f, PT ;  /* 0x0000003f0200780c */ /* 0x000fc40003f04070 */
[----:B------:R-:W-:Y:S02]  /*9da0*/  LOP3.LUT R7, R2, 0x3f0, RZ, 0xc0, !PT ;  /* 0x000003f002077812 */ /* 0x000fe400078ec0ff */
[----:B------:R-:W-:Y:S02]  /*9db0*/  ISETP.NE.AND P3, PT, R6, 0x20, PT ;  /* 0x000000200600780c */ /* 0x000fe40003f65270 */
[----:B------:R-:W-:Y:S02]  /*9dc0*/  P2R R6, PR, RZ, 0x1 ;  /* 0x00000001ff067803 */ /* 0x000fe40000000000 */
[----:B------:R-:W-:Y:S02]  /*9dd0*/  ISETP.NE.AND P2, PT, R7, 0x10, PT ;  /* 0x000000100700780c */ /* 0x000fe40003f45270 */
[C---:B------:R-:W-:Y:S02]  /*9de0*/  ISETP.GT.U32.AND P1, PT, R2.reuse, 0x7f, PT ;  /* 0x0000007f0200780c */ /* 0x040fe40003f24070 */
[----:B------:R-:W-:Y:S01]  /*9df0*/  ISETP.GT.U32.AND P0, PT, R2, 0x1f, PT ;  /* 0x0000001f0200780c */ /* 0x000fe20003f04070 */
[----:B-1----:R-:W-:-:S06]  /*9e00*/  ULEA UR4, UR5, UR4, 0x18 ;  /* 0x0000000405047291 */ /* 0x002fcc000f8ec0ff */
[----:B------:R-:W-:Y:S01]  /*9e10*/  LEA R19, R19, UR4, 0x1 ;  /* 0x0000000413137c11 */ /* 0x000fe2000f8e08ff */
[----:B------:R-:W-:Y:S06]  /*9e20*/  @P6 BRA `(.L_x_109) ;  /* 0x0000000000146947 */ /* 0x000fec0003800000 */
[----:B0-----:R-:W-:Y:S02]  /*9e30*/  F2FP.F16.F32.PACK_AB R20, R3, R10 ;  /* 0x0000000a0314723e */ /* 0x001fe400000000ff */
[----:B------:R-:W-:Y:S02]  /*9e40*/  F2FP.F16.F32.PACK_AB R21, R12, R5 ;  /* 0x000000050c15723e */ /* 0x000fe400000000ff */
[----:B------:R-:W-:Y:S02]  /*9e50*/  F2FP.F16.F32.PACK_AB R22, R14, R9 ;  /* 0x000000090e16723e */ /* 0x000fe400000000ff */
[----:B------:R-:W-:-:S05]  /*9e60*/  F2FP.F16.F32.PACK_AB R23, R0, R13 ;  /* 0x0000000d0017723e */ /* 0x000fca00000000ff */
[----:B------:R1:W-:Y:S02]  /*9e70*/  STS.128 [R19+-0x600], R20 ;  /* 0xfffa001413007388 */ /* 0x0003e40000000c00 */
.L_x_109:
[----:B------:R-:W-:Y:S05]  /*9e80*/  WARPSYNC.ALL ;  /* 0x0000000000007948 */ /* 0x000fea0003800000 */
[----:B------:R-:W-:Y:S01]  /*9e90*/  BAR.SYNC.DEFER_BLOCKING 0x0 ;  /* 0x0000000000007b1d */ /* 0x000fe20000010000 */
[----:B------:R-:W-:-:S05]  /*9ea0*/  ISETP.GT.U32.AND P6, PT, R2, 0xf, PT ;  /* 0x0000000f0200780c */ /* 0x000fca0003fc4070 */
[----:B------:R-:W-:Y:S04]  /*9eb0*/  BSSY.RECONVERGENT B0, `(.L_x_110) ;  /* 0x0000013000007945 */ /* 0x000fe80003800200 */
[----:B------:R-:W-:Y:S05]  /*9ec0*/  @P1 BRA `(.L_x_111) ;  /* 0x0000000000441947 */ /* 0x000fea0003800000 */
[----:B01----:R-:W0:Y:S02]  /*9ed0*/  LDS.128 R20, [R19] ;  /* 0x0000000013147984 */ /* 0x003e240000000c00 */
[--C-:B0-----:R-:W-:Y:S02]  /*9ee0*/  HADD2.F32 R7, -RZ, R20.reuse.H0_H0 ;  /* 0x20000014ff077230 */ /* 0x101fe40000004100 */
[----:B------:R-:W-:Y:S02]  /*9ef0*/  HADD2.F32 R6, -RZ, R21.H0_H0 ;  /* 0x20000015ff067230 */ /* 0x000fe40000004100 */
[----:B------:R-:W-:Y:S02]  /*9f00*/  HADD2.F32 R16, -RZ, R23.H0_H0 ;  /* 0x20000017ff107230 */ /* 0x000fe40000004100 */
[----:B------:R-:W-:Y:S01]  /*9f10*/  FADD.FTZ R10, R10, R7 ;  /* 0x000000070a0a7221 */ /* 0x000fe20000010000 */
[----:B------:R-:W-:Y:S02]  /*9f20*/  HADD2.F32 R20, -RZ, R20.H1_H1 ;  /* 0x30000014ff147230 */ /* 0x000fe40000004100 */
[----:B------:R-:W-:Y:S01]  /*9f30*/  FADD.FTZ R5, R5, R6 ;  /* 0x0000000605057221 */ /* 0x000fe20000010000 */
[----:B------:R-:W-:-:S02]  /*9f40*/  HADD2.F32 R21, -RZ, R21.H1_H1 ;  /* 0x30000015ff157230 */ /* 0x000fc40000004100 */
[----:B------:R-:W-:Y:S01]  /*9f50*/  FADD.FTZ R13, R13, R16 ;  /* 0x000000100d0d7221 */ /* 0x000fe20000010000 */
[--C-:B------:R-:W-:Y:S02]  /*9f60*/  HADD2.F32 R8, -RZ, R22.reuse.H0_H0 ;  /* 0x20000016ff087230 */ /* 0x100fe40000004100 */
[----:B------:R-:W-:Y:S01]  /*9f70*/  FADD.FTZ R3, R3, R20 ;  /* 0x0000001403037221 */ /* 0x000fe20000010000 */
[----:B------:R-:W-:Y:S02]  /*9f80*/  HADD2.F32 R11, -RZ, R22.H1_H1 ;  /* 0x30000016ff0b7230 */ /* 0x000fe40000004100 */
[----:B------:R-:W-:Y:S01]  /*9f90*/  FADD.FTZ R12, R12, R21 ;  /* 0x000000150c0c7221 */ /* 0x000fe20000010000 */
[----:B------:R-:W-:Y:S02]  /*9fa0*/  HADD2.F32 R23, -RZ, R23.H1_H1 ;  /* 0x30000017ff177230 */ /* 0x000fe40000004100 */
[----:B------:R-:W-:Y:S01]  /*9fb0*/  FADD.FTZ R9, R9, R8 ;  /* 0x0000000809097221 */ /* 0x000fe20000010000 */
[----:B------:R-:W-:-:S02]  /*9fc0*/  FADD.FTZ R14, R14, R11 ;  /* 0x0000000b0e0e7221 */ /* 0x000fc40000010000 */
[----:B------:R-:W-:-:S07]  /*9fd0*/  FADD.FTZ R0, R0, R23 ;  /* 0x0000001700007221 */ /* 0x000fce0000010000 */
.L_x_111:
[----:B------:R-:W-:Y:S05]  /*9fe0*/  BSYNC.RECONVERGENT B0 ;  /* 0x0000000000007941 */ /* 0x000fea0003800200 */
.L_x_110:
[----:B------:R-:W-:Y:S06]  /*9ff0*/  BAR.SYNC.DEFER_BLOCKING 0x0 ;  /* 0x0000000000007b1d */ /* 0x000fec0000010000 */
[----:B------:R-:W-:Y:S04]  /*a000*/  BSSY.RECONVERGENT B0, `(.L_x_112) ;  /* 0x0000007000007945 */ /* 0x000fe80003800200 */
[----:B------:R-:W-:Y:S05]  /*a010*/  @P4 BRA `(.L_x_113) ;  /* 0x0000000000144947 */ /* 0x000fea0003800000 */
[----:B01----:R-:W-:Y:S02]  /*a020*/  F2FP.F16.F32.PACK_AB R20, R3, R10 ;  /* 0x0000000a0314723e */ /* 0x003fe400000000ff */
[----:B------:R-:W-:Y:S02]  /*a030*/  F2FP.F16.F32.PACK_AB R21, R12, R5 ;  /* 0x000000050c15723e */ /* 0x000fe400000000ff */
[----:B------:R-:W-:Y:S02]  /*a040*/  F2FP.F16.F32.PACK_AB R22, R14, R9 ;  /* 0x000000090e16723e */ /* 0x000fe400000000ff */
[----:B------:R-:W-:-:S05]  /*a050*/  F2FP.F16.F32.PACK_AB R23, R0, R13 ;  /* 0x0000000d0017723e */ /* 0x000fca00000000ff */
[----:B------:R2:W-:Y:S02]  /*a060*/  STS.128 [R19+-0x300], R20 ;  /* 0xfffd001413007388 */ /* 0x0005e40000000c00 */
.L_x_113:
[----:B------:R-:W-:Y:S05]  /*a070*/  BSYNC.RECONVERGENT B0 ;  /* 0x0000000000007941 */ /* 0x000fea0003800200 */
.L_x_112:
[----:B------:R-:W-:Y:S01]  /*a080*/  BAR.SYNC.DEFER_BLOCKING 0x0 ;  /* 0x0000000000007b1d */ /* 0x000fe20000010000 */
[----:B------:R-:W-:-:S05]  /*a090*/  ISETP.GT.U32.AND P1, PT, R2, 0x3f, PT ;  /* 0x0000003f0200780c */ /* 0x000fca0003f24070 */
[----:B------:R-:W-:Y:S08]  /*a0a0*/  BSSY.RECONVERGENT B0, `(.L_x_114) ;  /* 0x0000013000007945 */ /* 0x000ff00003800200 */
[----:B------:R-:W-:Y:S05]  /*a0b0*/  @P1 BRA `(.L_x_115) ;  /* 0x0000000000441947 */ /* 0x000fea0003800000 */
[----:B012---:R-:W0:Y:S02]  /*a0c0*/  LDS.128 R20, [R19] ;  /* 0x0000000013147984 */ /* 0x007e240000000c00 */
        /* <DEDUP_REMOVED lines=16> */
.L_x_115:
[----:B------:R-:W-:Y:S05]  /*a1d0*/  BSYNC.RECONVERGENT B0 ;  /* 0x0000000000007941 */ /* 0x000fea0003800200 */
.L_x_114:
[----:B------:R-:W-:Y:S06]  /*a1e0*/  BAR.SYNC.DEFER_BLOCKING 0x0 ;  /* 0x0000000000007b1d */ /* 0x000fec0000010000 */
[----:B------:R-:W-:Y:S04]  /*a1f0*/  BSSY.RECONVERGENT B0, `(.L_x_116) ;  /* 0x0000007000007945 */ /* 0x000fe80003800200 */
[----:B------:R-:W-:Y:S05]  /*a200*/  @P3 BRA `(.L_x_117) ;  /* 0x0000000000143947 */ /* 0x000fea0003800000 */
[----:B012---:R-:W-:Y:S02]  /*a210*/  F2FP.F16.F32.PACK_AB R20, R3, R10 ;  /* 0x0000000a0314723e */ /* 0x007fe400000000ff */
[----:B------:R-:W-:Y:S02]  /*a220*/  F2FP.F16.F32.PACK_AB R21, R12, R5 ;  /* 0x000000050c15723e */ /* 0x000fe400000000ff */
[----:B------:R-:W-:Y:S02]  /*a230*/  F2FP.F16.F32.PACK_AB R22, R14, R9 ;  /* 0x000000090e16723e */ /* 0x000fe400000000ff */
[----:B------:R-:W-:-:S05]  /*a240*/  F2FP.F16.F32.PACK_AB R23, R0, R13 ;  /* 0x0000000d0017723e */ /* 0x000fca00000000ff */
[----:B------:R3:W-:Y:S02]  /*a250*/  STS.128 [R19+-0x180], R20 ;  /* 0xfffe801413007388 */ /* 0x0007e40000000c00 */
.L_x_117:
[----:B------:R-:W-:Y:S05]  /*a260*/  BSYNC.RECONVERGENT B0 ;  /* 0x0000000000007941 */ /* 0x000fea0003800200 */
.L_x_116:
[----:B------:R-:W-:Y:S06]  /*a270*/  BAR.SYNC.DEFER_BLOCKING 0x0 ;  /* 0x0000000000007b1d */ /* 0x000fec0000010000 */
[----:B------:R-:W-:Y:S04]  /*a280*/  BSSY.RECONVERGENT B0, `(.L_x_118) ;  /* 0x0000013000007945 */ /* 0x000fe80003800200 */
[----:B------:R-:W-:Y:S05]  /*a290*/  @P0 BRA `(.L_x_119) ;  /* 0x0000000000440947 */ /* 0x000fea0003800000 */
[----:B0123--:R-:W0:Y:S02]  /*a2a0*/  LDS.128 R20, [R19] ;  /* 0x0000000013147984 */ /* 0x00fe240000000c00 */
        /* <DEDUP_REMOVED lines=16> */
.L_x_119:
[----:B------:R-:W-:Y:S05]  /*a3b0*/  BSYNC.RECONVERGENT B0 ;  /* 0x0000000000007941 */ /* 0x000fea0003800200 */
.L_x_118:
[----:B------:R-:W-:Y:S06]  /*a3c0*/  BAR.SYNC.DEFER_BLOCKING 0x0 ;  /* 0x0000000000007b1d */ /* 0x000fec0000010000 */
[----:B------:R-:W-:Y:S04]  /*a3d0*/  BSSY.RECONVERGENT B0, `(.L_x_120) ;  /* 0x0000007000007945 */ /* 0x000fe80003800200 */
[----:B------:R-:W-:Y:S05]  /*a3e0*/  @P2 BRA `(.L_x_121) ;  /* 0x0000000000142947 */ /* 0x000fea0003800000 */
[----:B0123--:R-:W-:Y:S02]  /*a3f0*/  F2FP.F16.F32.PACK_AB R20, R3, R10 ;  /* 0x0000000a0314723e */ /* 0x00ffe400000000ff */
[----:B------:R-:W-:Y:S02]  /*a400*/  F2FP.F16.F32.PACK_AB R21, R12, R5 ;  /* 0x000000050c15723e */ /* 0x000fe400000000ff */
[----:B------:R-:W-:Y:S02]  /*a410*/  F2FP.F16.F32.PACK_AB R22, R14, R9 ;  /* 0x000000090e16723e */ /* 0x000fe400000000ff */
[----:B------:R-:W-:-:S05]  /*a420*/  F2FP.F16.F32.PACK_AB R23, R0, R13 ;  /* 0x0000000d0017723e */ /* 0x000fca00000000ff */
[----:B------:R0:W-:Y:S02]  /*a430*/  STS.128 [R19+-0xc0], R20 ;  /* 0xffff401413007388 */ /* 0x0001e40000000c00 */
.L_x_121:
[----:B------:R-:W-:Y:S05]  /*a440*/  BSYNC.RECONVERGENT B0 ;  /* 0x0000000000007941 */ /* 0x000fea0003800200 */
.L_x_120:
[----:B------:R-:W-:Y:S06]  /*a450*/  BAR.SYNC.DEFER_BLOCKING 0x0 ;  /* 0x0000000000007b1d */ /* 0x000fec0000010000 */
[----:B------:R-:W-:Y:S04]  /*a460*/  BSSY.RECONVERGENT B0, `(.L_x_122) ;  /* 0x0000013000007945 */ /* 0x000fe80003800200 */
[----:B------:R-:W-:Y:S05]  /*a470*/  @P6 BRA `(.L_x_123) ;  /* 0x0000000000446947 */ /* 0x000fea0003800000 */
[----:B0123--:R-:W0:Y:S02]  /*a480*/  LDS.128 R16, [R19] ;  /* 0x0000000013107984 */ /* 0x00fe240000000c00 */
[----:B0-----:R-:W-:Y:S02]  /*a490*/  HADD2.F32 R7, -RZ, R16.H0_H0 ;  /* 0x20000010ff077230 */ /* 0x001fe40000004100 */
[----:B------:R-:W-:Y:S02]  /*a4a0*/  HADD2.F32 R6, -RZ, R17.H0_H0 ;  /* 0x20000011ff067230 */ /* 0x000fe40000004100 */
[--C-:B------:R-:W-:Y:S02]  /*a4b0*/  HADD2.F32 R8, -RZ, R18.reuse.H0_H0 ;  /* 0x20000012ff087230 */ /* 0x100fe40000004100 */
[----:B------:R-:W-:Y:S01]  /*a4c0*/  FADD.FTZ R10, R10, R7 ;  /* 0x000000070a0a7221 */ /* 0x000fe20000010000 */
[----:B------:R-:W-:Y:S02]  /*a4d0*/  HADD2.F32 R11, -RZ, R18.H1_H1 ;  /* 0x30000012ff0b7230 */ /* 0x000fe40000004100 */
[----:B------:R-:W-:Y:S01]  /*a4e0*/  FADD.FTZ R5, R5, R6 ;  /* 0x0000000605057221 */ /* 0x000fe20000010000 */
[----:B------:R-:W-:-:S02]  /*a4f0*/  HADD2.F32 R16, -RZ, R16.H1_H1 ;  /* 0x30000010ff107230 */ /* 0x000fc40000004100 */
[----:B------:R-:W-:Y:S01]  /*a500*/  FADD.FTZ R9, R9, R8 ;  /* 0x0000000809097221 */ /* 0x000fe20000010000 */
[----:B------:R-:W-:Y:S02]  /*a510*/  HADD2.F32 R17, -RZ, R17.H1_H1 ;  /* 0x30000011ff117230 */ /* 0x000fe40000004100 */
[----:B------:R-:W-:Y:S01]  /*a520*/  FADD.FTZ R14, R14, R11 ;  /* 0x0000000b0e0e7221 */ /* 0x000fe20000010000 */
[--C-:B------:R-:W-:Y:S02]  /*a530*/  HADD2.F32 R18, -RZ, R19.reuse.H0_H0 ;  /* 0x20000013ff127230 */ /* 0x100fe40000004100 */
[----:B------:R-:W-:Y:S01]  /*a540*/  FADD.FTZ R3, R3, R16 ;  /* 0x0000001003037221 */ /* 0x000fe20000010000 */
[----:B------:R-:W-:Y:S02]  /*a550*/  HADD2.F32 R15, -RZ, R19.H1_H1 ;  /* 0x30000013ff0f7230 */ /* 0x000fe40000004100 */
[----:B------:R-:W-:Y:S01]  /*a560*/  FADD.FTZ R12, R12, R17 ;  /* 0x000000110c0c7221 */ /* 0x000fe20000010000 */
[----:B------:R-:W-:-:S02]  /*a570*/  FADD.FTZ R13, R13, R18 ;  /* 0x000000120d0d7221 */ /* 0x000fc40000010000 */
[----:B------:R-:W-:-:S07]  /*a580*/  FADD.FTZ R0, R0, R15 ;  /* 0x0000000f00007221 */ /* 0x000fce0000010000 */
.L_x_123:
[----:B------:R-:W-:Y:S05]  /*a590*/  BSYNC.RECONVERGENT B0 ;  /* 0x0000000000007941 */ /* 0x000fea0003800200 */
.L_x_122:
[----:B------:R-:W-:Y:S06]  /*a5a0*/  BAR.SYNC.DEFER_BLOCKING 0x0 ;  /* 0x0000000000007b1d */ /* 0x000fec0000010000 */
.L_x_108:
[----:B------:R-:W-:-:S13]  /*a5b0*/  ISETP.GT.U32.OR P5, PT, R2, 0xf, P5 ;  /* 0x0000000f0200780c */ /* 0x000fda0002fa4470 */
[----:B------:R-:W-:Y:S05]  /*a5c0*/  @P5 EXIT ;  /* 0x000000000000594d */ /* 0x000fea0003800000 */
[----:B------:R-:W5:Y:S02]  /*a5d0*/  LDCU UR4, c[0x0][0x478] ;  /* 0x00008f00ff0477ac */ /* 0x000f640008000800 */
[----:B-----5:R-:W-:-:S09]  /*a5e0*/  UISETP.NE.AND UP0, UPT, UR4, 0x2, UPT ;  /* 0x000000020400788c */ /* 0x020fd2000bf05270 */
[----:B------:R-:W-:Y:S05]  /*a5f0*/  BRA.U UP0, `(.L_x_124) ;  /* 0x0000000100e07547 */ /* 0x000fea000b800000 */
[----:B------:R-:W5:Y:S01]  /*a600*/  LDC.64 R6, c[0x0][0x470] ;  /* 0x00011c00ff067b82 */ /* 0x000f620000000a00 */
[----:B------:R-:W0:Y:S01]  /*a610*/  LDCU.64 UR4, c[0x0][0x380] ;  /* 0x00007000ff0477ac */ /* 0x000e220008000a00 */
[----:B-----5:R-:W5:Y:S02]  /*a620*/  LDG.E R6, desc[UR36][R6.64] ;  /* 0x0000002406067981 */ /* 0x020f64000c1e1900 */
[C---:B-----5:R-:W-:Y:S01]  /*a630*/  FMUL.FTZ R13, R6.reuse, R13 ;  /* 0x0000000d060d7220 */ /* 0x060fe20000410000 */
[C---:B------:R-:W-:Y:S01]  /*a640*/  FMUL.FTZ R14, R6.reuse, R14 ;  /* 0x0000000e060e7220 */ /* 0x040fe20000410000 */
[C---:B------:R-:W-:Y:S01]  /*a650*/  FMUL.FTZ R0, R6.reuse, R0 ;  /* 0x0000000006007220 */ /* 0x040fe20000410000 */
[C---:B------:R-:W-:Y:S01]  /*a660*/  FMUL.FTZ R3, R6.reuse, R3 ;  /* 0x0000000306037220 */ /* 0x040fe20000410000 */
[C---:B------:R-:W-:Y:S01]  /*a670*/  FMUL.FTZ R5, R6.reuse, R5 ;  /* 0x0000000506057220 */ /* 0x040fe20000410000 */
[C---:B------:R-:W-:Y:S01]  /*a680*/  FMUL.FTZ R12, R6.reuse, R12 ;  /* 0x0000000c060c7220 */ /* 0x040fe20000410000 */
[----:B------:R-:W5:Y:S01]  /*a690*/  F2I.S8.NTZ R13, R13 ;  /* 0x0000000d000d7305 */ /* 0x000f620000202100 */
[C---:B------:R-:W-:Y:S01]  /*a6a0*/  FMUL.FTZ R9, R6.reuse, R9 ;  /* 0x0000000906097220 */ /* 0x040fe20000410000 */
[----:B------:R-:W-:Y:S01]  /*a6b0*/  FMUL.FTZ R6, R6, R10 ;  /* 0x0000000a06067220 */ /* 0x000fe20000410000 */
[----:B------:R-:W-:-:S05]  /*a6c0*/  IADD3 R10, PT, PT, R4, UR48, RZ ;  /* 0x00000030040a7c10 */ /* 0x000fca000fffe0ff */
[----:B------:R-:W1:Y:S01]  /*a6d0*/  F2I.S8.NTZ R14, R14 ;  /* 0x0000000e000e7305 */ /* 0x000e620000202100 */
[----:B-----5:R-:W-:-:S07]  /*a6e0*/  PRMT R2, R13, 0x8880, RZ ;  /* 0x000088800d027816 */ /* 0x020fce00000000ff */
[----:B------:R-:W5:Y:S01]  /*a6f0*/  F2I.S8.NTZ R0, R0 ;  /* 0x0000000000007305 */ /* 0x000f620000202100 */
[----:B------:R-:W-:Y:S02]  /*a700*/  PRMT R2, R2, 0x7710, RZ ;  /* 0x0000771002027816 */ /* 0x000fe400000000ff */
[----:B-1----:R-:W-:-:S05]  /*a710*/  PRMT R14, R14, 0x8880, RZ ;  /* 0x000088800e0e7816 */ /* 0x002fca00000000ff */
[----:B------:R-:W-:Y:S01]  /*a720*/  F2I.S8.NTZ R3, R3 ;  /* 0x0000000300037305 */ /* 0x000fe20000202100 */
[----:B------:R-:W-:-:S05]  /*a730*/  IMAD.U32 R7, R2, 0x10000, RZ ;  /* 0x0001000002077824 */ /* 0x000fca00078e00ff */
[----:B------:R-:W-:Y:S02]  /*a740*/  LOP3.LUT R7, R7, 0xff0000, RZ, 0xc0, !PT ;  /* 0x00ff000007077812 */ /* 0x000fe400078ec0ff */
[----:B------:R-:W1:Y:S01]  /*a750*/  F2I.S8.NTZ R5, R5 ;  /* 0x0000000500057305 */ /* 0x000e620000202100 */
[----:B-----5:R-:W-:Y:S02]  /*a760*/  PRMT R8, R0, 0x8880, RZ ;  /* 0x0000888000087816 */ /* 0x020fe400000000ff */
[----:B------:R-:W-:Y:S02]  /*a770*/  PRMT R0, R14, 0x7710, RZ ;  /* 0x000077100e007816 */ /* 0x000fe400000000ff */
[----:B------:R-:W-:Y:S02]  /*a780*/  PRMT R2, R8, 0x7710, RZ ;  /* 0x0000771008027816 */ /* 0x000fe400000000ff */
[----:B------:R-:W-:Y:S01]  /*a790*/  SHF.L.U32 R0, R0, 0x8, RZ ;  /* 0x0000000800007819 */ /* 0x000fe200000006ff */
[----:B------:R-:W5:Y:S01]  /*a7a0*/  F2I.S8.NTZ R12, R12 ;  /* 0x0000000c000c7305 */ /* 0x000f620000202100 */
[----:B------:R-:W-:-:S02]  /*a7b0*/  PRMT R11, R7, 0x4210, R2 ;  /* 0x00004210070b7816 */ /* 0x000fc40000000002 */
[----:B0-----:R-:W-:Y:S02]  /*a7c0*/  IADD3 R8, P0, PT, R10, UR4, RZ ;  /* 0x000000040a087c10 */ /* 0x001fe4000ff1e0ff */
[----:B------:R-:W-:Y:S02]  /*a7d0*/  LOP3.LUT R11, R11, 0xff00, R0, 0xf8, !PT ;  /* 0x0000ff000b0b7812 */ /* 0x000fe400078ef800 */
[----:B-1----:R-:W-:Y:S01]  /*a7e0*/  PRMT R2, R5, 0x8880, RZ ;  /* 0x0000888005027816 */ /* 0x002fe200000000ff */
[----:B------:R-:W0:Y:S01]  /*a7f0*/  F2I.S8.NTZ R9, R9 ;  /* 0x0000000900097305 */ /* 0x000e220000202100 */
[----:B------:R-:W-:Y:S02]  /*a800*/  PRMT R0, R3, 0x8880, RZ ;  /* 0x0000888003007816 */ /* 0x000fe400000000ff */
[----:B------:R-:W-:Y:S02]  /*a810*/  PRMT R2, R2, 0x7710, RZ ;  /* 0x0000771002027816 */ /* 0x000fe400000000ff */
[----:B------:R-:W-:-:S02]  /*a820*/  PRMT R0, R0, 0x7710, RZ ;  /* 0x0000771000007816 */ /* 0x000fc400000000ff */
[----:B-----5:R-:W-:Y:S01]  /*a830*/  PRMT R12, R12, 0x8880, RZ ;  /* 0x000088800c0c7816 */ /* 0x020fe200000000ff */
[----:B------:R-:W1:Y:S01]  /*a840*/  F2I.S8.NTZ R6, R6 ;  /* 0x0000000600067305 */ /* 0x000e620000202100 */
[----:B------:R-:W-:Y:S02]  /*a850*/  LOP3.LUT R4, R2, 0xff, RZ, 0xc0, !PT ;  /* 0x000000ff02047812 */ /* 0x000fe400078ec0ff */
[----:B------:R-:W-:Y:S02]  /*a860*/  PRMT R3, R12, 0x7710, RZ ;  /* 0x000077100c037816 */ /* 0x000fe400000000ff */
[----:B------:R-:W-:Y:S01]  /*a870*/  LOP3.LUT R7, R0, 0xff, RZ, 0xc0, !PT ;  /* 0x000000ff00077812 */ /* 0x000fe200078ec0ff */
[----:B------:R-:W-:Y:S01]  /*a880*/  IMAD.WIDE.U32 R4, R4, 0x10000, RZ ;  /* 0x0001000004047825 */ /* 0x000fe200078e00ff */
[----:B0-----:R-:W-:Y:S02]  /*a890*/  PRMT R9, R9, 0x8880, RZ ;  /* 0x0000888009097816 */ /* 0x001fe400000000ff */
[----:B------:R-:W-:-:S02]  /*a8a0*/  LOP3.LUT R3, R3, 0xff, RZ, 0xc0, !PT ;  /* 0x000000ff03037812 */ /* 0x000fc400078ec0ff */
[----:B------:R-:W-:-:S03]  /*a8b0*/  PRMT R0, R9, 0x7710, RZ ;  /* 0x0000771009007816 */ /* 0x000fc600000000ff */
[----:B------:R-:W-:Y:S01]  /*a8c0*/  IMAD.WIDE.U32 R2, R3, 0x1000000, RZ ;  /* 0x0100000003027825 */ /* 0x000fe200078e00ff */
[----:B-1----:R-:W-:Y:S02]  /*a8d0*/  PRMT R12, R6, 0x8880, RZ ;  /* 0x00008880060c7816 */ /* 0x002fe400000000ff */
[----:B------:R-:W-:Y:S01]  /*a8e0*/  LOP3.LUT R9, R11, 0xff, R0, 0xf8, !PT ;  /* 0x000000ff0b097812 */ /* 0x000fe200078ef800 */
[----:B------:R-:W-:Y:S01]  /*a8f0*/  IMAD.WIDE.U32 R6, R7, 0x100, RZ ;  /* 0x0000010007067825 */ /* 0x000fe200078e00ff */
[----:B------:R-:W-:Y:S02]  /*a900*/  PRMT R0, R12, 0x7710, RZ ;  /* 0x000077100c007816 */ /* 0x000fe400000000ff */
[----:B------:R-:W-:Y:S02]  /*a910*/  LOP3.LUT R3, R5, R9, R3, 0xfe, !PT ;  /* 0x0000000905037212 */ /* 0x000fe400078efe03 */
[----:B------:R-:W-:Y:S02]  /*a920*/  LOP3.LUT R11, R6, R2, R4, 0xfe, !PT ;  /* 0x00000002060b7212 */ /* 0x000fe400078efe04 */
[----:B------:R-:W-:-:S02]  /*a930*/  LEA.HI.X.SX32 R9, R10, UR5, 0x1, P0 ;  /* 0x000000050a097c11 */ /* 0x000fc400080f0eff */
[----:B------:R-:W-:Y:S02]  /*a940*/  LOP3.LUT R2, R11, 0xff, R0, 0xf8, !PT ;  /* 0x000000ff0b027812 */ /* 0x000fe400078ef800 */
[----:B------:R-:W-:-:S05]  /*a950*/  LOP3.LUT R3, R3, R7, RZ, 0xfc, !PT ;  /* 0x0000000703037212 */ /* 0x000fca00078efcff */
[----:B------:R-:W-:Y:S01]  /*a960*/  STG.E.64 desc[UR36][R8.64], R2 ;  /* 0x0000000208007986 */ /* 0x000fe2000c101b24 */
[----:B------:R-:W-:Y:S05]  /*a970*/  EXIT ;  /* 0x000000000000794d */ /* 0x000fea0003800000 */
.L_x_124:
[----:B------:R-:W5:Y:S01]  /*a980*/  LDC.64 R6, c[0x0][0x380] ;  /* 0x0000e000ff067b82 */ /* 0x000f620000000a00 */
[----:B------:R-:W-:Y:S01]  /*a990*/  VIADD R15, R4, UR48 ;  /* 0x00000030040f7c36 */ /* 0x000fe20008000000 */
[----:B------:R-:W-:Y:S02]  /*a9a0*/  F2FP.F16.F32.PACK_AB R11, R3, R10 ;  /* 0x0000000a030b723e */ /* 0x000fe400000000ff */
[----:B------:R-:W-:Y:S02]  /*a9b0*/  F2FP.F16.F32.PACK_AB R5, R12, R5 ;  /* 0x000000050c05723e */ /* 0x000fe400000000ff */
[----:B------:R-:W-:Y:S02]  /*a9c0*/  F2FP.F16.F32.PACK_AB R9, R14, R9 ;  /* 0x000000090e09723e */ /* 0x000fe400000000ff */
[----:B------:R-:W-:Y:S01]  /*a9d0*/  F2FP.F16.F32.PACK_AB R13, R0, R13 ;  /* 0x0000000d000d723e */ /* 0x000fe200000000ff */
[----:B-----5:R-:W-:-:S05]  /*a9e0*/  IMAD.WIDE R2, R15, 0x2, R6 ;  /* 0x000000020f027825 */ /* 0x020fca00078e0206 */
[----:B------:R-:W-:Y:S04]  /*a9f0*/  STG.E desc[UR36][R2.64], R11 ;  /* 0x0000000b02007986 */ /* 0x000fe8000c101924 */
[----:B------:R-:W-:Y:S04]  /*aa00*/  STG.E desc[UR36][R2.64+0x4], R5 ;  /* 0x0000040502007986 */ /* 0x000fe8000c101924 */
[----:B------:R-:W-:Y:S04]  /*aa10*/  STG.E desc[UR36][R2.64+0x8], R9 ;  /* 0x0000080902007986 */ /* 0x000fe8000c101924 */
[----:B------:R-:W-:Y:S01]  /*aa20*/  STG.E desc[UR36][R2.64+0xc], R13 ;  /* 0x00000c0d02007986 */ /* 0x000fe2000c101924 */
[----:B------:R-:W-:Y:S05]  /*aa30*/  EXIT ;  /* 0x000000000000794d */ /* 0x000fea0003800000 */
.L_x_19:
[----:B------:R-:W-:Y:S01]  /*aa40*/  MOV R12, 0x10 ;  /* 0x00000010000c7802 */ /* 0x000fe20000000f00 */
[----:B------:R-:W-:Y:S01]  /*aa50*/  IMAD.MOV.U32 R15, RZ, RZ, -0x1 ;  /* 0xffffffffff0f7424 */ /* 0x000fe200078e00ff */
[----:B------:R-:W-:-:S07]  /*aa60*/  MOV R11, 0x1f ;  /* 0x0000001f000b7802 */ /* 0x000fce0000000f00 */
[----:B-1----:R-:W-:Y:S05]  /*aa70*/  WARPSYNC.COLLECTIVE R15, `(.L_x_125) ;  /* 0x000000000f087348 */ /* 0x002fea0003c00000 */
[----:B------:R0:W2:Y:S02]  /*aa80*/  SHFL.BFLY P6, R14, R13, R12, R11 ;  /* 0x0c00000c0d0e7389 */ /* 0x0000a400000c000b */
[----:B012---:R-:W-:Y:S05]  /*aa90*/  ENDCOLLECTIVE ;  /* 0x000000000000791b */ /* 0x007fea0003800000 */
.L_x_125:
[----:B------:R-:W-:Y:S01]  /*aaa0*/  MOV R12, 0x8 ;  /* 0x00000008000c7802 */ /* 0x000fe20000000f00 */
[----:B------:R-:W-:-:S05]  /*aab0*/  FADD.FTZ R3, R13, R14 ;  /* 0x0000000e0d037221 */ /* 0x000fca0000010000 */
[----:B------:R-:W-:-:S07]  /*aac0*/  MOV R13, R3 ;  /* 0x00000003000d7202 */ /* 0x000fce0000000f00 */
[----:B------:R-:W-:Y:S05]  /*aad0*/  WARPSYNC.COLLECTIVE R15, `(.L_x_126) ;  /* 0x000000000f087348 */ /* 0x000fea0003c00000 */
[----:B------:R0:W1:Y:S02]  /*aae0*/  SHFL.BFLY P6, R14, R13, R12, R11 ;  /* 0x0c00000c0d0e7389 */ /* 0x00006400000c000b */
[----:B01----:R-:W-:Y:S05]  /*aaf0*/  ENDCOLLECTIVE ;  /* 0x000000000000791b */ /* 0x003fea0003800000 */
.L_x_126:
[----:B------:R-:W-:Y:S01]  /*ab00*/  MOV R12, 0x4 ;  /* 0x00000004000c7802 */ /* 0x000fe20000000f00 */
[----:B------:R-:W-:-:S04]  /*ab10*/  FADD.FTZ R4, R3, R14 ;  /* 0x0000000e03047221 */ /* 0x000fc80000010000 */
[----:B------:R-:W-:-:S07]  /*ab20*/  IMAD.MOV.U32 R13, RZ, RZ, R4 ;  /* 0x000000ffff0d7224 */ /* 0x000fce00078e0004 */
[----:B------:R-:W-:Y:S05]  /*ab30*/  WARPSYNC.COLLECTIVE R15, `(.L_x_127) ;  /* 0x000000000f087348 */ /* 0x000fea0003c00000 */
[----:B------:R0:W1:Y:S02]  /*ab40*/  SHFL.BFLY P6, R14, R13, R12, R11 ;  /* 0x0c00000c0d0e7389 */ /* 0x00006400000c000b */
[----:B01----:R-:W-:Y:S05]  /*ab50*/  ENDCOLLECTIVE ;  /* 0x000000000000791b */ /* 0x003fea0003800000 */
.L_x_127:
[----:B------:R-:W-:Y:S02]  /*ab60*/  IMAD.MOV.U32 R12, RZ, RZ, 0x2 ;  /* 0x00000002ff0c7424 */ /* 0x000fe400078e00ff */
[----:B------:R-:W-:-:S05]  /*ab70*/  FADD.FTZ R5, R4, R14 ;  /* 0x0000000e04057221 */ /* 0x000fca0000010000 */
[----:B------:R-:W-:-:S07]  /*ab80*/  MOV R13, R5 ;  /* 0x00000005000d7202 */ /* 0x000fce0000000f00 */
[----:B------:R-:W-:Y:S05]  /*ab90*/  WARPSYNC.COLLECTIVE R15, `(.L_x_128) ;  /* 0x000000000f087348 */ /* 0x000fea0003c00000 */
[----:B------:R0:W1:Y:S02]  /*aba0*/  SHFL.BFLY P6, R14, R13, R12, R11 ;  /* 0x0c00000c0d0e7389 */ /* 0x00006400000c000b */
[----:B01----:R-:W-:Y:S05]  /*abb0*/  ENDCOLLECTIVE ;  /* 0x000000000000791b */ /* 0x003fea0003800000 */
.L_x_128:
[----:B------:R-:W-:Y:S01]  /*abc0*/  MOV R12, 0x1 ;  /* 0x00000001000c7802 */ /* 0x000fe20000000f00 */
[----:B------:R-:W-:-:S05]  /*abd0*/  FADD.FTZ R6, R5, R14 ;  /* 0x0000000e05067221 */ /* 0x000fca0000010000 */
[----:B------:R-:W-:-:S07]  /*abe0*/  MOV R13, R6 ;  /* 0x00000006000d7202 */ /* 0x000fce0000000f00 */
[----:B------:R-:W-:Y:S05]  /*abf0*/  WARPSYNC.COLLECTIVE R15, `(.L_x_129) ;  /* 0x000000000f087348 */ /* 0x000fea0003c00000 */
[----:B------:R0:W1:Y:S02]  /*ac00*/  SHFL.BFLY P6, R14, R13, R12, R11 ;  /* 0x0c00000c0d0e7389 */ /* 0x00006400000c000b */
[----:B01----:R-:W-:Y:S05]  /*ac10*/  ENDCOLLECTIVE ;  /* 0x000000000000791b */ /* 0x003fea0003800000 */
.L_x_129:
[----:B------:R-:W-:Y:S05]  /*ac20*/  BRA `(.L_x_130) ;  /* 0xffffff7400807947 */ /* 0x000fea000383ffff */
.L_x_131:
[----:B------:R-:W-:-:S00]  /*ac30*/  BRA `(.L_x_131) ;  /* 0xfffffffc00fc7947 */ /* 0x000fc0000383ffff */
[----:B------:R-:W-:-:S00]  /*ac40*/  NOP ;  /* 0x0000000000007918 */ /* 0x000fc00000000000 */
        /* <DEDUP_REMOVED lines=11> */
.L_x_4053:


//--------------------- .text._ZN4mmha33masked_multihead_attention_kernelItLi96ELi128ELi2ELi16ELi128ELb1ELb1EEEv26Multihead_attention_paramsIT_XT5_EE --------------------------
	.section	.text._ZN4mmha33masked_multihead_attention_kernelItLi96ELi128ELi2ELi16ELi128ELb1ELb1EEEv26Multihead_attention_paramsIT_XT5_EE,"ax",@progbits
	.align	128
        .global         _ZN4mmha33masked_multihead_attention_kernelItLi96ELi128ELi2ELi16ELi128ELb1ELb1EEEv26Multihead_attention_paramsIT_XT5_EE
        .type           _ZN4mmha33masked_multihead_attention_kernelItLi96ELi128ELi2ELi16ELi128ELb1ELb1EEEv26Multihead_attention_paramsIT_XT5_EE,@function
        .size           _ZN4mmha33masked_multihead_attention_kernelItLi96ELi128ELi2ELi16ELi128ELb1ELb1EEEv26Multihead_attention_paramsIT_XT5_EE,(.L_x_4054 - _ZN4mmha33masked_multihead_attention_kernelItLi96ELi128ELi2ELi16ELi128ELb1ELb1EEEv26Multihead_attention_paramsIT_XT5_EE)
        .other          _ZN4mmha33masked_multihead_attention_kernelItLi96ELi128ELi2ELi16ELi128ELb1ELb1EEEv26Multihead_attention_paramsIT_XT5_EE,@"STO_CUDA_ENTRY STV_DEFAULT"
_ZN4mmha33masked_multihead_attention_kernelItLi96ELi128ELi2ELi16ELi128ELb1ELb1EEEv26Multihead_attention_paramsIT_XT5_EE:
.text._ZN4mmha33masked_multihead_attention_kernelItLi96ELi128ELi2ELi16ELi128ELb1ELb1EEEv26Multihead_attention_paramsIT_XT5_EE:
        /* <DEDUP_REMOVED lines=9> */
[----:B------:R-:W-:-:S04]  /*0090*/  IMAD.U32 R2, RZ, RZ, UR4 ;  /* 0x00000004ff027e24 */ /* 0x000fc8000f8e00ff */
[----:B------:R-:W-:-:S05]  /*00a0*/  IMAD.U32 R3, RZ, RZ, UR5 ;  /* 0x00000005ff037e24 */ /* 0x000fca000f8e00ff */
[----:B------:R-:W2:Y:S02]  /*00b0*/  LDG.E.U8 R2, desc[UR36][R2.64] ;  /* 0x0000002402027981 */ /* 0x000ea4000c1e1100 */
[----:B--2---:R-:W-:-:S13]  /*00c0*/  ISETP.NE.AND P0, PT, R2, 0x1, PT ;  /* 0x000000010200780c */ /* 0x004fda0003f05270 */
[----:B------:R-:W-:Y:S05]  /*00d0*/  @!P0 EXIT ;  /* 0x000000000000894d */ /* 0x000fea0003800000 */
.L_x_132:
[----:B------:R-:W1:Y:S01]  /*00e0*/  LDCU.64 UR4, c[0x0][0x498] ;  /* 0x00009300ff0477ac */ /* 0x000e620008000a00 */
[----:B------:R-:W2:Y:S01]  /*00f0*/  S2R R6, SR_CTAID.Y ;  /* 0x0000000000067919 */ /* 0x000ea20000002600 */
[----:B------:R-:W3:Y:S01]  /*0100*/  LDCU UR7, c[0x0][0x3f0] ;  /* 0x00007e00ff0777ac */ /* 0x000ee20008000800 */
[----:B------:R-:W4:Y:S01]  /*0110*/  LDCU UR8, c[0x0][0x40c] ;  /* 0x00008180ff0877ac */ /* 0x000f220008000800 */
[----:B------:R-:W0:Y:S01]  /*0120*/  S2R R16, SR_TID.X ;  /* 0x0000000000107919 */ /* 0x000e220000002100 */
[----:B------:R-:W0:Y:S01]  /*0130*/  S2UR UR47, SR_CTAID.X ;  /* 0x00000000002f79c3 */ /* 0x000e220000002500 */
[----:B-1----:R-:W-:-:S07]  /*0140*/  UIMAD.WIDE.U32 UR4, UR42, 0x4, UR4 ;  /* 0x000000042a0478a5 */ /* 0x002fce000f8e0004 */
[----:B------:R-:W1:Y:S01]  /*0150*/  LDC.64 R26, c[0x0][0x418] ;  /* 0x00010600ff1a7b82 */ /* 0x000e620000000a00 */
[----:B---3--:R-:W-:Y:S01]  /*0160*/  MOV R0, UR7 ;  /* 0x0000000700007c02 */ /* 0x008fe20008000f00 */
[----:B------:R-:W-:Y:S01]  /*0170*/  IMAD.U32 R2, RZ, RZ, UR4 ;  /* 0x00000004ff027e24 */ /* 0x000fe2000f8e00ff */
[----:B------:R-:W-:Y:S02]  /*0180*/  MOV R3, UR5 ;  /* 0x0000000500037c02 */ /* 0x000fe40008000f00 */
[----:B------:R-:W-:-:S03]  /*0190*/  IABS R7, R0 ;  /* 0x0000000000077213 */ /* 0x000fc60000000000 */
[----:B------:R3:W4:Y:S01]  /*01a0*/  LDG.E R10, desc[UR36][R2.64] ;  /* 0x00000024020a7981 */ /* 0x000722000c1e1900 */
[----:B------:R-:W2:Y:S08]  /*01b0*/  I2F.RP R0, R7 ;  /* 0x0000000700007306 */ /* 0x000eb00000209400 */
[----:B--2---:R-:W2:Y:S02]  /*01c0*/  MUFU.RCP R0, R0 ;  /* 0x0000000000007308 */ /* 0x004ea40000001000 */
[----:B--2---:R-:W-:-:S06]  /*01d0*/  VIADD R4, R0, 0xffffffe ;  /* 0x0ffffffe00047836 */ /* 0x004fcc0000000000 */
[----:B------:R2:W0:Y:S01]  /*01e0*/  F2I.FTZ.U32.TRUNC.NTZ R5, R4 ;  /* 0x0000000400057305 */ /* 0x000422000021f000 */
[----:B------:R-:W-:Y:S01]  /*01f0*/  IABS R0, R6 ;  /* 0x0000000600007213 */ /* 0x000fe20000000000 */
[----:B--2---:R-:W-:Y:S02]  /*0200*/  IMAD.MOV.U32 R4, RZ, RZ, RZ ;  /* 0x000000ffff047224 */ /* 0x004fe400078e00ff */
[----:B0-----:R-:W-:-:S04]  /*0210*/  IMAD.MOV R8, RZ, RZ, -R5 ;  /* 0x000000ffff087224 */ /* 0x001fc800078e0a05 */
[----:B------:R-:W-:-:S04]  /*0220*/  IMAD R9, R8, R7, RZ ;  /* 0x0000000708097224 */ /* 0x000fc800078e02ff */
[----:B------:R-:W-:-:S06]  /*0230*/  IMAD.HI.U32 R5, R5, R9, R4 ;  /* 0x0000000905057227 */ /* 0x000fcc00078e0004 */
[----:B------:R-:W-:-:S05]  /*0240*/  IMAD.HI.U32 R5, R5, R0, RZ ;  /* 0x0000000005057227 */ /* 0x000fca00078e00ff */
[----:B------:R-:W-:-:S13]  /*0250*/  R2UR UR6, R5 ;  /* 0x00000000050672ca */ /* 0x000fda00000e0000 */
[----:B------:R-:W-:-:S05]  /*0260*/  IADD3 R4, PT, PT, RZ, -UR6, RZ ;  /* 0x80000006ff047c10 */ /* 0x000fca000fffe0ff */
[C---:B------:R-:W-:Y:S02]  /*0270*/  IMAD R0, R7.reuse, R4, R0 ;  /* 0x0000000407007224 */ /* 0x040fe400078e0200 */
[----:B---3--:R-:W-:Y:S01]  /*0280*/  IMAD.U32 R2, RZ, RZ, UR6 ;  /* 0x00000006ff027e24 */ /* 0x008fe2000f8e00ff */
[----:B------:R-:W-:Y:S01]  /*0290*/  ULOP3.LUT UR4, UR42, UR7, URZ, 0x3c, !UPT ;  /* 0x000000072a047292 */ /* 0x000fe2000f8e3cff */
[----:B------:R-:W0:Y:S01]  /*02a0*/  LDC.64 R4, c[0x0][0x460] ;  /* 0x00011800ff047b82 */ /* 0x000e220000000a00 */
[----:B------:R-:W-:-:S13]  /*02b0*/  ISETP.GT.U32.AND P0, PT, R7, R0, PT ;  /* 0x000000000700720c */ /* 0x000fda0003f04070 */
[----:B------:R-:W-:Y:S01]  /*02c0*/  @!P0 VIADD R2, R2, 0x1 ;  /* 0x0000000102028836 */ /* 0x000fe20000000000 */
[----:B------:R-:W-:-:S04]  /*02d0*/  @!P0 IADD3 R0, PT, PT, R0, -R7, RZ ;  /* 0x8000000700008210 */ /* 0x000fc80007ffe0ff */
[----:B------:R-:W-:Y:S02]  /*02e0*/  @!P0 R2UR UR6, R2 ;  /* 0x00000000020682ca */ /* 0x000fe400000e0000 */
[----:B------:R-:W-:-:S11]  /*02f0*/  ISETP.GE.U32.AND P1, PT, R0, R7, PT ;  /* 0x000000070000720c */ /* 0x000fd60003f26070 */
[----:B------:R-:W-:-:S04]  /*0300*/  IMAD.U32 R0, RZ, RZ, UR6 ;  /* 0x00000006ff007e24 */ /* 0x000fc8000f8e00ff */
        /* <DEDUP_REMOVED lines=9> */
[----:B------:R-:W-:Y:S01]  /*03a0*/  ISETP.NE.AND.EX P0, PT, R5, RZ, PT, P0 ;  /* 0x000000ff0500720c */ /* 0x000fe20003f05300 */
[----:B------:R-:W2:Y:S03]  /*03b0*/  LDCU UR6, c[0x0][0x3f8] ;  /* 0x00007f00ff0677ac */ /* 0x000ea60008000800 */
[----:B----4-:R-:W-:Y:S01]  /*03c0*/  ISETP.EQ.AND P4, PT, RZ, UR8, P0 ;  /* 0x00000008ff007c0c */ /* 0x010fe20008782270 */
[----:B0-----:R-:W-:-:S05]  /*03d0*/  IMAD.U32 R12, RZ, RZ, UR7 ;  /* 0x00000007ff0c7e24 */ /* 0x001fca000f8e00ff */
[----:B------:R-:W-:-:S04]  /*03e0*/  IABS R6, R12 ;  /* 0x0000000c00067213 */ /* 0x000fc80000000000 */
[----:B------:R-:W0:Y:S03]  /*03f0*/  I2F.RP R0, R6 ;  /* 0x0000000600007306 */ /* 0x000e260000209400 */
[----:B------:R-:W-:-:S05]  /*0400*/  VOTEU.ANY UP2, P4 ;  /* 0x0000000000ff7886 */ /* 0x000fca0002040100 */
[----:B------:R-:W3:Y:S01]  /*0410*/  @UP2 LDCU.64 UR4, c[0x0][0x460] ;  /* 0x00008c00ff0427ac */ /* 0x000ee20008000a00 */
[----:B0-----:R-:W0:Y:S01]  /*0420*/  MUFU.RCP R0, R0 ;  /* 0x0000000000007308 */ /* 0x001e220000001000 */
[----:B------:R-:W-:Y:S01]  /*0430*/  PLOP3.LUT P0, PT, PT, PT, UP2, 0x80, 0x8 ;  /* 0x000000000008781c */ /* 0x000fe20003f0f028 */
[----:B---3--:R-:W-:Y:S01]  /*0440*/  @UP2 UIMAD.WIDE UR4, UR41, 0x4, UR4 ;  /* 0x00000004290428a5 */ /* 0x008fe2000f8e0204 */
[----:B0-----:R-:W-:-:S05]  /*0450*/  IADD3 R4, PT, PT, R0, 0xffffffe, RZ ;  /* 0x0ffffffe00047810 */ /* 0x001fca0007ffe0ff */
[----:B------:R0:W3:Y:S01]  /*0460*/  F2I.FTZ.U32.TRUNC.NTZ R5, R4 ;  /* 0x0000000400057305 */ /* 0x0000e2000021f000 */
[----:B------:R-:W-:Y:S01]  /*0470*/  MOV R2, UR4 ;  /* 0x0000000400027c02 */ /* 0x000fe20008000f00 */
[----:B------:R-:W-:-:S03]  /*0480*/  IMAD.U32 R3, RZ, RZ, UR5 ;  /* 0x00000005ff037e24 */ /* 0x000fc6000f8e00ff */
[----:B------:R-:W4:Y:S02]  /*0490*/  LDCU UR4, c[0x0][0x3e8] ;  /* 0x00007d00ff0477ac */ /* 0x000f240008000800 */
[----:B------:R3:W5:Y:S01]  /*04a0*/  @P0 LDG.E R8, desc[UR36][R2.64] ;  /* 0x0000002402080981 */ /* 0x000762000c1e1900 */
[----:B0-----:R-:W-:Y:S02]  /*04b0*/  HFMA2 R4, -RZ, RZ, 0, 0 ;  /* 0x00000000ff047431 */ /* 0x001fe400000001ff */
[----:B---3--:R-:W-:-:S04]  /*04c0*/  IMAD.MOV R3, RZ, RZ, -R5 ;  /* 0x000000ffff037224 */ /* 0x008fc800078e0a05 */
[----:B------:R-:W-:-:S04]  /*04d0*/  IMAD R3, R3, R6, RZ ;  /* 0x0000000603037224 */ /* 0x000fc800078e02ff */
[----:B------:R-:W-:Y:S01]  /*04e0*/  IMAD.HI.U32 R5, R5, R3, R4 ;  /* 0x0000000305057227 */ /* 0x000fe200078e0004 */
[----:B------:R-:W-:-:S13]  /*04f0*/  R2UR UR45, R10 ;  /* 0x000000000a2d72ca */ /* 0x000fda00000e0000 */
[----:B------:R-:W-:-:S06]  /*0500*/  UIADD3 UR46, UPT, UPT, UR45, -0x1, URZ ;  /* 0xffffffff2d2e7890 */ /* 0x000fcc000fffe0ff */
[----:B------:R-:W-:-:S05]  /*0510*/  IMAD.U32 R23, RZ, RZ, UR46 ;  /* 0x0000002eff177e24 */ /* 0x000fca000f8e00ff */
[----:B------:R-:W-:-:S05]  /*0520*/  IABS R0, R23 ;  /* 0x0000001700007213 */ /* 0x000fca0000000000 */
[----:B------:R-:W-:-:S04]  /*0530*/  IMAD.HI.U32 R5, R5, R0, RZ ;  /* 0x0000000005057227 */ /* 0x000fc800078e00ff */
[----:B------:R-:W-:-:S04]  /*0540*/  IMAD.MOV R5, RZ, RZ, -R5 ;  /* 0x000000ffff057224 */ /* 0x000fc800078e0a05 */
[----:B------:R-:W-:-:S05]  /*0550*/  IMAD R5, R6, R5, R0 ;  /* 0x0000000506057224 */ /* 0x000fca00078e0200 */
[----:B------:R-:W-:-:S13]  /*0560*/  R2UR UR40, R5 ;  /* 0x00000000052872ca */ /* 0x000fda00000e0000 */
[----:B------:R-:W-:-:S13]  /*0570*/  ISETP.GT.U32.AND P0, PT, R6, UR40, PT ;  /* 0x0000002806007c0c */ /* 0x000fda000bf04070 */
[----:B------:R-:W-:-:S04]  /*0580*/  @!P0 IADD3 R0, PT, PT, -R6, UR40, RZ ;  /* 0x0000002806008c10 */ /* 0x000fc8000fffe1ff */
[----:B------:R-:W-:-:S13]  /*0590*/  @!P0 R2UR UR40, R0 ;  /* 0x00000000002882ca */ /* 0x000fda00000e0000 */
[----:B------:R-:W-:Y:S01]  /*05a0*/  ISETP.GT.U32.AND P0, PT, R6, UR40, PT ;  /* 0x0000002806007c0c */ /* 0x000fe2000bf04070 */
[----:B----4-:R-:W-:Y:S01]  /*05b0*/  UISETP.NE.AND UP1, UPT, UR4, URZ, UPT ;  /* 0x000000ff0400728c */ /* 0x010fe2000bf25270 */
[----:B------:R-:W-:Y:S01]  /*05c0*/  ISETP.GT.U32.AND P3, PT, R16, 0x17, PT ;  /* 0x000000171000780c */ /* 0x000fe20003f64070 */
[----:B------:R-:W-:Y:S02]  /*05d0*/  UP2UR UR44, UPR, URZ, 0x4 ;  /* 0x00000004ff2c7883 */ /* 0x000fe40008000000 */
[----:B------:R-:W-:-:S08]  /*05e0*/  UISETP.GE.AND UP2, UPT, UR46, URZ, UPT ;  /* 0x000000ff2e00728c */ /* 0x000fd0000bf46270 */
[----:B------:R-:W-:Y:S01]  /*05f0*/  @!P0 IADD3 R6, PT, PT, -R6, UR40, RZ ;  /* 0x0000002806068c10 */ /* 0x000fe2000fffe1ff */
[----:B------:R-:W-:-:S03]  /*0600*/  UISETP.NE.AND UP0, UPT, UR7, URZ, UPT ;  /* 0x000000ff0700728c */ /* 0x000fc6000bf05270 */
[----:B------:R-:W-:Y:S01]  /*0610*/  @!P0 R2UR UR40, R6 ;  /* 0x00000000062882ca */ /* 0x000fe200000e0000 */
[----:B--2---:R-:W-:Y:S02]  /*0620*/  UIMAD UR43, UR42, UR6, UR47 ;  /* 0x000000062a2b72a4 */ /* 0x004fe4000f8e022f */
[----:B------:R-:W-:Y:S01]  /*0630*/  @UP1 UIMAD UR4, UR42, UR4, URZ ;  /* 0x000000042a0412a4 */ /* 0x000fe2000f8e02ff */
[----:B------:R-:W-:Y:S01]  /*0640*/  BSSY.RECONVERGENT B0, `(.L_x_133) ;  /* 0x0000021000007945 */ /* 0x000fe20003800200 */
[----:B------:R-:W-:Y:S01]  /*0650*/  @!UP1 UIMAD UR5, UR43, 0x60, URZ ;  /* 0x000000602b0598a4 */ /* 0x000fe2000f8e02ff */
[----:B------:R-:W-:Y:S01]  /*0660*/  UMOV UR38, URZ ;  /* 0x000000ff00267c82 */ /* 0x000fe20008000000 */
[----:B------:R-:W-:Y:S02]  /*0670*/  @UP1 UIMAD UR5, UR47, 0x60, UR4 ;  /* 0x000000602f0518a4 */ /* 0x000fe4000f8e0204 */
[----:B------:R-:W-:-:S04]  /*0680*/  UIMAD UR41, UR41, UR6, URZ ;  /* 0x00000006292972a4 */ /* 0x000fc8000f8e02ff */
[----:B------:R-:W-:Y:S02]  /*0690*/  @!UP2 UIADD3 UR40, UPT, UPT, -UR40, URZ, URZ ;  /* 0x000000ff2828a290 */ /* 0x000fe4000fffe1ff */
[----:B------:R-:W-:Y:S01]  /*06a0*/  @!UP0 ULOP3.LUT UR40, URZ, UR7, URZ, 0x33, !UPT ;  /* 0x00000007ff288292 */ /* 0x000fe2000f8e33ff */
[----:B------:R-:W-:Y:S02]  /*06b0*/  P2R R17, PR, RZ, 0x10 ;  /* 0x00000010ff117803 */ /* 0x000fe40000000000 */
[----:B------:R-:W-:Y:S01]  /*06c0*/  CS2R R24, SRZ ;  /* 0x0000000000187805 */ /* 0x000fe2000001ff00 */
[----:B------:R-:W-:Y:S01]  /*06d0*/  IMAD.SHL.U32 R13, R16, 0x4, RZ ;  /* 0x00000004100d7824 */ /* 0x000fe200078e00ff */
[----:B-1----:R-:W-:Y:S07]  /*06e0*/  @P3 BRA `(.L_x_134) ;  /* 0x0000000000583947 */ /* 0x002fee0003800000 */
        /* <DEDUP_REMOVED lines=22> */
.L_x_134:
[----:B------:R-:W-:Y:S05]  /*0850*/  BSYNC.RECONVERGENT B0 ;  /* 0x0000000000007941 */ /* 0x000fea0003800200 */
.L_x_133:
[----:B------:R-:W1:Y:S01]  /*0860*/  LDCU.64 UR10, c[0x0][0x3a0] ;  /* 0x00007400ff0a77ac */ /* 0x000e620008000a00 */
[----:B------:R-:W-:Y:S01]  /*0870*/  ISETP.NE.U32.AND P0, PT, R26, RZ, PT ;  /* 0x000000ff1a00720c */ /* 0x000fe20003f05070 */
[----:B------:R-:W2:Y:S01]  /*0880*/  S2R R10, SR_CTAID.X ;  /* 0x00000000000a7919 */ /* 0x000ea20000002500 */
[----:B------:R-:W3:Y:S01]  /*0890*/  @!P3 LDC.64 R2, c[0x0][0x3b8] ;  /* 0x0000ee00ff02bb82 */ /* 0x000ee20000000a00 */
[----:B------:R-:W4:Y:S01]  /*08a0*/  LDCU.64 UR4, c[0x0][0x390] ;  /* 0x00007200ff0477ac */ /* 0x000f220008000a00 */
[----:B------:R-:W-:Y:S02]  /*08b0*/  LOP3.LUT R83, R13, 0x4, RZ, 0xc0, !PT ;  /* 0x000000040d537812 */ /* 0x000fe400078ec0ff */
[----:B------:R-:W-:Y:S02]  /*08c0*/  CS2R R18, SRZ ;  /* 0x0000000000127805 */ /* 0x000fe4000001ff00 */
[----:B------:R-:W-:Y:S01]  /*08d0*/  SHF.R.U32.HI R82, RZ, 0x1, R16 ;  /* 0x00000001ff527819 */ /* 0x000fe20000011610 */
[----:B------:R-:W-:Y:S01]  /*08e0*/  VOTEU.ANY UP0, P4 ;  /* 0x0000000000ff7886 */ /* 0x000fe20002000100 */
[----:B------:R-:W-:Y:S01]  /*08f0*/  PLOP3.LUT P5, PT, PT, PT, UP0, 0x40, 0x4 ;  /* 0x000000000004781c */ /* 0x000fe20003fae808 */
[----:B------:R-:W-:Y:S01]  /*0900*/  UIMAD UR43, UR43, 0x60, URZ ;  /* 0x000000602b2b78a4 */ /* 0x000fe2000f8e02ff */
[----:B------:R-:W-:Y:S01]  /*0910*/  PLOP3.LUT P4, PT, PT, PT, UP0, 0x80, 0x8 ;  /* 0x000000000008781c */ /* 0x000fe20003f8f008 */
[----:B------:R-:W-:Y:S01]  /*0920*/  @!P3 IMAD R11, R82, UR7, R23 ;  /* 0x00000007520bbc24 */ /* 0x000fe2000f8e0217 */
[----:B------:R-:W-:Y:S01]  /*0930*/  CS2R R22, SRZ ;  /* 0x0000000000167805 */ /* 0x000fe2000001ff00 */
[----:B------:R-:W-:Y:S01]  /*0940*/  VOTEU.ANY UP0, P0 ;  /* 0x0000000000ff7886 */ /* 0x000fe20000000100 */
[----:B------:R-:W-:Y:S01]  /*0950*/  ISETP.GT.U32.OR P0, PT, R16, 0x1f, P5 ;  /* 0x0000001f1000780c */ /* 0x000fe20002f04470 */
[----:B------:R-:W-:Y:S01]  /*0960*/  @!P3 IMAD R0, R12, UR43, R83 ;  /* 0x0000002b0c00bc24 */ /* 0x000fe2000f8e0253 */
[----:B-1----:R-:W-:Y:S01]  /*0970*/  ISETP.NE.U32.AND P2, PT, RZ, UR10, PT ;  /* 0x0000000aff007c0c */ /* 0x002fe2000bf45070 */
[----:B------:R-:W1:Y:S02]  /*0980*/  LDC R12, c[0x0][0x400] ;  /* 0x00010000ff0c7b82 */ /* 0x000e640000000800 */
[----:B------:R-:W-:Y:S01]  /*0990*/  @!P3 IMAD R15, R11, 0x8, R0 ;  /* 0x000000080b0fb824 */ /* 0x000fe200078e0200 */
[----:B----4-:R-:W-:-:S02]  /*09a0*/  ISETP.NE.U32.AND P1, PT, RZ, UR4, PT ;  /* 0x00000004ff007c0c */ /* 0x010fc4000bf25070 */
[----:B------:R-:W-:Y:S02]  /*09b0*/  R2UR UR4, R27 ;  /* 0x000000001b0472ca */ /* 0x000fe400000e0000 */
[----:B------:R-:W-:Y:S01]  /*09c0*/  ISETP.NE.AND.EX P2, PT, RZ, UR11, PT, P2 ;  /* 0x0000000bff007c0c */ /* 0x000fe2000bf45320 */
[----:B---3--:R-:W-:Y:S01]  /*09d0*/  @!P3 IMAD.WIDE R2, R15, 0x2, R2 ;  /* 0x000000020f02b825 */ /* 0x008fe200078e0202 */
[----:B------:R-:W-:Y:S01]  /*09e0*/  ISETP.NE.AND.EX P1, PT, RZ, UR5, PT, P1 ;  /* 0x00000005ff007c0c */ /* 0x000fe2000bf25310 */
[----:B------:R-:W-:Y:S01]  /*09f0*/  VOTEU.ALL UP1, P0 ;  /* 0x0000000000ff7886 */ /* 0x000fe20000020000 */
[C---:B------:R-:W-:Y:S02]  /*0a00*/  ISETP.GT.U32.OR P2, PT, R16.reuse, 0x17, !P2 ;  /* 0x000000171000780c */ /* 0x040fe40005744470 */
[----:B------:R-:W-:Y:S02]  /*0a10*/  CS2R R14, SRZ ;  /* 0x00000000000e7805 */ /* 0x000fe4000001ff00 */
[----:B------:R-:W-:Y:S01]  /*0a20*/  ISETP.GT.U32.OR P1, PT, R16, 0x17, !P1 ;  /* 0x000000171000780c */ /* 0x000fe20004f24470 */
[----:B------:R3:W4:Y:S01]  /*0a30*/  @!P3 LDG.E.64 R22, desc[UR36][R2.64] ;  /* 0x000000240216b981 */ /* 0x000722000c1e1b00 */
[----:B------:R-:W-:Y:S01]  /*0a40*/  ISETP.NE.OR P2, PT, RZ, UR8, P2 ;  /* 0x00000008ff007c0c */ /* 0x000fe20009745670 */
[----:B--2---:R-:W-:Y:S01]  /*0a50*/  IMAD R11, R10, 0x60, R13 ;  /* 0x000000600a0b7824 */ /* 0x004fe200078e020d */
[----:B-----5:R-:W-:Y:S01]  /*0a60*/  @P4 R2UR UR38, R8 ;  /* 0x00000000082642ca */ /* 0x020fe200000e0000 */
[----:B------:R-:W-:Y:S01]  /*0a70*/  UISETP.NE.AND.EX UP0, UPT, UR4, URZ, UPT, UP0 ;  /* 0x000000ff0400728c */ /* 0x000fe2000bf05300 */
[----:B------:R-:W2:Y:S05]  /*0a80*/  @!P0 LDC.64 R8, c[0x0][0x450] ;  /* 0x00011400ff088b82 */ /* 0x000eaa0000000a00 */
[----:B------:R-:W-:-:S03]  /*0a90*/  PLOP3.LUT P4, PT, PT, PT, UP0, 0x80, 0x8 ;  /* 0x000000000008781c */ /* 0x000fc60003f8f008 */
[----:B0-----:R-:W0:Y:S02]  /*0aa0*/  @!P1 LDC.64 R4, c[0x0][0x390] ;  /* 0x0000e400ff049b82 */ /* 0x001e240000000a00 */
[----:B------:R-:W1:Y:S01]  /*0ab0*/  @UP0 LDCU.64 UR4, c[0x0][0x418] ;  /* 0x00008300ff0407ac */ /* 0x000e620008000a00 */
[----:B------:R-:W-:-:S05]  /*0ac0*/  @!UP1 UIMAD UR6, UR38, UR6, URZ ;  /* 0x00000006260692a4 */ /* 0x000fca000f8e02ff */
[----:B------:R-:W3:Y:S01]  /*0ad0*/  @!P2 LDC.64 R6, c[0x0][0x3a0] ;  /* 0x0000e800ff06ab82 */ /* 0x000ee20000000a00 */
[----:B------:R-:W-:-:S04]  /*0ae0*/  IMAD.U32 R0, RZ, RZ, UR6 ;  /* 0x00000006ff007e24 */ /* 0x000fc8000f8e00ff */
[----:B------:R-:W-:Y:S01]  /*0af0*/  @!P0 IMAD R21, R0, 0x60, R11 ;  /* 0x0000006000158824 */ /* 0x000fe200078e020b */
[----:B-1----:R-:W-:-:S03]  /*0b00*/  @UP0 UIMAD.WIDE.U32 UR4, UR42, 0x4, UR4 ;  /* 0x000000042a0408a5 */ /* 0x002fc6000f8e0004 */
[----:B--2---:R-:W-:-:S04]  /*0b10*/  @!P0 IMAD.WIDE R8, R21, 0x2, R8 ;  /* 0x0000000215088825 */ /* 0x004fc800078e0208 */
[C---:B0-----:R-:W-:Y:S01]  /*0b20*/  @!P1 IMAD.WIDE.U32 R4, R11.reuse, 0x2, R4 ;  /* 0x000000020b049825 */ /* 0x041fe200078e0004 */
[----:B------:R-:W-:Y:S01]  /*0b30*/  MOV R10, UR4 ;  /* 0x00000004000a7c02 */ /* 0x000fe20008000f00 */
[----:B------:R-:W2:Y:S04]  /*0b40*/  @!P0 LDG.E.64 R8, desc[UR36][R8.64] ;  /* 0x0000002408088981 */ /* 0x000ea8000c1e1b00 */
[----:B------:R-:W4:Y:S01]  /*0b50*/  @!P1 LDG.E.64 R14, desc[UR36][R4.64] ;  /* 0x00000024040e9981 */ /* 0x000f22000c1e1b00 */
[----:B---3--:R-:W-:Y:S01]  /*0b60*/  @!P2 IMAD.WIDE.U32 R6, R11, 0x2, R6 ;  /* 0x000000020b06a825 */ /* 0x008fe200078e0006 */
[----:B------:R-:W0:Y:S03]  /*0b70*/  LDCU.U8 UR4, c[0x0][0x404] ;  /* 0x00008080ff0477ac */ /* 0x000e260008000000 */
[----:B------:R-:W-:Y:S01]  /*0b80*/  IMAD.U32 R11, RZ, RZ, UR5 ;  /* 0x00000005ff0b7e24 */ /* 0x000fe2000f8e00ff */
[----:B------:R-:W3:Y:S04]  /*0b90*/  @!P2 LDG.E.64 R18, desc[UR36][R6.64] ;  /* 0x000000240612a981 */ /* 0x000ee8000c1e1b00 */
[----:B------:R-:W2:Y:S01]  /*0ba0*/  @P4 LDG.E R10, desc[UR36][R10.64] ;  /* 0x000000240a0a4981 */ /* 0x000ea2000c1e1900 */
[----:B------:R-:W-:Y:S01]  /*0bb0*/  ISETP.NE.AND P2, PT, RZ, UR8, PT ;  /* 0x00000008ff007c0c */ /* 0x000fe2000bf45270 */
[----:B------:R-:W-:Y:S01]  /*0bc0*/  UIMAD UR42, UR42, UR7, URZ ;  /* 0x000000072a2a72a4 */ /* 0x000fe2000f8e02ff */
[----:B0-----:R-:W-:-:S04]  /*0bd0*/  ISETP.NE.AND P1, PT, RZ, UR4, PT ;  /* 0x00000004ff007c0c */ /* 0x001fc8000bf25270 */
[----:B------:R-:W-:Y:S01]  /*0be0*/  ISETP.LT.OR P1, PT, R12, 0x1, P1 ;  /* 0x000000010c00780c */ /* 0x000fe20000f21670 */
[----:B------:R-:W-:Y:S01]  /*0bf0*/  IMAD.U32 R2, RZ, RZ, UR42 ;  /* 0x0000002aff027e24 */ /* 0x000fe2000f8e00ff */
[----:B------:R-:W-:Y:S01]  /*0c00*/  UMOV UR39, URZ ;  /* 0x000000ff00277c82 */ /* 0x000fe20008000000 */
[----:B------:R-:W-:Y:S03]  /*0c10*/  BSSY.RECONVERGENT B6, `(.L_x_135) ;  /* 0x0000139000067945 */ /* 0x000fe60003800200 */
[----:B------:R-:W-:Y:S01]  /*0c20*/  SHF.R.S32.HI R2, RZ, 0x1f, R2 ;  /* 0x0000001fff027819 */ /* 0x000fe20000011402 */
[----:B----4-:R-:W-:Y:S02]  /*0c30*/  HFMA2 R25, R25, 1, 1, R15 ;  /* 0x3c003c0019197831 */ /* 0x010fe4000000000f */
[----:B---3--:R-:W-:Y:S02]  /*0c40*/  @!P2 HADD2 R23, R23, R19 ;  /* 0x000000131717a230 */ /* 0x008fe40000000000 */
[----:B------:R-:W-:Y:S01]  /*0c50*/  @!P2 HFMA2 R22, R22, 1, 1, R18 ;  /* 0x3c003c001616a831 */ /* 0x000fe20000000012 */
[----:B--2---:R-:W-:Y:S01]  /*0c60*/  @P4 R2UR UR39, R10 ;  /* 0x000000000a2742ca */ /* 0x004fe200000e0000 */
[----:B------:R-:W-:-:S02]  /*0c70*/  @!P0 HFMA2 R23, R23, R9, -RZ ;  /* 0x0000000917178231 */ /* 0x000fc400001000ff */
[----:B------:R-:W-:Y:S02]  /*0c80*/  HADD2 R24, R24, R14 ;  /* 0x0000000e18187230 */ /* 0x000fe40000000000 */
[----:B------:R-:W-:Y:S01]  /*0c90*/  @!P0 HMUL2 R22, R22, R8 ;  /* 0x0000000816168232 */ /* 0x000fe20000000000 */
[----:B------:R-:W-:Y:S09]  /*0ca0*/  @P1 BRA `(.L_x_136) ;  /* 0x00000004006c1947 */ /* 0x000ff20003800000 */
[----:B------:R-:W-:Y:S05]  /*0cb0*/  @P2 BRA `(.L_x_137) ;  /* 0x0000000000d02947 */ /* 0x000fea0003800000 */
[----:B------:R-:W-:-:S13]  /*0cc0*/  ISETP.GE.AND P0, PT, R13, R12, PT ;  /* 0x0000000c0d00720c */ /* 0x000fda0003f06270 */
[----:B------:R-:W-:Y:S05]  /*0cd0*/  @P0 BRA `(.L_x_138) ;  /* 0x0000001000b00947 */ /* 0x000fea0003800000 */
[----:B------:R-:W-:Y:S01]  /*0ce0*/  I2FP.F32.U32 R3, R12 ;  /* 0x0000000c00037245 */ /* 0x000fe20000201000 */
[----:B------:R-:W-:Y:S01]  /*0cf0*/  UIADD3 UR4, UPT, UPT, -UR39, UR8, URZ ;  /* 0x0000000827047290 */ /* 0x000fe2000fffe1ff */
[----:B------:R-:W-:Y:S01]  /*0d00*/  IADD3 R0, PT, PT, R13, 0x2, RZ ;  /* 0x000000020d007810 */ /* 0x000fe20007ffe0ff */
[--C-:B------:R-:W-:Y:S01]  /*0d10*/  HADD2.F32 R9, -RZ, R23.reuse.H1_H1 ;  /* 0x30000017ff097230 */ /* 0x100fe20000004100 */
[----:B------:R-:W-:Y:S01]  /*0d20*/  I2FP.F32.U32 R13, R13 ;  /* 0x0000000d000d7245 */ /* 0x000fe20000201000 */
[----:B------:R-:W-:Y:S01]  /*0d30*/  HADD2.F32 R23, -RZ, R23.H0_H0 ;  /* 0x20000017ff177230 */ /* 0x000fe20000004100 */
[----:B------:R-:W0:Y:S01]  /*0d40*/  MUFU.RCP R3, R3 ;  /* 0x0000000300037308 */ /* 0x000e220000001000 */
[----:B------:R-:W-:-:S05]  /*0d50*/  I2FP.F32.U32 R0, R0 ;  /* 0x0000000000007245 */ /* 0x000fca0000201000 */
[-C--:B0-----:R-:W-:Y:S01]  /*0d60*/  FMUL.FTZ R0, R0, R3.reuse ;  /* 0x0000000300007220 */ /* 0x081fe20000410000 */
[----:B------:R-:W-:-:S03]  /*0d70*/  FMUL.FTZ R13, R13, R3 ;  /* 0x000000030d0d7220 */ /* 0x000fc60000410000 */
[----:B------:R-:W-:Y:S01]  /*0d80*/  FMUL.FTZ R4, R0, 13.28771209716796875 ;  /* 0x41549a7800047820 */ /* 0x000fe20000410000 */
[----:B------:R-:W-:Y:S01]  /*0d90*/  FMUL.FTZ R13, R13, 13.28771209716796875 ;  /* 0x41549a780d0d7820 */ /* 0x000fe20000410000 */
[----:B------:R-:W-:Y:S02]  /*0da0*/  I2FP.F32.S32 R0, UR4 ;  /* 0x0000000400007c45 */ /* 0x000fe40008201400 */
[----:B------:R0:W1:Y:S04]  /*0db0*/  MUFU.EX2 R5, -R4 ;  /* 0x8000000400057308 */ /* 0x0000680000000800 */
[----:B------:R-:W2:Y:S01]  /*0dc0*/  MUFU.EX2 R13, -R13 ;  /* 0x8000000d000d7308 */ /* 0x000ea20000000800 */
[--C-:B0-----:R-:W-:Y:S02]  /*0dd0*/  HADD2.F32 R4, -RZ, R25.reuse.H1_H1 ;  /* 0x30000019ff047230 */ /* 0x101fe40000004100 */
[----:B------:R-:W-:-:S02]  /*0de0*/  HADD2.F32 R25, -RZ, R25.H0_H0 ;  /* 0x20000019ff197230 */ /* 0x000fc40000004100 */
[----:B-1----:R-:W-:-:S04]  /*0df0*/  FMUL.FTZ R3, R0, R5 ;  /* 0x0000000500037220 */ /* 0x002fc80000410000 */
[----:B------:R-:W-:Y:S01]  /*0e00*/  FMUL.RZ R10, R3, 0.15915493667125701904 ;  /* 0x3e22f983030a7820 */ /* 0x000fe2000040c000 */
[----:B--2---:R-:W-:-:S03]  /*0e10*/  FMUL.FTZ R0, R0, R13 ;  /* 0x0000000d00007220 */ /* 0x004fc60000410000 */
[----:B------:R-:W0:Y:S01]  /*0e20*/  MUFU.SIN R6, R10 ;  /* 0x0000000a00067308 */ /* 0x000e220000000400 */
[----:B------:R-:W-:-:S07]  /*0e30*/  FMUL.RZ R11, R0, 0.15915493667125701904 ;  /* 0x3e22f983000b7820 */ /* 0x000fce000040c000 */
[----:B------:R-:W1:Y:S08]  /*0e40*/  MUFU.COS R5, R10 ;  /* 0x0000000a00057308 */ /* 0x000e700000000000 */
[----:B------:R-:W2:Y:S01]  /*0e50*/  MUFU.SIN R3, R11 ;  /* 0x0000000b00037308 */ /* 0x000ea20000000400 */
[----:B0-----:R-:W-:-:S07]  /*0e60*/  FMUL.FTZ R8, R6, R4 ;  /* 0x0000000406087220 */ /* 0x001fce0000410000 */
[----:B------:R-:W0:Y:S01]  /*0e70*/  MUFU.COS R0, R11 ;  /* 0x0000000b00007308 */ /* 0x000e220000000000 */
[C---:B-1----:R-:W-:Y:S01]  /*0e80*/  FMUL.FTZ R7, R5.reuse, R4 ;  /* 0x0000000405077220 */ /* 0x042fe20000410000 */
[CC--:B------:R-:W-:Y:S01]  /*0e90*/  FMUL.FTZ R4, R6.reuse, R9.reuse ;  /* 0x0000000906047220 */ /* 0x0c0fe20000410000 */
[C---:B------:R-:W-:Y:S01]  /*0ea0*/  FMUL.FTZ R10, R5.reuse, R9 ;  /* 0x00000009050a7220 */ /* 0x040fe20000410000 */
[CC--:B------:R-:W-:Y:S01]  /*0eb0*/  FFMA.FTZ R8, R5.reuse, R25.reuse, -R8 ;  /* 0x0000001905087223 */ /* 0x0c0fe20000010808 */
[C---:B------:R-:W-:Y:S01]  /*0ec0*/  FFMA.FTZ R25, R6.reuse, R25, R7 ;  /* 0x0000001906197223 */ /* 0x040fe20000010007 */
[-C--:B------:R-:W-:Y:S01]  /*0ed0*/  FFMA.FTZ R9, R5, R23.reuse, -R4 ;  /* 0x0000001705097223 */ /* 0x080fe20000010804 */
[----:B------:R-:W-:Y:S01]  /*0ee0*/  FFMA.FTZ R10, R6, R23, R10 ;  /* 0x00000017060a7223 */ /* 0x000fe2000001000a */
[----:B------:R-:W-:Y:S02]  /*0ef0*/  HADD2.F32 R4, -RZ, R24.H1_H1 ;  /* 0x30000018ff047230 */ /* 0x000fe40000004100 */
[----:B------:R-:W-:Y:S01]  /*0f00*/  HADD2.F32 R6, -RZ, R22.H1_H1 ;  /* 0x30000016ff067230 */ /* 0x000fe20000004100 */
[----:B------:R-:W-:Y:S01]  /*0f10*/  F2FP.F16.F32.PACK_AB R25, R25, R8 ;  /* 0x000000081919723e */ /* 0x000fe200000000ff */
[----:B------:R-:W-:-:S02]  /*0f20*/  HADD2.F32 R24, -RZ, R24.H0_H0 ;  /* 0x20000018ff187230 */ /* 0x000fc40000004100 */
[C---:B--2---:R-:W-:Y:S01]  /*0f30*/  FMUL.FTZ R5, R3.reuse, R4 ;  /* 0x0000000403057220 */ /* 0x044fe20000410000 */
[----:B------:R-:W-:Y:S02]  /*0f40*/  HADD2.F32 R22, -RZ, R22.H0_H0 ;  /* 0x20000016ff167230 */ /* 0x000fe40000004100 */
[C---:B------:R-:W-:Y:S01]  /*0f50*/  FMUL.FTZ R7, R3.reuse, R6 ;  /* 0x0000000603077220 */ /* 0x040fe20000410000 */
        /* <DEDUP_REMOVED lines=10> */
.L_x_137:
[----:B------:R-:W-:-:S13]  /*1000*/  ISETP.GE.AND P0, PT, R13, R12, PT ;  /* 0x0000000c0d00720c */ /* 0x000fda0003f06270 */
[----:B------:R-:W-:Y:S05]  /*1010*/  @P0 BRA `(.L_x_138) ;  /* 0x0000000c00e00947 */ /* 0x000fea0003800000 */
[----:B------:R-:W-:Y:S01]  /*1020*/  I2FP.F32.U32 R12, R12 ;  /* 0x0000000c000c7245 */ /* 0x000fe20000201000 */
[----:B------:R-:W-:Y:S01]  /*1030*/  VIADD R0, R13, 0x2 ;  /* 0x000000020d007836 */ /* 0x000fe20000000000 */
[----:B------:R-:W-:Y:S01]  /*1040*/  I2FP.F32.U32 R13, R13 ;  /* 0x0000000d000d7245 */ /* 0x000fe20000201000 */
[----:B------:R-:W-:Y:S01]  /*1050*/  UIADD3 UR4, UPT, UPT, -UR39, UR8, URZ ;  /* 0x0000000827047290 */ /* 0x000fe2000fffe1ff */
[--C-:B------:R-:W-:Y:S02]  /*1060*/  HADD2.F32 R6, -RZ, R25.reuse.H1_H1 ;  /* 0x30000019ff067230 */ /* 0x100fe40000004100 */
[----:B------:R-:W0:Y:S01]  /*1070*/  MUFU.RCP R12, R12 ;  /* 0x0000000c000c7308 */ /* 0x000e220000001000 */
[----:B------:R-:W-:Y:S01]  /*1080*/  I2FP.F32.U32 R3, R0 ;  /* 0x0000000000037245 */ /* 0x000fe20000201000 */
[----:B------:R-:W-:Y:S01]  /*1090*/  HADD2.F32 R5, -RZ, R24.H1_H1 ;  /* 0x30000018ff057230 */ /* 0x000fe20000004100 */
[----:B------:R-:W-:Y:S01]  /*10a0*/  I2FP.F32.S32 R0, UR4 ;  /* 0x0000000400007c45 */ /* 0x000fe20008201400 */
[----:B------:R-:W-:-:S02]  /*10b0*/  HADD2.F32 R25, -RZ, R25.H0_H0 ;  /* 0x20000019ff197230 */ /* 0x000fc40000004100 */
[----:B------:R-:W-:Y:S02]  /*10c0*/  HADD2.F32 R24, -RZ, R24.H0_H0 ;  /* 0x20000018ff187230 */ /* 0x000fe40000004100 */
[-C--:B0-----:R-:W-:Y:S01]  /*10d0*/  FMUL.FTZ R3, R3, R12.reuse ;  /* 0x0000000c03037220 */ /* 0x081fe20000410000 */
[----:B------:R-:W-:-:S03]  /*10e0*/  FMUL.FTZ R13, R13, R12 ;  /* 0x0000000c0d0d7220 */ /* 0x000fc60000410000 */
[----:B------:R-:W-:Y:S01]  /*10f0*/  FMUL.FTZ R3, R3, 13.28771209716796875 ;  /* 0x41549a7803037820 */ /* 0x000fe20000410000 */
[----:B------:R-:W-:-:S05]  /*1100*/  FMUL.FTZ R13, R13, 13.28771209716796875 ;  /* 0x41549a780d0d7820 */ /* 0x000fca0000410000 */
[----:B------:R-:W0:Y:S04]  /*1110*/  MUFU.EX2 R3, -R3 ;  /* 0x8000000300037308 */ /* 0x000e280000000800 */
[----:B------:R-:W1:Y:S01]  /*1120*/  MUFU.EX2 R13, -R13 ;  /* 0x8000000d000d7308 */ /* 0x000e620000000800 */
[C---:B0-----:R-:W-:Y:S01]  /*1130*/  FMUL.FTZ R4, R0.reuse, R3 ;  /* 0x0000000300047220 */ /* 0x041fe20000410000 */
[----:B-1----:R-:W-:-:S03]  /*1140*/  FMUL.FTZ R0, R0, R13 ;  /* 0x0000000d00007220 */ /* 0x002fc60000410000 */
[----:B------:R-:W-:Y:S01]  /*1150*/  FMUL.RZ R7, R4, 0.15915493667125701904 ;  /* 0x3e22f98304077820 */ /* 0x000fe2000040c000 */
[----:B------:R-:W-:-:S03]  /*1160*/  FMUL.RZ R0, R0, 0.15915493667125701904 ;  /* 0x3e22f98300007820 */ /* 0x000fc6000040c000 */
[----:B------:R-:W0:Y:S08]  /*1170*/  MUFU.COS R8, R7 ;  /* 0x0000000700087308 */ /* 0x000e300000000000 */
[----:B------:R-:W1:Y:S08]  /*1180*/  MUFU.SIN R9, R7 ;  /* 0x0000000700097308 */ /* 0x000e700000000400 */
[----:B------:R-:W2:Y:S01]  /*1190*/  MUFU.SIN R4, R0 ;  /* 0x0000000000047308 */ /* 0x000ea20000000400 */
[----:B0-----:R-:W-:-:S07]  /*11a0*/  FMUL.FTZ R10, R8, R6 ;  /* 0x00000006080a7220 */ /* 0x001fce0000410000 */
[----:B------:R-:W0:Y:S01]  /*11b0*/  MUFU.COS R3, R0 ;  /* 0x0000000000037308 */ /* 0x000e220000000000 */
[C---:B-1----:R-:W-:Y:S01]  /*11c0*/  FMUL.FTZ R11, R9.reuse, R6 ;  /* 0x00000006090b7220 */ /* 0x042fe20000410000 */
[----:B------:R-:W-:-:S03]  /*11d0*/  FFMA.FTZ R10, R9, R25, R10 ;  /* 0x00000019090a7223 */ /* 0x000fc6000001000a */
[----:B------:R-:W-:Y:S01]  /*11e0*/  FFMA.FTZ R11, R8, R25, -R11 ;  /* 0x00000019080b7223 */ /* 0x000fe2000001080b */
[----:B--2---:R-:W-:-:S04]  /*11f0*/  FMUL.FTZ R6, R4, R5 ;  /* 0x0000000504067220 */ /* 0x004fc80000410000 */
[----:B------:R-:W-:Y:S01]  /*1200*/  F2FP.F16.F32.PACK_AB R25, R10, R11 ;  /* 0x0000000b0a19723e */ /* 0x000fe200000000ff */
[C---:B0-----:R-:W-:Y:S01]  /*1210*/  FMUL.FTZ R5, R3.reuse, R5 ;  /* 0x0000000503057220 */ /* 0x041fe20000410000 */
[----:B------:R-:W-:-:S03]  /*1220*/  FFMA.FTZ R6, R3, R24, -R6 ;  /* 0x0000001803067223 */ /* 0x000fc60000010806 */
[----:B------:R-:W-:-:S05]  /*1230*/  FFMA.FTZ R5, R4, R24, R5 ;  /* 0x0000001804057223 */ /* 0x000fca0000010005 */
[----:B------:R-:W-:Y:S01]  /*1240*/  F2FP.F16.F32.PACK_AB R24, R5, R6 ;  /* 0x000000060518723e */ /* 0x000fe200000000ff */
[----:B------:R-:W-:Y:S06]  /*1250*/  BRA `(.L_x_138) ;  /* 0x0000000c00507947 */ /* 0x000fec0003800000 */
.L_x_136:
        /* <DEDUP_REMOVED lines=15> */
[----:B------:R-:W-:Y:S02]  /*1350*/  IMAD R7, R6, R3, RZ ;  /* 0x0000000306077224 */ /* 0x000fe400078e02ff */
[----:B------:R-:W-:Y:S02]  /*1360*/  IMAD.MOV.U32 R6, RZ, RZ, R8 ;  /* 0x000000ffff067224 */ /* 0x000fe400078e0008 */
[----:B------:R-:W-:-:S06]  /*1370*/  IMAD.HI.U32 R5, R5, R7, R4 ;  /* 0x0000000705057227 */ /* 0x000fcc00078e0004 */
[----:B------:R-:W-:-:S04]  /*1380*/  IMAD.HI.U32 R27, R5, R6, RZ ;  /* 0x00000006051b7227 */ /* 0x000fc800078e00ff */
[----:B------:R-:W-:-:S05]  /*1390*/  IMAD R0, R27, R0, R6 ;  /* 0x000000001b007224 */ /* 0x000fca00078e0206 */
[----:B------:R-:W-:-:S13]  /*13a0*/  ISETP.GT.U32.AND P1, PT, R3, R0, PT ;  /* 0x000000000300720c */ /* 0x000fda0003f24070 */
[----:B------:R-:W-:Y:S02]  /*13b0*/  @!P1 IMAD.IADD R0, R0, 0x1, -R3 ;  /* 0x0000000100009824 */ /* 0x000fe400078e0a03 */
[----:B------:R-:W-:Y:S01]  /*13c0*/  @!P1 VIADD R27, R27, 0x1 ;  /* 0x000000011b1b9836 */ /* 0x000fe20000000000 */
[----:B------:R-:W-:Y:S02]  /*13d0*/  ISETP.NE.AND P1, PT, R26, RZ, PT ;  /* 0x000000ff1a00720c */ /* 0x000fe40003f25270 */
[----:B------:R-:W-:Y:S02]  /*13e0*/  ISETP.GE.U32.AND P0, PT, R0, R3, PT ;  /* 0x000000030000720c */ /* 0x000fe40003f06070 */
[----:B------:R-:W-:-:S04]  /*13f0*/  LOP3.LUT R0, R13, R26, RZ, 0x3c, !PT ;  /* 0x0000001a0d007212 */ /* 0x000fc800078e3cff */
[----:B------:R-:W-:-:S07]  /*1400*/  ISETP.GE.AND P2, PT, R0, RZ, PT ;  /* 0x000000ff0000720c */ /* 0x000fce0003f46270 */
[----:B------:R-:W-:Y:S02]  /*1410*/  @P0 IADD3 R27, PT, PT, R27, 0x1, RZ ;  /* 0x000000011b1b0810 */ /* 0x000fe40007ffe0ff */
[----:B------:R-:W-:-:S04]  /*1420*/  ISETP.GE.AND P0, PT, R13, R12, PT ;  /* 0x0000000c0d00720c */ /* 0x000fc80003f06270 */
[----:B------:R-:W-:Y:S01]  /*1430*/  @!P2 IMAD.MOV R27, RZ, RZ, -R27 ;  /* 0x000000ffff1ba224 */ /* 0x000fe200078e0a1b */
[----:B------:R-:W-:Y:S02]  /*1440*/  @!P1 LOP3.LUT R27, RZ, R26, RZ, 0x33, !PT ;  /* 0x0000001aff1b9212 */ /* 0x000fe400078e33ff */
[----:B------:R-:W-:Y:S02]  /*1450*/  ISETP.LT.U32.AND P1, PT, R16, 0x20, !P0 ;  /* 0x000000201000780c */ /* 0x000fe40004721070 */
[----:B------:R-:W-:Y:S01]  /*1460*/  LOP3.LUT P0, RZ, R26, 0x3, RZ, 0xc0, !PT ;  /* 0x000000031aff7812 */ /* 0x000fe2000780c0ff */
[----:B------:R-:W-:Y:S01]  /*1470*/  IMAD.MOV R28, RZ, RZ, -R27 ;  /* 0x000000ffff1c7224 */ /* 0x000fe200078e0a1b */
[----:B------:R-:W-:-:S03]  /*1480*/  P2R R29, PR, RZ, 0x2 ;  /* 0x00000002ff1d7803 */ /* 0x000fc60000000000 */
[----:B------:R-:W-:-:S08]  /*1490*/  IMAD R28, R26, R28, R13 ;  /* 0x0000001c1a1c7224 */ /* 0x000fd000078e020d */
[----:B------:R-:W-:Y:S05]  /*14a0*/  @!P0 BRA `(.L_x_139) ;  /* 0x0000000000408947 */ /* 0x000fea0003800000 */
[----:B------:R-:W-:Y:S01]  /*14b0*/  MOV R0, 0x0 ;  /* 0x0000000000007802 */ /* 0x000fe20000000f00 */
[----:B------:R-:W0:Y:S01]  /*14c0*/  LDCU.64 UR4, c[0x4][0xc8] ;  /* 0x01001900ff0477ac */ /* 0x000e220008000a00 */
[----:B------:R-:W-:Y:S02]  /*14d0*/  HFMA2 R8, -RZ, RZ, 0, 8.0049037933349609375e-05 ;  /* 0x0000053fff087431 */ /* 0x000fe400000001ff */
[----:B------:R-:W-:Y:S01]  /*14e0*/  IMAD.MOV.U32 R12, RZ, RZ, 0x1 ;  /* 0x00000001ff0c7424 */ /* 0x000fe200078e00ff */
[----:B------:R1:W2:Y:S01]  /*14f0*/  LDC.64 R14, c[0x4][R0] ;  /* 0x01000000000e7b82 */ /* 0x0002a20000000a00 */
[----:B------:R-:W3:Y:S01]  /*1500*/  LDCU.64 UR6, c[0x4][0xd0] ;  /* 0x01001a00ff0677ac */ /* 0x000ee20008000a00 */
[----:B------:R-:W-:Y:S01]  /*1510*/  IMAD.MOV.U32 R13, RZ, RZ, RZ ;  /* 0x000000ffff0d7224 */ /* 0x000fe200078e00ff */
[----:B------:R-:W4:Y:S01]  /*1520*/  LDCU.64 UR8, c[0x4][0xb8] ;  /* 0x01001700ff0877ac */ /* 0x000f220008000a00 */
[----:B0-----:R-:W-:Y:S01]  /*1530*/  MOV R4, UR4 ;  /* 0x0000000400047c02 */ /* 0x001fe20008000f00 */
[----:B------:R-:W-:-:S02]  /*1540*/  IMAD.U32 R5, RZ, RZ, UR5 ;  /* 0x00000005ff057e24 */ /* 0x000fc4000f8e00ff */
[----:B---3--:R-:W-:Y:S01]  /*1550*/  IMAD.U32 R6, RZ, RZ, UR6 ;  /* 0x00000006ff067e24 */ /* 0x008fe2000f8e00ff */
[----:B------:R-:W-:Y:S01]  /*1560*/  MOV R7, UR7 ;  /* 0x0000000700077c02 */ /* 0x000fe20008000f00 */
[----:B----4-:R-:W-:Y:S02]  /*1570*/  IMAD.U32 R10, RZ, RZ, UR8 ;  /* 0x00000008ff0a7e24 */ /* 0x010fe4000f8e00ff */
[----:B-1----:R-:W-:-:S07]  /*1580*/  IMAD.U32 R11, RZ, RZ, UR9 ;  /* 0x00000009ff0b7e24 */ /* 0x002fce000f8e00ff */
[----:B------:R-:W-:-:S07]  /*1590*/  LEPC R20, `(.L_x_139) ;  /* 0x000000001014794e */ /* 0x000fce0000000000 */
[----:B--2---:R-:W-:Y:S05]  /*15a0*/  CALL.ABS.NOINC R14 ;  /* 0x000000000e007343 */ /* 0x004fea0003c00000 */
.L_x_139:
        /* <DEDUP_REMOVED lines=9> */
[----:B------:R-:W-:-:S04]  /*1640*/  IMAD R5, R26, R27, R28 ;  /* 0x0000001b1a057224 */ /* 0x000fc800078e021c */
[----:B------:R-:W-:-:S05]  /*1650*/  IMAD R4, R5, 0x2, R0 ;  /* 0x0000000205047824 */ /* 0x000fca00078e0200 */
[----:B------:R1:W-:Y:S01]  /*1660*/  STS.64 [R4], R24 ;  /* 0x0000001804007388 */ /* 0x0003e20000000a00 */
[----:B0-----:R-:W-:-:S13]  /*1670*/  ISETP.NE.AND P0, PT, RZ, UR4, PT ;  /* 0x00000004ff007c0c */ /* 0x001fda000bf05270 */
[----:B------:R-:W-:-:S05]  /*1680*/  @!P0 LEA R5, R5, R3, 0x1 ;  /* 0x0000000305058211 */ /* 0x000fca00078e08ff */
[----:B------:R1:W-:Y:S02]  /*1690*/  @!P0 STS.64 [R5], R22 ;  /* 0x0000001605008388 */ /* 0x0003e40000000a00 */
.L_x_140:
        /* <DEDUP_REMOVED lines=12> */
[----:B------:R-:W-:Y:S02]  /*1760*/  BSSY.RECONVERGENT B1, `(.L_x_143) ;  /* 0x0000072000017945 */ /* 0x000fe40003800200 */
[----:B------:R-:W-:Y:S01]  /*1770*/  IMAD R14, R26, 0x2, R15 ;  /* 0x000000021a0e7824 */ /* 0x000fe200078e020f */
        /* <DEDUP_REMOVED lines=11> */
[----:B------:R-:W-:-:S03]  /*1830*/  IMAD.SHL.U32 R5, R5, 0x2, RZ ;  /* 0x0000000205057824 */ /* 0x000fc600078e00ff */
[----:B------:R-:W0:Y:S02]  /*1840*/  LDS R4, [R20] ;  /* 0x0000000014047984 */ /* 0x000e240000000800 */
        /* <DEDUP_REMOVED lines=43> */
[-C--:B------:R-:W-:Y:S01]  /*1b00*/  FMUL.FTZ R8, R9, R6.reuse ;  /* 0x0000000609087220 */ /* 0x080fe20000410000 */
[----:B------:R-:W-:Y:S01]  /*1b10*/  F2FP.F16.F32.PACK_AB R25, R10, R25 ;  /* 0x000000190a19723e */ /* 0x000fe200000000ff */
[-C--:B---3--:R-:W-:Y:S01]  /*1b20*/  FMUL.FTZ R7, R7, R5.reuse ;  /* 0x0000000507077220 */ /* 0x088fe20000410000 */
[-C--:B------:R-:W-:Y:S01]  /*1b30*/  FMUL.FTZ R9, R9, R5.reuse ;  /* 0x0000000509097220 */ /* 0x080fe20000410000 */
[-C--:B------:R-:W-:Y:S01]  /*1b40*/  FFMA.FTZ R4, R13, R5.reuse, -R4 ;  /* 0x000000050d047223 */ /* 0x080fe20000010804 */
[----:B------:R-:W-:Y:S01]  /*1b50*/  FFMA.FTZ R8, R23, R5, -R8 ;  /* 0x0000000517087223 */ /* 0x000fe20000010808 */
[-C--:B------:R-:W-:Y:S01]  /*1b60*/  FFMA.FTZ R7, R13, R6.reuse, R7 ;  /* 0x000000060d077223 */ /* 0x080fe20000010007 */
[----:B------:R-:W-:Y:S01]  /*1b70*/  FFMA.FTZ R9, R23, R6, R9 ;  /* 0x0000000617097223 */ /* 0x000fe20000010009 */
[----:B------:R-:W-:-:S03]  /*1b80*/  F2FP.F16.F32.PACK_AB R23, R11, R12 ;  /* 0x0000000c0b17723e */ /* 0x000fc600000000ff */
[----:B------:R-:W-:Y:S02]  /*1b90*/  F2FP.F16.F32.PACK_AB R24, R7, R4 ;  /* 0x000000040718723e */ /* 0x000fe400000000ff */
[----:B------:R-:W-:-:S07]  /*1ba0*/  F2FP.F16.F32.PACK_AB R22, R9, R8 ;  /* 0x000000080916723e */ /* 0x000fce00000000ff */
.L_x_146:
[----:B------:R-:W-:Y:S05]  /*1bb0*/  BSYNC.RECONVERGENT B2 ;  /* 0x0000000000027941 */ /* 0x000fea0003800200 */
.L_x_145:
[C-C-:B------:R-:W-:Y:S02]  /*1bc0*/  PRMT R4, R22.reuse, 0x5410, R23.reuse ;  /* 0x0000541016047816 */ /* 0x140fe40000000017 */
[----:B------:R-:W-:-:S03]  /*1bd0*/  PRMT R5, R22, 0x7632, R23 ;  /* 0x0000763216057816 */ /* 0x000fc60000000017 */
[----:B------:R0:W-:Y:S04]  /*1be0*/  STS [R21], R4 ;  /* 0x0000000415007388 */ /* 0x0001e80000000800 */
[----:B------:R0:W-:Y:S01]  /*1bf0*/  STS [R20], R5 ;  /* 0x0000000514007388 */ /* 0x0001e20000000800 */
[----:B------:R-:W-:Y:S05]  /*1c00*/  BRA `(.L_x_147) ;  /* 0x00000000009c7947 */ /* 0x000fea0003800000 */
.L_x_144:
[----:B------:R-:W-:-:S05]  /*1c10*/  LEA.HI R5, R5, R5, RZ, 0x1 ;  /* 0x0000000505057211 */ /* 0x000fca00078f08ff */
[----:B------:R-:W-:-:S05]  /*1c20*/  IMAD.SHL.U32 R5, R5, 0x2, RZ ;  /* 0x0000000205057824 */ /* 0x000fca00078e00ff */
        /* <DEDUP_REMOVED lines=37> */
.L_x_147:
[----:B------:R-:W-:Y:S05]  /*1e80*/  BSYNC.RECONVERGENT B1 ;  /* 0x0000000000017941 */ /* 0x000fea0003800200 */
.L_x_143:
[C-C-:B0-----:R-:W-:Y:S02]  /*1e90*/  PRMT R4, R24.reuse, 0x5410, R25.reuse ;  /* 0x0000541018047816 */ /* 0x141fe40000000019 */
[----:B------:R-:W-:-:S03]  /*1ea0*/  PRMT R5, R24, 0x7632, R25 ;  /* 0x0000763218057816 */ /* 0x000fc60000000019 */
[----:B------:R0:W-:Y:S04]  /*1eb0*/  STS [R15], R4 ;  /* 0x000000040f007388 */ /* 0x0001e80000000800 */
[----:B------:R0:W-:Y:S02]  /*1ec0*/  STS [R14], R5 ;  /* 0x000000050e007388 */ /* 0x0001e40000000800 */
.L_x_142:
[----:B------:R-:W-:Y:S05]  /*1ed0*/  BSYNC.RECONVERGENT B0 ;  /* 0x0000000000007941 */ /* 0x000fea0003800200 */
.L_x_141:
        /* <DEDUP_REMOVED lines=8> */
[----:B------:R-:W-:-:S05]  /*1f60*/  @!P0 IMAD R3, R26, 0x2, R3 ;  /* 0x000000021a038824 */ /* 0x000fca00078e0203 */
[----:B------:R3:W2:Y:S02]  /*1f70*/  @!P0 LDS.64 R22, [R3] ;  /* 0x0000000003168984 */ /* 0x0006a40000000a00 */
.L_x_149:
[----:B------:R-:W-:Y:S05]  /*1f80*/  BSYNC.RECONVERGENT B0 ;  /* 0x0000000000007941 */ /* 0x000fea0003800200 */
.L_x_148:
[----:B------:R-:W-:Y:S06]  /*1f90*/  BAR.SYNC.DEFER_BLOCKING 0x0 ;  /* 0x0000000000007b1d */ /* 0x000fec0000010000 */
.L_x_138:
[----:B------:R-:W-:Y:S05]  /*1fa0*/  BSYNC.RECONVERGENT B6 ;  /* 0x0000000000067941 */ /* 0x000fea0003800200 */
.L_x_135:
[----:B------:R-:W3:Y:S01]  /*1fb0*/  LDC R117, c[0x0][0x3f4] ;  /* 0x0000fd00ff757b82 */ /* 0x000ee20000000800 */
[----:B------:R-:W-:Y:S01]  /*1fc0*/  ISETP.GT.U32.AND P0, PT, R16, 0x1f, PT ;  /* 0x0000001f1000780c */ /* 0x000fe20003f04070 */
[----:B------:R-:W-:Y:S01]  /*1fd0*/  IMAD.MOV.U32 R118, RZ, RZ, -0x800001 ;  /* 0xff7fffffff767424 */ /* 0x000fe200078e00ff */
[----:B---3--:R-:W-:-:S04]  /*1fe0*/  IADD3 R0, PT, PT, RZ, -R117, RZ ;  /* 0x80000075ff007210 */ /* 0x008fc80007ffe0ff */
[----:B------:R-:W-:-:S04]  /*1ff0*/  VIADDMNMX R0, R0, UR45, RZ, !PT ;  /* 0x0000002d00007c46 */ /* 0x000fc8000f8001ff */
[----:B------:R-:W-:-:S03]  /*2000*/  R2UR UR12, R0 ;  /* 0x00000000000c72ca */ /* 0x000fc600000e0000 */
[----:B------:R-:W-:-:S12]  /*2010*/  @P0 BRA `(.L_x_150) ;  /* 0x0000000000f80947 */ /* 0x000fd80003800000 */
[----:B------:R-:W3:Y:S01]  /*2020*/  LDCU UR4, c[0x0][0x40c] ;  /* 0x00008180ff0477ac */ /* 0x000ee20008000800 */
[----:B------:R-:W5:Y:S01]  /*2030*/  S2R R7, SR_CgaCtaId ;  /* 0x0000000000077919 */ /* 0x000f620000008800 */
[----:B------:R-:W-:Y:S01]  /*2040*/  MOV R10, 0x400 ;  /* 0x00000400000a7802 */ /* 0x000fe20000000f00 */
[----:B--2-4-:R-:W-:-:S04]  /*2050*/  HMUL2 R11, R25, R23 ;  /* 0x00000017190b7232 */ /* 0x014fc80000000000 */
[----:B------:R-:W-:Y:S02]  /*2060*/  VIADD R0, R10, 0x20 ;  /* 0x000000200a007836 */ /* 0x000fe40000000000 */
[----:B------:R-:W-:-:S05]  /*2070*/  HFMA2 R11, R24, R22, R11 ;  /* 0x00000016180b7231 */ /* 0x000fca000000000b */
[----:B------:R-:W-:Y:S01]  /*2080*/  HADD2.F32 R13, -RZ, R11.H0_H0 ;  /* 0x2000000bff0d7230 */ /* 0x000fe20000004100 */
[----:B---3--:R-:W-:Y:S01]  /*2090*/  ISETP.NE.AND P1, PT, RZ, UR4, PT ;  /* 0x00000004ff007c0c */ /* 0x008fe2000bf25270 */
[----:B------:R-:W-:-:S03]  /*20a0*/  UMOV UR4, 0xffffffff ;  /* 0xffffffff00047882 */ /* 0x000fc60000000000 */
[----:B------:R-:W-:-:S09]  /*20b0*/  ISETP.GT.U32.OR P0, PT, R16, 0x17, P1 ;  /* 0x000000171000780c */ /* 0x000fd20000f04470 */
[----:B------:R-:W-:Y:S02]  /*20c0*/  @!P1 IADD3 R6, PT, PT, R10, 0x120, RZ ;  /* 0x000001200a069810 */ /* 0x000fe40007ffe0ff */
[----:B-----5:R-:W-:Y:S01]  /*20d0*/  LEA R3, R7, R0, 0x18 ;  /* 0x0000000007037211 */ /* 0x020fe200078ec0ff */
[----:B------:R-:W-:Y:S01]  /*20e0*/  HADD2.F32 R0, -RZ, R11.H1_H1 ;  /* 0x3000000bff007230 */ /* 0x000fe20000004100 */
[----:B01----:R-:W0:Y:S01]  /*20f0*/  @!P0 LDC.64 R4, c[0x0][0x3b8] ;  /* 0x0000ee00ff048b82 */ /* 0x003e220000000a00 */
[----:B------:R-:W-:Y:S01]  /*2100*/  @!P0 IMAD R9, R117, UR43, R83 ;  /* 0x0000002b75098c24 */ /* 0x000fe2000f8e0253 */
[----:B------:R-:W-:Y:S01]  /*2110*/  @!P1 LEA R7, R7, R6, 0x18 ;  /* 0x0000000607079211 */ /* 0x000fe200078ec0ff */
[----:B------:R-:W-:Y:S02]  /*2120*/  @!P0 IMAD R8, R82, R117, UR40 ;  /* 0x0000002852088e24 */ /* 0x000fe4000f8e0275 */
[----:B------:R-:W-:Y:S01]  /*2130*/  FADD.FTZ R13, R13, R0 ;  /* 0x000000000d0d7221 */ /* 0x000fe20000010000 */
[C---:B------:R-:W-:Y:S01]  /*2140*/  IMAD R3, R16.reuse, 0x8, R3 ;  /* 0x0000000810037824 */ /* 0x040fe200078e0203 */
[----:B------:R-:W-:Y:S01]  /*2150*/  @!P1 LEA R7, R16, R7, 0x3 ;  /* 0x0000000710079211 */ /* 0x000fe200078e18ff */
[----:B------:R-:W-:-:S03]  /*2160*/  @!P0 IMAD R9, R8, 0x8, R9 ;  /* 0x0000000808098824 */ /* 0x000fc600078e0209 */
[----:B------:R1:W-:Y:S04]  /*2170*/  STS.64 [R3], R24 ;  /* 0x0000001803007388 */ /* 0x0003e80000000a00 */
[----:B------:R1:W-:Y:S01]  /*2180*/  @!P1 STS.64 [R7], R18 ;  /* 0x0000001207009388 */ /* 0x0003e20000000a00 */
[----:B0-----:R-:W-:-:S05]  /*2190*/  @!P0 IMAD.WIDE R4, R9, 0x2, R4 ;  /* 0x0000000209048825 */ /* 0x001fca00078e0204 */
[----:B------:R1:W-:Y:S01]  /*21a0*/  @!P0 STG.E.64 desc[UR36][R4.64], R22 ;  /* 0x0000001604008986 */ /* 0x0003e2000c101b24 */
[----:B------:R-:W-:Y:S05]  /*21b0*/  BRA.DIV UR4, `(.L_x_151) ;  /* 0x0000008e04cc7947 */ /* 0x000fea000b800000 */
[----:B------:R-:W0:Y:S02]  /*21c0*/  SHFL.BFLY PT, R14, R13, 0x10, 0x1f ;  /* 0x0e001f000d0e7f89 */ /* 0x000e2400000e0000 */
[----:B0-----:R-:W-:-:S05]  /*21d0*/  FADD.FTZ R0, R13, R14 ;  /* 0x0000000e0d007221 */ /* 0x001fca0000010000 */
[----:B------:R-:W1:Y:S02]  /*21e0*/  SHFL.BFLY PT, R14, R0, 0x8, 0x1f ;  /* 0x0d001f00000e7f89 */ /* 0x000e6400000e0000 */
[----:B-1----:R-:W-:-:S05]  /*21f0*/  FADD.FTZ R3, R0, R14 ;  /* 0x0000000e00037221 */ /* 0x002fca0000010000 */
[----:B------:R-:W0:Y:S02]  /*2200*/  SHFL.BFLY PT, R14, R3, 0x4, 0x1f ;  /* 0x0c801f00030e7f89 */ /* 0x000e2400000e0000 */
[----:B0-----:R-:W-:-:S05]  /*2210*/  FADD.FTZ R4, R3, R14 ;  /* 0x0000000e03047221 */ /* 0x001fca0000010000 */
[----:B------:R-:W0:Y:S02]  /*2220*/  SHFL.BFLY PT, R14, R4, 0x2, 0x1f ;  /* 0x0c401f00040e7f89 */ /* 0x000e2400000e0000 */
[----:B0-----:R-:W-:-:S05]  /*2230*/  FADD.FTZ R5, R4, R14 ;  /* 0x0000000e04057221 */ /* 0x001fca0000010000 */
[----:B------:R0:W1:Y:S02]  /*2240*/  SHFL.BFLY PT, R14, R5, 0x1, 0x1f ;  /* 0x0c201f00050e7f89 */ /* 0x00006400000e0000 */
.L_x_260:
        /* <DEDUP_REMOVED lines=14> */
[----:B------:R-:W1:Y:S01]  /*2330*/  S2UR UR6, SR_CgaCtaId ;  /* 0x00000000000679c3 */ /* 0x000e620000008800 */
[----:B0-----:R-:W-:Y:S01]  /*2340*/  IMAD.U32 R5, RZ, RZ, UR5 ;  /* 0x00000005ff057e24 */ /* 0x001fe2000f8e00ff */
[----:B------:R-:W0:Y:S04]  /*2350*/  LDCU UR7, c[0x0][0x410] ;  /* 0x00008200ff0777ac */ /* 0x000e280008000800 */
[----:B------:R-:W2:Y:S01]  /*2360*/  @P0 LDG.E.U16 R4, desc[UR36][R4.64] ;  /* 0x0000002404040981 */ /* 0x000ea2000c1e1500 */
[----:B------:R-:W-:Y:S01]  /*2370*/  R2UR UR5, R10 ;  /* 0x000000000a0572ca */ /* 0x000fe200000e0000 */
[----:B------:R-:W-:-:S12]  /*2380*/  UIADD3 UR4, UPT, UPT, UR45, -UR12, URZ ;  /* 0x8000000c2d047290 */ /* 0x000fd8000fffe0ff */
[----:B------:R-:W-:Y:S01]  /*2390*/  UIADD3 UR5, UPT, UPT, UR5, 0x220, URZ ;  /* 0x0000022005057890 */ /* 0x000fe2000fffe0ff */
[----:B0-----:R-:W-:-:S03]  /*23a0*/  FMUL.FTZ R118, R14, UR7 ;  /* 0x000000070e767c20 */ /* 0x001fc60008410000 */
[----:B-1----:R-:W-:-:S04]  /*23b0*/  ULEA UR5, UR6, UR5, 0x18 ;  /* 0x0000000506057291 */ /* 0x002fc8000f8ec0ff */
[----:B------:R-:W-:Y:S01]  /*23c0*/  ULEA UR4, UR4, UR5, 0x2 ;  /* 0x0000000504047291 */ /* 0x000fe2000f8e10ff */
[----:B--2---:R-:W-:-:S05]  /*23d0*/  @P0 HADD2.F32 R3, -RZ, R4.H0_H0 ;  /* 0x20000004ff030230 */ /* 0x004fca0000004100 */
[----:B------:R-:W-:-:S05]  /*23e0*/  @P0 FADD.FTZ R118, R118, R3 ;  /* 0x0000000376760221 */ /* 0x000fca0000010000 */
[----:B------:R3:W-:Y:S02]  /*23f0*/  STS [UR4+-0x4], R118 ;  /* 0xfffffc76ff007988 */ /* 0x0007e40008000804 */
.L_x_150:
[----:B------:R-:W-:Y:S05]  /*2400*/  WARPSYNC.ALL ;  /* 0x0000000000007948 */ /* 0x000fea0003800000 */
[----:B------:R-:W5:Y:S08]  /*2410*/  S2UR UR16, SR_CgaCtaId ;  /* 0x00000000001079c3 */ /* 0x000f700000008800 */
[----:B------:R-:W-:Y:S01]  /*2420*/  BAR.SYNC.DEFER_BLOCKING 0x0 ;  /* 0x0000000000007b1d */ /* 0x000fe20000010000 */
[----:B------:R-:W-:-:S04]  /*2430*/  SHF.L.U32 R0, R16, 0x3, RZ ;  /* 0x0000000310007819 */ /* 0x000fc800000006ff */
[----:B------:R-:W-:Y:S01]  /*2440*/  LOP3.LUT R0, R0, 0x8, RZ, 0xc0, !PT ;  /* 0x0000000800007812 */ /* 0x000fe200078ec0ff */
[----:B------:R-:W-:Y:S01]  /*2450*/  UMOV UR13, 0x400 ;  /* 0x00000400000d7882 */ /* 0x000fe20000000000 */
[----:B------:R-:W0:Y:S01]  /*2460*/  LDCU UR7, c[0x0][0x40c] ;  /* 0x00008180ff0777ac */ /* 0x000e220008000800 */
[----:B------:R-:W-:Y:S01]  /*2470*/  UIADD3 UR4, UPT, UPT, UR13, 0x20, URZ ;  /* 0x000000200d047890 */ /* 0x000fe2000fffe0ff */
[----:B------:R-:W1:Y:S01]  /*2480*/  LDCU UR6, c[0x0][0x3f0] ;  /* 0x00007e00ff0677ac */ /* 0x000e620008000800 */
[----:B------:R-:W2:Y:S01]  /*2490*/  LDCU UR17, c[0x0][0x40c] ;  /* 0x00008180ff1177ac */ /* 0x000ea20008000800 */
[----:B------:R-:W2:Y:S01]  /*24a0*/  LDCU UR18, c[0x0][0x3f8] ;  /* 0x00007f00ff1277ac */ /* 0x000ea20008000800 */
[----:B-----5:R-:W-:Y:S02]  /*24b0*/  ULEA UR4, UR16, UR4, 0x18 ;  /* 0x0000000410047291 */ /* 0x020fe4000f8ec0ff */
[----:B0-----:R-:W-:Y:S01]  /*24c0*/  UISETP.NE.AND UP0, UPT, UR7, URZ, UPT ;  /* 0x000000ff0700728c */ /* 0x001fe2000bf05270 */
[----:B------:R-:W0:Y:S01]  /*24d0*/  LDCU UR19, c[0x0][0x410] ;  /* 0x00008200ff1377ac */ /* 0x000e220008000800 */
[----:B-1----:R-:W-:-:S05]  /*24e0*/  UIMAD UR6, UR41, UR6, UR47 ;  /* 0x00000006290672a4 */ /* 0x002fca000f8e022f */
[----:B------:R1:W0:Y:S01]  /*24f0*/  LDS.64 R80, [R0+UR4] ;  /* 0x0000000400507984 */ /* 0x0002220008000a00 */
[----:B------:R-:W0:Y:S03]  /*2500*/  LDCU.64 UR8, c[0x0][0x3b8] ;  /* 0x00007700ff0877ac */ /* 0x000e260008000a00 */
[----:B------:R1:W0:Y:S01]  /*2510*/  LDS.64 R78, [R0+UR4+0x10] ;  /* 0x00001004004e7984 */ /* 0x0002220008000a00 */
[----:B------:R-:W0:Y:S03]  /*2520*/  LDCU.64 UR10, c[0x0][0x438] ;  /* 0x00008700ff0a77ac */ /* 0x000e260008000a00 */
[----:B------:R1:W0:Y:S01]  /*2530*/  LDS.64 R76, [R0+UR4+0x20] ;  /* 0x00002004004c7984 */ /* 0x0002220008000a00 */
[----:B------:R-:W0:Y:S03]  /*2540*/  LDCU.64 UR14, c[0x0][0x448] ;  /* 0x00008900ff0e77ac */ /* 0x000e260008000a00 */
[----:B------:R1:W0:Y:S01]  /*2550*/  LDS.64 R74, [R0+UR4+0x30] ;  /* 0x00003004004a7984 */ /* 0x0002220008000a00 */
[----:B------:R-:W-:-:S03]  /*2560*/  UIMAD UR6, UR6, 0x60, URZ ;  /* 0x00000060060678a4 */ /* 0x000fc6000f8e02ff */
[----:B------:R1:W0:Y:S04]  /*2570*/  LDS.64 R72, [R0+UR4+0x40] ;  /* 0x0000400400487984 */ /* 0x0002280008000a00 */
        /* <DEDUP_REMOVED lines=10> */
[----:B------:R1:W0:Y:S01]  /*2620*/  LDS.64 R50, [R0+UR4+0xf0] ;  /* 0x0000f00400327984 */ /* 0x0002220008000a00 */
[----:B------:R-:W-:-:S04]  /*2630*/  UIADD3 UR4, UPT, UPT, UR46, 0xf, -UR12 ;  /* 0x0000000f2e047890 */ /* 0x000fc8000fffe80c */
[----:B------:R-:W-:-:S04]  /*2640*/  USHF.R.S32.HI UR5, URZ, 0x1f, UR4 ;  /* 0x0000001fff057899 */ /* 0x000fc80008011404 */
[----:B------:R-:W-:-:S04]  /*2650*/  ULEA.HI UR4, UR5, UR4, URZ, 0x4 ;  /* 0x0000000405047291 */ /* 0x000fc8000f8f20ff */
[----:B------:R-:W-:-:S06]  /*2660*/  ULOP3.LUT UR4, UR4, 0xfffffff0, URZ, 0xc0, !UPT ;  /* 0xfffffff004047892 */ /* 0x000fcc000f8ec0ff */
[----:B------:R-:W-:Y:S01]  /*2670*/  ISETP.GE.AND P0, PT, R82, UR4, PT ;  /* 0x0000000452007c0c */ /* 0x000fe2000bf06270 */
[----:B-12---:R-:W-:-:S12]  /*2680*/  BRA.U UP0, `(.L_x_152) ;  /* 0x00000001004c7547 */ /* 0x006fd8000b800000 */
[----:B------:R-:W-:-:S04]  /*2690*/  UIADD3 UR5, UPT, UPT, UR13, 0x120, URZ ;  /* 0x000001200d057890 */ /* 0x000fc8000fffe0ff */
[----:B------:R-:W-:-:S06]  /*26a0*/  ULEA UR5, UR16, UR5, 0x18 ;  /* 0x0000000510057291 */ /* 0x000fcc000f8ec0ff */
[----:B------:R-:W-:-:S05]  /*26b0*/  LEA R0, R83, UR5, 0x1 ;  /* 0x0000000553007c11 */ /* 0x000fca000f8e08ff */
[----:B------:R1:W2:Y:S04]  /*26c0*/  LDS.64 R48, [R0] ;  /* 0x0000000000307984 */ /* 0x0002a80000000a00 */
[----:B------:R1:W0:Y:S04]  /*26d0*/  LDS.64 R46, [R0+0x10] ;  /* 0x00001000002e7984 */ /* 0x0002280000000a00 */
        /* <DEDUP_REMOVED lines=10> */
[----:B----4-:R1:W4:Y:S04]  /*2780*/  LDS.64 R24, [R0+0xc0] ;  /* 0x0000c00000187984 */ /* 0x0103280000000a00 */
[----:B------:R1:W0:Y:S04]  /*2790*/  LDS.64 R22, [R0+0xd0] ;  /* 0x0000d00000167984 */ /* 0x0002280000000a00 */
[----:B------:R1:W0:Y:S04]  /*27a0*/  LDS.64 R20, [R0+0xe0] ;  /* 0x0000e00000147984 */ /* 0x0002280000000a00 */
[----:B--2---:R1:W0:Y:S02]  /*27b0*/  LDS.64 R18, [R0+0xf0] ;  /* 0x0000f00000127984 */ /* 0x0042240000000a00 */
.L_x_152:
[----:B------:R-:W-:Y:S04]  /*27c0*/  BSSY B0, `(.L_x_153) ;  /* 0x00003a7000007945 */ /* 0x000fe80003800000 */
[----:B------:R-:W-:Y:S05]  /*27d0*/  @P0 BRA `(.L_x_154) ;  /* 0x0000003800940947 */ /* 0x000fea0003800000 */
[----:B-1----:R-:W-:Y:S01]  /*27e0*/  IABS R0, R117 ;  /* 0x0000007500007213 */ /* 0x002fe20000000000 */
[----:B------:R-:W1:Y:S01]  /*27f0*/  LDCU UR22, c[0x0][0x3f8] ;  /* 0x00007f00ff1677ac */ /* 0x000e620008000800 */
[----:B------:R-:W2:Y:S01]  /*2800*/  LDC.64 R124, c[0x0][0x450] ;  /* 0x00011400ff7c7b82 */ /* 0x000ea20000000a00 */
[----:B------:R-:W-:Y:S01]  /*2810*/  IMAD.U32 R8, RZ, RZ, UR4 ;  /* 0x00000004ff087e24 */ /* 0x000fe2000f8e00ff */
[----:B------:R-:W5:Y:S01]  /*2820*/  I2F.RP R3, R0 ;  /* 0x0000000000037306 */ /* 0x000f620000209400 */
[----:B------:R-:W3:Y:S01]  /*2830*/  LDCU.64 UR20, c[0x0][0x420] ;  /* 0x00008400ff1477ac */ /* 0x000ee20008000a00 */
[----:B------:R-:W-:Y:S02]  /*2840*/  IMAD R117, R117, 0x60, RZ ;  /* 0x0000006075757824 */ /* 0x000fe400078e02ff */
[----:B------:R-:W-:Y:S01]  /*2850*/  VIADD R8, R8, UR12 ;  /* 0x0000000c08087c36 */ /* 0x000fe20008000000 */
[----:B------:R-:W4:Y:S03]  /*2860*/  LDCU UR23, c[0x0][0x440] ;  /* 0x00008800ff1777ac */ /* 0x000f260008000800 */
[----:B-----5:R-:W5:Y:S01]  /*2870*/  MUFU.RCP R3, R3 ;  /* 0x0000000300037308 */ /* 0x020f620000001000 */
[----:B-1----:R-:W-:-:S02]  /*2880*/  UIMAD UR5, UR38, UR22, UR47 ;  /* 0x00000016260572a4 */ /* 0x002fc4000f8e022f */
[----:B------:R-:W-:Y:S01]  /*2890*/  IMAD R9, R117, UR22, RZ ;  /* 0x0000001675097c24 */ /* 0x000fe2000f8e02ff */
[----:B---3--:R-:W-:-:S03]  /*28a0*/  ISETP.NE.U32.AND P0, PT, RZ, UR20, PT ;  /* 0x00000014ff007c0c */ /* 0x008fc6000bf05070 */
[----:B------:R-:W-:Y:S01]  /*28b0*/  MOV R6, UR5 ;  /* 0x0000000500067c02 */ /* 0x000fe20008000f00 */
[----:B------:R-:W-:Y:S01]  /*28c0*/  UIADD3 UR5, UPT, UPT, UR13, 0x220, URZ ;  /* 0x000002200d057890 */ /* 0x000fe2000fffe0ff */
[----:B------:R-:W-:Y:S01]  /*28d0*/  ISETP.NE.AND.EX P0, PT, RZ, UR21, PT, P0 ;  /* 0x00000015ff007c0c */ /* 0x000fe2000bf05300 */
[----:B----4-:R-:W-:Y:S02]  /*28e0*/  UIMAD UR7, UR47, UR23, UR46 ;  /* 0x000000172f0772a4 */ /* 0x010fe4000f8e022e */
[----:B------:R-:W-:Y:S01]  /*28f0*/  IMAD R83, R6, 0x60, R83 ;  /* 0x0000006006537824 */ /* 0x000fe200078e0253 */
[----:B------:R-:W-:Y:S01]  /*2900*/  ULEA UR5, UR16, UR5, 0x18 ;  /* 0x0000000510057291 */ /* 0x000fe2000f8ec0ff */
[----:B------:R-:W-:Y:S02]  /*2910*/  IMAD.U32 R6, RZ, RZ, UR23 ;  /* 0x00000017ff067e24 */ /* 0x000fe4000f8e00ff */
[----:B--2---:R-:W-:-:S03]  /*2920*/  IMAD.WIDE R124, R83, 0x2, R124 ;  /* 0x00000002537c7825 */ /* 0x004fc600078e027c */
[----:B------:R-:W-:Y:S01]  /*2930*/  LEA R10, R82, UR5, 0x2 ;  /* 0x00000005520a7c11 */ /* 0x000fe2000f8e10ff */
[----:B-----5:R-:W-:-:S04]  /*2940*/  VIADD R4, R3, 0xffffffe ;  /* 0x0ffffffe03047836 */ /* 0x020fc80000000000 */
[----:B------:R1:W2:Y:S02]  /*2950*/  F2I.FTZ.U32.TRUNC.NTZ R5, R4 ;  /* 0x0000000400057305 */ /* 0x0002a4000021f000 */
[----:B-1----:R-:W-:Y:S02]  /*2960*/  IMAD.MOV.U32 R4, RZ, RZ, RZ ;  /* 0x000000ffff047224 */ /* 0x002fe400078e00ff */
[----:B--2---:R-:W-:-:S04]  /*2970*/  IMAD.MOV R7, RZ, RZ, -R5 ;  /* 0x000000ffff077224 */ /* 0x004fc800078e0a05 */
[----:B------:R-:W-:Y:S02]  /*2980*/  IMAD R3, R7, R0, RZ ;  /* 0x0000000007037224 */ /* 0x000fe400078e02ff */
[----:B------:R-:W-:Y:S02]  /*2990*/  VIADD R7, R82, UR12 ;  /* 0x0000000c52077c36 */ /* 0x000fe40008000000 */
[----:B------:R-:W-:Y:S01]  /*29a0*/  IMAD.HI.U32 R3, R5, R3, R4 ;  /* 0x0000000305037227 */ /* 0x000fe200078e0004 */
[----:B------:R-:W-:-:S03]  /*29b0*/  MOV R4, UR20 ;  /* 0x0000001400047c02 */ /* 0x000fc60008000f00 */
[--C-:B------:R-:W-:Y:S01]  /*29c0*/  IMAD R6, R6, UR7, R7.reuse ;  /* 0x0000000706067c24 */ /* 0x100fe2000f8e0207 */
[----:B------:R-:W-:Y:S02]  /*29d0*/  IADD3 R4, P1, P2, R4, UR42, R7 ;  /* 0x0000002a04047c10 */ /* 0x000fe4000fa3e007 */
[----:B------:R-:W-:Y:S02]  /*29e0*/  IADD3 R7, PT, PT, R7, 0x1, RZ ;  /* 0x0000000107077810 */ /* 0x000fe40007ffe0ff */
[----:B------:R-:W-:-:S09]  /*29f0*/  IADD3.X R5, PT, PT, R2, UR21, RZ, P1, P2 ;  /* 0x0000001502057c10 */ /* 0x000fd20008fe44ff */
.L_x_190:
[----:B------:R-:W2:Y:S01]  /*2a00*/  @P0 LDG.E.U8 R14, desc[UR36][R4.64] ;  /* 0x00000024040e0981 */ /* 0x000ea2000c1e1100 */
[----:B------:R-:W1:Y:S01]  /*2a10*/  LDC R11, c[0x0][0x3f4] ;  /* 0x0000fd00ff0b7b82 */ /* 0x000e620000000800 */
[----:B------:R-:W-:Y:S01]  /*2a20*/  VIADD R116, R7, 0xffffffff ;  /* 0xffffffff07747836 */ /* 0x000fe20000000000 */
[----:B------:R-:W-:Y:S04]  /*2a30*/  BSSY.RECONVERGENT B1, `(.L_x_155) ;  /* 0x0000041000017945 */ /* 0x000fe80003800200 */
[----:B------:R-:W-:Y:S02]  /*2a40*/  IABS R114, R116 ;  /* 0x0000007400727213 */ /* 0x000fe40000000000 */
[----:B------:R-:W-:-:S03]  /*2a50*/  ISETP.GE.AND P2, PT, R116, RZ, PT ;  /* 0x000000ff7400720c */ /* 0x000fc60003f46270 */
[----:B------:R-:W-:-:S05]  /*2a60*/  IMAD.HI.U32 R12, R3, R114, RZ ;  /* 0x00000072030c7227 */ /* 0x000fca00078e00ff */
[----:B0-----:R-:W-:Y:S02]  /*2a70*/  IADD3 R13, PT, PT, -R12, RZ, RZ ;  /* 0x000000ff0c0d7210 */ /* 0x001fe40007ffe1ff */
[----:B-1----:R-:W-:-:S05]  /*2a80*/  IABS R15, R11 ;  /* 0x0000000b000f7213 */ /* 0x002fca0000000000 */
[----:B------:R-:W-:Y:S01]  /*2a90*/  IMAD R114, R15, R13, R114 ;  /* 0x0000000d0f727224 */ /* 0x000fe200078e0272 */
[----:B------:R-:W-:-:S04]  /*2aa0*/  MOV R13, UR45 ;  /* 0x0000002d000d7c02 */ /* 0x000fc80008000f00 */
[----:B------:R-:W-:Y:S01]  /*2ab0*/  ISETP.GT.U32.AND P1, PT, R0, R114, PT ;  /* 0x000000720000720c */ /* 0x000fe20003f24070 */
[----:B------:R-:W-:-:S12]  /*2ac0*/  VIADD R13, R13, 0xffffffff ;  /* 0xffffffff0d0d7836 */ /* 0x000fd80000000000 */
[----:B------:R-:W-:-:S05]  /*2ad0*/  @!P1 IMAD.IADD R114, R114, 0x1, -R15 ;  /* 0x0000000172729824 */ /* 0x000fca00078e0a0f */
[----:B------:R-:W-:-:S13]  /*2ae0*/  ISETP.GT.U32.AND P1, PT, R0, R114, PT ;  /* 0x000000720000720c */ /* 0x000fda0003f24070 */
[----:B------:R-:W-:Y:S01]  /*2af0*/  @!P1 IMAD.IADD R114, R114, 0x1, -R15 ;  /* 0x0000000172729824 */ /* 0x000fe200078e0a0f */
[----:B------:R-:W-:-:S03]  /*2b00*/  ISETP.GE.AND P1, PT, R116, R13, PT ;  /* 0x0000000d7400720c */ /* 0x000fc60003f26270 */
[----:B------:R-:W-:Y:S01]  /*2b10*/  @!P2 IMAD.MOV R114, RZ, RZ, -R114 ;  /* 0x000000ffff72a224 */ /* 0x000fe200078e0a72 */
[----:B--2---:R-:W-:-:S04]  /*2b20*/  ISETP.NE.AND P3, PT, R14, RZ, P0 ;  /* 0x000000ff0e00720c */ /* 0x004fc80000765270 */
[----:B------:R-:W-:Y:S02]  /*2b30*/  P2R R119, PR, RZ, 0x8 ;  /* 0x00000008ff777803 */ /* 0x000fe40000000000 */
[----:B------:R-:W-:-:S13]  /*2b40*/  ISETP.NE.AND P3, PT, R11, RZ, PT ;  /* 0x000000ff0b00720c */ /* 0x000fda0003f65270 */
[----:B------:R-:W-:-:S04]  /*2b50*/  @!P3 LOP3.LUT R114, RZ, R11, RZ, 0x33, !PT ;  /* 0x0000000bff72b212 */ /* 0x000fc800078e33ff */
[----:B------:R-:W-:Y:S01]  /*2b60*/  SHF.L.U32 R120, R114, 0x3, RZ ;  /* 0x0000000372787819 */ /* 0x000fe200000006ff */
[----:B------:R-:W-:Y:S06]  /*2b70*/  @P1 BRA `(.L_x_156) ;  /* 0x0000000000b01947 */ /* 0x000fec0003800000 */
[----:B------:R-:W-:-:S13]  /*2b80*/  ISETP.GE.AND P1, PT, R120, R117, PT ;  /* 0x000000757800720c */ /* 0x000fda0003f26270 */
[----:B------:R-:W1:Y:S01]  /*2b90*/  @!P1 LDC.64 R14, c[0x0][0x3c8] ;  /* 0x0000f200ff0e9b82 */ /* 0x000e620000000a00 */
[----:B------:R-:W-:-:S04]  /*2ba0*/  @!P1 IADD3 R12, P2, PT, R114, UR42, RZ ;  /* 0x0000002a720c9c10 */ /* 0x000fc8000ff5e0ff */
[----:B-1----:R-:W-:Y:S01]  /*2bb0*/  @!P1 LEA R82, P3, R12, R14, 0x2 ;  /* 0x0000000e0c529211 */ /* 0x002fe200078610ff */
[----:B------:R-:W-:-:S05]  /*2bc0*/  @!P1 IMAD.X R14, RZ, RZ, R2, P2 ;  /* 0x000000ffff0e9224 */ /* 0x000fca00010e0602 */
[----:B------:R-:W-:Y:S02]  /*2bd0*/  @!P1 LEA.HI.X R83, R12, R15, R14, 0x2, P3 ;  /* 0x0000000f0c539211 */ /* 0x000fe400018f140e */
[----:B------:R-:W1:Y:S03]  /*2be0*/  @!P1 LDC.64 R14, c[0x0][0x3b8] ;  /* 0x0000ee00ff0e9b82 */ /* 0x000e660000000a00 */
[----:B------:R-:W2:Y:S01]  /*2bf0*/  @!P1 LDG.E R82, desc[UR36][R82.64] ;  /* 0x0000002452529981 */ /* 0x000ea2000c1e1900 */
[----:B------:R-:W-:-:S05]  /*2c00*/  @!P1 IMAD.SHL.U32 R12, R16, 0x4, RZ ;  /* 0x00000004100c9824 */ /* 0x000fca00078e00ff */
[----:B------:R-:W-:-:S05]  /*2c10*/  @!P1 LOP3.LUT R12, R12, 0x4, RZ, 0xc0, !PT ;  /* 0x000000040c0c9812 */ /* 0x000fca00078ec0ff */
[----:B------:R-:W-:-:S05]  /*2c20*/  @!P1 IMAD R115, R11, UR6, R12 ;  /* 0x000000060b739c24 */ /* 0x000fca000f8e020c */
[----:B------:R-:W-:Y:S01]  /*2c30*/  @!P1 SHF.R.S32.HI R121, RZ, 0x1f, R115 ;  /* 0x0000001fff799819 */ /* 0x000fe20000011473 */
[----:B--2---:R-:W-:Y:S01]  /*2c40*/  @!P1 IMAD R12, R9, R82, R120 ;  /* 0x00000052090c9224 */ /* 0x004fe200078e0278 */
[----:B------:R-:W-:-:S04]  /*2c50*/  CS2R R82, SRZ ;  /* 0x0000000000527805 */ /* 0x000fc8000001ff00 */
[----:B------:R-:W-:-:S04]  /*2c60*/  @!P1 IADD3 R115, P2, PT, R12, R115, RZ ;  /* 0x000000730c739210 */ /* 0x000fc80007f5e0ff */
[----:B------:R-:W-:Y:S02]  /*2c70*/  @!P1 LEA.HI.X.SX32 R12, R12, R121, 0x1, P2 ;  /* 0x000000790c0c9211 */ /* 0x000fe400010f0eff */
[----:B-1----:R-:W-:-:S04]  /*2c80*/  @!P1 LEA R14, P2, R115, R14, 0x1 ;  /* 0x0000000e730e9211 */ /* 0x002fc800078408ff */
[----:B------:R-:W-:-:S05]  /*2c90*/  @!P1 LEA.HI.X R15, R115, R15, R12, 0x1, P2 ;  /* 0x0000000f730f9211 */ /* 0x000fca00010f0c0c */
[----:B------:R1:W5:Y:S01]  /*2ca0*/  @!P1 LDG.E.64 R82, desc[UR36][R14.64] ;  /* 0x000000240e529981 */ /* 0x000362000c1e1b00 */
[----:B------:R-:W-:-:S09]  /*2cb0*/  UISETP.NE.AND UP0, UPT, UR17, URZ, UPT ;  /* 0x000000ff1100728c */ /* 0x000fd2000bf05270 */
[----:B-1----:R-:W-:Y:S05]  /*2cc0*/  BRA.U UP0, `(.L_x_156) ;  /* 0x00000001005c7547 */ /* 0x002fea000b800000 */
[----:B------:R-:W-:-:S13]  /*2cd0*/  ISETP.NE.AND P4, PT, R17, RZ, PT ;  /* 0x000000ff1100720c */ /* 0x000fda0003f85270 */
[----:B------:R-:W-:Y:S01]  /*2ce0*/  VOTEU.ANY UP0, P4 ;  /* 0x0000000000ff7886 */ /* 0x000fe20002000100 */
[----:B------:R-:W-:-:S13]  /*2cf0*/  PLOP3.LUT P2, PT, PT, PT, UP0, 0x80, 0x8 ;  /* 0x000000000008781c */ /* 0x000fda0003f4f008 */
[----:B------:R-:W2:Y:S01]  /*2d00*/  @P2 LDG.E.64 R14, desc[UR36][R124.64] ;  /* 0x000000247c0e2981 */ /* 0x000ea2000c1e1b00 */
[----:B------:R-:W-:Y:S01]  /*2d10*/  PLOP3.LUT P3, PT, PT, PT, UP0, 0x80, 0x8 ;  /* 0x000000000008781c */ /* 0x000fe20003f6f008 */
[----:B-----5:R-:W-:Y:S01]  /*2d20*/  HADD2 R83, R83, R49 ;  /* 0x0000003153537230 */ /* 0x020fe20000000000 */
[----:B------:R-:W-:Y:S01]  /*2d30*/  PLOP3.LUT P2, PT, PT, PT, UP0, 0x80, 0x8 ;  /* 0x000000000008781c */ /* 0x000fe20003f4f008 */
[----:B------:R-:W-:-:S10]  /*2d40*/  HFMA2 R82, R82, 1, 1, R48 ;  /* 0x3c003c0052527831 */ /* 0x000fd40000000030 */
[----:B--2---:R-:W-:Y:S02]  /*2d50*/  @P3 HFMA2 R83, R83, R15, -RZ ;  /* 0x0000000f53533231 */ /* 0x004fe400001000ff */
[----:B------:R-:W-:Y:S01]  /*2d60*/  @P2 HMUL2 R82, R82, R14 ;  /* 0x0000000e52522232 */ /* 0x000fe20000000000 */
[----:B------:R-:W-:Y:S06]  /*2d70*/  @P1 BRA `(.L_x_156) ;  /* 0x0000000000301947 */ /* 0x000fec0003800000 */
[----:B------:R-:W-:Y:S01]  /*2d80*/  S2UR UR5, SR_CTAID.Y ;  /* 0x00000000000579c3 */ /* 0x000fe20000002600 */
[----:B------:R-:W-:-:S04]  /*2d90*/  SHF.L.U32 R12, R16, 0x2, RZ ;  /* 0x00000002100c7819 */ /* 0x000fc800000006ff */
[----:B------:R-:W-:-:S03]  /*2da0*/  LOP3.LUT R15, R12, 0x4, RZ, 0xc0, !PT ;  /* 0x000000040c0f7812 */ /* 0x000fc600078ec0ff */
[----:B------:R-:W1:Y:S02]  /*2db0*/  S2UR UR7, SR_CTAID.X ;  /* 0x00000000000779c3 */ /* 0x000e640000002500 */
[----:B-1----:R-:W-:-:S06]  /*2dc0*/  UIMAD UR5, UR5, UR18, UR7 ;  /* 0x00000012050572a4 */ /* 0x002fcc000f8e0207 */
[----:B------:R-:W-:-:S04]  /*2dd0*/  IMAD R12, R11, UR5, RZ ;  /* 0x000000050b0c7c24 */ /* 0x000fc8000f8e02ff */
[----:B------:R-:W-:-:S05]  /*2de0*/  IMAD R15, R12, 0x60, R15 ;  /* 0x000000600c0f7824 */ /* 0x000fca00078e020f */
[----:B------:R-:W-:-:S04]  /*2df0*/  IADD3 R12, P1, PT, R120, R15, RZ ;  /* 0x0000000f780c7210 */ /* 0x000fc80007f3e0ff */
[----:B------:R-:W-:Y:S02]  /*2e00*/  LEA.HI.X.SX32 R15, R15, RZ, 0x1, P1 ;  /* 0x000000ff0f0f7211 */ /* 0x000fe400008f0eff */
[----:B0-----:R-:W-:-:S04]  /*2e10*/  LEA R14, P1, R12, UR8, 0x1 ;  /* 0x000000080c0e7c11 */ /* 0x001fc8000f8208ff */
[----:B------:R-:W-:-:S05]  /*2e20*/  LEA.HI.X R15, R12, UR9, R15, 0x1, P1 ;  /* 0x000000090c0f7c11 */ /* 0x000fca00088f0c0f */
[----:B------:R1:W-:Y:S04]  /*2e30*/  STG.E.64 desc[UR36][R14.64], R82 ;  /* 0x000000520e007986 */ /* 0x0003e8000c101b24 */
.L_x_156:
[----:B0-----:R-:W-:Y:S05]  /*2e40*/  BSYNC.RECONVERGENT B1 ;  /* 0x0000000000017941 */ /* 0x001fea0003800200 */
.L_x_155:
[----:B------:R-:W-:Y:S01]  /*2e50*/  ISETP.GE.AND P1, PT, R116, R13, PT ;  /* 0x0000000d7400720c */ /* 0x000fe20003f26270 */
[----:B------:R-:W-:Y:S01]  /*2e60*/  BSSY.RECONVERGENT B1, `(.L_x_157) ;  /* 0x0000062000017945 */ /* 0x000fe20003800200 */
[----:B------:R-:W-:-:S11]  /*2e70*/  IMAD.IADD R122, R114, 0x1, R11 ;  /* 0x00000001727a7824 */ /* 0x000fd600078e020b */
[----:B------:R-:W-:Y:S05]  /*2e80*/  @P1 BRA `(.L_x_158) ;  /* 0x00000004007c1947 */ /* 0x000fea0003800000 */
[----:B------:R-:W-:-:S05]  /*2e90*/  IMAD.SHL.U32 R86, R122, 0x8, RZ ;  /* 0x000000087a567824 */ /* 0x000fca00078e00ff */
[----:B------:R-:W-:-:S13]  /*2ea0*/  ISETP.GE.AND P2, PT, R86, R117, PT ;  /* 0x000000755600720c */ /* 0x000fda0003f46270 */
[----:B------:R-:W0:Y:S01]  /*2eb0*/  @!P2 LDC.64 R12, c[0x0][0x3c8] ;  /* 0x0000f200ff0cab82 */ /* 0x000e220000000a00 */
[----:B-1----:R-:W-:-:S04]  /*2ec0*/  @!P2 IADD3 R15, P3, PT, R114, UR42, RZ ;  /* 0x0000002a720fac10 */ /* 0x002fc8000ff7e0ff */
[----:B0-----:R-:W-:Y:S02]  /*2ed0*/  @!P2 LEA R14, P4, R15, R12, 0x2 ;  /* 0x0000000c0f0ea211 */ /* 0x001fe400078810ff */
[----:B------:R-:W-:-:S04]  /*2ee0*/  @!P2 IADD3.X R12, PT, PT, RZ, R2, RZ, P3, !PT ;  /* 0x00000002ff0ca210 */ /* 0x000fc80001ffe4ff */
[----:B------:R-:W-:Y:S02]  /*2ef0*/  @!P2 LEA.HI.X R15, R15, R13, R12, 0x2, P4 ;  /* 0x0000000d0f0fa211 */ /* 0x000fe400020f140c */
[----:B------:R-:W0:Y:S03]  /*2f00*/  @!P2 LDC.64 R12, c[0x0][0x3b8] ;  /* 0x0000ee00ff0cab82 */ /* 0x000e260000000a00 */
[----:B------:R-:W2:Y:S01]  /*2f10*/  @!P2 LDG.E R14, desc[UR36][R14.64] ;  /* 0x000000240e0ea981 */ /* 0x000ea2000c1e1900 */
[----:B------:R-:W-:-:S05]  /*2f20*/  @!P2 IMAD.SHL.U32 R84, R16, 0x4, RZ ;  /* 0x000000041054a824 */ /* 0x000fca00078e00ff */
[----:B------:R-:W-:-:S05]  /*2f30*/  @!P2 LOP3.LUT R85, R84, 0x4, RZ, 0xc0, !PT ;  /* 0x000000045455a812 */ /* 0x000fca00078ec0ff */
[----:B------:R-:W-:Y:S02]  /*2f40*/  @!P2 IMAD R87, R11, UR6, R85 ;  /* 0x000000060b57ac24 */ /* 0x000fe4000f8e0255 */
[----:B--2---:R-:W-:-:S05]  /*2f50*/  @!P2 IMAD R84, R9, R14, R86 ;  /* 0x0000000e0954a224 */ /* 0x004fca00078e0256 */
[----:B------:R-:W-:Y:S02]  /*2f60*/  @!P2 SHF.R.S32.HI R85, RZ, 0x1f, R84 ;  /* 0x0000001fff55a819 */ /* 0x000fe40000011454 */
[----:B------:R-:W-:-:S04]  /*2f70*/  @!P2 IADD3 R84, P3, PT, R87, R84, RZ ;  /* 0x000000545754a210 */ /* 0x000fc80007f7e0ff */
[----:B------:R-:W-:Y:S02]  /*2f80*/  @!P2 LEA.HI.X.SX32 R85, R87, R85, 0x1, P3 ;  /* 0x000000555755a211 */ /* 0x000fe400018f0eff */
[----:B0-----:R-:W-:-:S04]  /*2f90*/  @!P2 LEA R12, P3, R84, R12, 0x1 ;  /* 0x0000000c540ca211 */ /* 0x001fc800078608ff */
[----:B------:R-:W-:Y:S02]  /*2fa0*/  @!P2 LEA.HI.X R13, R84, R13, R85, 0x1, P3 ;  /* 0x0000000d540da211 */ /* 0x000fe400018f0c55 */
[----:B------:R-:W-:-:S06]  /*2fb0*/  CS2R R84, SRZ ;  /* 0x0000000000547805 */ /* 0x000fcc000001ff00 */
[----:B------:R0:W5:Y:S01]  /*2fc0*/  @!P2 LDG.E.64 R84, desc[UR36][R12.64] ;  /* 0x000000240c54a981 */ /* 0x000162000c1e1b00 */
[----:B------:R-:W-:-:S09]  /*2fd0*/  UISETP.NE.AND UP0, UPT, UR17, URZ, UPT ;  /* 0x000000ff1100728c */ /* 0x000fd2000bf05270 */
[----:B0-----:R-:W-:Y:S05]  /*2fe0*/  BRA.U UP0, `(.L_x_159) ;  /* 0x0000000100687547 */ /* 0x001fea000b800000 */
[----:B------:R-:W-:-:S13]  /*2ff0*/  ISETP.NE.AND P5, PT, R17, RZ, PT ;  /* 0x000000ff1100720c */ /* 0x000fda0003fa5270 */
[----:B------:R-:W-:Y:S01]  /*3000*/  VOTEU.ANY UP0, P5 ;  /* 0x0000000000ff7886 */ /* 0x000fe20002800100 */
[----:B------:R-:W-:-:S13]  /*3010*/  PLOP3.LUT P3, PT, PT, PT, UP0, 0x80, 0x8 ;  /* 0x000000000008781c */ /* 0x000fda0003f6f008 */
[----:B------:R-:W2:Y:S01]  /*3020*/  @P3 LDG.E.64 R14, desc[UR36][R124.64+0x10] ;  /* 0x000010247c0e3981 */ /* 0x000ea2000c1e1b00 */
[----:B------:R-:W-:Y:S01]  /*3030*/  PLOP3.LUT P4, PT, PT, PT, UP0, 0x80, 0x8 ;  /* 0x000000000008781c */ /* 0x000fe20003f8f008 */
[----:B-----5:R-:W-:Y:S01]  /*3040*/  HFMA2 R85, R85, 1, 1, R47 ;  /* 0x3c003c0055557831 */ /* 0x020fe2000000002f */
[----:B------:R-:W-:Y:S01]  /*3050*/  PLOP3.LUT P3, PT, PT, PT, UP0, 0x80, 0x8 ;  /* 0x000000000008781c */ /* 0x000fe20003f6f008 */
[----:B------:R-:W-:Y:S01]  /*3060*/  HADD2 R84, R84, R46 ;  /* 0x0000002e54547230 */ /* 0x000fe20000000000 */
[----:B------:R-:W-:Y:S09]  /*3070*/  BSSY.RECONVERGENT B2, `(.L_x_159) ;  /* 0x0000011000027945 */ /* 0x000ff20003800200 */
[----:B--2---:R-:W-:-:S02]  /*3080*/  @P4 HFMA2 R85, R85, R15, -RZ ;  /* 0x0000000f55554231 */ /* 0x004fc400001000ff */
[----:B------:R-:W-:Y:S01]  /*3090*/  @P3 HMUL2 R84, R84, R14 ;  /* 0x0000000e54543232 */ /* 0x000fe20000000000 */
[----:B------:R-:W-:Y:S06]  /*30a0*/  @P2 BRA `(.L_x_160) ;  /* 0x0000000000342947 */ /* 0x000fec0003800000 */
[----:B------:R-:W-:Y:S01]  /*30b0*/  S2UR UR5, SR_CTAID.Y ;  /* 0x00000000000579c3 */ /* 0x000fe20000002600 */
[----:B------:R-:W-:-:S05]  /*30c0*/  IMAD.SHL.U32 R12, R16, 0x4, RZ ;  /* 0x00000004100c7824 */ /* 0x000fca00078e00ff */
[----:B------:R-:W-:Y:S02]  /*30d0*/  LOP3.LUT R13, R12, 0x4, RZ, 0xc0, !PT ;  /* 0x000000040c0d7812 */ /* 0x000fe400078ec0ff */
[----:B------:R-:W0:Y:S02]  /*30e0*/  S2UR UR7, SR_CTAID.X ;  /* 0x00000000000779c3 */ /* 0x000e240000002500 */
[----:B0-----:R-:W-:-:S06]  /*30f0*/  UIMAD UR5, UR5, UR18, UR7 ;  /* 0x00000012050572a4 */ /* 0x001fcc000f8e0207 */
[----:B------:R-:W-:-:S04]  /*3100*/  IMAD R12, R11, UR5, RZ ;  /* 0x000000050b0c7c24 */ /* 0x000fc8000f8e02ff */
[----:B------:R-:W-:Y:S01]  /*3110*/  IMAD R13, R12, 0x60, R13 ;  /* 0x000000600c0d7824 */ /* 0x000fe200078e020d */
[----:B------:R-:W-:-:S04]  /*3120*/  SHF.R.S32.HI R12, RZ, 0x1f, R86 ;  /* 0x0000001fff0c7819 */ /* 0x000fc80000011456 */
[----:B------:R-:W-:-:S04]  /*3130*/  IADD3 R86, P2, PT, R13, R86, RZ ;  /* 0x000000560d567210 */ /* 0x000fc80007f5e0ff */
[----:B------:R-:W-:Y:S02]  /*3140*/  LEA.HI.X.SX32 R13, R13, R12, 0x1, P2 ;  /* 0x0000000c0d0d7211 */ /* 0x000fe400010f0eff */
[----:B------:R-:W-:-:S04]  /*3150*/  LEA R12, P2, R86, UR8, 0x1 ;  /* 0x00000008560c7c11 */ /* 0x000fc8000f8408ff */
[----:B------:R-:W-:-:S05]  /*3160*/  LEA.HI.X R13, R86, UR9, R13, 0x1, P2 ;  /* 0x00000009560d7c11 */ /* 0x000fca00090f0c0d */
[----:B------:R0:W-:Y:S04]  /*3170*/  STG.E.64 desc[UR36][R12.64], R84 ;  /* 0x000000540c007986 */ /* 0x0001e8000c101b24 */
.L_x_160:
[----:B------:R-:W-:Y:S05]  /*3180*/  BSYNC.RECONVERGENT B2 ;  /* 0x0000000000027941 */ /* 0x000fea0003800200 */
.L_x_159:
[----:B0-----:R-:W-:-:S04]  /*3190*/  LEA R12, R11, R120, 0x4 ;  /* 0x000000780b0c7211 */ /* 0x001fc800078e20ff */
[----:B------:R-:W-:-:S13]  /*31a0*/  ISETP.GE.AND P2, PT, R12, R117, PT ;  /* 0x000000750c00720c */ /* 0x000fda0003f46270 */
[----:B------:R-:W0:Y:S01]  /*31b0*/  @!P2 LDC.64 R14, c[0x0][0x3c8] ;  /* 0x0000f200ff0eab82 */ /* 0x000e220000000a00 */
[----:B------:R-:W-:-:S04]  /*31c0*/  @!P2 IADD3 R13, P3, PT, R114, UR42, RZ ;  /* 0x0000002a720dac10 */ /* 0x000fc8000ff7e0ff */
[----:B0-----:R-:W-:Y:S01]  /*31d0*/  @!P2 LEA R86, P4, R13, R14, 0x2 ;  /* 0x0000000e0d56a211 */ /* 0x001fe200078810ff */
[----:B------:R-:W-:-:S05]  /*31e0*/  @!P2 IMAD.X R14, RZ, RZ, R2, P3 ;  /* 0x000000ffff0ea224 */ /* 0x000fca00018e0602 */
[----:B------:R-:W-:Y:S02]  /*31f0*/  @!P2 LEA.HI.X R87, R13, R15, R14, 0x2, P4 ;  /* 0x0000000f0d57a211 */ /* 0x000fe400020f140e */
[----:B------:R-:W0:Y:S03]  /*3200*/  @!P2 LDC.64 R14, c[0x0][0x3b8] ;  /* 0x0000ee00ff0eab82 */ /* 0x000e260000000a00 */
[----:B------:R-:W2:Y:S01]  /*3210*/  @!P2 LDG.E R86, desc[UR36][R86.64] ;  /* 0x000000245656a981 */ /* 0x000ea2000c1e1900 */
[----:B------:R-:W-:-:S05]  /*3220*/  @!P2 IMAD.SHL.U32 R13, R16, 0x4, RZ ;  /* 0x00000004100da824 */ /* 0x000fca00078e00ff */
[----:B------:R-:W-:-:S05]  /*3230*/  @!P2 LOP3.LUT R115, R13, 0x4, RZ, 0xc0, !PT ;  /* 0x000000040d73a812 */ /* 0x000fca00078ec0ff */
[----:B------:R-:W-:Y:S02]  /*3240*/  @!P2 IMAD R121, R11, UR6, R115 ;  /* 0x000000060b79ac24 */ /* 0x000fe4000f8e0273 */
[----:B--2---:R-:W-:Y:S01]  /*3250*/  @!P2 IMAD R13, R9, R86, R12 ;  /* 0x00000056090da224 */ /* 0x004fe200078e020c */
[----:B------:R-:W-:-:S04]  /*3260*/  CS2R R86, SRZ ;  /* 0x0000000000567805 */ /* 0x000fc8000001ff00 */
[----:B------:R-:W-:Y:S02]  /*3270*/  @!P2 SHF.R.S32.HI R115, RZ, 0x1f, R13 ;  /* 0x0000001fff73a819 */ /* 0x000fe4000001140d */
[----:B------:R-:W-:-:S04]  /*3280*/  @!P2 IADD3 R13, P3, PT, R121, R13, RZ ;  /* 0x0000000d790da210 */ /* 0x000fc80007f7e0ff */
[----:B------:R-:W-:Y:S02]  /*3290*/  @!P2 LEA.HI.X.SX32 R115, R121, R115, 0x1, P3 ;  /* 0x000000737973a211 */ /* 0x000fe400018f0eff */
[----:B0-----:R-:W-:-:S04]  /*32a0*/  @!P2 LEA R14, P3, R13, R14, 0x1 ;  /* 0x0000000e0d0ea211 */ /* 0x001fc800078608ff */
[----:B------:R-:W-:-:S05]  /*32b0*/  @!P2 LEA.HI.X R15, R13, R15, R115, 0x1, P3 ;  /* 0x0000000f0d0fa211 */ /* 0x000fca00018f0c73 */
        /* <DEDUP_REMOVED lines=9> */
[----:B------:R-:W-:Y:S01]  /*3350*/  ISETP.GE.AND P2, PT, R12, R117, PT ;  /* 0x000000750c00720c */ /* 0x000fe20003f46270 */
[----:B------:R-:W-:Y:S01]  /*3360*/  HADD2 R86, R86, R44 ;  /* 0x0000002c56567230 */ /* 0x000fe20000000000 */
[----:B------:R-:W-:-:S09]  /*3370*/  PLOP3.LUT P3, PT, PT, PT, UP0, 0x80, 0x8 ;  /* 0x000000000008781c */ /* 0x000fd20003f6f008 */
[----:B--2---:R-:W-:-:S04]  /*3380*/  @P4 HFMA2 R87, R87, R15, -RZ ;  /* 0x0000000f57574231 */ /* 0x004fc800001000ff */
[----:B------:R-:W-:Y:S01]  /*3390*/  @P3 HMUL2 R86, R86, R14 ;  /* 0x0000000e56563232 */ /* 0x000fe20000000000 */
[----:B------:R-:W-:Y:S06]  /*33a0*/  @P2 BRA `(.L_x_158) ;  /* 0x0000000000342947 */ /* 0x000fec0003800000 */
[----:B------:R-:W-:Y:S01]  /*33b0*/  S2UR UR5, SR_CTAID.Y ;  /* 0x00000000000579c3 */ /* 0x000fe20000002600 */
[----:B------:R-:W-:-:S04]  /*33c0*/  SHF.L.U32 R13, R16, 0x2, RZ ;  /* 0x00000002100d7819 */ /* 0x000fc800000006ff */
[----:B------:R-:W-:-:S03]  /*33d0*/  LOP3.LUT R14, R13, 0x4, RZ, 0xc0, !PT ;  /* 0x000000040d0e7812 */ /* 0x000fc600078ec0ff */
        /* <DEDUP_REMOVED lines=10> */
.L_x_158:
[----:B------:R-:W-:Y:S05]  /*3480*/  BSYNC.RECONVERGENT B1 ;  /* 0x0000000000017941 */ /* 0x000fea0003800200 */
.L_x_157:
[----:B------:R-:W-:Y:S04]  /*3490*/  BSSY.RECONVERGENT B1, `(.L_x_161) ;  /* 0x0000064000017945 */ /* 0x000fe80003800200 */
[----:B------:R-:W-:Y:S05]  /*34a0*/  @P1 BRA `(.L_x_162) ;  /* 0x0000000400881947 */ /* 0x000fea0003800000 */
[----:B0-----:R-:W-:-:S04]  /*34b0*/  IMAD R12, R11, 0x2, R122 ;  /* 0x000000020b0c7824 */ /* 0x001fc800078e027a */
[----:B------:R-:W-:-:S05]  /*34c0*/  IMAD.SHL.U32 R12, R12, 0x8, RZ ;  /* 0x000000080c0c7824 */ /* 0x000fca00078e00ff */
[----:B------:R-:W-:-:S13]  /*34d0*/  ISETP.GE.AND P2, PT, R12, R117, PT ;  /* 0x000000750c00720c */ /* 0x000fda0003f46270 */
[----:B-1----:R-:W0:Y:S01]  /*34e0*/  @!P2 LDC.64 R14, c[0x0][0x3c8] ;  /* 0x0000f200ff0eab82 */ /* 0x002e220000000a00 */
[----:B------:R-:W-:-:S04]  /*34f0*/  @!P2 IADD3 R13, P3, PT, R114, UR42, RZ ;  /* 0x0000002a720dac10 */ /* 0x000fc8000ff7e0ff */
        /* <DEDUP_REMOVED lines=26> */
[----:B------:R-:W-:Y:S01]  /*36a0*/  PLOP3.LUT P3, PT, PT, PT, UP0, 0x80, 0x8 ;  /* 0x000000000008781c */ /* 0x000fe20003f6f008 */
[----:B------:R-:W-:Y:S08]  /*36b0*/  BSSY.RECONVERGENT B2, `(.L_x_163) ;  /* 0x0000011000027945 */ /* 0x000ff00003800200 */
[----:B--2---:R-:W-:-:S04]  /*36c0*/  @P4 HFMA2 R89, R89, R15, -RZ ;  /* 0x0000000f59594231 */ /* 0x004fc800001000ff */
        /* <DEDUP_REMOVED lines=15> */
.L_x_164:
[----:B------:R-:W-:Y:S05]  /*37c0*/  BSYNC.RECONVERGENT B2 ;  /* 0x0000000000027941 */ /* 0x000fea0003800200 */
.L_x_163:
[----:B------:R-:W-:Y:S05]  /*37d0*/  @P1 BRA `(.L_x_162) ;  /* 0x0000000000bc1947 */ /* 0x000fea0003800000 */
        /* <DEDUP_REMOVED lines=21> */
[----:B--2---:R-:W-:Y:S05]  /*3930*/  BRA.U UP0, `(.L_x_162) ;  /* 0x0000000100647547 */ /* 0x004fea000b800000 */
        /* <DEDUP_REMOVED lines=25> */
.L_x_162:
[----:B------:R-:W-:Y:S05]  /*3ad0*/  BSYNC.RECONVERGENT B1 ;  /* 0x0000000000017941 */ /* 0x000fea0003800200 */
.L_x_161:
[----:B------:R-:W-:Y:S01]  /*3ae0*/  BSSY.RECONVERGENT B1, `(.L_x_165) ;  /* 0x0000031000017945 */ /* 0x000fe20003800200 */
[----:B0-2---:R-:W-:-:S03]  /*3af0*/  IMAD R12, R11, 0x4, R122 ;  /* 0x000000040b0c7824 */ /* 0x005fc600078e027a */
[----:B------:R-:W-:Y:S05]  /*3b00*/  @P1 BRA `(.L_x_166) ;  /* 0x0000000000b81947 */ /* 0x000fea0003800000 */
[----:B------:R-:W-:-:S04]  /*3b10*/  SHF.L.U32 R122, R12, 0x3, RZ ;  /* 0x000000030c7a7819 */ /* 0x000fc800000006ff */
[----:B------:R-:W-:-:S13]  /*3b20*/  ISETP.GE.AND P2, PT, R122, R117, PT ;  /* 0x000000757a00720c */ /* 0x000fda0003f46270 */
[----:B-1----:R-:W0:Y:S01]  /*3b30*/  @!P2 LDC.64 R14, c[0x0][0x3c8] ;  /* 0x0000f200ff0eab82 */ /* 0x002e220000000a00 */
[----:B------:R-:W-:-:S04]  /*3b40*/  @!P2 IADD3 R13, P3, PT, R114, UR42, RZ ;  /* 0x0000002a720dac10 */ /* 0x000fc8000ff7e0ff */
[----:B0-----:R-:W-:Y:S01]  /*3b50*/  @!P2 LEA R92, P4, R13, R14, 0x2 ;  /* 0x0000000e0d5ca211 */ /* 0x001fe200078810ff */
[----:B------:R-:W-:-:S05]  /*3b60*/  @!P2 IMAD.X R14, RZ, RZ, R2, P3 ;  /* 0x000000ffff0ea224 */ /* 0x000fca00018e0602 */
[----:B------:R-:W-:Y:S02]  /*3b70*/  @!P2 LEA.HI.X R93, R13, R15, R14, 0x2, P4 ;  /* 0x0000000f0d5da211 */ /* 0x000fe400020f140e */
[----:B------:R-:W0:Y:S03]  /*3b80*/  @!P2 LDC.64 R14, c[0x0][0x3b8] ;  /* 0x0000ee00ff0eab82 */ /* 0x000e260000000a00 */
[----:B------:R-:W2:Y:S01]  /*3b90*/  @!P2 LDG.E R92, desc[UR36][R92.64] ;  /* 0x000000245c5ca981 */ /* 0x000ea2000c1e1900 */
[----:B------:R-:W-:-:S04]  /*3ba0*/  @!P2 SHF.L.U32 R13, R16, 0x2, RZ ;  /* 0x00000002100da819 */ /* 0x000fc800000006ff */
        /* <DEDUP_REMOVED lines=19> */
[----:B------:R-:W-:-:S10]  /*3ce0*/  HADD2 R92, R92, R38 ;  /* 0x000000265c5c7230 */ /* 0x000fd40000000000 */
[----:B--2---:R-:W-:Y:S02]  /*3cf0*/  @P4 HFMA2 R93, R93, R15, -RZ ;  /* 0x0000000f5d5d4231 */ /* 0x004fe400001000ff */
        /* <DEDUP_REMOVED lines=15> */
.L_x_166:
[----:B------:R-:W-:Y:S05]  /*3df0*/  BSYNC.RECONVERGENT B1 ;  /* 0x0000000000017941 */ /* 0x000fea0003800200 */
.L_x_165:
[----:B------:R-:W-:Y:S01]  /*3e00*/  BSSY.RECONVERGENT B1, `(.L_x_167) ;  /* 0x0000031000017945 */ /* 0x000fe20003800200 */
[----:B------:R-:W-:-:S03]  /*3e10*/  IADD3 R12, PT, PT, R12, R11, RZ ;  /* 0x0000000b0c0c7210 */ /* 0x000fc60007ffe0ff */
[----:B------:R-:W-:Y:S05]  /*3e20*/  @P1 BRA `(.L_x_168) ;  /* 0x0000000000b81947 */ /* 0x000fea0003800000 */
[----:B------:R-:W-:-:S05]  /*3e30*/  IMAD.SHL.U32 R122, R12, 0x8, RZ ;  /* 0x000000080c7a7824 */ /* 0x000fca00078e00ff */
[----:B------:R-:W-:-:S13]  /*3e40*/  ISETP.GE.AND P2, PT, R122, R117, PT ;  /* 0x000000757a00720c */ /* 0x000fda0003f46270 */
[----:B01----:R-:W0:Y:S01]  /*3e50*/  @!P2 LDC.64 R14, c[0x0][0x3c8] ;  /* 0x0000f200ff0eab82 */ /* 0x003e220000000a00 */
        /* <DEDUP_REMOVED lines=43> */
.L_x_168:
[----:B------:R-:W-:Y:S05]  /*4110*/  BSYNC.RECONVERGENT B1 ;  /* 0x0000000000017941 */ /* 0x000fea0003800200 */
.L_x_167:
[----:B------:R-:W-:Y:S01]  /*4120*/  BSSY.RECONVERGENT B1, `(.L_x_169) ;  /* 0x0000031000017945 */ /* 0x000fe20003800200 */
[----:B------:R-:W-:-:S03]  /*4130*/  IMAD.IADD R12, R12, 0x1, R11 ;  /* 0x000000010c0c7824 */ /* 0x000fc600078e020b */
[----:B------:R-:W-:Y:S05]  /*4140*/  @P1 BRA `(.L_x_170) ;  /* 0x0000000000b81947 */ /* 0x000fea0003800000 */
[----:B------:R-:W-:-:S04]  /*4150*/  SHF.L.U32 R122, R12, 0x3, RZ ;  /* 0x000000030c7a7819 */ /* 0x000fc800000006ff */
[----:B------:R-:W-:-:S13]  /*4160*/  ISETP.GE.AND P2, PT, R122, R117, PT ;  /* 0x000000757a00720c */ /* 0x000fda0003f46270 */
[----:B012---:R-:W0:Y:S01]  /*4170*/  @!P2 LDC.64 R14, c[0x0][0x3c8] ;  /* 0x0000f200ff0eab82 */ /* 0x007e220000000a00 */
        /* <DEDUP_REMOVED lines=18> */
[----:B---3--:R-:W-:Y:S05]  /*42a0*/  BRA.U UP0, `(.L_x_170) ;  /* 0x0000000100607547 */ /* 0x008fea000b800000 */
        /* <DEDUP_REMOVED lines=24> */
.L_x_170:
[----:B------:R-:W-:Y:S05]  /*4430*/  BSYNC.RECONVERGENT B1 ;  /* 0x0000000000017941 */ /* 0x000fea0003800200 */
.L_x_169:
[----:B------:R-:W-:Y:S01]  /*4440*/  BSSY.RECONVERGENT B1, `(.L_x_171) ;  /* 0x0000030000017945 */ /* 0x000fe20003800200 */
[----:B------:R-:W-:-:S03]  /*4450*/  LEA R120, R11, R120, 0x6 ;  /* 0x000000780b787211 */ /* 0x000fc600078e30ff */
[----:B------:R-:W-:Y:S05]  /*4460*/  @P1 BRA `(.L_x_172) ;  /* 0x0000000000b41947 */ /* 0x000fea0003800000 */
[----:B------:R-:W-:-:S13]  /*4470*/  ISETP.GE.AND P2, PT, R120, R117, PT ;  /* 0x000000757800720c */ /* 0x000fda0003f46270 */
[----:B0123--:R-:W0:Y:S01]  /*4480*/  @!P2 LDC.64 R14, c[0x0][0x3c8] ;  /* 0x0000f200ff0eab82 */ /* 0x00fe220000000a00 */
        /* <DEDUP_REMOVED lines=18> */
[----:B----4-:R-:W-:Y:S05]  /*45b0*/  BRA.U UP0, `(.L_x_172) ;  /* 0x0000000100607547 */ /* 0x010fea000b800000 */
        /* <DEDUP_REMOVED lines=24> */
.L_x_172:
[----:B------:R-:W-:Y:S05]  /*4740*/  BSYNC.RECONVERGENT B1 ;  /* 0x0000000000017941 */ /* 0x000fea0003800200 */
.L_x_171:
[----:B------:R-:W-:Y:S01]  /*4750*/  BSSY.RECONVERGENT B1, `(.L_x_173) ;  /* 0x0000031000017945 */ /* 0x000fe20003800200 */
[----:B------:R-:W-:-:S03]  /*4760*/  LEA R12, R11, R12, 0x1 ;  /* 0x0000000c0b0c7211 */ /* 0x000fc600078e08ff */
[----:B------:R-:W-:Y:S05]  /*4770*/  @P1 BRA `(.L_x_174) ;  /* 0x0000000000b81947 */ /* 0x000fea0003800000 */
[----:B------:R-:W-:-:S05]  /*4780*/  IMAD.SHL.U32 R120, R12, 0x8, RZ ;  /* 0x000000080c787824 */ /* 0x000fca00078e00ff */
[----:B------:R-:W-:-:S13]  /*4790*/  ISETP.GE.AND P2, PT, R120, R117, PT ;  /* 0x000000757800720c */ /* 0x000fda0003f46270 */
[----:B01234-:R-:W0:Y:S01]  /*47a0*/  @!P2 LDC.64 R14, c[0x0][0x3c8] ;  /* 0x0000f200ff0eab82 */ /* 0x01fe220000000a00 */
        /* <DEDUP_REMOVED lines=43> */
.L_x_174:
[----:B------:R-:W-:Y:S05]  /*4a60*/  BSYNC.RECONVERGENT B1 ;  /* 0x0000000000017941 */ /* 0x000fea0003800200 */
.L_x_173:
[----:B------:R-:W-:Y:S01]  /*4a70*/  BSSY.RECONVERGENT B1, `(.L_x_175) ;  /* 0x0000031000017945 */ /* 0x000fe20003800200 */
[----:B------:R-:W-:-:S03]  /*4a80*/  IMAD.IADD R12, R12, 0x1, R11 ;  /* 0x000000010c0c7824 */ /* 0x000fc600078e020b */
[----:B------:R-:W-:Y:S05]  /*4a90*/  @P1 BRA `(.L_x_176) ;  /* 0x0000000000b81947 */ /* 0x000fea0003800000 */
[----:B------:R-:W-:-:S04]  /*4aa0*/  SHF.L.U32 R120, R12, 0x3, RZ ;  /* 0x000000030c787819 */ /* 0x000fc800000006ff */
[----:B------:R-:W-:-:S13]  /*4ab0*/  ISETP.GE.AND P2, PT, R120, R117, PT ;  /* 0x000000757800720c */ /* 0x000fda0003f46270 */
[----:B01234-:R-:W0:Y:S01]  /*4ac0*/  @!P2 LDC.64 R14, c[0x0][0x3c8] ;  /* 0x0000f200ff0eab82 */ /* 0x01fe220000000a00 */
        /* <DEDUP_REMOVED lines=43> */
.L_x_176:
[----:B------:R-:W-:Y:S05]  /*4d80*/  BSYNC.RECONVERGENT B1 ;  /* 0x0000000000017941 */ /* 0x000fea0003800200 */
.L_x_175:
[----:B------:R-:W-:Y:S01]  /*4d90*/  BSSY.RECONVERGENT B1, `(.L_x_177) ;  /* 0x0000031000017945 */ /* 0x000fe20003800200 */
[----:B------:R-:W-:-:S03]  /*4da0*/  IADD3 R12, PT, PT, R12, R11, RZ ;  /* 0x0000000b0c0c7210 */ /* 0x000fc60007ffe0ff */
        /* <DEDUP_REMOVED lines=47> */
.L_x_178:
[----:B------:R-:W-:Y:S05]  /*50a0*/  BSYNC.RECONVERGENT B1 ;  /* 0x0000000000017941 */ /* 0x000fea0003800200 */
.L_x_177:
        /* <DEDUP_REMOVED lines=49> */
.L_x_180:
[----:B------:R-:W-:Y:S05]  /*53c0*/  BSYNC.RECONVERGENT B1 ;  /* 0x0000000000017941 */ /* 0x000fea0003800200 */
.L_x_179:
        /* <DEDUP_REMOVED lines=49> */
.L_x_182:
[----:B------:R-:W-:Y:S05]  /*56e0*/  BSYNC.RECONVERGENT B1 ;  /* 0x0000000000017941 */ /* 0x000fea0003800200 */
.L_x_181:
        /* <DEDUP_REMOVED lines=49> */
.L_x_184:
[----:B------:R-:W-:Y:S05]  /*5a00*/  BSYNC.RECONVERGENT B1 ;  /* 0x0000000000017941 */ /* 0x000fea0003800200 */
.L_x_183:
[----:B------:R-:W-:Y:S04]  /*5a10*/  BSSY.RECONVERGENT B1, `(.L_x_185) ;  /* 0x0000032000017945 */ /* 0x000fe80003800200 */
[----:B------:R-:W-:Y:S05]  /*5a20*/  @P1 BRA `(.L_x_186) ;  /* 0x0000000000c01947 */ /* 0x000fea0003800000 */
[----:B------:R-:W-:-:S05]  /*5a30*/  IADD3 R12, PT, PT, R12, R11, RZ ;  /* 0x0000000b0c0c7210 */ /* 0x000fca0007ffe0ff */
[----:B------:R-:W-:-:S05]  /*5a40*/  IMAD.SHL.U32 R12, R12, 0x8, RZ ;  /* 0x000000080c0c7824 */ /* 0x000fca00078e00ff */
[----:B------:R-:W-:-:S13]  /*5a50*/  ISETP.GE.AND P2, PT, R12, R117, PT ;  /* 0x000000750c00720c */ /* 0x000fda0003f46270 */
[----:B01234-:R-:W0:Y:S01]  /*5a60*/  @!P2 LDC.64 R14, c[0x0][0x3c8] ;  /* 0x0000f200ff0eab82 */ /* 0x01fe220000000a00 */
[----:B------:R-:W-:-:S04]  /*5a70*/  @!P2 IADD3 R114, P3, PT, R114, UR42, RZ ;  /* 0x0000002a7272ac10 */ /* 0x000fc8000ff7e0ff */
[----:B------:R-:W-:Y:S02]  /*5a80*/  @!P2 IADD3.X R13, PT, PT, RZ, R2, RZ, P3, !PT ;  /* 0x00000002ff0da210 */ /* 0x000fe40001ffe4ff */
[----:B0-----:R-:W-:-:S04]  /*5a90*/  @!P2 LEA R112, P4, R114, R14, 0x2 ;  /* 0x0000000e7270a211 */ /* 0x001fc800078810ff */
        /* <DEDUP_REMOVED lines=16> */
[----:B------:R-:W-:Y:S01]  /*5ba0*/  ISETP.NE.AND P5, PT, R17, RZ, PT ;  /* 0x000000ff1100720c */ /* 0x000fe20003fa5270 */
[----:B------:R-:W0:Y:S01]  /*5bb0*/  @!P2 S2R R13, SR_CTAID.Y ;  /* 0x00000000000da919 */ /* 0x000e220000002600 */
[----:B------:R-:W0:Y:S11]  /*5bc0*/  @!P2 LDC R115, c[0x0][0x3f8] ;  /* 0x0000fe00ff73ab82 */ /* 0x000e360000000800 */
[----:B------:R-:W-:Y:S01]  /*5bd0*/  VOTEU.ANY UP0, P5 ;  /* 0x0000000000ff7886 */ /* 0x000fe20002800100 */
[----:B------:R-:W-:-:S13]  /*5be0*/  PLOP3.LUT P3, PT, PT, PT, UP0, 0x80, 0x8 ;  /* 0x000000000008781c */ /* 0x000fda0003f6f008 */
[----:B------:R-:W2:Y:S01]  /*5bf0*/  @P3 LDG.E.64 R14, desc[UR36][R124.64+0xf0] ;  /* 0x0000f0247c0e3981 */ /* 0x000ea2000c1e1b00 */
[----:B------:R-:W-:Y:S01]  /*5c00*/  PLOP3.LUT P4, PT, PT, PT, UP0, 0x80, 0x8 ;  /* 0x000000000008781c */ /* 0x000fe20003f8f008 */
[----:B-----5:R-:W-:Y:S02]  /*5c10*/  HADD2 R112, R112, R18 ;  /* 0x0000001270707230 */ /* 0x020fe40000000000 */
[----:B------:R-:W-:Y:S01]  /*5c20*/  HFMA2 R113, R113, 1, 1, R19 ;  /* 0x3c003c0071717831 */ /* 0x000fe20000000013 */
[----:B------:R-:W0:Y:S02]  /*5c30*/  @!P2 S2R R114, SR_CTAID.X ;  /* 0x000000000072a919 */ /* 0x000e240000002500 */
[----:B0-----:R-:W-:Y:S01]  /*5c40*/  @!P2 IMAD R114, R13, R115, R114 ;  /* 0x000000730d72a224 */ /* 0x001fe200078e0272 */
[----:B------:R-:W-:-:S03]  /*5c50*/  @!P2 SHF.L.U32 R13, R16, 0x2, RZ ;  /* 0x00000002100da819 */ /* 0x000fc600000006ff */
[----:B------:R-:W-:Y:S01]  /*5c60*/  @!P2 IMAD R11, R114, R11, RZ ;  /* 0x0000000b720ba224 */ /* 0x000fe200078e02ff */
[----:B------:R-:W-:Y:S01]  /*5c70*/  @!P2 LOP3.LUT R120, R13, 0x4, RZ, 0xc0, !PT ;  /* 0x000000040d78a812 */ /* 0x000fe200078ec0ff */
[----:B------:R-:W0:Y:S04]  /*5c80*/  @!P2 LDC.64 R114, c[0x0][0x3b8] ;  /* 0x0000ee00ff72ab82 */ /* 0x000e280000000a00 */
[----:B------:R-:W-:Y:S01]  /*5c90*/  @!P2 IMAD R120, R11, 0x60, R120 ;  /* 0x000000600b78a824 */ /* 0x000fe200078e0278 */
[----:B------:R-:W-:-:S04]  /*5ca0*/  @!P2 SHF.R.S32.HI R11, RZ, 0x1f, R12 ;  /* 0x0000001fff0ba819 */ /* 0x000fc8000001140c */
[----:B------:R-:W-:-:S04]  /*5cb0*/  @!P2 IADD3 R12, P3, PT, R120, R12, RZ ;  /* 0x0000000c780ca210 */ /* 0x000fc80007f7e0ff */
[----:B------:R-:W-:Y:S02]  /*5cc0*/  @!P2 LEA.HI.X.SX32 R11, R120, R11, 0x1, P3 ;  /* 0x0000000b780ba211 */ /* 0x000fe400018f0eff */
[----:B------:R-:W-:Y:S02]  /*5cd0*/  PLOP3.LUT P3, PT, PT, PT, UP0, 0x80, 0x8 ;  /* 0x000000000008781c */ /* 0x000fe40003f6f008 */
[----:B0-----:R-:W-:-:S04]  /*5ce0*/  @!P2 LEA R114, P5, R12, R114, 0x1 ;  /* 0x000000720c72a211 */ /* 0x001fc800078a08ff */
[----:B------:R-:W-:-:S07]  /*5cf0*/  @!P2 LEA.HI.X R115, R12, R115, R11, 0x1, P5 ;  /* 0x000000730c73a211 */ /* 0x000fce00028f0c0b */
[----:B--2---:R-:W-:Y:S02]  /*5d00*/  @P3 HMUL2 R112, R112, R14 ;  /* 0x0000000e70703232 */ /* 0x004fe40000000000 */
[----:B------:R-:W-:-:S05]  /*5d10*/  @P4 HFMA2 R113, R113, R15, -RZ ;  /* 0x0000000f71714231 */ /* 0x000fca00001000ff */
[----:B------:R0:W-:Y:S02]  /*5d20*/  @!P2 STG.E.64 desc[UR36][R114.64], R112 ;  /* 0x000000707200a986 */ /* 0x0001e4000c101b24 */
.L_x_186:
[----:B------:R-:W-:Y:S05]  /*5d30*/  BSYNC.RECONVERGENT B1 ;  /* 0x0000000000017941 */ /* 0x000fea0003800200 */
.L_x_185:
[----:B-----5:R-:W-:Y:S02]  /*5d40*/  HMUL2 R11, R80, R82 ;  /* 0x00000052500b7232 */ /* 0x020fe40000000000 */
[----:B------:R-:W-:Y:S01]  /*5d50*/  HFMA2 R12, R81, R83, -RZ ;  /* 0x00000053510c7231 */ /* 0x000fe200001000ff */
[----:B------:R-:W-:Y:S01]  /*5d60*/  UMOV UR5, 0xffffffff ;  /* 0xffffffff00057882 */ /* 0x000fe20000000000 */
[----:B0-----:R-:W-:Y:S01]  /*5d70*/  LOP3.LUT R114, R16, 0x1, RZ, 0xc0, !PT ;  /* 0x0000000110727812 */ /* 0x001fe200078ec0ff */
        /* <DEDUP_REMOVED lines=29> */
[----:B------:R-:W-:-:S04]  /*5f50*/  HFMA2 R12, R51, R113, R12 ;  /* 0x00000071330c7231 */ /* 0x000fc8000000000c */
[----:B------:R-:W-:-:S05]  /*5f60*/  HADD2 R11, R11, R12 ;  /* 0x0000000c0b0b7230 */ /* 0x000fca0000000000 */
[--C-:B------:R-:W-:Y:S02]  /*5f70*/  HADD2.F32 R13, -RZ, R11.reuse.H0_H0 ;  /* 0x2000000bff0d7230 */ /* 0x100fe40000004100 */
[----:B------:R-:W-:-:S05]  /*5f80*/  HADD2.F32 R12, -RZ, R11.H1_H1 ;  /* 0x3000000bff0c7230 */ /* 0x000fca0000004100 */
[----:B------:R-:W-:Y:S01]  /*5f90*/  FADD.FTZ R13, R13, R12 ;  /* 0x0000000c0d0d7221 */ /* 0x000fe20000010000 */
[----:B------:R-:W-:Y:S06]  /*5fa0*/  BRA.DIV UR5, `(.L_x_187) ;  /* 0x0000005205cc7947 */ /* 0x000fec000b800000 */
[----:B-1234-:R0:W1:Y:S02]  /*5fb0*/  SHFL.BFLY PT, R14, R13, 0x1, 0x1f ;  /* 0x0c201f000d0e7f89 */ /* 0x01e06400000e0000 */
.L_x_263:
[----:B------:R-:W-:Y:S01]  /*5fc0*/  ISETP.EQ.U32.OR P1, PT, R114, 0x1, P1 ;  /* 0x000000017200780c */ /* 0x000fe20000f22470 */
[----:B-1----:R-:W-:Y:S01]  /*5fd0*/  FADD.FTZ R11, R13, R14 ;  /* 0x0000000e0d0b7221 */ /* 0x002fe20000010000 */
[----:B------:R-:W-:Y:S03]  /*5fe0*/  BSSY.RECONVERGENT B1, `(.L_x_188) ;  /* 0x000001c000017945 */ /* 0x000fe60003800200 */
[----:B------:R-:W-:-:S08]  /*5ff0*/  FMUL.FTZ R11, R11, UR19 ;  /* 0x000000130b0b7c20 */ /* 0x000fd00008410000 */
[----:B------:R-:W-:Y:S05]  /*6000*/  @P1 BRA `(.L_x_189) ;  /* 0x0000000000641947 */ /* 0x000fea0003800000 */
[----:B------:R-:W-:Y:S02]  /*6010*/  ISETP.NE.U32.AND P1, PT, RZ, UR10, PT ;  /* 0x0000000aff007c0c */ /* 0x000fe4000bf25070 */
[----:B------:R-:W-:Y:S02]  /*6020*/  ISETP.NE.AND P4, PT, R119, RZ, PT ;  /* 0x000000ff7700720c */ /* 0x000fe40003f85270 */
[----:B------:R-:W-:Y:S02]  /*6030*/  ISETP.NE.AND.EX P2, PT, RZ, UR11, PT, P1 ;  /* 0x0000000bff007c0c */ /* 0x000fe4000bf45310 */
[----:B------:R-:W-:-:S04]  /*6040*/  ISETP.NE.U32.AND P1, PT, RZ, UR14, PT ;  /* 0x0000000eff007c0c */ /* 0x000fc8000bf25070 */
[----:B------:R-:W-:-:S07]  /*6050*/  ISETP.NE.AND.EX P1, PT, RZ, UR15, PT, P1 ;  /* 0x0000000fff007c0c */ /* 0x000fce000bf25310 */
[----:B0-----:R-:W0:Y:S06]  /*6060*/  @P2 LDC.64 R12, c[0x0][0x438] ;  /* 0x00010e00ff0c2b82 */ /* 0x001e2c0000000a00 */
[----:B------:R-:W1:Y:S02]  /*6070*/  @P1 S2R R115, SR_CTAID.X ;  /* 0x0000000000731919 */ /* 0x000e640000002500 */
[----:B------:R-:W1:Y:S08]  /*6080*/  @P1 LDC.64 R14, c[0x0][0x448] ;  /* 0x00011200ff0e1b82 */ /* 0x000e700000000a00 */
[----:B------:R-:W2:Y:S01]  /*6090*/  @P1 LDC R114, c[0x0][0x430] ;  /* 0x00010c00ff721b82 */ /* 0x000ea20000000800 */
[----:B0-----:R-:W-:-:S06]  /*60a0*/  @P2 IMAD.WIDE R12, R6, 0x2, R12 ;  /* 0x00000002060c2825 */ /* 0x001fcc00078e020c */
[----:B------:R-:W3:Y:S01]  /*60b0*/  @P2 LDG.E.U16 R12, desc[UR36][R12.64] ;  /* 0x000000240c0c2981 */ /* 0x000ee2000c1e1500 */
[----:B-1----:R-:W-:Y:S02]  /*60c0*/  @P1 IMAD.WIDE.U32 R14, R115, 0x2, R14 ;  /* 0x00000002730e1825 */ /* 0x002fe400078e000e */
[----:B------:R-:W2:Y:S04]  /*60d0*/  @P1 LDC R115, c[0x0][0x408] ;  /* 0x00010200ff731b82 */ /* 0x000ea80000000800 */
[----:B------:R-:W4:Y:S01]  /*60e0*/  @P1 LDG.E.U16 R14, desc[UR36][R14.64] ;  /* 0x000000240e0e1981 */ /* 0x000f22000c1e1500 */
[----:B--2---:R-:W-:-:S05]  /*60f0*/  @P1 IMAD.IADD R115, R115, 0x1, R114 ;  /* 0x0000000173731824 */ /* 0x004fca00078e0272 */
[----:B------:R-:W-:Y:S01]  /*6100*/  @P1 ISETP.GE.AND P3, PT, R116, R115, PT ;  /* 0x000000737400120c */ /* 0x000fe20003f66270 */
[----:B---3--:R-:W-:-:S05]  /*6110*/  @P2 HADD2.F32 R114, -RZ, R12.H0_H0 ;  /* 0x2000000cff722230 */ /* 0x008fca0000004100 */
[----:B------:R-:W-:Y:S01]  /*6120*/  @P2 FADD.FTZ R11, R11, R114 ;  /* 0x000000720b0b2221 */ /* 0x000fe20000010000 */
[----:B------:R-:W-:-:S04]  /*6130*/  @P1 SEL R114, RZ, UR39, P3 ;  /* 0x00000027ff721c07 */ /* 0x000fc80009800000 */
[----:B------:R-:W-:Y:S01]  /*6140*/  @P1 IADD3 R114, PT, PT, R7, -UR45, R114 ;  /* 0x8000002d07721c10 */ /* 0x000fe2000fffe072 */
[----:B----4-:R-:W-:-:S03]  /*6150*/  @P1 HADD2.F32 R12, -RZ, R14.H0_H0 ;  /* 0x2000000eff0c1230 */ /* 0x010fc60000004100 */
[----:B------:R-:W-:-:S05]  /*6160*/  @P1 I2FP.F32.S32 R114, R114 ;  /* 0x0000007200721245 */ /* 0x000fca0000201400 */
[----:B------:R-:W-:-:S05]  /*6170*/  @P1 FFMA.FTZ R11, R114, R12, R11 ;  /* 0x0000000c720b1223 */ /* 0x000fca000001000b */
[----:B------:R1:W-:Y:S01]  /*6180*/  STS [R10], R11 ;  /* 0x0000000b0a007388 */ /* 0x0003e20000000800 */
[----:B------:R-:W-:-:S07]  /*6190*/  @!P4 FMNMX.FTZ R118, R118, R11, !PT ;  /* 0x0000000b7676c209 */ /* 0x000fce0007810000 */
.L_x_189:
[----:B------:R-:W-:Y:S05]  /*61a0*/  BSYNC.RECONVERGENT B1 ;  /* 0x0000000000017941 */ /* 0x000fea0003800200 */
.L_x_188:
[C---:B-1----:R-:W-:Y:S01]  /*61b0*/  IADD3 R11, PT, PT, R7.reuse, 0x3f, RZ ;  /* 0x0000003f070b7810 */ /* 0x042fe20007ffe0ff */
[----:B------:R-:W-:Y:S01]  /*61c0*/  VIADD R7, R7, 0x40 ;  /* 0x0000004007077836 */ /* 0x000fe20000000000 */
[----:B------:R-:W-:Y:S01]  /*61d0*/  IADD3 R4, P2, PT, R4, 0x40, RZ ;  /* 0x0000004004047810 */ /* 0x000fe20007f5e0ff */
[----:B------:R-:W-:Y:S01]  /*61e0*/  VIADD R6, R6, 0x40 ;  /* 0x0000004006067836 */ /* 0x000fe20000000000 */
[----:B------:R-:W-:Y:S02]  /*61f0*/  ISETP.GE.AND P1, PT, R11, R8, PT ;  /* 0x000000080b00720c */ /* 0x000fe40003f26270 */
[----:B------:R-:W-:Y:S02]  /*6200*/  IADD3 R10, PT, PT, R10, 0x100, RZ ;  /* 0x000001000a0a7810 */ /* 0x000fe40007ffe0ff */
[----:B------:R-:W-:-:S09]  /*6210*/  IADD3.X R5, PT, PT, RZ, R5, RZ, P2, !PT ;  /* 0x00000005ff057210 */ /* 0x000fd200017fe4ff */
[----:B------:R-:W-:Y:S05]  /*6220*/  @!P1 BRA `(.L_x_190) ;  /* 0xffffffc400f49947 */ /* 0x000fea000383ffff */
.L_x_154:
[----:B0-----:R-:W-:Y:S05]  /*6230*/  BSYNC B0 ;  /* 0x0000000000007941 */ /* 0x001fea0003800000 */
.L_x_153:
[----:B------:R-:W-:-:S03]  /*6240*/  UMOV UR5, 0xffffffff ;  /* 0xffffffff00057882 */ /* 0x000fc60000000000 */
[----:B------:R-:W-:Y:S05]  /*6250*/  BRA.DIV UR5, `(.L_x_191) ;  /* 0x0000005205447947 */ /* 0x000fea000b800000 */
[----:B------:R-:W0:Y:S02]  /*6260*/  SHFL.BFLY PT, R14, R118, 0x10, 0x1f ;  /* 0x0e001f00760e7f89 */ /* 0x000e2400000e0000 */
[----:B0-----:R-:W-:-:S05]  /*6270*/  FMNMX.FTZ R13, R14, R118, !PT ;  /* 0x000000760e0d7209 */ /* 0x001fca0007810000 */
[----:B------:R-:W1:Y:S02]  /*6280*/  SHFL.BFLY PT, R14, R13, 0x8, 0x1f ;  /* 0x0d001f000d0e7f89 */ /* 0x000e6400000e0000 */
[----:B-1----:R-:W-:-:S05]  /*6290*/  FMNMX.FTZ R0, R13, R14, !PT ;  /* 0x0000000e0d007209 */ /* 0x002fca0007810000 */
[----:B------:R-:W0:Y:S02]  /*62a0*/  SHFL.BFLY PT, R14, R0, 0x4, 0x1f ;  /* 0x0c801f00000e7f89 */ /* 0x000e2400000e0000 */
[----:B0-----:R-:W-:-:S05]  /*62b0*/  FMNMX.FTZ R3, R0, R14, !PT ;  /* 0x0000000e00037209 */ /* 0x001fca0007810000 */
[----:B------:R0:W1:Y:S02]  /*62c0*/  SHFL.BFLY PT, R14, R3, 0x2, 0x1f ;  /* 0x0c401f00030e7f89 */ /* 0x00006400000e0000 */
.L_x_269:
[----:B------:R-:W2:Y:S01]  /*62d0*/  S2R R13, SR_CgaCtaId ;  /* 0x00000000000d7919 */ /* 0x000ea20000008800 */
[----:B------:R-:W-:Y:S01]  /*62e0*/  LOP3.LUT P0, R0, R16, 0x1f, RZ, 0xc0, !PT ;  /* 0x0000001f10007812 */ /* 0x000fe2000780c0ff */
[----:B------:R-:W-:Y:S05]  /*62f0*/  WARPSYNC.ALL ;  /* 0x0000000000007948 */ /* 0x000fea0003800000 */
[----:B------:R-:W-:Y:S02]  /*6300*/  MOV R12, 0x400 ;  /* 0x00000400000c7802 */ /* 0x000fe40000000f00 */
[----:B01----:R-:W-:Y:S02]  /*6310*/  FMNMX.FTZ R3, R3, R14, !PT ;  /* 0x0000000e03037209 */ /* 0x003fe40007810000 */
[----:B--2---:R-:W-:-:S04]  /*6320*/  LEA R5, R13, R12, 0x18 ;  /* 0x0000000c0d057211 */ /* 0x004fc800078ec0ff */
[----:B------:R-:W-:-:S05]  /*6330*/  LEA.HI R4, R16, R5, RZ, 0x1d ;  /* 0x0000000510047211 */ /* 0x000fca00078fe8ff */
[----:B------:R-:W-:Y:S01]  /*6340*/  @!P0 STS [R4], R3 ;  /* 0x0000000304008388 */ /* 0x000fe20000000800 */
[----:B------:R-:W-:Y:S01]  /*6350*/  BAR.SYNC.DEFER_BLOCKING 0x0 ;  /* 0x0000000000007b1d */ /* 0x000fe20000010000 */
[C---:B------:R-:W-:Y:S01]  /*6360*/  ISETP.GT.U32.AND P0, PT, R0.reuse, 0x3, PT ;  /* 0x000000030000780c */ /* 0x040fe20003f04070 */
[----:B------:R-:W-:Y:S01]  /*6370*/  IMAD R5, R0, 0x4, R5 ;  /* 0x0000000400057824 */ /* 0x000fe200078e0205 */
[----:B------:R-:W-:Y:S01]  /*6380*/  MOV R8, 0xff7fffff ;  /* 0xff7fffff00087802 */ /* 0x000fe20000000f00 */
[----:B------:R-:W-:Y:S02]  /*6390*/  HFMA2 R7, -RZ, RZ, 0, 0 ;  /* 0x00000000ff077431 */ /* 0x000fe400000001ff */
[----:B------:R-:W-:Y:S08]  /*63a0*/  BSSY.RECONVERGENT B0, `(.L_x_192) ;  /* 0x0000153000007945 */ /* 0x000ff00003800200 */
[----:B------:R-:W0:Y:S04]  /*63b0*/  @!P0 LDS R8, [R5] ;  /* 0x0000000005088984 */ /* 0x000e280000000800 */
[----:B0-----:R-:W0:Y:S02]  /*63c0*/  SHFL.BFLY PT, R3, R8, 0x2, 0x1f ;  /* 0x0c401f0008037f89 */ /* 0x001e2400000e0000 */
[----:B0-----:R-:W-:Y:S01]  /*63d0*/  FMNMX.FTZ R9, R3, R8, !PT ;  /* 0x0000000803097209 */ /* 0x001fe20007810000 */
[----:B------:R-:W-:-:S04]  /*63e0*/  VIADD R3, R16, UR12 ;  /* 0x0000000c10037c36 */ /* 0x000fc80008000000 */
[----:B------:R-:W0:Y:S01]  /*63f0*/  SHFL.BFLY PT, R6, R9, 0x1, 0x1f ;  /* 0x0c201f0009067f89 */ /* 0x000e2200000e0000 */
[----:B------:R-:W-:Y:S02]  /*6400*/  ISETP.GE.AND P0, PT, R3, UR45, PT ;  /* 0x0000002d03007c0c */ /* 0x000fe4000bf06270 */
[----:B0-----:R-:W-:-:S06]  /*6410*/  FMNMX.FTZ R6, R9, R6, !PT ;  /* 0x0000000609067209 */ /* 0x001fcc0007810000 */
[----:B------:R-:W0:Y:S05]  /*6420*/  SHFL.IDX PT, R6, R6, RZ, 0x1f ;  /* 0x00001fff06067589 */ /* 0x000e2a00000e0000 */
[----:B------:R-:W-:Y:S05]  /*6430*/  @P0 BRA `(.L_x_193) ;  /* 0x0000001400240947 */ /* 0x000fea0003800000 */
[----:B------:R-:W1:Y:S02]  /*6440*/  LDC.64 R8, c[0x0][0x420] ;  /* 0x00010800ff087b82 */ /* 0x000e640000000a00 */
[----:B-1----:R-:W-:-:S04]  /*6450*/  ISETP.NE.U32.AND P0, PT, R8, RZ, PT ;  /* 0x000000ff0800720c */ /* 0x002fc80003f05070 */
[----:B------:R-:W-:-:S13]  /*6460*/  ISETP.NE.AND.EX P0, PT, R9, RZ, PT, P0 ;  /* 0x000000ff0900720c */ /* 0x000fda0003f05300 */
[----:B------:R-:W-:Y:S05]  /*6470*/  @P0 BRA `(.L_x_194) ;  /* 0x0000000c00940947 */ /* 0x000fea0003800000 */
[----:B------:R-:W-:Y:S01]  /*6480*/  IMAD.MOV.U32 R10, RZ, RZ, 0x80 ;  /* 0x00000080ff0a7424 */ /* 0x000fe200078e00ff */
[----:B------:R-:W-:Y:S01]  /*6490*/  LOP3.LUT R8, RZ, R16, RZ, 0x33, !PT ;  /* 0x00000010ff087212 */ /* 0x000fe200078e33ff */
[----:B------:R-:W-:Y:S01]  /*64a0*/  BSSY.RECONVERGENT B1, `(.L_x_195) ;  /* 0x000001c000017945 */ /* 0x000fe20003800200 */
[----:B------:R-:W-:Y:S02]  /*64b0*/  IMAD.MOV.U32 R9, RZ, RZ, R3 ;  /* 0x000000ffff097224 */ /* 0x000fe400078e0003 */
[----:B------:R-:W-:-:S04]  /*64c0*/  VIADDMNMX R7, R3, R10, UR45, !PT ;  /* 0x0000002d03077e46 */ /* 0x000fc8000f80010a */
[----:B------:R-:W-:-:S04]  /*64d0*/  IADD3 R8, PT, PT, R7, -UR12, R8 ;  /* 0x8000000c07087c10 */ /* 0x000fc8000fffe008 */
[C---:B------:R-:W-:Y:S02]  /*64e0*/  LOP3.LUT R7, R8.reuse, 0x180, RZ, 0xc0, !PT ;  /* 0x0000018008077812 */ /* 0x040fe400078ec0ff */
[----:B------:R-:W-:Y:S02]  /*64f0*/  ISETP.GE.U32.AND P1, PT, R8, 0x180, PT ;  /* 0x000001800800780c */ /* 0x000fe40003f26070 */
[----:B------:R-:W-:Y:S02]  /*6500*/  ISETP.NE.AND P0, PT, R7, 0x180, PT ;  /* 0x000001800700780c */ /* 0x000fe40003f05270 */
[----:B------:R-:W-:-:S11]  /*6510*/  MOV R7, RZ ;  /* 0x000000ff00077202 */ /* 0x000fd60000000f00 */
[----:B------:R-:W-:Y:S05]  /*6520*/  @!P0 BRA `(.L_x_196) ;  /* 0x00000000004c8947 */ /* 0x000fea0003800000 */
[----:B------:R-:W-:Y:S02]  /*6530*/  IADD3 R10, PT, PT, R12, 0x220, RZ ;  /* 0x000002200c0a7810 */ /* 0x000fe40007ffe0ff */
[----:B------:R-:W-:Y:S02]  /*6540*/  LEA.HI R7, R8, 0x1, RZ, 0x19 ;  /* 0x0000000108077811 */ /* 0x000fe400078fc8ff */
[----:B------:R-:W-:Y:S02]  /*6550*/  LEA R11, R13, R10, 0x18 ;  /* 0x0000000a0d0b7211 */ /* 0x000fe400078ec0ff */
[----:B------:R-:W-:Y:S01]  /*6560*/  LOP3.LUT R8, R7, 0x3, RZ, 0xc0, !PT ;  /* 0x0000000307087812 */ /* 0x000fe200078ec0ff */
[----:B------:R-:W-:Y:S01]  /*6570*/  IMAD.MOV.U32 R7, RZ, RZ, RZ ;  /* 0x000000ffff077224 */ /* 0x000fe200078e00ff */
[----:B------:R-:W-:Y:S01]  /*6580*/  MOV R9, R3 ;  /* 0x0000000300097202 */ /* 0x000fe20000000f00 */
[----:B------:R-:W-:Y:S01]  /*6590*/  IMAD R10, R16, 0x4, R11 ;  /* 0x00000004100a7824 */ /* 0x000fe200078e020b */
[----:B------:R-:W-:-:S07]  /*65a0*/  IADD3 R8, PT, PT, -R8, RZ, RZ ;  /* 0x000000ff08087210 */ /* 0x000fce0007ffe1ff */
.L_x_197:
[----:B------:R-:W0:Y:S01]  /*65b0*/  LDS R11, [R10] ;  /* 0x000000000a0b7984 */ /* 0x000e220000000800 */
[----:B------:R-:W-:Y:S01]  /*65c0*/  VIADD R8, R8, 0x1 ;  /* 0x0000000108087836 */ /* 0x000fe20000000000 */
[----:B------:R-:W-:-:S04]  /*65d0*/  IADD3 R9, PT, PT, R9, 0x80, RZ ;  /* 0x0000008009097810 */ /* 0x000fc80007ffe0ff */
[----:B------:R-:W-:Y:S01]  /*65e0*/  ISETP.NE.AND P0, PT, R8, RZ, PT ;  /* 0x000000ff0800720c */ /* 0x000fe20003f05270 */
[----:B0-----:R-:W-:-:S04]  /*65f0*/  FADD.FTZ R11, -R6, R11 ;  /* 0x0000000b060b7221 */ /* 0x001fc80000010100 */
[----:B------:R-:W-:-:S06]  /*6600*/  FMUL.FTZ R11, R11, 1.4426950216293334961 ;  /* 0x3fb8aa3b0b0b7820 */ /* 0x000fcc0000410000 */
[----:B------:R-:W0:Y:S02]  /*6610*/  MUFU.EX2 R11, R11 ;  /* 0x0000000b000b7308 */ /* 0x000e240000000800 */
[----:B0-----:R0:W-:Y:S01]  /*6620*/  STS [R10], R11 ;  /* 0x0000000b0a007388 */ /* 0x0011e20000000800 */
[----:B------:R-:W-:Y:S01]  /*6630*/  FADD.FTZ R7, R11, R7 ;  /* 0x000000070b077221 */ /* 0x000fe20000010000 */
[----:B0-----:R-:W-:Y:S01]  /*6640*/  VIADD R10, R10, 0x200 ;  /* 0x000002000a0a7836 */ /* 0x001fe20000000000 */
[----:B------:R-:W-:Y:S06]  /*6650*/  @P0 BRA `(.L_x_197) ;  /* 0xfffffffc00d40947 */ /* 0x000fec000383ffff */
.L_x_196:
[----:B------:R-:W-:Y:S05]  /*6660*/  BSYNC.RECONVERGENT B1 ;  /* 0x0000000000017941 */ /* 0x000fea0003800200 */
.L_x_195:
        /* <DEDUP_REMOVED lines=14> */
.L_x_200:
[----:B------:R-:W0:Y:S01]  /*6750*/  LDS R11, [R8+-0x400] ;  /* 0xfffc0000080b7984 */ /* 0x000e220000000800 */
[----:B------:R-:W-:-:S03]  /*6760*/  VIADD R9, R9, 0x800 ;  /* 0x0000080009097836 */ /* 0x000fc60000000000 */
[----:B------:R-:W1:Y:S02]  /*6770*/  LDS R13, [R8+-0x200] ;  /* 0xfffe0000080d7984 */ /* 0x000e640000000800 */
[----:B------:R-:W-:Y:S02]  /*6780*/  ISETP.GE.AND P1, PT, R9, R10, PT ;  /* 0x0000000a0900720c */ /* 0x000fe40003f26270 */
[----:B------:R-:W2:Y:S04]  /*6790*/  LDS R15, [R8] ;  /* 0x00000000080f7984 */ /* 0x000ea80000000800 */
[----:B------:R-:W5:Y:S04]  /*67a0*/  LDS R19, [R8+0x200] ;  /* 0x0002000008137984 */ /* 0x000f680000000800 */
[----:B------:R-:W3:Y:S04]  /*67b0*/  LDS R21, [R8+0x400] ;  /* 0x0004000008157984 */ /* 0x000ee80000000800 */
[----:B------:R-:W3:Y:S04]  /*67c0*/  LDS R23, [R8+0x600] ;  /* 0x0006000008177984 */ /* 0x000ee80000000800 */
[----:B----4-:R-:W4:Y:S04]  /*67d0*/  LDS R25, [R8+0x800] ;  /* 0x0008000008197984 */ /* 0x010f280000000800 */
[----:B------:R-:W4:Y:S04]  /*67e0*/  LDS R27, [R8+0xa00] ;  /* 0x000a0000081b7984 */ /* 0x000f280000000800 */
[----:B------:R-:W4:Y:S04]  /*67f0*/  LDS R29, [R8+0xc00] ;  /* 0x000c0000081d7984 */ /* 0x000f280000000800 */
[----:B------:R-:W4:Y:S04]  /*6800*/  LDS R31, [R8+0xe00] ;  /* 0x000e0000081f7984 */ /* 0x000f280000000800 */
[----:B------:R-:W4:Y:S01]  /*6810*/  LDS R33, [R8+0x1000] ;  /* 0x0010000008217984 */ /* 0x000f220000000800 */
[----:B0-----:R-:W-:-:S03]  /*6820*/  FADD.FTZ R11, -R6, R11 ;  /* 0x0000000b060b7221 */ /* 0x001fc60000010100 */
[----:B------:R-:W0:Y:S01]  /*6830*/  LDS R35, [R8+0x1200] ;  /* 0x0012000008237984 */ /* 0x000e220000000800 */
[C---:B-1----:R-:W-:Y:S01]  /*6840*/  FADD.FTZ R13, -R6.reuse, R13 ;  /* 0x0000000d060d7221 */ /* 0x042fe20000010100 */
[----:B------:R-:W-:Y:S02]  /*6850*/  FMUL.FTZ R11, R11, 1.4426950216293334961 ;  /* 0x3fb8aa3b0b0b7820 */ /* 0x000fe40000410000 */
[----:B------:R-:W1:Y:S01]  /*6860*/  LDS R37, [R8+0x1400] ;  /* 0x0014000008257984 */ /* 0x000e620000000800 */
[C---:B--2---:R-:W-:Y:S01]  /*6870*/  FADD.FTZ R15, -R6.reuse, R15 ;  /* 0x0000000f060f7221 */ /* 0x044fe20000010100 */
[----:B------:R-:W-:Y:S02]  /*6880*/  FMUL.FTZ R13, R13, 1.4426950216293334961 ;  /* 0x3fb8aa3b0d0d7820 */ /* 0x000fe40000410000 */
[----:B------:R-:W2:Y:S01]  /*6890*/  MUFU.EX2 R11, R11 ;  /* 0x0000000b000b7308 */ /* 0x000ea20000000800 */
[----:B------:R-:W1:Y:S01]  /*68a0*/  LDS R39, [R8+0x1600] ;  /* 0x0016000008277984 */ /* 0x000e620000000800 */
[C---:B-----5:R-:W-:Y:S01]  /*68b0*/  FADD.FTZ R19, -R6.reuse, R19 ;  /* 0x0000001306137221 */ /* 0x060fe20000010100 */
[----:B------:R-:W-:Y:S01]  /*68c0*/  FMUL.FTZ R15, R15, 1.4426950216293334961 ;  /* 0x3fb8aa3b0f0f7820 */ /* 0x000fe20000410000 */
[----:B------:R-:W5:Y:S01]  /*68d0*/  MUFU.EX2 R13, R13 ;  /* 0x0000000d000d7308 */ /* 0x000f620000000800 */
[----:B------:R-:W1:Y:S01]  /*68e0*/  LDS R41, [R8+0x1800] ;  /* 0x0018000008297984 */ /* 0x000e620000000800 */
[C---:B---3--:R-:W-:Y:S01]  /*68f0*/  FADD.FTZ R21, -R6.reuse, R21 ;  /* 0x0000001506157221 */ /* 0x048fe20000010100 */
[----:B------:R-:W-:Y:S01]  /*6900*/  FMUL.FTZ R19, R19, 1.4426950216293334961 ;  /* 0x3fb8aa3b13137820 */ /* 0x000fe20000410000 */
[C---:B------:R-:W-:Y:S01]  /*6910*/  FADD.FTZ R23, -R6.reuse, R23 ;  /* 0x0000001706177221 */ /* 0x040fe20000010100 */
[----:B------:R-:W3:Y:S01]  /*6920*/  MUFU.EX2 R15, R15 ;  /* 0x0000000f000f7308 */ /* 0x000ee20000000800 */
[----:B------:R-:W1:Y:S01]  /*6930*/  LDS R43, [R8+0x1a00] ;  /* 0x001a0000082b7984 */ /* 0x000e620000000800 */
[----:B------:R-:W-:Y:S01]  /*6940*/  FMUL.FTZ R21, R21, 1.4426950216293334961 ;  /* 0x3fb8aa3b15157820 */ /* 0x000fe20000410000 */
[C---:B----4-:R-:W-:Y:S01]  /*6950*/  FADD.FTZ R25, -R6.reuse, R25 ;  /* 0x0000001906197221 */ /* 0x050fe20000010100 */
[----:B------:R-:W4:Y:S01]  /*6960*/  MUFU.EX2 R19, R19 ;  /* 0x0000001300137308 */ /* 0x000f220000000800 */
[----:B------:R-:W-:Y:S01]  /*6970*/  FMUL.FTZ R23, R23, 1.4426950216293334961 ;  /* 0x3fb8aa3b17177820 */ /* 0x000fe20000410000 */
[----:B--2---:R-:W-:Y:S01]  /*6980*/  FADD.FTZ R7, R11, R7 ;  /* 0x000000070b077221 */ /* 0x004fe20000010000 */
[C---:B------:R-:W-:Y:S01]  /*6990*/  FADD.FTZ R27, -R6.reuse, R27 ;  /* 0x0000001b061b7221 */ /* 0x040fe20000010100 */
[----:B------:R-:W2:Y:S01]  /*69a0*/  MUFU.EX2 R21, R21 ;  /* 0x0000001500157308 */ /* 0x000ea20000000800 */
[----:B------:R-:W-:Y:S01]  /*69b0*/  FMUL.FTZ R25, R25, 1.4426950216293334961 ;  /* 0x3fb8aa3b19197820 */ /* 0x000fe20000410000 */
[----:B-----5:R-:W-:Y:S01]  /*69c0*/  FADD.FTZ R7, R7, R13 ;  /* 0x0000000d07077221 */ /* 0x020fe20000010000 */
[C---:B------:R-:W-:Y:S01]  /*69d0*/  FADD.FTZ R29, -R6.reuse, R29 ;  /* 0x0000001d061d7221 */ /* 0x040fe20000010100 */
[----:B------:R-:W5:Y:S01]  /*69e0*/  MUFU.EX2 R23, R23 ;  /* 0x0000001700177308 */ /* 0x000f620000000800 */
[----:B------:R-:W-:Y:S01]  /*69f0*/  FMUL.FTZ R27, R27, 1.4426950216293334961 ;  /* 0x3fb8aa3b1b1b7820 */ /* 0x000fe20000410000 */
[----:B---3--:R-:W-:Y:S01]  /*6a00*/  FADD.FTZ R7, R7, R15 ;  /* 0x0000000f07077221 */ /* 0x008fe20000010000 */
[C---:B------:R-:W-:Y:S01]  /*6a10*/  FADD.FTZ R31, -R6.reuse, R31 ;  /* 0x0000001f061f7221 */ /* 0x040fe20000010100 */
[----:B------:R-:W3:Y:S01]  /*6a20*/  MUFU.EX2 R25, R25 ;  /* 0x0000001900197308 */ /* 0x000ee20000000800 */
[----:B------:R-:W-:Y:S01]  /*6a30*/  FMUL.FTZ R29, R29, 1.4426950216293334961 ;  /* 0x3fb8aa3b1d1d7820 */ /* 0x000fe20000410000 */
[----:B----4-:R-:W-:Y:S01]  /*6a40*/  FADD.FTZ R7, R7, R19 ;  /* 0x0000001307077221 */ /* 0x010fe20000010000 */
[C---:B------:R-:W-:Y:S01]  /*6a50*/  FADD.FTZ R33, -R6.reuse, R33 ;  /* 0x0000002106217221 */ /* 0x040fe20000010100 */
[----:B------:R-:W4:Y:S01]  /*6a60*/  MUFU.EX2 R27, R27 ;  /* 0x0000001b001b7308 */ /* 0x000f220000000800 */
[----:B------:R-:W-:Y:S01]  /*6a70*/  FMUL.FTZ R31, R31, 1.4426950216293334961 ;  /* 0x3fb8aa3b1f1f7820 */ /* 0x000fe20000410000 */
[----:B--2---:R-:W-:Y:S01]  /*6a80*/  FADD.FTZ R7, R7, R21 ;  /* 0x0000001507077221 */ /* 0x004fe20000010000 */
[C---:B0-----:R-:W-:Y:S01]  /*6a90*/  FADD.FTZ R35, -R6.reuse, R35 ;  /* 0x0000002306237221 */ /* 0x041fe20000010100 */
[----:B------:R-:W0:Y:S01]  /*6aa0*/  MUFU.EX2 R29, R29 ;  /* 0x0000001d001d7308 */ /* 0x000e220000000800 */
[----:B------:R-:W-:Y:S01]  /*6ab0*/  FMUL.FTZ R33, R33, 1.4426950216293334961 ;  /* 0x3fb8aa3b21217820 */ /* 0x000fe20000410000 */
[----:B-----5:R-:W-:Y:S01]  /*6ac0*/  FADD.FTZ R7, R7, R23 ;  /* 0x0000001707077221 */ /* 0x020fe20000010000 */
[C---:B-1----:R-:W-:Y:S01]  /*6ad0*/  FADD.FTZ R37, -R6.reuse, R37 ;  /* 0x0000002506257221 */ /* 0x042fe20000010100 */
[----:B------:R-:W1:Y:S01]  /*6ae0*/  MUFU.EX2 R31, R31 ;  /* 0x0000001f001f7308 */ /* 0x000e620000000800 */
[----:B------:R-:W-:Y:S01]  /*6af0*/  FMUL.FTZ R35, R35, 1.4426950216293334961 ;  /* 0x3fb8aa3b23237820 */ /* 0x000fe20000410000 */
[----:B---3--:R-:W-:Y:S01]  /*6b00*/  FADD.FTZ R7, R7, R25 ;  /* 0x0000001907077221 */ /* 0x008fe20000010000 */
[----:B------:R-:W-:Y:S01]  /*6b10*/  FMUL.FTZ R37, R37, 1.4426950216293334961 ;  /* 0x3fb8aa3b25257820 */ /* 0x000fe20000410000 */
[----:B------:R-:W2:Y:S01]  /*6b20*/  MUFU.EX2 R33, R33 ;  /* 0x0000002100217308 */ /* 0x000ea20000000800 */
[C---:B------:R-:W-:Y:S01]  /*6b30*/  FADD.FTZ R39, -R6.reuse, R39 ;  /* 0x0000002706277221 */ /* 0x040fe20000010100 */
[----:B----4-:R-:W-:Y:S01]  /*6b40*/  FADD.FTZ R7, R7, R27 ;  /* 0x0000001b07077221 */ /* 0x010fe20000010000 */
[----:B------:R-:W-:Y:S01]  /*6b50*/  STS [R8+-0x400], R11 ;  /* 0xfffc000b08007388 */ /* 0x000fe20000000800 */
[----:B------:R-:W3:Y:S01]  /*6b60*/  MUFU.EX2 R35, R35 ;  /* 0x0000002300237308 */ /* 0x000ee20000000800 */
[C---:B------:R-:W-:Y:S01]  /*6b70*/  FADD.FTZ R41, -R6.reuse, R41 ;  /* 0x0000002906297221 */ /* 0x040fe20000010100 */
[----:B------:R-:W-:Y:S01]  /*6b80*/  FMUL.FTZ R39, R39, 1.4426950216293334961 ;  /* 0x3fb8aa3b27277820 */ /* 0x000fe20000410000 */
[----:B0-----:R-:W-:Y:S01]  /*6b90*/  FADD.FTZ R7, R7, R29 ;  /* 0x0000001d07077221 */ /* 0x001fe20000010000 */
[----:B------:R-:W0:Y:S01]  /*6ba0*/  MUFU.EX2 R37, R37 ;  /* 0x0000002500257308 */ /* 0x000e220000000800 */
[----:B------:R-:W-:Y:S01]  /*6bb0*/  FADD.FTZ R43, -R6, R43 ;  /* 0x0000002b062b7221 */ /* 0x000fe20000010100 */
[----:B------:R-:W-:Y:S01]  /*6bc0*/  FMUL.FTZ R41, R41, 1.4426950216293334961 ;  /* 0x3fb8aa3b29297820 */ /* 0x000fe20000410000 */
[----:B-1----:R-:W-:Y:S01]  /*6bd0*/  FADD.FTZ R7, R7, R31 ;  /* 0x0000001f07077221 */ /* 0x002fe20000010000 */
[----:B------:R-:W1:Y:S01]  /*6be0*/  MUFU.EX2 R39, R39 ;  /* 0x0000002700277308 */ /* 0x000e620000000800 */
[----:B------:R-:W-:Y:S01]  /*6bf0*/  FMUL.FTZ R43, R43, 1.4426950216293334961 ;  /* 0x3fb8aa3b2b2b7820 */ /* 0x000fe20000410000 */
[----:B------:R-:W-:Y:S01]  /*6c00*/  STS [R8+-0x200], R13 ;  /* 0xfffe000d08007388 */ /* 0x000fe20000000800 */
[----:B--2---:R-:W-:Y:S01]  /*6c10*/  FADD.FTZ R7, R7, R33 ;  /* 0x0000002107077221 */ /* 0x004fe20000010000 */
[----:B------:R-:W2:Y:S02]  /*6c20*/  MUFU.EX2 R41, R41 ;  /* 0x0000002900297308 */ /* 0x000ea40000000800 */
[----:B------:R-:W-:Y:S01]  /*6c30*/  STS [R8], R15 ;  /* 0x0000000f08007388 */ /* 0x000fe20000000800 */
[----:B---3--:R-:W-:Y:S01]  /*6c40*/  FADD.FTZ R7, R7, R35 ;  /* 0x0000002307077221 */ /* 0x008fe20000010000 */
[----:B------:R-:W3:Y:S02]  /*6c50*/  MUFU.EX2 R43, R43 ;  /* 0x0000002b002b7308 */ /* 0x000ee40000000800 */
[----:B------:R-:W-:Y:S01]  /*6c60*/  STS [R8+0x200], R19 ;  /* 0x0002001308007388 */ /* 0x000fe20000000800 */
[----:B0-----:R-:W-:-:S03]  /*6c70*/  FADD.FTZ R7, R7, R37 ;  /* 0x0000002507077221 */ /* 0x001fc60000010000 */
[----:B------:R-:W-:Y:S01]  /*6c80*/  STS [R8+0x400], R21 ;  /* 0x0004001508007388 */ /* 0x000fe20000000800 */
[----:B-1----:R-:W-:-:S03]  /*6c90*/  FADD.FTZ R7, R7, R39 ;  /* 0x0000002707077221 */ /* 0x002fc60000010000 */
[----:B------:R-:W-:Y:S01]  /*6ca0*/  STS [R8+0x600], R23 ;  /* 0x0006001708007388 */ /* 0x000fe20000000800 */
[----:B--2---:R-:W-:-:S03]  /*6cb0*/  FADD.FTZ R7, R7, R41 ;  /* 0x0000002907077221 */ /* 0x004fc60000010000 */
[----:B------:R-:W-:Y:S01]  /*6cc0*/  STS [R8+0x800], R25 ;  /* 0x0008001908007388 */ /* 0x000fe20000000800 */
[----:B---3--:R-:W-:-:S03]  /*6cd0*/  FADD.FTZ R7, R7, R43 ;  /* 0x0000002b07077221 */ /* 0x008fc60000010000 */
[----:B------:R-:W-:Y:S04]  /*6ce0*/  STS [R8+0xa00], R27 ;  /* 0x000a001b08007388 */ /* 0x000fe80000000800 */
[----:B------:R-:W-:Y:S04]  /*6cf0*/  STS [R8+0xc00], R29 ;  /* 0x000c001d08007388 */ /* 0x000fe80000000800 */
[----:B------:R-:W-:Y:S04]  /*6d00*/  STS [R8+0xe00], R31 ;  /* 0x000e001f08007388 */ /* 0x000fe80000000800 */
[----:B------:R-:W-:Y:S04]  /*6d10*/  STS [R8+0x1000], R33 ;  /* 0x0010002108007388 */ /* 0x000fe80000000800 */
[----:B------:R-:W-:Y:S04]  /*6d20*/  STS [R8+0x1200], R35 ;  /* 0x0012002308007388 */ /* 0x000fe80000000800 */
[----:B------:R-:W-:Y:S04]  /*6d30*/  STS [R8+0x1400], R37 ;  /* 0x0014002508007388 */ /* 0x000fe80000000800 */
[----:B------:R-:W-:Y:S04]  /*6d40*/  STS [R8+0x1600], R39 ;  /* 0x0016002708007388 */ /* 0x000fe80000000800 */
[----:B------:R-:W-:Y:S04]  /*6d50*/  STS [R8+0x1800], R41 ;  /* 0x0018002908007388 */ /* 0x000fe80000000800 */
[----:B------:R0:W-:Y:S02]  /*6d60*/  STS [R8+0x1a00], R43 ;  /* 0x001a002b08007388 */ /* 0x0001e40000000800 */
[----:B0-----:R-:W-:Y:S01]  /*6d70*/  IADD3 R8, PT, PT, R8, 0x2000, RZ ;  /* 0x0000200008087810 */ /* 0x001fe20007ffe0ff */
[----:B------:R-:W-:Y:S06]  /*6d80*/  @!P1 BRA `(.L_x_200) ;  /* 0xfffffff800709947 */ /* 0x000fec000383ffff */
.L_x_199:
[----:B------:R-:W-:Y:S05]  /*6d90*/  BSYNC.RECONVERGENT B1 ;  /* 0x0000000000017941 */ /* 0x000fea0003800200 */
.L_x_198:
[----:B------:R-:W-:Y:S01]  /*6da0*/  IADD3 R10, PT, PT, -R9, UR45, RZ ;  /* 0x0000002d090a7c10 */ /* 0x000fe2000fffe1ff */
[----:B------:R-:W-:Y:S03]  /*6db0*/  BSSY.RECONVERGENT B1, `(.L_x_201) ;  /* 0x0000036000017945 */ /* 0x000fe60003800200 */
[----:B------:R-:W-:-:S13]  /*6dc0*/  ISETP.GT.AND P1, PT, R10, 0x200, PT ;  /* 0x000002000a00780c */ /* 0x000fda0003f24270 */
[----:B------:R-:W-:Y:S05]  /*6dd0*/  @!P1 BRA `(.L_x_202) ;  /* 0x0000000000cc9947 */ /* 0x000fea0003800000 */
[----:B------:R-:W0:Y:S01]  /*6de0*/  LDS R11, [R8+-0x400] ;  /* 0xfffc0000080b7984 */ /* 0x000e220000000800 */
[----:B------:R-:W-:Y:S01]  /*6df0*/  PLOP3.LUT P0, PT, PT, PT, PT, 0x8, 0x80 ;  /* 0x000000000080781c */ /* 0x000fe20003f0e170 */
[----:B------:R-:W-:Y:S02]  /*6e00*/  VIADD R9, R9, 0x400 ;  /* 0x0000040009097836 */ /* 0x000fe40000000000 */
[----:B------:R-:W1:Y:S04]  /*6e10*/  LDS R13, [R8+-0x200] ;  /* 0xfffe0000080d7984 */ /* 0x000e680000000800 */
[----:B------:R-:W2:Y:S04]  /*6e20*/  LDS R15, [R8] ;  /* 0x00000000080f7984 */ /* 0x000ea80000000800 */
[----:B------:R-:W5:Y:S04]  /*6e30*/  LDS R19, [R8+0x200] ;  /* 0x0002000008137984 */ /* 0x000f680000000800 */
[----:B------:R-:W3:Y:S04]  /*6e40*/  LDS R21, [R8+0x400] ;  /* 0x0004000008157984 */ /* 0x000ee80000000800 */
[----:B------:R-:W3:Y:S04]  /*6e50*/  LDS R23, [R8+0x600] ;  /* 0x0006000008177984 */ /* 0x000ee80000000800 */
[----:B----4-:R-:W4:Y:S04]  /*6e60*/  LDS R25, [R8+0x800] ;  /* 0x0008000008197984 */ /* 0x010f280000000800 */
[----:B------:R-:W4:Y:S01]  /*6e70*/  LDS R27, [R8+0xa00] ;  /* 0x000a0000081b7984 */ /* 0x000f220000000800 */
[C---:B0-----:R-:W-:Y:S01]  /*6e80*/  FADD.FTZ R11, -R6.reuse, R11 ;  /* 0x0000000b060b7221 */ /* 0x041fe20000010100 */
[----:B-1----:R-:W-:-:S03]  /*6e90*/  FADD.FTZ R13, -R6, R13 ;  /* 0x0000000d060d7221 */ /* 0x002fc60000010100 */
[----:B------:R-:W-:Y:S01]  /*6ea0*/  FMUL.FTZ R11, R11, 1.4426950216293334961 ;  /* 0x3fb8aa3b0b0b7820 */ /* 0x000fe20000410000 */
[----:B--2---:R-:W-:Y:S01]  /*6eb0*/  FADD.FTZ R15, -R6, R15 ;  /* 0x0000000f060f7221 */ /* 0x004fe20000010100 */
[----:B------:R-:W-:-:S04]  /*6ec0*/  FMUL.FTZ R13, R13, 1.4426950216293334961 ;  /* 0x3fb8aa3b0d0d7820 */ /* 0x000fc80000410000 */
[----:B------:R-:W0:Y:S01]  /*6ed0*/  MUFU.EX2 R11, R11 ;  /* 0x0000000b000b7308 */ /* 0x000e220000000800 */
[C---:B-----5:R-:W-:Y:S01]  /*6ee0*/  FADD.FTZ R19, -R6.reuse, R19 ;  /* 0x0000001306137221 */ /* 0x060fe20000010100 */
[----:B------:R-:W-:Y:S02]  /*6ef0*/  FMUL.FTZ R15, R15, 1.4426950216293334961 ;  /* 0x3fb8aa3b0f0f7820 */ /* 0x000fe40000410000 */
[----:B------:R-:W1:Y:S01]  /*6f00*/  MUFU.EX2 R13, R13 ;  /* 0x0000000d000d7308 */ /* 0x000e620000000800 */
[C---:B---3--:R-:W-:Y:S01]  /*6f10*/  FADD.FTZ R21, -R6.reuse, R21 ;  /* 0x0000001506157221 */ /* 0x048fe20000010100 */
[----:B------:R-:W-:Y:S02]  /*6f20*/  FMUL.FTZ R19, R19, 1.4426950216293334961 ;  /* 0x3fb8aa3b13137820 */ /* 0x000fe40000410000 */
[----:B------:R-:W2:Y:S01]  /*6f30*/  MUFU.EX2 R15, R15 ;  /* 0x0000000f000f7308 */ /* 0x000ea20000000800 */
[----:B------:R-:W-:Y:S01]  /*6f40*/  FADD.FTZ R23, -R6, R23 ;  /* 0x0000001706177221 */ /* 0x000fe20000010100 */
[----:B------:R-:W-:-:S02]  /*6f50*/  FMUL.FTZ R21, R21, 1.4426950216293334961 ;  /* 0x3fb8aa3b15157820 */ /* 0x000fc40000410000 */
[----:B------:R-:W3:Y:S01]  /*6f60*/  MUFU.EX2 R19, R19 ;  /* 0x0000001300137308 */ /* 0x000ee20000000800 */
[C---:B----4-:R-:W-:Y:S01]  /*6f70*/  FADD.FTZ R25, -R6.reuse, R25 ;  /* 0x0000001906197221 */ /* 0x050fe20000010100 */
        /* <DEDUP_REMOVED lines=11> */
[----:B------:R-:W-:Y:S01]  /*7030*/  STS [R8+-0x200], R13 ;  /* 0xfffe000d08007388 */ /* 0x000fe20000000800 */
[----:B---3--:R-:W-:Y:S01]  /*7040*/  FADD.FTZ R7, R7, R19 ;  /* 0x0000001307077221 */ /* 0x008fe20000010000 */
[----:B------:R-:W3:Y:S02]  /*7050*/  MUFU.EX2 R27, R27 ;  /* 0x0000001b001b7308 */ /* 0x000ee40000000800 */
[----:B------:R-:W-:Y:S01]  /*7060*/  STS [R8], R15 ;  /* 0x0000000f08007388 */ /* 0x000fe20000000800 */
        /* <DEDUP_REMOVED lines=8> */
[----:B------:R0:W-:Y:S02]  /*70f0*/  STS [R8+0xa00], R27 ;  /* 0x000a001b08007388 */ /* 0x0001e40000000800 */
[----:B0-----:R-:W-:-:S07]  /*7100*/  IADD3 R8, PT, PT, R8, 0x1000, RZ ;  /* 0x0000100008087810 */ /* 0x001fce0007ffe0ff */
.L_x_202:
[----:B------:R-:W-:Y:S05]  /*7110*/  BSYNC.RECONVERGENT B1 ;  /* 0x0000000000017941 */ /* 0x000fea0003800200 */
.L_x_201:
[----:B------:R-:W-:-:S13]  /*7120*/  ISETP.LT.OR P0, PT, R9, UR45, P0 ;  /* 0x0000002d09007c0c */ /* 0x000fda0008701670 */
[----:B------:R-:W-:Y:S05]  /*7130*/  @!P0 BRA `(.L_x_193) ;  /* 0x0000000400e48947 */ /* 0x000fea0003800000 */
[----:B------:R-:W0:Y:S04]  /*7140*/  LDS R9, [R8+-0x400] ;  /* 0xfffc000008097984 */ /* 0x000e280000000800 */
[----:B------:R-:W1:Y:S04]  /*7150*/  LDS R11, [R8+-0x200] ;  /* 0xfffe0000080b7984 */ /* 0x000e680000000800 */
[----:B------:R-:W2:Y:S04]  /*7160*/  LDS R13, [R8] ;  /* 0x00000000080d7984 */ /* 0x000ea80000000800 */
[----:B------:R-:W5:Y:S01]  /*7170*/  LDS R15, [R8+0x200] ;  /* 0x00020000080f7984 */ /* 0x000f620000000800 */
[C---:B0-----:R-:W-:Y:S01]  /*7180*/  FADD.FTZ R9, -R6.reuse, R9 ;  /* 0x0000000906097221 */ /* 0x041fe20000010100 */
[----:B-1----:R-:W-:-:S03]  /*7190*/  FADD.FTZ R11, -R6, R11 ;  /* 0x0000000b060b7221 */ /* 0x002fc60000010100 */
[----:B------:R-:W-:Y:S01]  /*71a0*/  FMUL.FTZ R9, R9, 1.4426950216293334961 ;  /* 0x3fb8aa3b09097820 */ /* 0x000fe20000410000 */
[----:B--2---:R-:W-:Y:S01]  /*71b0*/  FADD.FTZ R13, -R6, R13 ;  /* 0x0000000d060d7221 */ /* 0x004fe20000010100 */
[----:B------:R-:W-:-:S04]  /*71c0*/  FMUL.FTZ R11, R11, 1.4426950216293334961 ;  /* 0x3fb8aa3b0b0b7820 */ /* 0x000fc80000410000 */
[----:B------:R-:W0:Y:S01]  /*71d0*/  MUFU.EX2 R9, R9 ;  /* 0x0000000900097308 */ /* 0x000e220000000800 */
[----:B-----5:R-:W-:Y:S01]  /*71e0*/  FADD.FTZ R15, -R6, R15 ;  /* 0x0000000f060f7221 */ /* 0x020fe20000010100 */
[----:B------:R-:W-:Y:S02]  /*71f0*/  FMUL.FTZ R13, R13, 1.4426950216293334961 ;  /* 0x3fb8aa3b0d0d7820 */ /* 0x000fe40000410000 */
[----:B------:R-:W1:Y:S01]  /*7200*/  MUFU.EX2 R11, R11 ;  /* 0x0000000b000b7308 */ /* 0x000e620000000800 */
[----:B------:R-:W-:-:S03]  /*7210*/  FMUL.FTZ R15, R15, 1.4426950216293334961 ;  /* 0x3fb8aa3b0f0f7820 */ /* 0x000fc60000410000 */
[----:B------:R-:W2:Y:S04]  /*7220*/  MUFU.EX2 R13, R13 ;  /* 0x0000000d000d7308 */ /* 0x000ea80000000800 */
[----:B------:R-:W5:Y:S01]  /*7230*/  MUFU.EX2 R15, R15 ;  /* 0x0000000f000f7308 */ /* 0x000f620000000800 */
[----:B0-----:R0:W-:Y:S01]  /*7240*/  STS [R8+-0x400], R9 ;  /* 0xfffc000908007388 */ /* 0x0011e20000000800 */
[----:B------:R-:W-:-:S03]  /*7250*/  FADD.FTZ R7, R7, R9 ;  /* 0x0000000907077221 */ /* 0x000fc60000010000 */
[----:B-1----:R0:W-:Y:S01]  /*7260*/  STS [R8+-0x200], R11 ;  /* 0xfffe000b08007388 */ /* 0x0021e20000000800 */
[----:B------:R-:W-:-:S03]  /*7270*/  FADD.FTZ R7, R7, R11 ;  /* 0x0000000b07077221 */ /* 0x000fc60000010000 */
[----:B--2---:R0:W-:Y:S01]  /*7280*/  STS [R8], R13 ;  /* 0x0000000d08007388 */ /* 0x0041e20000000800 */
[----:B------:R-:W-:-:S03]  /*7290*/  FADD.FTZ R7, R7, R13 ;  /* 0x0000000d07077221 */ /* 0x000fc60000010000 */
[----:B-----5:R0:W-:Y:S01]  /*72a0*/  STS [R8+0x200], R15 ;  /* 0x0002000f08007388 */ /* 0x0201e20000000800 */
[----:B------:R-:W-:Y:S01]  /*72b0*/  FADD.FTZ R7, R7, R15 ;  /* 0x0000000f07077221 */ /* 0x000fe20000010000 */
[----:B------:R-:W-:Y:S06]  /*72c0*/  BRA `(.L_x_193) ;  /* 0x0000000400807947 */ /* 0x000fec0003800000 */
.L_x_194:
[----:B------:R-:W-:Y:S01]  /*72d0*/  IMAD.MOV.U32 R14, RZ, RZ, 0x80 ;  /* 0x00000080ff0e7424 */ /* 0x000fe200078e00ff */
[----:B------:R-:W-:Y:S01]  /*72e0*/  LOP3.LUT R10, RZ, R16, RZ, 0x33, !PT ;  /* 0x00000010ff0a7212 */ /* 0x000fe200078e33ff */
[----:B------:R-:W-:Y:S03]  /*72f0*/  BSSY.RECONVERGENT B1, `(.L_x_203) ;  /* 0x0000024000017945 */ /* 0x000fe60003800200 */
[----:B------:R-:W-:-:S04]  /*7300*/  VIADDMNMX R7, R3, R14, UR45, !PT ;  /* 0x0000002d03077e46 */ /* 0x000fc8000f80010e */
[----:B------:R-:W-:Y:S01]  /*7310*/  IADD3 R11, PT, PT, R7, -UR12, R10 ;  /* 0x8000000c070b7c10 */ /* 0x000fe2000fffe00a */
[----:B------:R-:W-:-:S03]  /*7320*/  IMAD.MOV.U32 R10, RZ, RZ, R3 ;  /* 0x000000ffff0a7224 */ /* 0x000fc600078e0003 */
[C---:B------:R-:W-:Y:S02]  /*7330*/  LOP3.LUT R7, R11.reuse, 0x180, RZ, 0xc0, !PT ;  /* 0x000001800b077812 */ /* 0x040fe400078ec0ff */
[----:B------:R-:W-:Y:S02]  /*7340*/  ISETP.GE.U32.AND P0, PT, R11, 0x180, PT ;  /* 0x000001800b00780c */ /* 0x000fe40003f06070 */
[----:B------:R-:W-:Y:S01]  /*7350*/  ISETP.NE.AND P1, PT, R7, 0x180, PT ;  /* 0x000001800700780c */ /* 0x000fe20003f25270 */
[----:B------:R-:W-:-:S12]  /*7360*/  HFMA2 R7, -RZ, RZ, 0, 0 ;  /* 0x00000000ff077431 */ /* 0x000fd800000001ff */
[----:B------:R-:W-:Y:S05]  /*7370*/  @!P1 BRA `(.L_x_204) ;  /* 0x00000000006c9947 */ /* 0x000fea0003800000 */
[----:B------:R-:W-:Y:S02]  /*7380*/  IADD3 R12, PT, PT, R12, 0x220, RZ ;  /* 0x000002200c0c7810 */ /* 0x000fe40007ffe0ff */
[----:B------:R-:W-:Y:S02]  /*7390*/  LEA.HI R7, R11, 0x1, RZ, 0x19 ;  /* 0x000000010b077811 */ /* 0x000fe400078fc8ff */
[----:B------:R-:W-:Y:S02]  /*73a0*/  IADD3 R15, P1, P2, R8, UR42, R3 ;  /* 0x0000002a080f7c10 */ /* 0x000fe4000fa3e003 */
[----:B------:R-:W-:Y:S02]  /*73b0*/  LEA R11, R13, R12, 0x18 ;  /* 0x0000000c0d0b7211 */ /* 0x000fe400078ec0ff */
[----:B------:R-:W-:Y:S01]  /*73c0*/  LOP3.LUT R8, R7, 0x3, RZ, 0xc0, !PT ;  /* 0x0000000307087812 */ /* 0x000fe200078ec0ff */
[----:B------:R-:W-:Y:S01]  /*73d0*/  IMAD.MOV.U32 R7, RZ, RZ, RZ ;  /* 0x000000ffff077224 */ /* 0x000fe200078e00ff */
[----:B------:R-:W-:Y:S01]  /*73e0*/  IADD3.X R9, PT, PT, R2, R9, RZ, P1, P2 ;  /* 0x0000000902097210 */ /* 0x000fe20000fe44ff */
[----:B------:R-:W-:Y:S01]  /*73f0*/  IMAD R11, R16, 0x4, R11 ;  /* 0x00000004100b7824 */ /* 0x000fe200078e020b */
[----:B------:R-:W-:-:S02]  /*7400*/  MOV R10, R3 ;  /* 0x00000003000a7202 */ /* 0x000fc40000000f00 */
[----:B------:R-:W-:-:S07]  /*7410*/  IADD3 R12, PT, PT, -R8, RZ, RZ ;  /* 0x000000ff080c7210 */ /* 0x000fce0007ffe1ff */
.L_x_205:
[----:B------:R-:W-:-:S06]  /*7420*/  IMAD.MOV.U32 R8, RZ, RZ, R15 ;  /* 0x000000ffff087224 */ /* 0x000fcc00078e000f */
[----:B------:R1:W2:Y:S01]  /*7430*/  LDG.E.U8 R8, desc[UR36][R8.64] ;  /* 0x0000002408087981 */ /* 0x0002a2000c1e1100 */
[----:B------:R-:W-:Y:S01]  /*7440*/  MOV R14, RZ ;  /* 0x000000ff000e7202 */ /* 0x000fe20000000f00 */
[----:B------:R-:W-:Y:S01]  /*7450*/  VIADD R12, R12, 0x1 ;  /* 0x000000010c0c7836 */ /* 0x000fe20000000000 */
[----:B------:R-:W-:Y:S02]  /*7460*/  IADD3 R15, P2, PT, R15, 0x80, RZ ;  /* 0x000000800f0f7810 */ /* 0x000fe40007f5e0ff */
[----:B------:R-:W-:-:S03]  /*7470*/  IADD3 R10, PT, PT, R10, 0x80, RZ ;  /* 0x000000800a0a7810 */ /* 0x000fc60007ffe0ff */
[----:B-1----:R-:W-:Y:S01]  /*7480*/  IMAD.X R9, RZ, RZ, R9, P2 ;  /* 0x000000ffff097224 */ /* 0x002fe200010e0609 */
[----:B--2---:R-:W-:-:S13]  /*7490*/  ISETP.NE.AND P1, PT, R8, RZ, PT ;  /* 0x000000ff0800720c */ /* 0x004fda0003f25270 */
[----:B------:R-:W0:Y:S02]  /*74a0*/  @!P1 LDS R13, [R11] ;  /* 0x000000000b0d9984 */ /* 0x000e240000000800 */
[----:B0-----:R-:W-:-:S04]  /*74b0*/  @!P1 FADD.FTZ R13, -R6, R13 ;  /* 0x0000000d060d9221 */ /* 0x001fc80000010100 */
[----:B------:R-:W-:-:S04]  /*74c0*/  @!P1 FMUL.FTZ R13, R13, 1.4426950216293334961 ;  /* 0x3fb8aa3b0d0d9820 */ /* 0x000fc80000410000 */
[----:B------:R-:W0:Y:S01]  /*74d0*/  @!P1 MUFU.EX2 R14, R13 ;  /* 0x0000000d000e9308 */ /* 0x000e220000000800 */
[----:B------:R-:W-:Y:S01]  /*74e0*/  ISETP.NE.AND P1, PT, R12, RZ, PT ;  /* 0x000000ff0c00720c */ /* 0x000fe20003f25270 */
[----:B0-----:R0:W-:Y:S01]  /*74f0*/  STS [R11], R14 ;  /* 0x0000000e0b007388 */ /* 0x0011e20000000800 */
[----:B------:R-:W-:Y:S01]  /*7500*/  FADD.FTZ R7, R14, R7 ;  /* 0x000000070e077221 */ /* 0x000fe20000010000 */
[----:B0-----:R-:W-:-:S10]  /*7510*/  IADD3 R11, PT, PT, R11, 0x200, RZ ;  /* 0x000002000b0b7810 */ /* 0x001fd40007ffe0ff */
[----:B------:R-:W-:Y:S05]  /*7520*/  @P1 BRA `(.L_x_205) ;  /* 0xfffffffc00bc1947 */ /* 0x000fea000383ffff */
.L_x_204:
[----:B------:R-:W-:Y:S05]  /*7530*/  BSYNC.RECONVERGENT B1 ;  /* 0x0000000000017941 */ /* 0x000fea0003800200 */
.L_x_203:
[----:B------:R-:W-:Y:S05]  /*7540*/  @!P0 BRA `(.L_x_193) ;  /* 0x0000000000e08947 */ /* 0x000fea0003800000 */
[----:B------:R-:W1:Y:S01]  /*7550*/  S2R R12, SR_CgaCtaId ;  /* 0x00000000000c7919 */ /* 0x000e620000008800 */
[----:B------:R-:W2:Y:S01]  /*7560*/  LDCU.64 UR8, c[0x0][0x420] ;  /* 0x00008400ff0877ac */ /* 0x000ea20008000a00 */
[----:B------:R-:W-:Y:S01]  /*7570*/  MOV R8, 0x400 ;  /* 0x0000040000087802 */ /* 0x000fe20000000f00 */
[----:B------:R-:W-:-:S03]  /*7580*/  USHF.L.U32 UR4, UR12, 0x2, URZ ;  /* 0x000000020c047899 */ /* 0x000fc600080006ff */
[----:B------:R-:W-:-:S03]  /*7590*/  IADD3 R9, PT, PT, R8, 0x220, RZ ;  /* 0x0000022008097810 */ /* 0x000fc60007ffe0ff */
[----:B------:R-:W-:Y:S01]  /*75a0*/  LEA R8, R10, -UR4, 0x2 ;  /* 0x800000040a087c11 */ /* 0x000fe2000f8e10ff */
[----:B--2---:R-:W-:-:S05]  /*75b0*/  IMAD.U32 R13, RZ, RZ, UR8 ;  /* 0x00000008ff0d7e24 */ /* 0x004fca000f8e00ff */
[----:B------:R-:W-:-:S04]  /*75c0*/  IADD3 R13, P0, P1, R13, UR42, R10 ;  /* 0x0000002a0d0d7c10 */ /* 0x000fc8000f91e00a */
[----:B------:R-:W-:Y:S02]  /*75d0*/  IADD3 R13, P2, PT, R13, 0x100, RZ ;  /* 0x000001000d0d7810 */ /* 0x000fe40007f5e0ff */
[----:B-1----:R-:W-:Y:S02]  /*75e0*/  LEA R11, R12, R9, 0x18 ;  /* 0x000000090c0b7211 */ /* 0x002fe400078ec0ff */
[----:B------:R-:W-:Y:S02]  /*75f0*/  IADD3.X R9, PT, PT, R2, UR9, RZ, P0, P1 ;  /* 0x0000000902097c10 */ /* 0x000fe400087e24ff */
[----:B------:R-:W-:-:S03]  /*7600*/  IADD3 R11, PT, PT, R8, 0x400, R11 ;  /* 0x00000400080b7810 */ /* 0x000fc60007ffe00b */
[----:B------:R-:W-:-:S07]  /*7610*/  IMAD.X R9, RZ, RZ, R9, P2 ;  /* 0x000000ffff097224 */ /* 0x000fce00010e0609 */
.L_x_206:
[----:B------:R-:W-:-:S05]  /*7620*/  MOV R8, R13 ;  /* 0x0000000d00087202 */ /* 0x000fca0000000f00 */
[----:B------:R-:W2:Y:S04]  /*7630*/  LDG.E.U8 R15, desc[UR36][R8.64+-0x100] ;  /* 0xffff0024080f7981 */ /* 0x000ea8000c1e1100 */
[----:B------:R-:W5:Y:S04]  /*7640*/  LDG.E.U8 R12, desc[UR36][R8.64+-0x80] ;  /* 0xffff8024080c7981 */ /* 0x000f68000c1e1100 */
[----:B------:R-:W3:Y:S04]  /*7650*/  LDG.E.U8 R13, desc[UR36][R8.64] ;  /* 0x00000024080d7981 */ /* 0x000ee8000c1e1100 */
[----:B------:R-:W4:Y:S01]  /*7660*/  LDG.E.U8 R14, desc[UR36][R8.64+0x80] ;  /* 0x00008024080e7981 */ /* 0x000f22000c1e1100 */
[----:B------:R-:W-:Y:S01]  /*7670*/  IMAD.MOV.U32 R18, RZ, RZ, RZ ;  /* 0x000000ffff127224 */ /* 0x000fe200078e00ff */
[----:B------:R-:W-:Y:S01]  /*7680*/  MOV R20, RZ ;  /* 0x000000ff00147202 */ /* 0x000fe20000000f00 */
[----:B------:R-:W-:Y:S01]  /*7690*/  VIADD R10, R10, 0x200 ;  /* 0x000002000a0a7836 */ /* 0x000fe20000000000 */
[----:B--2---:R-:W-:-:S02]  /*76a0*/  ISETP.NE.AND P0, PT, R15, RZ, PT ;  /* 0x000000ff0f00720c */ /* 0x004fc40003f05270 */
[----:B-----5:R-:W-:Y:S01]  /*76b0*/  ISETP.NE.AND P1, PT, R12, RZ, PT ;  /* 0x000000ff0c00720c */ /* 0x020fe20003f25270 */
[----:B------:R-:W-:Y:S01]  /*76c0*/  IMAD.MOV.U32 R12, RZ, RZ, RZ ;  /* 0x000000ffff0c7224 */ /* 0x000fe200078e00ff */
[----:B---3--:R-:W-:Y:S02]  /*76d0*/  ISETP.NE.AND P2, PT, R13, RZ, PT ;  /* 0x000000ff0d00720c */ /* 0x008fe40003f45270 */
[----:B----4-:R-:W-:-:S07]  /*76e0*/  ISETP.NE.AND P3, PT, R14, RZ, PT ;  /* 0x000000ff0e00720c */ /* 0x010fce0003f65270 */
[----:B------:R-:W0:Y:S01]  /*76f0*/  @!P0 LDS R13, [R11+-0x400] ;  /* 0xfffc00000b0d8984 */ /* 0x000e220000000800 */
[----:B------:R-:W-:-:S03]  /*7700*/  HFMA2 R14, -RZ, RZ, 0, 0 ;  /* 0x00000000ff0e7431 */ /* 0x000fc600000001ff */
[----:B------:R-:W1:Y:S04]  /*7710*/  @!P1 LDS R15, [R11+-0x200] ;  /* 0xfffe00000b0f9984 */ /* 0x000e680000000800 */
[----:B------:R-:W2:Y:S04]  /*7720*/  @!P2 LDS R19, [R11] ;  /* 0x000000000b13a984 */ /* 0x000ea80000000800 */
[----:B------:R-:W3:Y:S01]  /*7730*/  @!P3 LDS R21, [R11+0x200] ;  /* 0x000200000b15b984 */ /* 0x000ee20000000800 */
[----:B0-----:R-:W-:-:S04]  /*7740*/  @!P0 FADD.FTZ R13, -R6, R13 ;  /* 0x0000000d060d8221 */ /* 0x001fc80000010100 */
[----:B------:R-:W-:Y:S01]  /*7750*/  @!P0 FMUL.FTZ R13, R13, 1.4426950216293334961 ;  /* 0x3fb8aa3b0d0d8820 */ /* 0x000fe20000410000 */
[----:B-1----:R-:W-:-:S03]  /*7760*/  @!P1 FADD.FTZ R15, -R6, R15 ;  /* 0x0000000f060f9221 */ /* 0x002fc60000010100 */
[----:B------:R0:W1:Y:S01]  /*7770*/  @!P0 MUFU.EX2 R12, R13 ;  /* 0x0000000d000c8308 */ /* 0x0000620000000800 */
[----:B------:R-:W-:Y:S01]  /*7780*/  @!P1 FMUL.FTZ R15, R15, 1.4426950216293334961 ;  /* 0x3fb8aa3b0f0f9820 */ /* 0x000fe20000410000 */
[----:B--2---:R-:W-:Y:S01]  /*7790*/  @!P2 FADD.FTZ R19, -R6, R19 ;  /* 0x000000130613a221 */ /* 0x004fe20000010100 */
[----:B------:R-:W-:Y:S01]  /*77a0*/  ISETP.GE.AND P0, PT, R10, UR45, PT ;  /* 0x0000002d0a007c0c */ /* 0x000fe2000bf06270 */
[----:B---3--:R-:W-:Y:S01]  /*77b0*/  @!P3 FADD.FTZ R21, -R6, R21 ;  /* 0x000000150615b221 */ /* 0x008fe20000010100 */
[----:B------:R-:W2:Y:S01]  /*77c0*/  @!P1 MUFU.EX2 R14, R15 ;  /* 0x0000000f000e9308 */ /* 0x000ea20000000800 */
[----:B------:R-:W-:Y:S02]  /*77d0*/  @!P2 FMUL.FTZ R19, R19, 1.4426950216293334961 ;  /* 0x3fb8aa3b1313a820 */ /* 0x000fe40000410000 */
        /* <DEDUP_REMOVED lines=15> */
.L_x_193:
[----:B------:R-:W-:Y:S05]  /*78d0*/  BSYNC.RECONVERGENT B0 ;  /* 0x0000000000007941 */ /* 0x000fea0003800200 */
.L_x_192:
[----:B0-----:R-:W0:Y:S01]  /*78e0*/  SHFL.BFLY PT, R6, R7, 0x10, 0x1f ;  /* 0x0e001f0007067f89 */ /* 0x001e2200000e0000 */
[C---:B------:R-:W-:Y:S01]  /*78f0*/  ISETP.NE.AND P0, PT, R0.reuse, RZ, PT ;  /* 0x000000ff0000720c */ /* 0x040fe20003f05270 */
[----:B------:R-:W1:Y:S01]  /*7900*/  LDCU UR4, c[0x0][0x3f4] ;  /* 0x00007e80ff0477ac */ /* 0x000e620008000800 */
[----:B------:R-:W-:Y:S01]  /*7910*/  ISETP.GT.U32.AND P1, PT, R0, 0x3, PT ;  /* 0x000000030000780c */ /* 0x000fe20003f24070 */
[----:B------:R-:W2:Y:S01]  /*7920*/  S2UR UR13, SR_CTAID.X ;  /* 0x00000000000d79c3 */ /* 0x000ea20000002500 */
[----:B------:R-:W5:Y:S01]  /*7930*/  LDCU.U8 UR11, c[0x0][0x48c] ;  /* 0x00009180ff0b77ac */ /* 0x000f620008000000 */
[----:B-1----:R-:W-:Y:S01]  /*7940*/  UIADD3 UR4, UPT, UPT, UR4, 0x4, URZ ;  /* 0x0000000404047890 */ /* 0x002fe2000fffe0ff */
        /* <DEDUP_REMOVED lines=17> */
[----:B-----5:R-:W-:-:S05]  /*7a60*/  ISETP.NE.AND P0, PT, RZ, UR11, PT ;  /* 0x0000000bff007c0c */ /* 0x020fca000bf05270 */
[----:B------:R-:W0:Y:S01]  /*7a70*/  @!P1 LDS R7, [R5+0x10] ;  /* 0x0000100005079984 */ /* 0x000e220000000800 */
[----:B------:R-:W-:-:S03]  /*7a80*/  ISETP.GE.AND P1, PT, R3, UR45, PT ;  /* 0x0000002d03007c0c */ /* 0x000fc6000bf26270 */
[----:B0-----:R-:W0:Y:S02]  /*7a90*/  SHFL.BFLY PT, R0, R7, 0x2, 0x1f ;  /* 0x0c401f0007007f89 */ /* 0x001e2400000e0000 */
[----:B0-----:R-:W-:-:S05]  /*7aa0*/  FADD.FTZ R0, R0, R7 ;  /* 0x0000000700007221 */ /* 0x001fca0000010000 */
[----:B------:R-:W0:Y:S02]  /*7ab0*/  SHFL.BFLY PT, R9, R0, 0x1, 0x1f ;  /* 0x0c201f0000097f89 */ /* 0x000e2400000e0000 */
[----:B0-----:R-:W-:-:S06]  /*7ac0*/  FADD.FTZ R9, R0, R9 ;  /* 0x0000000900097221 */ /* 0x001fcc0000010000 */
[----:B------:R-:W0:Y:S02]  /*7ad0*/  SHFL.IDX PT, R9, R9, RZ, 0x1f ;  /* 0x00001fff09097589 */ /* 0x000e2400000e0000 */
[----:B0-----:R-:W-:-:S04]  /*7ae0*/  FADD.FTZ R4, R9, 9.9999999747524270788e-07 ;  /* 0x358637bd09047421 */ /* 0x001fc80000010000 */
[----:B------:R0:W1:Y:S01]  /*7af0*/  MUFU.RCP R11, R4 ;  /* 0x00000004000b7308 */ /* 0x0000620000001000 */
[----:B--2---:R-:W-:Y:S05]  /*7b00*/  @!P0 BRA `(.L_x_207) ;  /* 0x0000000000248947 */ /* 0x004fea0003800000 */
[----:B------:R-:W2:Y:S01]  /*7b10*/  S2UR UR5, SR_CTAID.Y ;  /* 0x00000000000579c3 */ /* 0x000ea20000002600 */
[----:B------:R-:W2:Y:S01]  /*7b20*/  LDCU UR8, c[0x0][0x3f8] ;  /* 0x00007f00ff0877ac */ /* 0x000ea20008000800 */
[----:B------:R-:W5:Y:S01]  /*7b30*/  LDCU UR4, c[0x0][0x488] ;  /* 0x00009100ff0477ac */ /* 0x000f620008000800 */
[----:B------:R-:W5:Y:S01]  /*7b40*/  LDCU UR9, c[0x0][0x40c] ;  /* 0x00008180ff0977ac */ /* 0x000f620008000800 */
[----:B------:R-:W3:Y:S01]  /*7b50*/  LDCU UR10, c[0x0][0x3f4] ;  /* 0x00007e80ff0a77ac */ /* 0x000ee20008000800 */
[----:B--2---:R-:W-:-:S04]  /*7b60*/  UIMAD UR5, UR5, UR8, UR13 ;  /* 0x00000008050572a4 */ /* 0x004fc8000f8e020d */
[----:B-----5:R-:W-:-:S04]  /*7b70*/  UIMAD UR4, UR5, UR4, UR9 ;  /* 0x00000004050472a4 */ /* 0x020fc8000f8e0209 */
[----:B---3--:R-:W-:-:S04]  /*7b80*/  UIMAD UR4, UR4, UR10, URZ ;  /* 0x0000000a040472a4 */ /* 0x008fc8000f8e02ff */
[----:B------:R-:W-:-:S12]  /*7b90*/  USHF.R.S32.HI UR5, URZ, 0x1f, UR4 ;  /* 0x0000001fff057899 */ /* 0x000fd80008011404 */
.L_x_207:
[----:B------:R-:W-:Y:S04]  /*7ba0*/  BSSY.RECONVERGENT B0, `(.L_x_208) ;  /* 0x0000063000007945 */ /* 0x000fe80003800200 */
[----:B------:R-:W-:Y:S05]  /*7bb0*/  @P1 BRA `(.L_x_209) ;  /* 0x0000000400841947 */ /* 0x000fea0003800000 */
[----:B------:R-:W-:Y:S01]  /*7bc0*/  HFMA2 R0, -RZ, RZ, 0, 7.62939453125e-06 ;  /* 0x00000080ff007431 */ /* 0x000fe200000001ff */
[----:B------:R-:W-:Y:S01]  /*7bd0*/  LOP3.LUT R5, RZ, R16, RZ, 0x33, !PT ;  /* 0x00000010ff057212 */ /* 0x000fe200078e33ff */
[----:B------:R-:W-:Y:S03]  /*7be0*/  BSSY.RECONVERGENT B1, `(.L_x_210) ;  /* 0x0000028000017945 */ /* 0x000fe60003800200 */
[----:B------:R-:W-:-:S04]  /*7bf0*/  VIADDMNMX R0, R3, R0, UR45, !PT ;  /* 0x0000002d03007e46 */ /* 0x000fc8000f800100 */
[----:B------:R-:W-:-:S04]  /*7c00*/  IADD3 R0, PT, PT, R0, -UR12, R5 ;  /* 0x8000000c00007c10 */ /* 0x000fc8000fffe005 */
[C---:B0-----:R-:W-:Y:S02]  /*7c10*/  LOP3.LUT R4, R0.reuse, 0x180, RZ, 0xc0, !PT ;  /* 0x0000018000047812 */ /* 0x041fe400078ec0ff */
[----:B------:R-:W-:Y:S02]  /*7c20*/  ISETP.GE.U32.AND P1, PT, R0, 0x180, PT ;  /* 0x000001800000780c */ /* 0x000fe40003f26070 */
[----:B------:R-:W-:-:S13]  /*7c30*/  ISETP.NE.AND P2, PT, R4, 0x180, PT ;  /* 0x000001800400780c */ /* 0x000fda0003f45270 */
[----:B------:R-:W-:Y:S05]  /*7c40*/  @!P2 BRA `(.L_x_211) ;  /* 0x000000000084a947 */ /* 0x000fea0003800000 */
[----:B------:R-:W0:Y:S01]  /*7c50*/  S2UR UR9, SR_CgaCtaId ;  /* 0x00000000000979c3 */ /* 0x000e220000008800 */
[----:B------:R-:W2:Y:S01]  /*7c60*/  LDCU.64 UR14, c[0x0][0x480] ;  /* 0x00009000ff0e77ac */ /* 0x000ea20008000a00 */
[----:B------:R-:W-:Y:S02]  /*7c70*/  LEA.HI R0, R0, 0x1, RZ, 0x19 ;  /* 0x0000000100007811 */ /* 0x000fe400078fc8ff */
[----:B------:R-:W-:Y:S01]  /*7c80*/  IADD3 R9, P2, PT, R3, UR4, RZ ;  /* 0x0000000403097c10 */ /* 0x000fe2000ff5e0ff */
[----:B------:R-:W-:Y:S02]  /*7c90*/  UMOV UR8, 0x400 ;  /* 0x0000040000087882 */ /* 0x000fe40000000000 */
[C---:B------:R-:W-:Y:S01]  /*7ca0*/  IMAD.SHL.U32 R4, R0.reuse, 0x80, RZ ;  /* 0x0000008000047824 */ /* 0x040fe200078e00ff */
[----:B------:R-:W-:Y:S01]  /*7cb0*/  UIADD3 UR8, UPT, UPT, UR8, 0x220, URZ ;  /* 0x0000022008087890 */ /* 0x000fe2000fffe0ff */
[----:B------:R-:W-:Y:S02]  /*7cc0*/  IADD3.X R10, PT, PT, RZ, UR5, RZ, P2, !PT ;  /* 0x00000005ff0a7c10 */ /* 0x000fe400097fe4ff */
[----:B------:R-:W-:-:S02]  /*7cd0*/  LOP3.LUT R0, R0, 0x3, RZ, 0xc0, !PT ;  /* 0x0000000300007812 */ /* 0x000fc400078ec0ff */
[----:B------:R-:W-:Y:S02]  /*7ce0*/  LOP3.LUT R6, R4, 0x180, RZ, 0xc0, !PT ;  /* 0x0000018004067812 */ /* 0x000fe400078ec0ff */
[----:B------:R-:W-:Y:S02]  /*7cf0*/  LEA R4, R16, UR7, 0x1 ;  /* 0x0000000710047c11 */ /* 0x000fe4000f8e08ff */
[----:B------:R-:W-:Y:S01]  /*7d00*/  IADD3 R7, PT, PT, -R0, RZ, RZ ;  /* 0x000000ff00077210 */ /* 0x000fe20007ffe1ff */
[----:B------:R-:W-:Y:S01]  /*7d10*/  IMAD.IADD R3, R3, 0x1, R6 ;  /* 0x0000000103037824 */ /* 0x000fe200078e0206 */
[----:B--2---:R-:W-:-:S04]  /*7d20*/  LEA R8, P2, R9, UR14, 0x2 ;  /* 0x0000000e09087c11 */ /* 0x004fc8000f8410ff */
[----:B------:R-:W-:Y:S01]  /*7d30*/  LEA.HI.X R9, R9, UR15, R10, 0x2, P2 ;  /* 0x0000000f09097c11 */ /* 0x000fe200090f140a */
[----:B0-----:R-:W-:-:S06]  /*7d40*/  ULEA UR8, UR9, UR8, 0x18 ;  /* 0x0000000809087291 */ /* 0x001fcc000f8ec0ff */
[----:B------:R-:W-:Y:S01]  /*7d50*/  VIADD R0, R4, UR8 ;  /* 0x0000000804007c36 */ /* 0x000fe20008000000 */
[----:B------:R-:W-:-:S07]  /*7d60*/  LEA R6, R16, UR8, 0x2 ;  /* 0x0000000810067c11 */ /* 0x000fce000f8e10ff */
.L_x_212:
[----:B--2---:R0:W1:Y:S01]  /*7d70*/  LDS R4, [R6] ;  /* 0x0000000006047984 */ /* 0x0040620000000800 */
[----:B------:R-:W-:Y:S01]  /*7d80*/  @P0 IMAD.MOV.U32 R5, RZ, RZ, R9 ;  /* 0x000000ffff050224 */ /* 0x000fe200078e0009 */
[----:B------:R-:W-:-:S04]  /*7d90*/  IADD3 R7, PT, PT, R7, 0x1, RZ ;  /* 0x0000000107077810 */ /* 0x000fc80007ffe0ff */
[----:B------:R-:W-:Y:S01]  /*7da0*/  ISETP.NE.AND P3, PT, R7, RZ, PT ;  /* 0x000000ff0700720c */ /* 0x000fe20003f65270 */
[----:B0-----:R-:W-:Y:S02]  /*7db0*/  VIADD R6, R6, 0x200 ;  /* 0x0000020006067836 */ /* 0x001fe40000000000 */
[----:B-1----:R-:W-:-:S05]  /*7dc0*/  FMUL.FTZ R13, R4, R11 ;  /* 0x0000000b040d7220 */ /* 0x002fca0000410000 */
[----:B------:R-:W-:-:S04]  /*7dd0*/  F2FP.F16.F32.PACK_AB R4, RZ, R13 ;  /* 0x0000000dff04723e */ /* 0x000fc800000000ff */
[----:B------:R-:W-:Y:S02]  /*7de0*/  PRMT R10, R4, 0x7610, R10 ;  /* 0x00007610040a7816 */ /* 0x000fe4000000000a */
[----:B------:R-:W-:Y:S02]  /*7df0*/  @P0 MOV R4, R8 ;  /* 0x0000000800040202 */ /* 0x000fe40000000f00 */
[----:B------:R-:W-:Y:S01]  /*7e00*/  IADD3 R8, P2, PT, R8, 0x200, RZ ;  /* 0x0000020008087810 */ /* 0x000fe20007f5e0ff */
[----:B------:R0:W-:Y:S03]  /*7e10*/  STS.U16 [R0], R10 ;  /* 0x0000000a00007388 */ /* 0x0001e60000000400 */
[----:B------:R-:W-:Y:S01]  /*7e20*/  IADD3.X R9, PT, PT, RZ, R9, RZ, P2, !PT ;  /* 0x00000009ff097210 */ /* 0x000fe200017fe4ff */
[----:B------:R2:W-:Y:S01]  /*7e30*/  @P0 STG.E desc[UR36][R4.64], R13 ;  /* 0x0000000d04000986 */ /* 0x0005e2000c101924 */
[----:B0-----:R-:W-:Y:S01]  /*7e40*/  VIADD R0, R0, 0x100 ;  /* 0x0000010000007836 */ /* 0x001fe20000000000 */
[----:B------:R-:W-:Y:S06]  /*7e50*/  @P3 BRA `(.L_x_212) ;  /* 0xfffffffc00c43947 */ /* 0x000fec000383ffff */
.L_x_211:
[----:B------:R-:W-:Y:S05]  /*7e60*/  BSYNC.RECONVERGENT B1 ;  /* 0x0000000000017941 */ /* 0x000fea0003800200 */
.L_x_210:
[----:B------:R-:W-:Y:S05]  /*7e70*/  @!P1 BRA `(.L_x_209) ;  /* 0x0000000000d49947 */ /* 0x000fea0003800000 */
[----:B------:R-:W0:Y:S01]  /*7e80*/  S2R R6, SR_CgaCtaId ;  /* 0x0000000000067919 */ /* 0x000e220000008800 */
[----:B------:R-:W5:Y:S01]  /*7e90*/  LDCU.64 UR14, c[0x0][0x480] ;  /* 0x00009000ff0e77ac */ /* 0x000f620008000a00 */
[----:B--2---:R-:W-:Y:S02]  /*7ea0*/  MOV R5, 0x400 ;  /* 0x0000040000057802 */ /* 0x004fe40000000f00 */
[----:B------:R-:W-:Y:S01]  /*7eb0*/  LEA R0, R3, UR7, 0x1 ;  /* 0x0000000703007c11 */ /* 0x000fe2000f8e08ff */
[----:B------:R-:W-:Y:S02]  /*7ec0*/  USHF.L.U32 UR8, UR12, 0x2, URZ ;  /* 0x000000020c087899 */ /* 0x000fe400080006ff */
[----:B------:R-:W-:Y:S01]  /*7ed0*/  MOV R7, UR12 ;  /* 0x0000000c00077c02 */ /* 0x000fe20008000f00 */
[----:B------:R-:W-:Y:S01]  /*7ee0*/  VIADD R5, R5, 0x220 ;  /* 0x0000022005057836 */ /* 0x000fe20000000000 */
[----:B------:R-:W-:Y:S02]  /*7ef0*/  UISETP.NE.AND UP0, UPT, UR11, URZ, UPT ;  /* 0x000000ff0b00728c */ /* 0x000fe4000bf05270 */
[----:B------:R-:W-:Y:S01]  /*7f00*/  ISETP.NE.AND P1, PT, RZ, UR11, PT ;  /* 0x0000000bff007c0c */ /* 0x000fe2000bf25270 */
[----:B------:R-:W-:Y:S01]  /*7f10*/  IMAD R4, R7, -0x2, R0 ;  /* 0xfffffffe07047824 */ /* 0x000fe200078e0200 */
[----:B------:R-:W-:-:S02]  /*7f20*/  IADD3 R7, P2, PT, R3, UR4, RZ ;  /* 0x0000000403077c10 */ /* 0x000fc4000ff5e0ff */
[----:B------:R-:W-:Y:S02]  /*7f30*/  LEA R0, R3, -UR8, 0x2 ;  /* 0x8000000803007c11 */ /* 0x000fe4000f8e10ff */
[----:B------:R-:W-:Y:S02]  /*7f40*/  PLOP3.LUT P0, PT, PT, PT, UP0, 0x80, 0x8 ;  /* 0x000000000008781c */ /* 0x000fe40003f0f008 */
[----:B-----5:R-:W-:Y:S02]  /*7f50*/  LEA R8, P3, R7, UR14, 0x2 ;  /* 0x0000000e07087c11 */ /* 0x020fe4000f8610ff */
[----:B0-----:R-:W-:Y:S02]  /*7f60*/  LEA R5, R6, R5, 0x18 ;  /* 0x0000000506057211 */ /* 0x001fe400078ec0ff */
[----:B------:R-:W-:Y:S02]  /*7f70*/  IADD3.X R6, PT, PT, RZ, UR5, RZ, P2, !PT ;  /* 0x00000005ff067c10 */ /* 0x000fe400097fe4ff */
[----:B------:R-:W-:-:S02]  /*7f80*/  IADD3 R8, P2, PT, R8, 0x400, RZ ;  /* 0x0000040008087810 */ /* 0x000fc40007f5e0ff */
[----:B------:R-:W-:Y:S02]  /*7f90*/  LEA.HI.X R7, R7, UR15, R6, 0x2, P3 ;  /* 0x0000000f07077c11 */ /* 0x000fe400098f1406 */
[--C-:B------:R-:W-:Y:S02]  /*7fa0*/  IADD3 R0, PT, PT, R0, 0x400, R5.reuse ;  /* 0x0000040000007810 */ /* 0x100fe40007ffe005 */
[----:B------:R-:W-:Y:S01]  /*7fb0*/  IADD3 R6, PT, PT, R4, 0x200, R5 ;  /* 0x0000020004067810 */ /* 0x000fe20007ffe005 */
[----:B------:R-:W-:-:S07]  /*7fc0*/  IMAD.X R9, RZ, RZ, R7, P2 ;  /* 0x000000ffff097224 */ /* 0x000fce00010e0607 */
.L_x_213:
[----:B------:R-:W1:Y:S01]  /*7fd0*/  LDS R4, [R0+-0x400] ;  /* 0xfffc000000047984 */ /* 0x000e620000000800 */
[----:B------:R-:W-:-:S04]  /*7fe0*/  IADD3 R3, PT, PT, R3, 0x200, RZ ;  /* 0x0000020003037810 */ /* 0x000fc80007ffe0ff */
[----:B------:R-:W-:Y:S01]  /*7ff0*/  ISETP.GE.AND P2, PT, R3, UR45, PT ;  /* 0x0000002d03007c0c */ /* 0x000fe2000bf46270 */
[----:B-1----:R-:W-:-:S05]  /*8000*/  FMUL.FTZ R13, R4, R11 ;  /* 0x0000000b040d7220 */ /* 0x002fca0000410000 */
[----:B------:R-:W-:-:S04]  /*8010*/  F2FP.F16.F32.PACK_AB R4, RZ, R13 ;  /* 0x0000000dff04723e */ /* 0x000fc800000000ff */
[----:B------:R-:W-:-:S05]  /*8020*/  PRMT R5, R4, 0x7610, R5 ;  /* 0x0000761004057816 */ /* 0x000fca0000000005 */
[----:B------:R0:W-:Y:S04]  /*8030*/  STS.U16 [R6+-0x200], R5 ;  /* 0xfffe000506007388 */ /* 0x0001e80000000400 */
[----:B------:R-:W1:Y:S01]  /*8040*/  LDS R4, [R0+-0x200] ;  /* 0xfffe000000047984 */ /* 0x000e620000000800 */
[----:B0-----:R-:W-:Y:S02]  /*8050*/  IMAD.MOV.U32 R5, RZ, RZ, R9 ;  /* 0x000000ffff057224 */ /* 0x001fe400078e0009 */
[----:B-1----:R-:W-:-:S05]  /*8060*/  FMUL.FTZ R15, R4, R11 ;  /* 0x0000000b040f7220 */ /* 0x002fca0000410000 */
[----:B------:R-:W-:-:S04]  /*8070*/  F2FP.F16.F32.PACK_AB R4, RZ, R15 ;  /* 0x0000000fff04723e */ /* 0x000fc800000000ff */
[----:B------:R-:W-:-:S05]  /*8080*/  PRMT R10, R4, 0x7610, R10 ;  /* 0x00007610040a7816 */ /* 0x000fca000000000a */
[----:B------:R-:W-:Y:S04]  /*8090*/  STS.U16 [R6+-0x100], R10 ;  /* 0xffff000a06007388 */ /* 0x000fe80000000400 */
[----:B------:R-:W0:Y:S02]  /*80a0*/  LDS R4, [R0] ;  /* 0x0000000000047984 */ /* 0x000e240000000800 */
[----:B0-----:R-:W-:-:S05]  /*80b0*/  FMUL.FTZ R19, R4, R11 ;  /* 0x0000000b04137220 */ /* 0x001fca0000410000 */
[----:B------:R-:W-:-:S05]  /*80c0*/  F2FP.F16.F32.PACK_AB R4, RZ, R19 ;  /* 0x00000013ff04723e */ /* 0x000fca00000000ff */
[----:B------:R0:W-:Y:S04]  /*80d0*/  STS.U16 [R6], R4 ;  /* 0x0000000406007388 */ /* 0x0001e80000000400 */
[----:B------:R1:W2:Y:S01]  /*80e0*/  LDS R7, [R0+0x200] ;  /* 0x0002000000077984 */ /* 0x0002a20000000800 */
[----:B0-----:R-:W-:Y:S02]  /*80f0*/  MOV R4, R8 ;  /* 0x0000000800047202 */ /* 0x001fe40000000f00 */
[----:B-1----:R-:W-:Y:S02]  /*8100*/  IADD3 R0, PT, PT, R0, 0x800, RZ ;  /* 0x0000080000007810 */ /* 0x002fe40007ffe0ff */
[----:B------:R-:W-:Y:S01]  /*8110*/  IADD3 R8, P3, PT, R4, 0x800, RZ ;  /* 0x0000080004087810 */ /* 0x000fe20007f7e0ff */
[----:B------:R-:W-:Y:S01]  /*8120*/  @P0 STG.E desc[UR36][R4.64+-0x400], R13 ;  /* 0xfffc000d04000986 */ /* 0x000fe2000c101924 */
[----:B------:R-:W-:-:S03]  /*8130*/  PLOP3.LUT P0, PT, P1, PT, PT, 0x80, 0x8 ;  /* 0x000000000008781c */ /* 0x000fc60000f0f070 */
[----:B------:R-:W-:-:S10]  /*8140*/  IMAD.X R9, RZ, RZ, R5, P3 ;  /* 0x000000ffff097224 */ /* 0x000fd400018e0605 */
[----:B------:R-:W-:Y:S04]  /*8150*/  @P0 STG.E desc[UR36][R4.64+-0x200], R15 ;  /* 0xfffe000f04000986 */ /* 0x000fe8000c101924 */
[----:B------:R-:W-:Y:S01]  /*8160*/  @P0 STG.E desc[UR36][R4.64], R19 ;  /* 0x0000001304000986 */ /* 0x000fe2000c101924 */
[----:B--2---:R-:W-:-:S05]  /*8170*/  FMUL.FTZ R21, R7, R11 ;  /* 0x0000000b07157220 */ /* 0x004fca0000410000 */
[----:B------:R-:W-:Y:S01]  /*8180*/  @P0 STG.E desc[UR36][R4.64+0x200], R21 ;  /* 0x0002001504000986 */ /* 0x000fe2000c101924 */
[----:B------:R-:W-:-:S05]  /*8190*/  F2FP.F16.F32.PACK_AB R7, RZ, R21 ;  /* 0x00000015ff07723e */ /* 0x000fca00000000ff */
[----:B------:R0:W-:Y:S02]  /*81a0*/  STS.U16 [R6+0x100], R7 ;  /* 0x0001000706007388 */ /* 0x0001e40000000400 */
[----:B0-----:R-:W-:Y:S01]  /*81b0*/  VIADD R6, R6, 0x400 ;  /* 0x0000040006067836 */ /* 0x001fe20000000000 */
[----:B------:R-:W-:Y:S06]  /*81c0*/  @!P2 BRA `(.L_x_213) ;  /* 0xfffffffc0080a947 */ /* 0x000fec000383ffff */
.L_x_209:
[----:B------:R-:W-:Y:S05]  /*81d0*/  BSYNC.RECONVERGENT B0 ;  /* 0x0000000000007941 */ /* 0x000fea0003800200 */
.L_x_208:
[----:B------:R-:W-:Y:S01]  /*81e0*/  UIADD3 UR10, UPT, UPT, UR45, -0x1, URZ ;  /* 0xffffffff2d0a7890 */ /* 0x000fe2000fffe0ff */
[----:B------:R-:W5:Y:S01]  /*81f0*/  S2R R40, SR_CgaCtaId ;  /* 0x0000000000287919 */ /* 0x000f620000008800 */
[----:B------:R-:W1:Y:S01]  /*8200*/  LDCU UR5, c[0x0][0x40c] ;  /* 0x00008180ff0577ac */ /* 0x000e620008000800 */
[----:B------:R-:W-:Y:S01]  /*8210*/  SHF.R.U32.HI R27, RZ, 0x4, R16 ;  /* 0x00000004ff1b7819 */ /* 0x000fe20000011610 */
[----:B------:R-:W-:Y:S01]  /*8220*/  BSSY.RECONVERGENT B0, `(.L_x_214) ;  /* 0x000001f000007945 */ /* 0x000fe20003800200 */
[----:B------:R-:W-:Y:S01]  /*8230*/  SHF.L.U32 R12, R16, 0x3, RZ ;  /* 0x00000003100c7819 */ /* 0x000fe200000006ff */
[----:B------:R-:W-:Y:S01]  /*8240*/  USHF.R.S32.HI UR4, URZ, 0x1f, UR10 ;  /* 0x0000001fff047899 */ /* 0x000fe2000801140a */
[----:B0-2---:R-:W-:Y:S02]  /*8250*/  MOV R4, 0x400 ;  /* 0x0000040000047802 */ /* 0x005fe40000000f00 */
[----:B------:R-:W-:Y:S02]  /*8260*/  CS2R R22, SRZ ;  /* 0x0000000000167805 */ /* 0x000fe4000001ff00 */
[----:B------:R-:W-:Y:S01]  /*8270*/  LOP3.LUT R12, R12, 0x78, RZ, 0xc0, !PT ;  /* 0x000000780c0c7812 */ /* 0x000fe200078ec0ff */
[----:B------:R-:W-:Y:S01]  /*8280*/  ULEA.HI UR4, UR4, UR10, URZ, 0x3 ;  /* 0x0000000a04047291 */ /* 0x000fe2000f8f18ff */
[----:B------:R-:W-:Y:S01]  /*8290*/  SHF.L.U32 R0, R16, 0x4, RZ ;  /* 0x0000000410007819 */ /* 0x000fe200000006ff */
[----:B------:R-:W-:Y:S01]  /*82a0*/  VIADD R3, R4, 0x120 ;  /* 0x0000012004037836 */ /* 0x000fe20000000000 */
[----:B------:R-:W-:Y:S01]  /*82b0*/  CS2R R20, SRZ ;  /* 0x0000000000147805 */ /* 0x000fe2000001ff00 */
[----:B------:R-:W-:Y:S01]  /*82c0*/  ULOP3.LUT UR4, UR4, 0xfffffff8, URZ, 0xc0, !UPT ;  /* 0xfffffff804047892 */ /* 0x000fe2000f8ec0ff */
[----:B------:R-:W-:-:S03]  /*82d0*/  LOP3.LUT R0, R0, 0xf0, RZ, 0xc0, !PT ;  /* 0x000000f000007812 */ /* 0x000fc600078ec0ff */
[----:B------:R-:W-:Y:S01]  /*82e0*/  UIADD3 UR4, UPT, UPT, UR10, -UR4, URZ ;  /* 0x800000040a047290 */ /* 0x000fe2000fffe0ff */
[----:B-1----:R-:W-:-:S05]  /*82f0*/  IMAD.U32 R43, RZ, RZ, UR5 ;  /* 0x00000005ff2b7e24 */ /* 0x002fca000f8e00ff */
[----:B------:R-:W-:-:S04]  /*8300*/  ISETP.NE.AND P0, PT, R27, UR4, PT ;  /* 0x000000041b007c0c */ /* 0x000fc8000bf05270 */
[----:B------:R-:W-:-:S04]  /*8310*/  ISETP.NE.OR P0, PT, R43, RZ, P0 ;  /* 0x000000ff2b00720c */ /* 0x000fc80000705670 */
[----:B------:R-:W-:Y:S02]  /*8320*/  ISETP.GT.U32.OR P0, PT, R12, 0x5f, P0 ;  /* 0x0000005f0c00780c */ /* 0x000fe40000704470 */
[----:B-----5:R-:W-:-:S04]  /*8330*/  LEA R3, R40, R3, 0x18 ;  /* 0x0000000328037211 */ /* 0x020fc800078ec0ff */
[----:B------:R-:W-:-:S07]  /*8340*/  IADD3 R26, PT, PT, R3, R0, RZ ;  /* 0x00000000031a7210 */ /* 0x000fce0007ffe0ff */
[----:B------:R-:W-:Y:S05]  /*8350*/  @P0 BRA `(.L_x_215) ;  /* 0x00000000002c0947 */ /* 0x000fea0003800000 */
[----:B------:R-:W0:Y:S01]  /*8360*/  LDCU.64 UR8, c[0x0][0x3b0] ;  /* 0x00007600ff0877ac */ /* 0x000e220008000a00 */
[----:B------:R-:W-:Y:S01]  /*8370*/  IMAD.MOV.U32 R23, RZ, RZ, RZ ;  /* 0x000000ffff177224 */ /* 0x000fe200078e00ff */
[----:B0-----:R-:W-:-:S04]  /*8380*/  UISETP.NE.U32.AND UP0, UPT, UR8, URZ, UPT ;  /* 0x000000ff0800728c */ /* 0x001fc8000bf05070 */
[----:B------:R-:W-:-:S09]  /*8390*/  UISETP.NE.AND.EX UP0, UPT, UR9, URZ, UPT, UP0 ;  /* 0x000000ff0900728c */ /* 0x000fd2000bf05300 */
[----:B------:R-:W-:Y:S05]  /*83a0*/  BRA.U !UP0, `(.L_x_216) ;  /* 0x0000000108147547 */ /* 0x000fea000b800000 */
[----:B------:R-:W0:Y:S01]  /*83b0*/  S2R R3, SR_CTAID.X ;  /* 0x0000000000037919 */ /* 0x000e220000002500 */
[----:B------:R-:W1:Y:S01]  /*83c0*/  LDC.64 R20, c[0x0][0x3b0] ;  /* 0x0000ec00ff147b82 */ /* 0x000e620000000a00 */
[----:B0-----:R-:W-:-:S04]  /*83d0*/  IMAD R3, R3, 0x60, R12 ;  /* 0x0000006003037824 */ /* 0x001fc800078e020c */
[----:B-1----:R-:W-:-:S06]  /*83e0*/  IMAD.WIDE.U32 R20, R3, 0x2, R20 ;  /* 0x0000000203147825 */ /* 0x002fcc00078e0014 */
[----:B------:R-:W5:Y:S02]  /*83f0*/  LDG.E.128 R20, desc[UR36][R20.64] ;  /* 0x0000002414147981 */ /* 0x000f64000c1e1d00 */
.L_x_216:
[----:B-----5:R0:W-:Y:S02]  /*8400*/  STS.128 [R26], R20 ;  /* 0x000000141a007388 */ /* 0x0201e40000000c00 */
.L_x_215:
[----:B------:R-:W-:Y:S05]  /*8410*/  BSYNC.RECONVERGENT B0 ;  /* 0x0000000000007941 */ /* 0x000fea0003800200 */
.L_x_214:
[----:B------:R-:W1:Y:S01]  /*8420*/  S2UR UR5, SR_CTAID.Y ;  /* 0x00000000000579c3 */ /* 0x000e620000002600 */
[----:B------:R-:W1:Y:S01]  /*8430*/  LDCU UR8, c[0x0][0x3f8] ;  /* 0x00007f00ff0877ac */ /* 0x000e620008000800 */
[----:B------:R-:W-:Y:S01]  /*8440*/  ISETP.GT.U32.AND P0, PT, R12, 0x5f, PT ;  /* 0x0000005f0c00780c */ /* 0x000fe20003f04070 */
[----:B------:R-:W-:Y:S01]  /*8450*/  BSSY.RECONVERGENT B0, `(.L_x_217) ;  /* 0x0000215000007945 */ /* 0x000fe20003800200 */
[----:B------:R-:W-:Y:S01]  /*8460*/  HFMA2 R0, -RZ, RZ, 0, 0 ;  /* 0x00000000ff007431 */ /* 0x000fe200000001ff */
[----:B------:R-:W2:Y:S01]  /*8470*/  LDCU UR18, c[0x0][0x40c] ;  /* 0x00008180ff1277ac */ /* 0x000ea20008000800 */
[----:B------:R-:W-:Y:S01]  /*8480*/  IMAD.MOV.U32 R13, RZ, RZ, RZ ;  /* 0x000000ffff0d7224 */ /* 0x000fe200078e00ff */
[----:B------:R-:W-:Y:S02]  /*8490*/  CS2R R32, SRZ ;  /* 0x0000000000207805 */ /* 0x000fe4000001ff00 */
[----:B------:R-:W-:Y:S01]  /*84a0*/  CS2R R30, SRZ ;  /* 0x00000000001e7805 */ /* 0x000fe2000001ff00 */
[----:B------:R-:W0:Y:S01]  /*84b0*/  LDCU.64 UR16, c[0x0][0x3c8] ;  /* 0x00007900ff1077ac */ /* 0x000e220008000a00 */
[----:B------:R-:W-:Y:S01]  /*84c0*/  IMAD.MOV.U32 R3, RZ, RZ, RZ ;  /* 0x000000ffff037224 */ /* 0x000fe200078e00ff */
[----:B------:R-:W-:Y:S01]  /*84d0*/  MOV R28, RZ ;  /* 0x000000ff001c7202 */ /* 0x000fe20000000f00 */
[----:B-1----:R-:W-:-:S06]  /*84e0*/  UIMAD UR5, UR5, UR8, UR13 ;  /* 0x00000008050572a4 */ /* 0x002fcc000f8e020d */
[----:B------:R-:W-:-:S05]  /*84f0*/  MOV R29, UR5 ;  /* 0x00000005001d7c02 */ /* 0x000fca0008000f00 */
[----:B------:R-:W-:Y:S01]  /*8500*/  IMAD R29, R29, 0x60, RZ ;  /* 0x000000601d1d7824 */ /* 0x000fe200078e02ff */
[----:B------:R-:W-:Y:S06]  /*8510*/  BAR.SYNC.DEFER_BLOCKING 0x0 ;  /* 0x0000000000007b1d */ /* 0x000fec0000010000 */
[----:B0-2---:R-:W-:Y:S05]  /*8520*/  @P0 BRA `(.L_x_218) ;  /* 0x00000020001c0947 */ /* 0x005fea0003800000 */
[----:B------:R-:W0:Y:S01]  /*8530*/  LDC R7, c[0x0][0x3f4] ;  /* 0x0000fd00ff077b82 */ /* 0x000e220000000800 */
[----:B------:R-:W-:Y:S01]  /*8540*/  IADD3 R41, PT, PT, R27, UR12, RZ ;  /* 0x0000000c1b297c10 */ /* 0x000fe2000fffe0ff */
[----:B------:R-:W-:Y:S01]  /*8550*/  VIADD R5, R4, 0x220 ;  /* 0x0000022004057836 */ /* 0x000fe20000000000 */
[----:B------:R-:W-:Y:S01]  /*8560*/  BSSY.RECONVERGENT B1, `(.L_x_219) ;  /* 0x00000c0000017945 */ /* 0x000fe20003800200 */
[----:B------:R-:W-:-:S03]  /*8570*/  MOV R0, RZ ;  /* 0x000000ff00007202 */ /* 0x000fc60000000f00 */
[----:B------:R-:W-:Y:S01]  /*8580*/  LEA R40, R40, R5, 0x18 ;  /* 0x0000000528287211 */ /* 0x000fe200078ec0ff */
[----:B----4-:R-:W1:Y:S04]  /*8590*/  LDC.64 R24, c[0x0][0x3c0] ;  /* 0x0000f000ff187b82 */ /* 0x010e680000000a00 */
[----:B------:R-:W-:-:S04]  /*85a0*/  VIADD R14, R40, UR7 ;  /* 0x00000007280e7c36 */ /* 0x000fc80008000000 */
[----:B------:R-:W-:Y:S01]  /*85b0*/  IMAD R42, R27, 0x2, R14 ;  /* 0x000000021b2a7824 */ /* 0x000fe200078e020e */
[----:B0-----:R-:W-:Y:S01]  /*85c0*/  VIMNMX R44, PT, PT, R7, UR10, PT ;  /* 0x0000000a072c7c48 */ /* 0x001fe2000bfe0100 */
[--C-:B------:R-:W-:Y:S02]  /*85d0*/  IMAD R19, R29, R7, R12.reuse ;  /* 0x000000071d137224 */ /* 0x100fe400078e020c */
[----:B------:R-:W-:Y:S01]  /*85e0*/  IMAD R5, R7, UR6, R12 ;  /* 0x0000000607057c24 */ /* 0x000fe2000f8e020c */
[----:B------:R-:W-:Y:S01]  /*85f0*/  ISETP.GE.AND P0, PT, R41, R44, PT ;  /* 0x0000002c2900720c */ /* 0x000fe20003f06270 */
[----:B-1----:R-:W-:-:S04]  /*8600*/  IMAD.WIDE R18, R19, 0x2, R24 ;  /* 0x0000000213127825 */ /* 0x002fc800078e0218 */
[----:B------:R-:W-:-:S08]  /*8610*/  IMAD.WIDE R24, R5, 0x2, R24 ;  /* 0x0000000205187825 */ /* 0x000fd000078e0218 */
[----:B------:R-:W-:Y:S05]  /*8620*/  @P0 BRA `(.L_x_220) ;  /* 0x0000000800cc0947 */ /* 0x000fea0003800000 */
[----:B------:R-:W-:Y:S01]  /*8630*/  UIMAD UR5, UR38, UR8, UR13 ;  /* 0x00000008260572a4 */ /* 0x000fe2000f8e020d */
[----:B------:R-:W-:Y:S01]  /*8640*/  VIADD R47, R41, 0x8 ;  /* 0x00000008292f7836 */ /* 0x000fe20000000000 */
[----:B------:R-:W0:Y:S01]  /*8650*/  LDC.64 R34, c[0x0][0x458] ;  /* 0x00011600ff227b82 */ /* 0x000e220000000a00 */
[----:B------:R-:W-:Y:S01]  /*8660*/  IMAD R6, R7, UR8, RZ ;  /* 0x0000000807067c24 */ /* 0x000fe2000f8e02ff */
[----:B------:R-:W-:Y:S01]  /*8670*/  BSSY.RECONVERGENT B2, `(.L_x_221) ;  /* 0x0000044000027945 */ /* 0x000fe20003800200 */
[----:B------:R-:W-:Y:S01]  /*8680*/  HFMA2 R28, -RZ, RZ, 0, 0 ;  /* 0x00000000ff1c7431 */ /* 0x000fe200000001ff */
[----:B------:R-:W-:Y:S01]  /*8690*/  MOV R3, UR5 ;  /* 0x0000000500037c02 */ /* 0x000fe20008000f00 */
[----:B------:R-:W-:Y:S01]  /*86a0*/  ULOP3.LUT UR5, URZ, UR12, URZ, 0x33, !UPT ;  /* 0x0000000cff057292 */ /* 0x000fe2000f8e33ff */
[----:B------:R-:W-:Y:S01]  /*86b0*/  VIMNMX R0, PT, PT, R44, R47, !PT ;  /* 0x0000002f2c007248 */ /* 0x000fe20007fe0100 */
[----:B------:R-:W-:Y:S01]  /*86c0*/  IMAD.MOV.U32 R15, RZ, RZ, R41 ;  /* 0x000000ffff0f7224 */ /* 0x000fe200078e0029 */
[----:B------:R-:W-:Y:S01]  /*86d0*/  CS2R R30, SRZ ;  /* 0x00000000001e7805 */ /* 0x000fe2000001ff00 */
[----:B------:R-:W-:Y:S01]  /*86e0*/  IMAD R3, R3, 0x60, R12 ;  /* 0x0000006003037824 */ /* 0x000fe200078e020c */
[----:B------:R-:W-:-:S02]  /*86f0*/  CS2R R32, SRZ ;  /* 0x0000000000207805 */ /* 0x000fc4000001ff00 */
[----:B------:R-:W-:Y:S01]  /*8700*/  IADD3 R8, PT, PT, -R27, UR5, R0 ;  /* 0x000000051b087c10 */ /* 0x000fe2000fffe100 */
[----:B------:R-:W-:Y:S02]  /*8710*/  HFMA2 R0, -RZ, RZ, 0, 0 ;  /* 0x00000000ff007431 */ /* 0x000fe400000001ff */
[----:B------:R-:W-:Y:S01]  /*8720*/  IMAD.MOV.U32 R13, RZ, RZ, RZ ;  /* 0x000000ffff0d7224 */ /* 0x000fe200078e00ff */
[----:B------:R-:W-:Y:S01]  /*8730*/  LOP3.LUT P0, RZ, R8, 0x8, RZ, 0xc0, !PT ;  /* 0x0000000808ff7812 */ /* 0x000fe2000780c0ff */
[----:B------:R-:W-:Y:S02]  /*8740*/  IMAD R45, R6, 0x60, RZ ;  /* 0x00000060062d7824 */ /* 0x000fe400078e02ff */
[----:B0-----:R-:W-:Y:S01]  /*8750*/  IMAD.WIDE R34, R3, 0x2, R34 ;  /* 0x0000000203227825 */ /* 0x001fe200078e0222 */
[----:B------:R-:W-:-:S09]  /*8760*/  MOV R3, RZ ;  /* 0x000000ff00037202 */ /* 0x000fd20000000f00 */
[----:B------:R-:W-:Y:S05]  /*8770*/  @P0 BRA `(.L_x_222) ;  /* 0x0000000000cc0947 */ /* 0x000fea0003800000 */
[----:B------:R-:W0:Y:S01]  /*8780*/  LDCU.64 UR14, c[0x0][0x3c8] ;  /* 0x00007900ff0e77ac */ /* 0x000e220008000a00 */
[----:B------:R-:W-:-:S05]  /*8790*/  IADD3 R0, P0, PT, R41, UR42, RZ ;  /* 0x0000002a29007c10 */ /* 0x000fca000ff1e0ff */
[----:B------:R-:W-:Y:S01]  /*87a0*/  IMAD.X R3, RZ, RZ, R2, P0 ;  /* 0x000000ffff037224 */ /* 0x000fe200000e0602 */
[----:B0-----:R-:W-:-:S04]  /*87b0*/  LEA R4, P0, R0, UR14, 0x2 ;  /* 0x0000000e00047c11 */ /* 0x001fc8000f8010ff */
[----:B------:R-:W-:Y:S02]  /*87c0*/  LEA.HI.X R5, R0, UR15, R3, 0x2, P0 ;  /* 0x0000000f00057c11 */ /* 0x000fe400080f1403 */
[----:B------:R-:W0:Y:S04]  /*87d0*/  LDS.U16 R0, [R42] ;  /* 0x000000002a007984 */ /* 0x000e280000000400 */
[----:B------:R-:W2:Y:S01]  /*87e0*/  LDG.E R4, desc[UR36][R4.64] ;  /* 0x0000002404047981 */ /* 0x000ea2000c1e1900 */
[----:B------:R-:W-:Y:S01]  /*87f0*/  ISETP.NE.AND P0, PT, R43, RZ, PT ;  /* 0x000000ff2b00720c */ /* 0x000fe20003f05270 */
[----:B--2---:R-:W-:-:S04]  /*8800*/  IMAD R37, R6, R4, R41 ;  /* 0x0000000406257224 */ /* 0x004fc800078e0229 */
[----:B------:R-:W-:-:S04]  /*8810*/  IMAD R37, R37, 0x60, RZ ;  /* 0x0000006025257824 */ /* 0x000fc800078e02ff */
[----:B------:R-:W-:-:S06]  /*8820*/  IMAD.WIDE R36, R37, 0x2, R24 ;  /* 0x0000000225247825 */ /* 0x000fcc00078e0218 */
[----:B------:R-:W5:Y:S01]  /*8830*/  LDG.E.128 R36, desc[UR36][R36.64] ;  /* 0x0000002424247981 */ /* 0x000f62000c1e1d00 */
[----:B0-----:R-:W-:Y:S01]  /*8840*/  HADD2.F32 R0, -RZ, R0.H0_H0 ;  /* 0x20000000ff007230 */ /* 0x001fe20000004100 */
[----:B------:R-:W-:Y:S06]  /*8850*/  @P0 BRA `(.L_x_223) ;  /* 0x0000000000500947 */ /* 0x000fec0003800000 */
[----:B------:R-:W-:Y:S01]  /*8860*/  ISETP.NE.AND P1, PT, R17, RZ, PT ;  /* 0x000000ff1100720c */ /* 0x000fe20003f25270 */
[----:B------:R-:W0:-:S12]  /*8870*/  LDS.128 R4, [R26] ;  /* 0x000000001a047984 */ /* 0x000e180000000c00 */
[----:B------:R-:W-:Y:S01]  /*8880*/  VOTEU.ANY UP0, P1 ;  /* 0x0000000000ff7886 */ /* 0x000fe20000800100 */
[----:B------:R-:W-:-:S13]  /*8890*/  PLOP3.LUT P0, PT, PT, PT, UP0, 0x80, 0x8 ;  /* 0x000000000008781c */ /* 0x000fda0003f0f008 */
[----:B------:R-:W2:Y:S01]  /*88a0*/  @P0 LDG.E.128 R48, desc[UR36][R34.64] ;  /* 0x0000002422300981 */ /* 0x000ea2000c1e1d00 */
[----:B------:R-:W-:Y:S02]  /*88b0*/  PLOP3.LUT P0, PT, PT, PT, UP0, 0x80, 0x8 ;  /* 0x000000000008781c */ /* 0x000fe40003f0f008 */
[----:B------:R-:W-:Y:S02]  /*88c0*/  PLOP3.LUT P1, PT, PT, PT, UP0, 0x80, 0x8 ;  /* 0x000000000008781c */ /* 0x000fe40003f2f008 */
[----:B------:R-:W-:Y:S02]  /*88d0*/  PLOP3.LUT P2, PT, PT, PT, UP0, 0x80, 0x8 ;  /* 0x000000000008781c */ /* 0x000fe40003f4f008 */
[----:B------:R-:W-:Y:S01]  /*88e0*/  PLOP3.LUT P3, PT, PT, PT, UP0, 0x80, 0x8 ;  /* 0x000000000008781c */ /* 0x000fe20003f6f008 */
[----:B0----5:R-:W-:Y:S02]  /*88f0*/  HADD2 R37, R37, R5 ;  /* 0x0000000525257230 */ /* 0x021fe40000000000 */
[----:B------:R-:W-:-:S02]  /*8900*/  HFMA2 R36, R36, 1, 1, R4 ;  /* 0x3c003c0024247831 */ /* 0x000fc40000000004 */
[----:B------:R-:W-:Y:S02]  /*8910*/  HADD2 R39, R39, R7 ;  /* 0x0000000727277230 */ /* 0x000fe40000000000 */
[----:B------:R-:W-:Y:S02]  /*8920*/  HFMA2 R38, R38, 1, 1, R6 ;  /* 0x3c003c0026267831 */ /* 0x000fe40000000006 */
[----:B------:R-:W-:-:S04]  /*8930*/  IMAD R5, R41, 0x60, RZ ;  /* 0x0000006029057824 */ /* 0x000fc800078e02ff */
[----:B------:R-:W-:-:S04]  /*8940*/  IMAD.WIDE.U32 R4, R5, 0x2, R18 ;  /* 0x0000000205047825 */ /* 0x000fc800078e0012 */
[----:B--2---:R-:W-:Y:S02]  /*8950*/  @P0 HMUL2 R36, R36, R48 ;  /* 0x0000003024240232 */ /* 0x004fe40000000000 */
[----:B------:R-:W-:Y:S02]  /*8960*/  @P1 HFMA2 R37, R37, R49, -RZ ;  /* 0x0000003125251231 */ /* 0x000fe400001000ff */
[----:B------:R-:W-:Y:S02]  /*8970*/  @P2 HMUL2 R38, R38, R50 ;  /* 0x0000003226262232 */ /* 0x000fe40000000000 */
[----:B------:R-:W-:-:S05]  /*8980*/  @P3 HFMA2 R39, R39, R51, -RZ ;  /* 0x0000003327273231 */ /* 0x000fca00001000ff */
[----:B------:R0:W-:Y:S02]  /*8990*/  STG.E.128 desc[UR36][R4.64], R36 ;  /* 0x0000002404007986 */ /* 0x0001e4000c101d24 */
.L_x_223:
[--C-:B-----5:R-:W-:Y:S02]  /*89a0*/  HADD2.F32 R31, -RZ, R36.reuse.H0_H0 ;  /* 0x20000024ff1f7230 */ /* 0x120fe40000004100 */
[----:B------:R-:W-:Y:S02]  /*89b0*/  HADD2.F32 R3, -RZ, R36.H1_H1 ;  /* 0x30000024ff037230 */ /* 0x000fe40000004100 */
[--C-:B0-----:R-:W-:Y:S02]  /*89c0*/  HADD2.F32 R5, -RZ, R37.reuse.H0_H0 ;  /* 0x20000025ff057230 */ /* 0x101fe40000004100 */
[C---:B------:R-:W-:Y:S01]  /*89d0*/  FFMA.FTZ R28, R0.reuse, R31, RZ ;  /* 0x0000001f001c7223 */ /* 0x040fe200000100ff */
        /* <DEDUP_REMOVED lines=10> */
[----:B------:R-:W-:-:S02]  /*8a80*/  FFMA.FTZ R13, R0, R13, RZ ;  /* 0x0000000d000d7223 */ /* 0x000fc400000100ff */
[----:B------:R-:W-:Y:S01]  /*8a90*/  FFMA.FTZ R0, R0, R15, RZ ;  /* 0x0000000f00007223 */ /* 0x000fe200000100ff */
[----:B------:R-:W-:-:S07]  /*8aa0*/  MOV R15, R47 ;  /* 0x0000002f000f7202 */ /* 0x000fce0000000f00 */
.L_x_222:
[----:B------:R-:W-:Y:S05]  /*8ab0*/  BSYNC.RECONVERGENT B2 ;  /* 0x0000000000027941 */ /* 0x000fea0003800200 */
.L_x_221:
        /* <DEDUP_REMOVED lines=8> */
.L_x_227:
[----:B------:R-:W-:Y:S02]  /*8b40*/  IADD3 R4, P1, PT, R15, UR42, RZ ;  /* 0x0000002a0f047c10 */ /* 0x000fe4000ff3e0ff */
[----:B------:R-:W-:Y:S02]  /*8b50*/  ISETP.NE.AND P4, PT, R17, RZ, PT ;  /* 0x000000ff1100720c */ /* 0x000fe40003f85270 */
[----:B------:R-:W-:Y:S02]  /*8b60*/  IADD3.X R5, PT, PT, RZ, R2, RZ, P1, !PT ;  /* 0x00000002ff057210 */ /* 0x000fe40000ffe4ff */
[----:B------:R-:W-:-:S04]  /*8b70*/  LEA R46, P1, R4, UR16, 0x2 ;  /* 0x00000010042e7c11 */ /* 0x000fc8000f8210ff */
[----:B------:R-:W-:-:S05]  /*8b80*/  LEA.HI.X R47, R4, UR17, R5, 0x2, P1 ;  /* 0x00000011042f7c11 */ /* 0x000fca00088f1405 */
[----:B------:R-:W2:Y:S02]  /*8b90*/  LDG.E R4, desc[UR36][R46.64] ;  /* 0x000000242e047981 */ /* 0x000ea4000c1e1900 */
[----:B--2---:R-:W-:-:S04]  /*8ba0*/  IMAD R5, R45, R4, R50 ;  /* 0x000000042d057224 */ /* 0x004fc800078e0232 */
[----:B------:R-:W-:-:S06]  /*8bb0*/  IMAD.WIDE R4, R5, 0x2, R24 ;  /* 0x0000000205047825 */ /* 0x000fcc00078e0218 */
[----:B------:R-:W5:Y:S01]  /*8bc0*/  LDG.E.128 R4, desc[UR36][R4.64] ;  /* 0x0000002404047981 */ /* 0x000f62000c1e1d00 */
[----:B------:R-:W-:Y:S04]  /*8bd0*/  BSSY.RECONVERGENT B2, `(.L_x_224) ;  /* 0x0000014000027945 */ /* 0x000fe80003800200 */
[----:B------:R-:W-:Y:S05]  /*8be0*/  @P0 BRA `(.L_x_225) ;  /* 0x0000000000480947 */ /* 0x000fea0003800000 */
[----:B------:R-:W-:Y:S01]  /*8bf0*/  VOTEU.ANY UP0, P4 ;  /* 0x0000000000ff7886 */ /* 0x000fe20002000100 */
[----:B------:R-:W-:Y:S01]  /*8c00*/  PLOP3.LUT P0, PT, PT, PT, UP0, 0x80, 0x8 ;  /* 0x000000000008781c */ /* 0x000fe20003f0f008 */
[----:B------:R-:W0:-:S12]  /*8c10*/  LDS.128 R36, [R26] ;  /* 0x000000001a247984 */ /* 0x000e180000000c00 */
[----:B------:R-:W2:Y:S01]  /*8c20*/  @P0 LDG.E.128 R8, desc[UR36][R34.64] ;  /* 0x0000002422080981 */ /* 0x000ea2000c1e1d00 */
[----:B------:R-:W-:Y:S02]  /*8c30*/  PLOP3.LUT P0, PT, PT, PT, UP0, 0x80, 0x8 ;  /* 0x000000000008781c */ /* 0x000fe40003f0f008 */
[----:B------:R-:W-:Y:S02]  /*8c40*/  PLOP3.LUT P1, PT, PT, PT, UP0, 0x80, 0x8 ;  /* 0x000000000008781c */ /* 0x000fe40003f2f008 */
[----:B------:R-:W-:Y:S02]  /*8c50*/  PLOP3.LUT P2, PT, PT, PT, UP0, 0x80, 0x8 ;  /* 0x000000000008781c */ /* 0x000fe40003f4f008 */
[----:B------:R-:W-:Y:S01]  /*8c60*/  PLOP3.LUT P3, PT, PT, PT, UP0, 0x80, 0x8 ;  /* 0x000000000008781c */ /* 0x000fe20003f6f008 */
[----:B0----5:R-:W-:Y:S02]  /*8c70*/  HFMA2 R4, R4, 1, 1, R36 ;  /* 0x3c003c0004047831 */ /* 0x021fe40000000024 */
[----:B------:R-:W-:-:S02]  /*8c80*/  HADD2 R5, R5, R37 ;  /* 0x0000002505057230 */ /* 0x000fc40000000000 */
[----:B------:R-:W-:Y:S02]  /*8c90*/  HFMA2 R6, R6, 1, 1, R38 ;  /* 0x3c003c0006067831 */ /* 0x000fe40000000026 */
[----:B------:R-:W-:Y:S02]  /*8ca0*/  HADD2 R7, R7, R39 ;  /* 0x0000002707077230 */ /* 0x000fe40000000000 */
[----:B--2---:R-:W-:Y:S02]  /*8cb0*/  @P0 HMUL2 R4, R4, R8 ;  /* 0x0000000804040232 */ /* 0x004fe40000000000 */
[----:B------:R-:W-:Y:S02]  /*8cc0*/  @P1 HFMA2 R5, R5, R9, -RZ ;  /* 0x0000000905051231 */ /* 0x000fe400001000ff */
[----:B------:R-:W-:Y:S02]  /*8cd0*/  @P2 HMUL2 R6, R6, R10 ;  /* 0x0000000a06062232 */ /* 0x000fe40000000000 */
[----:B------:R-:W-:-:S02]  /*8ce0*/  @P3 HFMA2 R7, R7, R11, -RZ ;  /* 0x0000000b07073231 */ /* 0x000fc400001000ff */
[----:B------:R-:W-:-:S05]  /*8cf0*/  IMAD.WIDE.U32 R8, R50, 0x2, R18 ;  /* 0x0000000232087825 */ /* 0x000fca00078e0012 */
[----:B------:R0:W-:Y:S02]  /*8d00*/  STG.E.128 desc[UR36][R8.64], R4 ;  /* 0x0000000408007986 */ /* 0x0001e4000c101d24 */
.L_x_225:
[----:B------:R-:W-:Y:S05]  /*8d10*/  BSYNC.RECONVERGENT B2 ;  /* 0x0000000000027941 */ /* 0x000fea0003800200 */
.L_x_224:
[----:B------:R-:W0:Y:S04]  /*8d20*/  LDG.E R46, desc[UR36][R46.64+0x20] ;  /* 0x000020242e2e7981 */ /* 0x000e28000c1e1900 */
[----:B------:R-:W1:Y:S01]  /*8d30*/  LDS.U16 R36, [R48+-0x10] ;  /* 0xfffff00030247984 */ /* 0x000e620000000400 */
[----:B------:R-:W-:Y:S01]  /*8d40*/  MOV R43, UR18 ;  /* 0x00000012002b7c02 */ /* 0x000fe20008000f00 */
[----:B0-----:R-:W-:-:S04]  /*8d50*/  IMAD R8, R45, R46, R50 ;  /* 0x0000002e2d087224 */ /* 0x001fc800078e0232 */
[----:B------:R-:W-:-:S04]  /*8d60*/  VIADD R9, R8, 0x300 ;  /* 0x0000030008097836 */ /* 0x000fc80000000000 */
[----:B------:R-:W-:-:S06]  /*8d70*/  IMAD.WIDE R8, R9, 0x2, R24 ;  /* 0x0000000209087825 */ /* 0x000fcc00078e0218 */
[----:B------:R-:W5:Y:S01]  /*8d80*/  LDG.E.128 R8, desc[UR36][R8.64] ;  /* 0x0000002408087981 */ /* 0x000f62000c1e1d00 */
[----:B------:R-:W-:Y:S01]  /*8d90*/  ISETP.NE.AND P0, PT, R43, RZ, PT ;  /* 0x000000ff2b00720c */ /* 0x000fe20003f05270 */
[----:B-1----:R-:W-:Y:S02]  /*8da0*/  HADD2.F32 R37, -RZ, R36.H0_H0 ;  /* 0x20000024ff257230 */ /* 0x002fe40000004100 */
[----:B-----5:R-:W-:Y:S02]  /*8db0*/  HADD2.F32 R36, -RZ, R4.H0_H0 ;  /* 0x20000004ff247230 */ /* 0x020fe40000004100 */
[----:B------:R-:W-:Y:S02]  /*8dc0*/  HADD2.F32 R38, -RZ, R5.H0_H0 ;  /* 0x20000005ff267230 */ /* 0x000fe40000004100 */
        /* <DEDUP_REMOVED lines=9> */
[----:B------:R-:W-:Y:S01]  /*8e60*/  FFMA.FTZ R52, R37, R4, R31 ;  /* 0x0000000425347223 */ /* 0x000fe2000001001f */
[----:B------:R-:W-:-:S02]  /*8e70*/  HADD2.F32 R7, -RZ, R7.H1_H1 ;  /* 0x30000007ff077230 */ /* 0x000fc40000004100 */
[C---:B------:R-:W-:Y:S01]  /*8e80*/  FFMA.FTZ R30, R37.reuse, R5, R30 ;  /* 0x00000005251e7223 */ /* 0x040fe2000001001e */
[C---:B------:R-:W-:Y:S02]  /*8e90*/  FFMA.FTZ R56, R37.reuse, R6, R33 ;  /* 0x0000000625387223 */ /* 0x040fe40000010021 */
[----:B------:R-:W-:Y:S01]  /*8ea0*/  FFMA.FTZ R58, R37, R7, R0 ;  /* 0x00000007253a7223 */ /* 0x000fe20000010000 */
[----:B------:R-:W-:Y:S06]  /*8eb0*/  @P0 BRA `(.L_x_226) ;  /* 0x00000000004c0947 */ /* 0x000fec0003800000 */
[----:B------:R-:W-:Y:S01]  /*8ec0*/  VOTEU.ANY UP0, P4 ;  /* 0x0000000000ff7886 */ /* 0x000fe20002000100 */
[----:B------:R-:W-:Y:S01]  /*8ed0*/  PLOP3.LUT P1, PT, PT, PT, UP0, 0x80, 0x8 ;  /* 0x000000000008781c */ /* 0x000fe20003f2f008 */
[----:B------:R-:W0:-:S12]  /*8ee0*/  LDS.128 R36, [R26] ;  /* 0x000000001a247984 */ /* 0x000e180000000c00 */
[----:B------:R-:W2:Y:S01]  /*8ef0*/  @P1 LDG.E.128 R4, desc[UR36][R34.64] ;  /* 0x0000002422041981 */ /* 0x000ea2000c1e1d00 */
[----:B------:R-:W-:Y:S01]  /*8f00*/  PLOP3.LUT P1, PT, PT, PT, UP0, 0x80, 0x8 ;  /* 0x000000000008781c */ /* 0x000fe20003f2f008 */
[----:B------:R-:W-:Y:S01]  /*8f10*/  VIADD R3, R50, 0x300 ;  /* 0x0000030032037836 */ /* 0x000fe20000000000 */
[----:B------:R-:W-:Y:S02]  /*8f20*/  PLOP3.LUT P2, PT, PT, PT, UP0, 0x80, 0x8 ;  /* 0x000000000008781c */ /* 0x000fe40003f4f008 */
[----:B------:R-:W-:Y:S02]  /*8f30*/  PLOP3.LUT P3, PT, PT, PT, UP0, 0x80, 0x8 ;  /* 0x000000000008781c */ /* 0x000fe40003f6f008 */
[----:B------:R-:W-:Y:S01]  /*8f40*/  PLOP3.LUT P4, PT, PT, PT, UP0, 0x80, 0x8 ;  /* 0x000000000008781c */ /* 0x000fe20003f8f008 */
[----:B0-----:R-:W-:Y:S02]  /*8f50*/  HFMA2 R8, R8, 1, 1, R36 ;  /* 0x3c003c0008087831 */ /* 0x001fe40000000024 */
        /* <DEDUP_REMOVED lines=9> */
.L_x_226:
[----:B------:R1:W2:Y:S01]  /*8ff0*/  LDS.U16 R0, [R48] ;  /* 0x0000000030007984 */ /* 0x0002a20000000400 */
[----:B------:R-:W-:Y:S01]  /*9000*/  IADD3 R15, PT, PT, R15, 0x10, RZ ;  /* 0x000000100f0f7810 */ /* 0x000fe20007ffe0ff */
[--C-:B------:R-:W-:Y:S02]  /*9010*/  HADD2.F32 R3, -RZ, R8.reuse.H0_H0 ;  /* 0x20000008ff037230 */ /* 0x100fe40000004100 */
[--C-:B0-----:R-:W-:Y:S01]  /*9020*/  HADD2.F32 R5, -RZ, R9.reuse.H0_H0 ;  /* 0x20000009ff057230 */ /* 0x101fe20000004100 */
[----:B------:R-:W-:Y:S01]  /*9030*/  ISETP.GE.AND P1, PT, R15, R44, PT ;  /* 0x0000002c0f00720c */ /* 0x000fe20003f26270 */
[----:B------:R-:W-:Y:S02]  /*9040*/  HADD2.F32 R31, -RZ, R8.H1_H1 ;  /* 0x30000008ff1f7230 */ /* 0x000fe40000004100 */
[----:B------:R-:W-:Y:S01]  /*9050*/  HADD2.F32 R9, -RZ, R9.H1_H1 ;  /* 0x30000009ff097230 */ /* 0x000fe20000004100 */
[----:B-1----:R-:W-:Y:S01]  /*9060*/  IADD3 R48, PT, PT, R48, 0x20, RZ ;  /* 0x0000002030307810 */ /* 0x002fe20007ffe0ff */
[----:B------:R-:W-:-:S02]  /*9070*/  HADD2.F32 R7, -RZ, R10.H0_H0 ;  /* 0x2000000aff077230 */ /* 0x000fc40000004100 */
[----:B------:R-:W-:Y:S02]  /*9080*/  HADD2.F32 R33, -RZ, R10.H1_H1 ;  /* 0x3000000aff217230 */ /* 0x000fe40000004100 */
[--C-:B------:R-:W-:Y:S02]  /*9090*/  HADD2.F32 R13, -RZ, R11.reuse.H0_H0 ;  /* 0x2000000bff0d7230 */ /* 0x100fe40000004100 */
[----:B------:R-:W-:Y:S02]  /*90a0*/  HADD2.F32 R11, -RZ, R11.H1_H1 ;  /* 0x3000000bff0b7230 */ /* 0x000fe40000004100 */
[----:B------:R-:W-:Y:S02]  /*90b0*/  VIADD R50, R50, 0x600 ;  /* 0x0000060032327836 */ /* 0x000fe40000000000 */
[----:B--2---:R-:W-:-:S05]  /*90c0*/  HADD2.F32 R0, -RZ, R0.H0_H0 ;  /* 0x20000000ff007230 */ /* 0x004fca0000004100 */
        /* <DEDUP_REMOVED lines=9> */
.L_x_220:
[----:B------:R-:W-:Y:S05]  /*9160*/  BSYNC.RECONVERGENT B1 ;  /* 0x0000000000017941 */ /* 0x000fea0003800200 */
.L_x_219:
[----:B------:R-:W-:Y:S01]  /*9170*/  ISETP.GE.AND P0, PT, R41, UR10, PT ;  /* 0x0000000a29007c0c */ /* 0x000fe2000bf06270 */
[----:B------:R-:W-:-:S12]  /*9180*/  BSSY.RECONVERGENT B1, `(.L_x_228) ;  /* 0x000010a000017945 */ /* 0x000fd80003800200 */
[----:B------:R-:W-:Y:S05]  /*9190*/  @P0 BRA `(.L_x_229) ;  /* 0x0000001000200947 */ /* 0x000fea0003800000 */
[----:B------:R-:W0:Y:S01]  /*91a0*/  LDCU UR5, c[0x0][0x3f8] ;  /* 0x00007f00ff0577ac */ /* 0x000e220008000800 */
[----:B------:R-:W-:Y:S01]  /*91b0*/  VIADD R44, R41, 0x8 ;  /* 0x00000008292c7836 */ /* 0x000fe20000000000 */
[----:B------:R-:W1:Y:S01]  /*91c0*/  LDC R6, c[0x0][0x3f4] ;  /* 0x0000fd00ff067b82 */ /* 0x000e620000000800 */
[----:B------:R-:W-:Y:S01]  /*91d0*/  BSSY.RECONVERGENT B2, `(.L_x_230) ;  /* 0x000005b000027945 */ /* 0x000fe20003800200 */
[----:B------:R-:W-:Y:S01]  /*91e0*/  ULOP3.LUT UR11, URZ, UR12, URZ, 0x33, !UPT ;  /* 0x0000000cff0b7292 */ /* 0x000fe2000f8e33ff */
[----:B------:R-:W-:Y:S01]  /*91f0*/  IMAD.MOV.U32 R15, RZ, RZ, R41 ;  /* 0x000000ffff0f7224 */ /* 0x000fe200078e0029 */
[----:B------:R-:W-:-:S04]  /*9200*/  VIMNMX R4, PT, PT, R44, UR10, !PT ;  /* 0x0000000a2c047c48 */ /* 0x000fc8000ffe0100 */
[----:B------:R-:W2:Y:S01]  /*9210*/  LDC.64 R8, c[0x0][0x458] ;  /* 0x00011600ff087b82 */ /* 0x000ea20000000a00 */
[----:B------:R-:W-:-:S04]  /*9220*/  IADD3 R11, PT, PT, -R27, UR11, R4 ;  /* 0x0000000b1b0b7c10 */ /* 0x000fc8000fffe104 */
[----:B------:R-:W-:Y:S01]  /*9230*/  LOP3.LUT P0, RZ, R11, 0x8, RZ, 0xc0, !PT ;  /* 0x000000080bff7812 */ /* 0x000fe2000780c0ff */
[----:B0-----:R-:W-:-:S06]  /*9240*/  UIMAD UR9, UR38, UR5, UR13 ;  /* 0x00000005260972a4 */ /* 0x001fcc000f8e020d */
[----:B------:R-:W-:Y:S01]  /*9250*/  MOV R5, UR9 ;  /* 0x0000000900057c02 */ /* 0x000fe20008000f00 */
[----:B-1----:R-:W-:-:S04]  /*9260*/  IMAD R10, R6, UR5, RZ ;  /* 0x00000005060a7c24 */ /* 0x002fc8000f8e02ff */
[----:B------:R-:W-:-:S04]  /*9270*/  IMAD R5, R5, 0x60, R12 ;  /* 0x0000006005057824 */ /* 0x000fc800078e020c */
[----:B--2---:R-:W-:Y:S01]  /*9280*/  IMAD.WIDE R8, R5, 0x2, R8 ;  /* 0x0000000205087825 */ /* 0x004fe200078e0208 */
[----:B------:R-:W-:Y:S06]  /*9290*/  @P0 BRA `(.L_x_231) ;  /* 0x0000000400380947 */ /* 0x000fec0003800000 */
[----:B------:R-:W-:Y:S02]  /*92a0*/  ISETP.GE.AND P0, PT, R41, R6, PT ;  /* 0x000000062900720c */ /* 0x000fe40003f06270 */
[----:B------:R-:W-:-:S11]  /*92b0*/  MOV R15, R44 ;  /* 0x0000002c000f7202 */ /* 0x000fd60000000f00 */
[----:B------:R-:W-:Y:S05]  /*92c0*/  @!P0 BRA `(.L_x_231) ;  /* 0x00000004002c8947 */ /* 0x000fea0003800000 */
[----:B------:R-:W-:Y:S01]  /*92d0*/  IABS R7, R6 ;  /* 0x0000000600077213 */ /* 0x000fe20000000000 */
[----:B------:R-:W0:Y:S01]  /*92e0*/  LDCU.64 UR14, c[0x0][0x3c8] ;  /* 0x00007900ff0e77ac */ /* 0x000e220008000a00 */
[----:B------:R-:W-:Y:S01]  /*92f0*/  IABS R36, R41 ;  /* 0x0000002900247213 */ /* 0x000fe20000000000 */
[----:B------:R-:W1:Y:S01]  /*9300*/  LDS.U16 R42, [R42] ;  /* 0x000000002a2a7984 */ /* 0x000e620000000400 */
        /* <DEDUP_REMOVED lines=8> */
[----:B------:R-:W-:-:S04]  /*9390*/  IMAD.MOV.U32 R4, RZ, RZ, RZ ;  /* 0x000000ffff047224 */ /* 0x000fc800078e00ff */
[----:B------:R-:W-:Y:S01]  /*93a0*/  IMAD.HI.U32 R4, R5, R35, R4 ;  /* 0x0000002305047227 */ /* 0x000fe200078e0004 */
[----:B------:R-:W-:-:S05]  /*93b0*/  MOV R5, R36 ;  /* 0x0000002400057202 */ /* 0x000fca0000000f00 */
[----:B------:R-:W-:-:S04]  /*93c0*/  IMAD.HI.U32 R4, R4, R5, RZ ;  /* 0x0000000504047227 */ /* 0x000fc800078e00ff */
[----:B------:R-:W-:-:S04]  /*93d0*/  IMAD.MOV R4, RZ, RZ, -R4 ;  /* 0x000000ffff047224 */ /* 0x000fc800078e0a04 */
[----:B------:R-:W-:-:S05]  /*93e0*/  IMAD R4, R7, R4, R5 ;  /* 0x0000000407047224 */ /* 0x000fca00078e0205 */
[----:B------:R-:W-:-:S13]  /*93f0*/  ISETP.GT.U32.AND P0, PT, R7, R4, PT ;  /* 0x000000040700720c */ /* 0x000fda0003f04070 */
[----:B------:R-:W-:-:S04]  /*9400*/  @!P0 IADD3 R4, PT, PT, R4, -R7, RZ ;  /* 0x8000000704048210 */ /* 0x000fc80007ffe0ff */
[----:B------:R-:W-:-:S13]  /*9410*/  ISETP.GT.U32.AND P0, PT, R7, R4, PT ;  /* 0x000000040700720c */ /* 0x000fda0003f04070 */
[----:B------:R-:W-:-:S05]  /*9420*/  @!P0 IMAD.IADD R4, R4, 0x1, -R7 ;  /* 0x0000000104048824 */ /* 0x000fca00078e0a07 */
[----:B------:R-:W-:Y:S02]  /*9430*/  @!P1 IADD3 R4, PT, PT, -R4, RZ, RZ ;  /* 0x000000ff04049210 */ /* 0x000fe40007ffe1ff */
[----:B------:R-:W-:-:S04]  /*9440*/  @!P2 LOP3.LUT R4, RZ, R6, RZ, 0x33, !PT ;  /* 0x00000006ff04a212 */ /* 0x000fc800078e33ff */
[----:B------:R-:W-:-:S05]  /*9450*/  IADD3 R5, P0, PT, R4, UR42, RZ ;  /* 0x0000002a04057c10 */ /* 0x000fca000ff1e0ff */
[----:B------:R-:W-:Y:S01]  /*9460*/  IMAD.X R6, RZ, RZ, R2, P0 ;  /* 0x000000ffff067224 */ /* 0x000fe200000e0602 */
[----:B0-----:R-:W-:-:S04]  /*9470*/  LEA R34, P0, R5, UR14, 0x2 ;  /* 0x0000000e05227c11 */ /* 0x001fc8000f8010ff */
[----:B------:R-:W-:-:S06]  /*9480*/  LEA.HI.X R35, R5, UR15, R6, 0x2, P0 ;  /* 0x0000000f05237c11 */ /* 0x000fcc00080f1406 */
[----:B------:R-:W2:Y:S01]  /*9490*/  LDG.E R35, desc[UR36][R34.64] ;  /* 0x0000002422237981 */ /* 0x000ea2000c1e1900 */
[----:B------:R-:W-:Y:S01]  /*94a0*/  ISETP.NE.AND P0, PT, R43, RZ, PT ;  /* 0x000000ff2b00720c */ /* 0x000fe20003f05270 */
[----:B--2---:R-:W-:-:S04]  /*94b0*/  IMAD R4, R10, R35, R4 ;  /* 0x000000230a047224 */ /* 0x004fc800078e0204 */
[----:B------:R-:W-:-:S04]  /*94c0*/  IMAD R5, R4, 0x60, RZ ;  /* 0x0000006004057824 */ /* 0x000fc800078e02ff */
[----:B------:R-:W-:-:S06]  /*94d0*/  IMAD.WIDE R4, R5, 0x2, R24 ;  /* 0x0000000205047825 */ /* 0x000fcc00078e0218 */
[----:B------:R-:W5:Y:S01]  /*94e0*/  LDG.E.128 R4, desc[UR36][R4.64] ;  /* 0x0000002404047981 */ /* 0x000f62000c1e1d00 */
[----:B------:R-:W-:Y:S01]  /*94f0*/  BSSY.RECONVERGENT B3, `(.L_x_232) ;  /* 0x0000017000037945 */ /* 0x000fe20003800200 */
[----:B-1----:R-:W-:-:S03]  /*9500*/  HADD2.F32 R15, -RZ, R42.H0_H0 ;  /* 0x2000002aff0f7230 */ /* 0x002fc60000004100 */
[----:B------:R-:W-:Y:S05]  /*9510*/  @P0 BRA `(.L_x_233) ;  /* 0x0000000000500947 */ /* 0x000fea0003800000 */
[----:B------:R-:W-:Y:S01]  /*9520*/  ISETP.NE.AND P3, PT, R17, RZ, PT ;  /* 0x000000ff1100720c */ /* 0x000fe20003f65270 */
[----:B------:R-:W0:-:S12]  /*9530*/  LDS.128 R48, [R26] ;  /* 0x000000001a307984 */ /* 0x000e180000000c00 */
[----:B------:R-:W-:Y:S01]  /*9540*/  VOTEU.ANY UP0, P3 ;  /* 0x0000000000ff7886 */ /* 0x000fe20001800100 */
[----:B------:R-:W-:-:S13]  /*9550*/  PLOP3.LUT P0, PT, PT, PT, UP0, 0x80, 0x8 ;  /* 0x000000000008781c */ /* 0x000fda0003f0f008 */
[----:B------:R-:W2:Y:S01]  /*9560*/  @P0 LDG.E.128 R36, desc[UR36][R8.64] ;  /* 0x0000002408240981 */ /* 0x000ea2000c1e1d00 */
[----:B------:R-:W-:Y:S01]  /*9570*/  PLOP3.LUT P0, PT, PT, PT, UP0, 0x80, 0x8 ;  /* 0x000000000008781c */ /* 0x000fe20003f0f008 */
[----:B------:R-:W-:Y:S01]  /*9580*/  IMAD R35, R41, 0x60, RZ ;  /* 0x0000006029237824 */ /* 0x000fe200078e02ff */
[----:B------:R-:W-:Y:S02]  /*9590*/  PLOP3.LUT P1, PT, PT, PT, UP0, 0x80, 0x8 ;  /* 0x000000000008781c */ /* 0x000fe40003f2f008 */
[----:B------:R-:W-:Y:S01]  /*95a0*/  PLOP3.LUT P2, PT, PT, PT, UP0, 0x80, 0x8 ;  /* 0x000000000008781c */ /* 0x000fe20003f4f008 */
[----:B------:R-:W-:Y:S01]  /*95b0*/  IMAD.WIDE.U32 R34, R35, 0x2, R18 ;  /* 0x0000000223227825 */ /* 0x000fe200078e0012 */
[----:B------:R-:W-:-:S03]  /*95c0*/  PLOP3.LUT P3, PT, PT, PT, UP0, 0x80, 0x8 ;  /* 0x000000000008781c */ /* 0x000fc60003f6f008 */
[----:B0----5:R-:W-:Y:S02]  /*95d0*/  HFMA2 R4, R4, 1, 1, R48 ;  /* 0x3c003c0004047831 */ /* 0x021fe40000000030 */
        /* <DEDUP_REMOVED lines=8> */
.L_x_233:
[----:B------:R-:W-:Y:S05]  /*9660*/  BSYNC.RECONVERGENT B3 ;  /* 0x0000000000037941 */ /* 0x000fea0003800200 */
.L_x_232:
[----:B0----5:R-:W-:Y:S02]  /*9670*/  HADD2.F32 R34, -RZ, R4.H0_H0 ;  /* 0x20000004ff227230 */ /* 0x021fe40000004100 */
[----:B------:R-:W-:Y:S02]  /*9680*/  HADD2.F32 R36, -RZ, R5.H0_H0 ;  /* 0x20000005ff247230 */ /* 0x000fe40000004100 */
[----:B------:R-:W-:Y:S02]  /*9690*/  HADD2.F32 R35, -RZ, R6.H0_H0 ;  /* 0x20000006ff237230 */ /* 0x000fe40000004100 */
[C---:B------:R-:W-:Y:S01]  /*96a0*/  FFMA.FTZ R28, R15.reuse, R34, R28 ;  /* 0x000000220f1c7223 */ /* 0x040fe2000001001c */
[----:B------:R-:W-:Y:S02]  /*96b0*/  HADD2.F32 R38, -RZ, R7.H0_H0 ;  /* 0x20000007ff267230 */ /* 0x000fe40000004100 */
[----:B------:R-:W-:Y:S01]  /*96c0*/  FFMA.FTZ R3, R15, R36, R3 ;  /* 0x000000240f037223 */ /* 0x000fe20000010003 */
[----:B------:R-:W-:-:S02]  /*96d0*/  HADD2.F32 R4, -RZ, R4.H1_H1 ;  /* 0x30000004ff047230 */ /* 0x000fc40000004100 */
        /* <DEDUP_REMOVED lines=10> */
.L_x_231:
[----:B------:R-:W-:Y:S05]  /*9780*/  BSYNC.RECONVERGENT B2 ;  /* 0x0000000000027941 */ /* 0x000fea0003800200 */
.L_x_230:
        /* <DEDUP_REMOVED lines=8> */
.L_x_240:
[----:B------:R-:W0:Y:S01]  /*9810*/  LDC R42, c[0x0][0x3f4] ;  /* 0x0000fd00ff2a7b82 */ /* 0x000e220000000800 */
[----:B------:R-:W-:Y:S01]  /*9820*/  VIADD R6, R11, 0xfffffff8 ;  /* 0xfffffff80b067836 */ /* 0x000fe20000000000 */
[----:B------:R-:W-:Y:S04]  /*9830*/  BSSY.RECONVERGENT B2, `(.L_x_234) ;  /* 0x000004b000027945 */ /* 0x000fe80003800200 */
[----:B0-----:R-:W-:-:S13]  /*9840*/  ISETP.GE.AND P0, PT, R6, R42, PT ;  /* 0x0000002a0600720c */ /* 0x001fda0003f06270 */
[----:B------:R-:W-:Y:S05]  /*9850*/  @!P0 BRA `(.L_x_235) ;  /* 0x0000000400208947 */ /* 0x000fea0003800000 */
[----:B------:R-:W-:Y:S01]  /*9860*/  IABS R7, R42 ;  /* 0x0000002a00077213 */ /* 0x000fe20000000000 */
[----:B------:R-:W0:Y:S01]  /*9870*/  LDCU.64 UR14, c[0x0][0x3c8] ;  /* 0x00007900ff0e77ac */ /* 0x000e220008000a00 */
[----:B------:R-:W-:Y:S02]  /*9880*/  IABS R36, R6 ;  /* 0x0000000600247213 */ /* 0x000fe40000000000 */
[----:B------:R-:W1:Y:S01]  /*9890*/  I2F.RP R34, R7 ;  /* 0x0000000700227306 */ /* 0x000e620000209400 */
[----:B------:R-:W-:Y:S01]  /*98a0*/  ISETP.GE.AND P1, PT, R6, RZ, PT ;  /* 0x000000ff0600720c */ /* 0x000fe20003f26270 */
[----:B------:R-:W2:Y:S01]  /*98b0*/  LDCU UR5, c[0x0][0x40c] ;  /* 0x00008180ff0577ac */ /* 0x000ea20008000800 */
[----:B------:R-:W-:-:S05]  /*98c0*/  ISETP.NE.AND P2, PT, R42, RZ, PT ;  /* 0x000000ff2a00720c */ /* 0x000fca0003f45270 */
[----:B-1----:R-:W1:Y:S02]  /*98d0*/  MUFU.RCP R34, R34 ;  /* 0x0000002200227308 */ /* 0x002e640000001000 */
[----:B-1----:R-:W-:-:S06]  /*98e0*/  IADD3 R35, PT, PT, R34, 0xffffffe, RZ ;  /* 0x0ffffffe22237810 */ /* 0x002fcc0007ffe0ff */
[----:B------:R-:W1:Y:S02]  /*98f0*/  F2I.FTZ.U32.TRUNC.NTZ R5, R35 ;  /* 0x0000002300057305 */ /* 0x000e64000021f000 */
[----:B-1----:R-:W-:-:S04]  /*9900*/  IMAD.MOV R4, RZ, RZ, -R5 ;  /* 0x000000ffff047224 */ /* 0x002fc800078e0a05 */
[----:B------:R-:W-:Y:S02]  /*9910*/  IMAD R37, R4, R7, RZ ;  /* 0x0000000704257224 */ /* 0x000fe400078e02ff */
[----:B------:R-:W-:-:S05]  /*9920*/  HFMA2 R4, -RZ, RZ, 0, 0 ;  /* 0x00000000ff047431 */ /* 0x000fca00000001ff */
[----:B------:R-:W-:-:S04]  /*9930*/  IMAD.HI.U32 R4, R5, R37, R4 ;  /* 0x0000002505047227 */ /* 0x000fc800078e0004 */
[----:B------:R-:W-:Y:S02]  /*9940*/  IMAD.MOV.U32 R5, RZ, RZ, R36 ;  /* 0x000000ffff057224 */ /* 0x000fe400078e0024 */
[----:B------:R-:W1:Y:S02]  /*9950*/  LDS.U16 R36, [R40+-0x10] ;  /* 0xfffff00028247984 */ /* 0x000e640000000400 */
[----:B------:R-:W-:-:S05]  /*9960*/  IMAD.HI.U32 R4, R4, R5, RZ ;  /* 0x0000000504047227 */ /* 0x000fca00078e00ff */
[----:B------:R-:W-:-:S05]  /*9970*/  IADD3 R4, PT, PT, -R4, RZ, RZ ;  /* 0x000000ff04047210 */ /* 0x000fca0007ffe1ff */
[----:B------:R-:W-:-:S05]  /*9980*/  IMAD R4, R7, R4, R5 ;  /* 0x0000000407047224 */ /* 0x000fca00078e0205 */
[----:B------:R-:W-:-:S13]  /*9990*/  ISETP.GT.U32.AND P0, PT, R7, R4, PT ;  /* 0x000000040700720c */ /* 0x000fda0003f04070 */
[----:B------:R-:W-:-:S05]  /*99a0*/  @!P0 IMAD.IADD R4, R4, 0x1, -R7 ;  /* 0x0000000104048824 */ /* 0x000fca00078e0a07 */
[----:B------:R-:W-:-:S13]  /*99b0*/  ISETP.GT.U32.AND P0, PT, R7, R4, PT ;  /* 0x000000040700720c */ /* 0x000fda0003f04070 */
[----:B------:R-:W-:-:S05]  /*99c0*/  @!P0 IADD3 R4, PT, PT, R4, -R7, RZ ;  /* 0x8000000704048210 */ /* 0x000fca0007ffe0ff */
[----:B------:R-:W-:Y:S01]  /*99d0*/  @!P1 IMAD.MOV R4, RZ, RZ, -R4 ;  /* 0x000000ffff049224 */ /* 0x000fe200078e0a04 */
[----:B------:R-:W-:-:S04]  /*99e0*/  @!P2 LOP3.LUT R4, RZ, R42, RZ, 0x33, !PT ;  /* 0x0000002aff04a212 */ /* 0x000fc800078e33ff */
[----:B------:R-:W-:-:S04]  /*99f0*/  IADD3 R5, P0, PT, R4, UR42, RZ ;  /* 0x0000002a04057c10 */ /* 0x000fc8000ff1e0ff */
[----:B------:R-:W-:Y:S02]  /*9a00*/  IADD3.X R6, PT, PT, RZ, R2, RZ, P0, !PT ;  /* 0x00000002ff067210 */ /* 0x000fe400007fe4ff */
[----:B0-----:R-:W-:-:S04]  /*9a10*/  LEA R34, P0, R5, UR14, 0x2 ;  /* 0x0000000e05227c11 */ /* 0x001fc8000f8010ff */
[----:B------:R-:W-:-:S06]  /*9a20*/  LEA.HI.X R35, R5, UR15, R6, 0x2, P0 ;  /* 0x0000000f05237c11 */ /* 0x000fcc00080f1406 */
[----:B------:R-:W4:Y:S01]  /*9a30*/  LDG.E R35, desc[UR36][R34.64] ;  /* 0x0000002422237981 */ /* 0x000f22000c1e1900 */
[----:B--2---:R-:W-:Y:S01]  /*9a40*/  UISETP.NE.AND UP0, UPT, UR5, URZ, UPT ;  /* 0x000000ff0500728c */ /* 0x004fe2000bf05270 */
[----:B----4-:R-:W-:-:S04]  /*9a50*/  IMAD R4, R10, R35, R4 ;  /* 0x000000230a047224 */ /* 0x010fc800078e0204 */
[----:B------:R-:W-:-:S04]  /*9a60*/  IMAD R5, R4, 0x60, RZ ;  /* 0x0000006004057824 */ /* 0x000fc800078e02ff */
[----:B------:R-:W-:-:S06]  /*9a70*/  IMAD.WIDE R4, R5, 0x2, R24 ;  /* 0x0000000205047825 */ /* 0x000fcc00078e0218 */
[----:B------:R-:W5:Y:S01]  /*9a80*/  LDG.E.128 R4, desc[UR36][R4.64] ;  /* 0x0000002404047981 */ /* 0x000f62000c1e1d00 */
[----:B-1----:R-:W-:Y:S01]  /*9a90*/  HADD2.F32 R41, -RZ, R36.H0_H0 ;  /* 0x20000024ff297230 */ /* 0x002fe20000004100 */
[----:B------:R-:W-:Y:S06]  /*9aa0*/  BRA.U UP0, `(.L_x_236) ;  /* 0x00000001004c7547 */ /* 0x000fec000b800000 */
[----:B------:R-:W-:Y:S01]  /*9ab0*/  ISETP.NE.AND P3, PT, R17, RZ, PT ;  /* 0x000000ff1100720c */ /* 0x000fe20003f65270 */
[----:B------:R-:W0:-:S12]  /*9ac0*/  LDS.128 R36, [R26] ;  /* 0x000000001a247984 */ /* 0x000e180000000c00 */
        /* <DEDUP_REMOVED lines=17> */
.L_x_236:
        /* <DEDUP_REMOVED lines=16> */
.L_x_235:
[----:B------:R-:W-:Y:S05]  /*9ce0*/  BSYNC.RECONVERGENT B2 ;  /* 0x0000000000027941 */ /* 0x000fea0003800200 */
.L_x_234:
[----:B------:R-:W-:Y:S01]  /*9cf0*/  ISETP.GE.AND P0, PT, R11, R42, PT ;  /* 0x0000002a0b00720c */ /* 0x000fe20003f06270 */
[----:B------:R-:W-:-:S12]  /*9d00*/  BSSY.RECONVERGENT B2, `(.L_x_237) ;  /* 0x000004b000027945 */ /* 0x000fd80003800200 */
        /* <DEDUP_REMOVED lines=9> */
[----:B-1----:R-:W-:-:S06]  /*9da0*/  VIADD R34, R6, 0xffffffe ;  /* 0x0ffffffe06227836 */ /* 0x002fcc0000000000 */
[----:B------:R-:W1:Y:S02]  /*9db0*/  F2I.FTZ.U32.TRUNC.NTZ R5, R34 ;  /* 0x0000002200057305 */ /* 0x000e64000021f000 */
[----:B-1----:R-:W-:-:S05]  /*9dc0*/  IADD3 R4, PT, PT, RZ, -R5, RZ ;  /* 0x80000005ff047210 */ /* 0x002fca0007ffe0ff */
[----:B------:R-:W-:Y:S02]  /*9dd0*/  IMAD R35, R4, R7, RZ ;  /* 0x0000000704237224 */ /* 0x000fe400078e02ff */
[----:B------:R-:W-:-:S04]  /*9de0*/  IMAD.MOV.U32 R4, RZ, RZ, RZ ;  /* 0x000000ffff047224 */ /* 0x000fc800078e00ff */
[----:B------:R-:W-:Y:S01]  /*9df0*/  IMAD.HI.U32 R4, R5, R35, R4 ;  /* 0x0000002305047227 */ /* 0x000fe200078e0004 */
[----:B------:R-:W-:Y:S02]  /*9e00*/  MOV R5, R36 ;  /* 0x0000002400057202 */ /* 0x000fe40000000f00 */
[----:B------:R-:W1:Y:S03]  /*9e10*/  LDS.U16 R36, [R40] ;  /* 0x0000000028247984 */ /* 0x000e660000000400 */
        /* <DEDUP_REMOVED lines=29> */
[----:B------:R-:W-:Y:S02]  /*9ff0*/  PLOP3.LUT P3, PT, PT, PT, UP0, 0x80, 0x8 ;  /* 0x000000000008781c */ /* 0x000fe40003f6f008 */
[----:B------:R-:W-:Y:S01]  /*a000*/  IADD3 R35, PT, PT, R15, 0x300, RZ ;  /* 0x000003000f237810 */ /* 0x000fe20007ffe0ff */
[----:B0----5:R-:W-:-:S02]  /*a010*/  HFMA2 R4, R4, 1, 1, R44 ;  /* 0x3c003c0004047831 */ /* 0x021fc4000000002c */
[----:B------:R-:W-:Y:S02]  /*a020*/  HADD2 R5, R5, R45 ;  /* 0x0000002d05057230 */ /* 0x000fe40000000000 */
[----:B------:R-:W-:Y:S02]  /*a030*/  HFMA2 R6, R6, 1, 1, R46 ;  /* 0x3c003c0006067831 */ /* 0x000fe4000000002e */
[----:B------:R-:W-:Y:S02]  /*a040*/  HADD2 R7, R7, R47 ;  /* 0x0000002f07077230 */ /* 0x000fe40000000000 */
[----:B------:R-:W-:-:S04]  /*a050*/  IMAD.WIDE.U32 R34, R35, 0x2, R18 ;  /* 0x0000000223227825 */ /* 0x000fc800078e0012 */
[----:B--2---:R-:W-:Y:S02]  /*a060*/  @P0 HMUL2 R4, R4, R36 ;  /* 0x0000002404040232 */ /* 0x004fe40000000000 */
[----:B------:R-:W-:Y:S02]  /*a070*/  @P1 HFMA2 R5, R5, R37, -RZ ;  /* 0x0000002505051231 */ /* 0x000fe400001000ff */
[----:B------:R-:W-:Y:S02]  /*a080*/  @P2 HMUL2 R6, R6, R38 ;  /* 0x0000002606062232 */ /* 0x000fe40000000000 */
[----:B------:R-:W-:-:S05]  /*a090*/  @P3 HFMA2 R7, R7, R39, -RZ ;  /* 0x0000002707073231 */ /* 0x000fca00001000ff */
[----:B------:R0:W-:Y:S02]  /*a0a0*/  STG.E.128 desc[UR36][R34.64], R4 ;  /* 0x0000000422007986 */ /* 0x0001e4000c101d24 */
.L_x_239:
        /* <DEDUP_REMOVED lines=16> */
.L_x_238:
[----:B------:R-:W-:Y:S05]  /*a1b0*/  BSYNC.RECONVERGENT B2 ;  /* 0x0000000000027941 */ /* 0x000fea0003800200 */
.L_x_237:
[C---:B------:R-:W-:Y:S01]  /*a1c0*/  VIADD R4, R11.reuse, 0x8 ;  /* 0x000000080b047836 */ /* 0x040fe20000000000 */
[----:B------:R-:W-:Y:S01]  /*a1d0*/  IADD3 R11, PT, PT, R11, 0x10, RZ ;  /* 0x000000100b0b7810 */ /* 0x000fe20007ffe0ff */
[----:B------:R-:W-:Y:S01]  /*a1e0*/  VIADD R15, R15, 0x600 ;  /* 0x000006000f0f7836 */ /* 0x000fe20000000000 */
[----:B------:R-:W-:Y:S02]  /*a1f0*/  IADD3 R40, PT, PT, R40, 0x20, RZ ;  /* 0x0000002028287810 */ /* 0x000fe40007ffe0ff */
[----:B------:R-:W-:-:S13]  /*a200*/  ISETP.GE.AND P0, PT, R4, UR10, PT ;  /* 0x0000000a04007c0c */ /* 0x000fda000bf06270 */
[----:B------:R-:W-:Y:S05]  /*a210*/  @!P0 BRA `(.L_x_240) ;  /* 0xfffffff4007c8947 */ /* 0x000fea000383ffff */
.L_x_229:
[----:B------:R-:W-:Y:S05]  /*a220*/  BSYNC.RECONVERGENT B1 ;  /* 0x0000000000017941 */ /* 0x000fea0003800200 */
.L_x_228:
[----:B------:R-:W-:-:S13]  /*a230*/  ISETP.NE.AND P0, PT, R27, UR4, PT ;  /* 0x000000041b007c0c */ /* 0x000fda000bf05270 */
[----:B------:R-:W-:Y:S05]  /*a240*/  @P0 BRA `(.L_x_218) ;  /* 0x0000000000d40947 */ /* 0x000fea0003800000 */
[----:B------:R-:W-:Y:S02]  /*a250*/  UMOV UR5, 0x60 ;  /* 0x0000006000057882 */ /* 0x000fe40000000000 */
[----:B------:R-:W-:-:S06]  /*a260*/  UIMAD UR5, UR45, UR5, -0x60 ;  /* 0xffffffa02d0574a4 */ /* 0x000fcc000f8e0205 */
[----:B------:R-:W-:-:S04]  /*a270*/  IMAD.U32 R5, RZ, RZ, UR5 ;  /* 0x00000005ff057e24 */ /* 0x000fc8000f8e00ff */
[----:B------:R-:W-:-:S06]  /*a280*/  IMAD.WIDE R4, R5, 0x2, R18 ;  /* 0x0000000205047825 */ /* 0x000fcc00078e0212 */
[----:B------:R-:W5:Y:S01]  /*a290*/  LDG.E.128 R4, desc[UR36][R4.64] ;  /* 0x0000002404047981 */ /* 0x000f62000c1e1d00 */
[----:B------:R-:W-:-:S06]  /*a2a0*/  UIADD3 UR5, UPT, UPT, UR45, -UR12, URZ ;  /* 0x8000000c2d057290 */ /* 0x000fcc000fffe0ff */
[----:B------:R-:W-:-:S05]  /*a2b0*/  MOV R9, UR5 ;  /* 0x0000000500097c02 */ /* 0x000fca0008000f00 */
[----:B------:R-:W-:Y:S01]  /*a2c0*/  IMAD R14, R9, 0x2, R14 ;  /* 0x00000002090e7824 */ /* 0x000fe200078e020e */
[----:B------:R-:W0:Y:S05]  /*a2d0*/  LDCU UR5, c[0x0][0x40c] ;  /* 0x00008180ff0577ac */ /* 0x000e2a0008000800 */
[----:B------:R-:W1:Y:S01]  /*a2e0*/  LDS.U16 R14, [R14+-0x2] ;  /* 0xfffffe000e0e7984 */ /* 0x000e620000000400 */
[----:B0-----:R-:W-:Y:S01]  /*a2f0*/  UISETP.NE.AND UP0, UPT, UR5, URZ, UPT ;  /* 0x000000ff0500728c */ /* 0x001fe2000bf05270 */
[----:B-1----:R-:W-:-:S08]  /*a300*/  HADD2.F32 R15, -RZ, R14.H0_H0 ;  /* 0x2000000eff0f7230 */ /* 0x002fd00000004100 */
[----:B------:R-:W-:Y:S05]  /*a310*/  BRA.U UP0, `(.L_x_241) ;  /* 0x0000000100607547 */ /* 0x000fea000b800000 */
[----:B------:R-:W0:Y:S02]  /*a320*/  LDCU.64 UR14, c[0x0][0x460] ;  /* 0x00008c00ff0e77ac */ /* 0x000e240008000a00 */
[----:B0-----:R-:W-:-:S04]  /*a330*/  ISETP.NE.U32.AND P0, PT, RZ, UR14, PT ;  /* 0x0000000eff007c0c */ /* 0x001fc8000bf05070 */
[----:B------:R-:W-:-:S13]  /*a340*/  ISETP.NE.AND.EX P0, PT, RZ, UR15, PT, P0 ;  /* 0x0000000fff007c0c */ /* 0x000fda000bf05300 */
[----:B------:R-:W-:Y:S01]  /*a350*/  VOTEU.ANY UP0, P0 ;  /* 0x0000000000ff7886 */ /* 0x000fe20000000100 */
[----:B------:R-:W-:-:S04]  /*a360*/  PLOP3.LUT P0, PT, PT, PT, UP0, 0x80, 0x8 ;  /* 0x000000000008781c */ /* 0x000fc80003f0f008 */
[----:B------:R-:W0:Y:S09]  /*a370*/  @UP0 LDCU UR5, c[0x0][0x3f8] ;  /* 0x00007f00ff0507ac */ /* 0x000e320008000800 */
[----:B------:R-:W1:Y:S01]  /*a380*/  @P0 LDC.64 R8, c[0x0][0x458] ;  /* 0x00011600ff080b82 */ /* 0x000e620000000a00 */
[----:B0-----:R-:W-:-:S06]  /*a390*/  @UP0 UIMAD UR5, UR38, UR5, UR13 ;  /* 0x00000005260502a4 */ /* 0x001fcc000f8e020d */
[----:B------:R-:W-:-:S05]  /*a3a0*/  MOV R11, UR5 ;  /* 0x00000005000b7c02 */ /* 0x000fca0008000f00 */
[----:B------:R-:W-:-:S04]  /*a3b0*/  @P0 IMAD R11, R11, 0x60, R12 ;  /* 0x000000600b0b0824 */ /* 0x000fc800078e020c */
[----:B-1----:R-:W-:-:S06]  /*a3c0*/  @P0 IMAD.WIDE R8, R11, 0x2, R8 ;  /* 0x000000020b080825 */ /* 0x002fcc00078e0208 */
[----:B------:R-:W2:Y:S01]  /*a3d0*/  @P0 LDG.E.128 R8, desc[UR36][R8.64] ;  /* 0x0000002408080981 */ /* 0x000ea2000c1e1d00 */
[----:B------:R-:W-:Y:S01]  /*a3e0*/  UIMAD UR5, UR40, 0x60, URZ ;  /* 0x00000060280578a4 */ /* 0x000fe2000f8e02ff */
[----:B-----5:R-:W-:Y:S02]  /*a3f0*/  HFMA2 R4, R4, 1, 1, R20 ;  /* 0x3c003c0004047831 */ /* 0x020fe40000000014 */
[----:B------:R-:W-:Y:S02]  /*a400*/  HADD2 R5, R5, R21 ;  /* 0x0000001505057230 */ /* 0x000fe40000000000 */
[----:B------:R-:W-:Y:S02]  /*a410*/  HFMA2 R6, R6, 1, 1, R22 ;  /* 0x3c003c0006067831 */ /* 0x000fe40000000016 */
[----:B------:R-:W-:Y:S02]  /*a420*/  HADD2 R7, R7, R23 ;  /* 0x0000001707077230 */ /* 0x000fe40000000000 */
[----:B------:R-:W-:-:S04]  /*a430*/  IMAD.U32 R17, RZ, RZ, UR5 ;  /* 0x00000005ff117e24 */ /* 0x000fc8000f8e00ff */
[----:B------:R-:W-:-:S04]  /*a440*/  IMAD.WIDE R18, R17, 0x2, R18 ;  /* 0x0000000211127825 */ /* 0x000fc800078e0212 */
[----:B--2---:R-:W-:Y:S02]  /*a450*/  @P0 HMUL2 R4, R4, R8 ;  /* 0x0000000804040232 */ /* 0x004fe40000000000 */
[----:B------:R-:W-:Y:S02]  /*a460*/  @P0 HFMA2 R5, R5, R9, -RZ ;  /* 0x0000000905050231 */ /* 0x000fe400001000ff */
[----:B------:R-:W-:Y:S02]  /*a470*/  @P0 HMUL2 R6, R6, R10 ;  /* 0x0000000a06060232 */ /* 0x000fe40000000000 */
[----:B------:R-:W-:-:S05]  /*a480*/  @P0 HFMA2 R7, R7, R11, -RZ ;  /* 0x0000000b07070231 */ /* 0x000fca00001000ff */
[----:B------:R0:W-:Y:S02]  /*a490*/  STG.E.128 desc[UR36][R18.64], R4 ;  /* 0x0000000412007986 */ /* 0x0001e4000c101d24 */
.L_x_241:
[----:B-----5:R-:W-:Y:S02]  /*a4a0*/  HADD2.F32 R2, -RZ, R4.H0_H0 ;  /* 0x20000004ff027230 */ /* 0x020fe40000004100 */
[----:B------:R-:W-:Y:S02]  /*a4b0*/  HADD2.F32 R8, -RZ, R5.H0_H0 ;  /* 0x20000005ff087230 */ /* 0x000fe40000004100 */
[----:B------:R-:W-:Y:S02]  /*a4c0*/  HADD2.F32 R9, -RZ, R6.H0_H0 ;  /* 0x20000006ff097230 */ /* 0x000fe40000004100 */
[C---:B------:R-:W-:Y:S01]  /*a4d0*/  FFMA.FTZ R28, R15.reuse, R2, R28 ;  /* 0x000000020f1c7223 */ /* 0x040fe2000001001c */
[----:B------:R-:W-:Y:S02]  /*a4e0*/  HADD2.F32 R10, -RZ, R7.H0_H0 ;  /* 0x20000007ff0a7230 */ /* 0x000fe40000004100 */
[----:B------:R-:W-:Y:S01]  /*a4f0*/  FFMA.FTZ R3, R15, R8, R3 ;  /* 0x000000080f037223 */ /* 0x000fe20000010003 */
[----:B0-----:R-:W-:-:S02]  /*a500*/  HADD2.F32 R4, -RZ, R4.H1_H1 ;  /* 0x30000004ff047230 */ /* 0x001fc40000004100 */
        /* <DEDUP_REMOVED lines=9> */
.L_x_218:
[----:B------:R-:W-:Y:S05]  /*a5a0*/  BSYNC.RECONVERGENT B0 ;  /* 0x0000000000007941 */ /* 0x000fea0003800200 */
.L_x_217:
[----:B------:R-:W-:Y:S01]  /*a5b0*/  BAR.SYNC.DEFER_BLOCKING 0x0 ;  /* 0x0000000000007b1d */ /* 0x000fe20000010000 */
[----:B------:R-:W-:-:S13]  /*a5c0*/  ISETP.GT.U32.AND P0, PT, R12, 0x5f, PT ;  /* 0x0000005f0c00780c */ /* 0x000fda0003f04070 */
[----:B------:R-:W-:Y:S05]  /*a5d0*/  @P0 BRA `(.L_x_242) ;  /* 0x0000000400a00947 */ /* 0x000fea0003800000 */
[----:B------:R-:W0:Y:S01]  /*a5e0*/  S2UR UR5, SR_CgaCtaId ;  /* 0x00000000000579c3 */ /* 0x000e220000008800 */
[----:B------:R-:W-:Y:S01]  /*a5f0*/  LOP3.LUT R2, R16, 0x3c0, RZ, 0xc0, !PT ;  /* 0x000003c010027812 */ /* 0x000fe200078ec0ff */
[----:B------:R-:W-:Y:S01]  /*a600*/  UMOV UR4, 0x400 ;  /* 0x0000040000047882 */ /* 0x000fe20000000000 */
[----:B------:R-:W-:Y:S01]  /*a610*/  IMAD R27, R27, 0x60, R12 ;  /* 0x000000601b1b7824 */ /* 0x000fe200078e020c */
[----:B------:R-:W-:Y:S01]  /*a620*/  UIADD3 UR4, UPT, UPT, UR4, 0x220, URZ ;  /* 0x0000022004047890 */ /* 0x000fe2000fffe0ff */
[----:B------:R-:W-:Y:S02]  /*a630*/  ISETP.NE.AND P1, PT, R2, 0x40, PT ;  /* 0x000000400200780c */ /* 0x000fe40003f25270 */
[C---:B------:R-:W-:Y:S02]  /*a640*/  LOP3.LUT R4, R16.reuse, 0x3e0, RZ, 0xc0, !PT ;  /* 0x000003e010047812 */ /* 0x040fe400078ec0ff */
[----:B------:R-:W-:Y:S02]  /*a650*/  LOP3.LUT R5, R16, 0x3f0, RZ, 0xc0, !PT ;  /* 0x000003f010057812 */ /* 0x000fe400078ec0ff */
[----:B------:R-:W-:-:S02]  /*a660*/  ISETP.NE.AND P3, PT, R4, 0x20, PT ;  /* 0x000000200400780c */ /* 0x000fc40003f65270 */
[----:B------:R-:W-:Y:S02]  /*a670*/  ISETP.NE.AND P4, PT, R5, 0x10, PT ;  /* 0x000000100500780c */ /* 0x000fe40003f85270 */
[C---:B------:R-:W-:Y:S02]  /*a680*/  ISETP.GT.U32.AND P2, PT, R16.reuse, 0x3f, PT ;  /* 0x0000003f1000780c */ /* 0x040fe40003f44070 */
[C---:B------:R-:W-:Y:S02]  /*a690*/  ISETP.GT.U32.AND P6, PT, R16.reuse, 0x1f, PT ;  /* 0x0000001f1000780c */ /* 0x040fe40003fc4070 */
[----:B------:R-:W-:Y:S01]  /*a6a0*/  ISETP.GT.U32.AND P5, PT, R16, 0xf, PT ;  /* 0x0000000f1000780c */ /* 0x000fe20003fa4070 */
[----:B0-----:R-:W-:-:S06]  /*a6b0*/  ULEA UR4, UR5, UR4, 0x18 ;  /* 0x0000000405047291 */ /* 0x001fcc000f8ec0ff */
[----:B------:R-:W-:Y:S01]  /*a6c0*/  LEA R27, R27, UR4, 0x1 ;  /* 0x000000041b1b7c11 */ /* 0x000fe2000f8e08ff */
[----:B------:R-:W-:Y:S06]  /*a6d0*/  @P1 BRA `(.L_x_243) ;  /* 0x0000000000141947 */ /* 0x000fec0003800000 */
[----:B------:R-:W-:Y:S02]  /*a6e0*/  F2FP.F16.F32.PACK_AB R4, R31, R28 ;  /* 0x0000001c1f04723e */ /* 0x000fe400000000ff */
[----:B------:R-:W-:Y:S02]  /*a6f0*/  F2FP.F16.F32.PACK_AB R5, R30, R3 ;  /* 0x000000031e05723e */ /* 0x000fe400000000ff */
[----:B------:R-:W-:Y:S02]  /*a700*/  F2FP.F16.F32.PACK_AB R6, R33, R32 ;  /* 0x000000202106723e */ /* 0x000fe400000000ff */
[----:B------:R-:W-:-:S05]  /*a710*/  F2FP.F16.F32.PACK_AB R7, R0, R13 ;  /* 0x0000000d0007723e */ /* 0x000fca00000000ff */
[----:B------:R0:W-:Y:S02]  /*a720*/  STS.128 [R27+-0x300], R4 ;  /* 0xfffd00041b007388 */ /* 0x0001e40000000c00 */
.L_x_243:
[----:B------:R-:W-:Y:S05]  /*a730*/  WARPSYNC.ALL ;  /* 0x0000000000007948 */ /* 0x000fea0003800000 */
[----:B------:R-:W-:Y:S06]  /*a740*/  BAR.SYNC.DEFER_BLOCKING 0x0 ;  /* 0x0000000000007b1d */ /* 0x000fec0000010000 */
[----:B------:R-:W-:Y:S04]  /*a750*/  BSSY.RECONVERGENT B0, `(.L_x_244) ;  /* 0x0000013000007945 */ /* 0x000fe80003800200 */
[----:B------:R-:W-:Y:S05]  /*a760*/  @P2 BRA `(.L_x_245) ;  /* 0x0000000000442947 */ /* 0x000fea0003800000 */
[----:B0-----:R-:W0:Y:S02]  /*a770*/  LDS.128 R4, [R27] ;  /* 0x000000001b047984 */ /* 0x001e240000000c00 */
[----:B0-----:R-:W-:Y:S02]  /*a780*/  HADD2.F32 R9, -RZ, R4.H0_H0 ;  /* 0x20000004ff097230 */ /* 0x001fe40000004100 */
[----:B------:R-:W-:Y:S02]  /*a790*/  HADD2.F32 R2, -RZ, R5.H0_H0 ;  /* 0x20000005ff027230 */ /* 0x000fe40000004100 */
[----:B------:R-:W-:Y:S02]  /*a7a0*/  HADD2.F32 R11, -RZ, R6.H0_H0 ;  /* 0x20000006ff0b7230 */ /* 0x000fe40000004100 */
[----:B------:R-:W-:Y:S01]  /*a7b0*/  FADD.FTZ R28, R28, R9 ;  /* 0x000000091c1c7221 */ /* 0x000fe20000010000 */
[----:B------:R-:W-:Y:S02]  /*a7c0*/  HADD2.F32 R8, -RZ, R7.H0_H0 ;  /* 0x20000007ff087230 */ /* 0x000fe40000004100 */
[----:B------:R-:W-:Y:S01]  /*a7d0*/  FADD.FTZ R3, R3, R2 ;  /* 0x0000000203037221 */ /* 0x000fe20000010000 */
[----:B------:R-:W-:-:S02]  /*a7e0*/  HADD2.F32 R4, -RZ, R4.H1_H1 ;  /* 0x30000004ff047230 */ /* 0x000fc40000004100 */
[----:B------:R-:W-:Y:S01]  /*a7f0*/  FADD.FTZ R32, R32, R11 ;  /* 0x0000000b20207221 */ /* 0x000fe20000010000 */
[----:B------:R-:W-:Y:S02]  /*a800*/  HADD2.F32 R5, -RZ, R5.H1_H1 ;  /* 0x30000005ff057230 */ /* 0x000fe40000004100 */
[----:B------:R-:W-:Y:S01]  /*a810*/  FADD.FTZ R13, R13, R8 ;  /* 0x000000080d0d7221 */ /* 0x000fe20000010000 */
[----:B------:R-:W-:Y:S02]  /*a820*/  HADD2.F32 R6, -RZ, R6.H1_H1 ;  /* 0x30000006ff067230 */ /* 0x000fe40000004100 */
[----:B------:R-:W-:Y:S01]  /*a830*/  FADD.FTZ R31, R31, R4 ;  /* 0x000000041f1f7221 */ /* 0x000fe20000010000 */
[----:B------:R-:W-:Y:S02]  /*a840*/  HADD2.F32 R7, -RZ, R7.H1_H1 ;  /* 0x30000007ff077230 */ /* 0x000fe40000004100 */
[----:B------:R-:W-:Y:S01]  /*a850*/  FADD.FTZ R30, R30, R5 ;  /* 0x000000051e1e7221 */ /* 0x000fe20000010000 */
[----:B------:R-:W-:-:S02]  /*a860*/  FADD.FTZ R33, R33, R6 ;  /* 0x0000000621217221 */ /* 0x000fc40000010000 */
[----:B------:R-:W-:-:S07]  /*a870*/  FADD.FTZ R0, R0, R7 ;  /* 0x0000000700007221 */ /* 0x000fce0000010000 */
.L_x_245:
[----:B------:R-:W-:Y:S05]  /*a880*/  BSYNC.RECONVERGENT B0 ;  /* 0x0000000000007941 */ /* 0x000fea0003800200 */
.L_x_244:
[----:B------:R-:W-:Y:S06]  /*a890*/  BAR.SYNC.DEFER_BLOCKING 0x0 ;  /* 0x0000000000007b1d */ /* 0x000fec0000010000 */
[----:B------:R-:W-:Y:S04]  /*a8a0*/  BSSY.RECONVERGENT B0, `(.L_x_246) ;  /* 0x0000007000007945 */ /* 0x000fe80003800200 */
[----:B------:R-:W-:Y:S05]  /*a8b0*/  @P3 BRA `(.L_x_247) ;  /* 0x0000000000143947 */ /* 0x000fea0003800000 */
[----:B0-----:R-:W-:Y:S02]  /*a8c0*/  F2FP.F16.F32.PACK_AB R4, R31, R28 ;  /* 0x0000001c1f04723e */ /* 0x001fe400000000ff */
[----:B------:R-:W-:Y:S02]  /*a8d0*/  F2FP.F16.F32.PACK_AB R5, R30, R3 ;  /* 0x000000031e05723e */ /* 0x000fe400000000ff */
[----:B------:R-:W-:Y:S02]  /*a8e0*/  F2FP.F16.F32.PACK_AB R6, R33, R32 ;  /* 0x000000202106723e */ /* 0x000fe400000000ff */
[----:B------:R-:W-:-:S05]  /*a8f0*/  F2FP.F16.F32.PACK_AB R7, R0, R13 ;  /* 0x0000000d0007723e */ /* 0x000fca00000000ff */
[----:B------:R1:W-:Y:S02]  /*a900*/  STS.128 [R27+-0x180], R4 ;  /* 0xfffe80041b007388 */ /* 0x0003e40000000c00 */
.L_x_247:
[----:B------:R-:W-:Y:S05]  /*a910*/  BSYNC.RECONVERGENT B0 ;  /* 0x0000000000007941 */ /* 0x000fea0003800200 */
.L_x_246:
[----:B------:R-:W-:Y:S06]  /*a920*/  BAR.SYNC.DEFER_BLOCKING 0x0 ;  /* 0x0000000000007b1d */ /* 0x000fec0000010000 */
[----:B------:R-:W-:Y:S04]  /*a930*/  BSSY.RECONVERGENT B0, `(.L_x_248) ;  /* 0x0000013000007945 */ /* 0x000fe80003800200 */
[----:B------:R-:W-:Y:S05]  /*a940*/  @P6 BRA `(.L_x_249) ;  /* 0x0000000000446947 */ /* 0x000fea0003800000 */
[----:B01----:R-:W0:Y:S02]  /*a950*/  LDS.128 R4, [R27] ;  /* 0x000000001b047984 */ /* 0x003e240000000c00 */
        /* <DEDUP_REMOVED lines=16> */
.L_x_249:
[----:B------:R-:W-:Y:S05]  /*aa60*/  BSYNC.RECONVERGENT B0 ;  /* 0x0000000000007941 */ /* 0x000fea0003800200 */
.L_x_248:
        /* <DEDUP_REMOVED lines=8> */
.L_x_251:
[----:B------:R-:W-:Y:S05]  /*aaf0*/  BSYNC.RECONVERGENT B0 ;  /* 0x0000000000007941 */ /* 0x000fea0003800200 */
.L_x_250:
[----:B------:R-:W-:Y:S06]  /*ab00*/  BAR.SYNC.DEFER_BLOCKING 0x0 ;  /* 0x0000000000007b1d */ /* 0x000fec0000010000 */
[----:B------:R-:W-:Y:S04]  /*ab10*/  BSSY.RECONVERGENT B0, `(.L_x_252) ;  /* 0x0000013000007945 */ /* 0x000fe80003800200 */
[----:B------:R-:W-:Y:S05]  /*ab20*/  @P5 BRA `(.L_x_253) ;  /* 0x0000000000445947 */ /* 0x000fea0003800000 */
[----:B012-4-:R-:W0:Y:S02]  /*ab30*/  LDS.128 R24, [R27] ;  /* 0x000000001b187984 */ /* 0x017e240000000c00 */
[----:B0-----:R-:W-:Y:S02]  /*ab40*/  HADD2.F32 R5, -RZ, R24.H0_H0 ;  /* 0x20000018ff057230 */ /* 0x001fe40000004100 */
[--C-:B------:R-:W-:Y:S02]  /*ab50*/  HADD2.F32 R2, -RZ, R25.reuse.H0_H0 ;  /* 0x20000019ff027230 */ /* 0x100fe40000004100 */
[----:B------:R-:W-:Y:S02]  /*ab60*/  HADD2.F32 R7, -RZ, R26.H0_H0 ;  /* 0x2000001aff077230 */ /* 0x000fe40000004100 */
        /* <DEDUP_REMOVED lines=13> */
.L_x_253:
[----:B------:R-:W-:Y:S05]  /*ac40*/  BSYNC.RECONVERGENT B0 ;  /* 0x0000000000007941 */ /* 0x000fea0003800200 */
.L_x_252:
[----:B------:R-:W-:Y:S06]  /*ac50*/  BAR.SYNC.DEFER_BLOCKING 0x0 ;  /* 0x0000000000007b1d */ /* 0x000fec0000010000 */
.L_x_242:
[----:B------:R-:W-:-:S13]  /*ac60*/  ISETP.GT.U32.OR P0, PT, R16, 0xf, P0 ;  /* 0x0000000f1000780c */ /* 0x000fda0000704470 */
[----:B------:R-:W-:Y:S05]  /*ac70*/  @P0 EXIT ;  /* 0x000000000000094d */ /* 0x000fea0003800000 */
[----:B------:R-:W5:Y:S02]  /*ac80*/  LDCU UR4, c[0x0][0x478] ;  /* 0x00008f00ff0477ac */ /* 0x000f640008000800 */
[----:B-----5:R-:W-:-:S09]  /*ac90*/  UISETP.NE.AND UP0, UPT, UR4, 0x2, UPT ;  /* 0x000000020400788c */ /* 0x020fd2000bf05270 */
[----:B------:R-:W-:Y:S05]  /*aca0*/  BRA.U UP0, `(.L_x_254) ;  /* 0x0000000100e07547 */ /* 0x000fea000b800000 */
[----:B012---:R-:W0:Y:S01]  /*acb0*/  LDC.64 R4, c[0x0][0x470] ;  /* 0x00011c00ff047b82 */ /* 0x007e220000000a00 */
[----:B------:R-:W1:Y:S01]  /*acc0*/  LDCU.64 UR4, c[0x0][0x380] ;  /* 0x00007000ff0477ac */ /* 0x000e620008000a00 */
[----:B0-----:R-:W2:Y:S01]  /*acd0*/  LDG.E R4, desc[UR36][R4.64] ;  /* 0x0000002404047981 */ /* 0x001ea2000c1e1900 */
[----:B------:R-:W-:-:S05]  /*ace0*/  IMAD.IADD R12, R29, 0x1, R12 ;  /* 0x000000011d0c7824 */ /* 0x000fca00078e020c */
[----:B-1----:R-:W-:Y:S01]  /*acf0*/  IADD3 R8, P0, PT, R12, UR4, RZ ;  /* 0x000000040c087c10 */ /* 0x002fe2000ff1e0ff */
[C---:B--2---:R-:W-:Y:S01]  /*ad00*/  FMUL.FTZ R13, R4.reuse, R13 ;  /* 0x0000000d040d7220 */ /* 0x044fe20000410000 */
[C---:B------:R-:W-:Y:S01]  /*ad10*/  FMUL.FTZ R33, R4.reuse, R33 ;  /* 0x0000002104217220 */ /* 0x040fe20000410000 */
[C---:B------:R-:W-:Y:S01]  /*ad20*/  FMUL.FTZ R0, R4.reuse, R0 ;  /* 0x0000000004007220 */ /* 0x040fe20000410000 */
[C---:B------:R-:W-:Y:S01]  /*ad30*/  FMUL.FTZ R31, R4.reuse, R31 ;  /* 0x0000001f041f7220 */ /* 0x040fe20000410000 */
[C---:B------:R-:W-:Y:S01]  /*ad40*/  FMUL.FTZ R3, R4.reuse, R3 ;  /* 0x0000000304037220 */ /* 0x040fe20000410000 */
[C---:B------:R-:W-:Y:S01]  /*ad50*/  FMUL.FTZ R30, R4.reuse, R30 ;  /* 0x0000001e041e7220 */ /* 0x040fe20000410000 */
[----:B------:R-:W0:Y:S01]  /*ad60*/  F2I.S8.NTZ R13, R13 ;  /* 0x0000000d000d7305 */ /* 0x000e220000202100 */
[C---:B------:R-:W-:Y:S01]  /*ad70*/  FMUL.FTZ R32, R4.reuse, R32 ;  /* 0x0000002004207220 */ /* 0x040fe20000410000 */
[----:B------:R-:W-:-:S06]  /*ad80*/  FMUL.FTZ R4, R4, R28 ;  /* 0x0000001c04047220 */ /* 0x000fcc0000410000 */
[----:B------:R-:W1:Y:S01]  /*ad90*/  F2I.S8.NTZ R33, R33 ;  /* 0x0000002100217305 */ /* 0x000e620000202100 */
[----:B0-----:R-:W-:-:S07]  /*ada0*/  PRMT R2, R13, 0x8880, RZ ;  /* 0x000088800d027816 */ /* 0x001fce00000000ff */
[----:B------:R-:W0:Y:S01]  /*adb0*/  F2I.S8.NTZ R0, R0 ;  /* 0x0000000000007305 */ /* 0x000e220000202100 */
[----:B------:R-:W-:-:S04]  /*adc0*/  PRMT R2, R2, 0x7710, RZ ;  /* 0x0000771002027816 */ /* 0x000fc800000000ff */
[----:B------:R-:W-:-:S03]  /*add0*/  SHF.L.U32 R5, R2, 0x10, RZ ;  /* 0x0000001002057819 */ /* 0x000fc600000006ff */
[----:B------:R-:W2:Y:S01]  /*ade0*/  F2I.S8.NTZ R31, R31 ;  /* 0x0000001f001f7305 */ /* 0x000ea20000202100 */
[----:B-1----:R-:W-:Y:S02]  /*adf0*/  PRMT R33, R33, 0x8880, RZ ;  /* 0x0000888021217816 */ /* 0x002fe400000000ff */
[----:B------:R-:W-:Y:S02]  /*ae00*/  LOP3.LUT R5, R5, 0xff0000, RZ, 0xc0, !PT ;  /* 0x00ff000005057812 */ /* 0x000fe400078ec0ff */
[----:B0-----:R-:W-:-:S03]  /*ae10*/  PRMT R6, R0, 0x8880, RZ ;  /* 0x0000888000067816 */ /* 0x001fc600000000ff */
[----:B------:R-:W0:Y:S01]  /*ae20*/  F2I.S8.NTZ R3, R3 ;  /* 0x0000000300037305 */ /* 0x000e220000202100 */
[----:B------:R-:W-:Y:S02]  /*ae30*/  PRMT R0, R33, 0x7710, RZ ;  /* 0x0000771021007816 */ /* 0x000fe400000000ff */
[----:B------:R-:W-:Y:S02]  /*ae40*/  PRMT R2, R6, 0x7710, RZ ;  /* 0x0000771006027816 */ /* 0x000fe400000000ff */
[----:B------:R-:W-:Y:S02]  /*ae50*/  SHF.L.U32 R0, R0, 0x8, RZ ;  /* 0x0000000800007819 */ /* 0x000fe400000006ff */
[----:B------:R-:W-:Y:S01]  /*ae60*/  PRMT R9, R5, 0x4210, R2 ;  /* 0x0000421005097816 */ /* 0x000fe20000000002 */
[----:B------:R-:W1:Y:S01]  /*ae70*/  F2I.S8.NTZ R30, R30 ;  /* 0x0000001e001e7305 */ /* 0x000e620000202100 */
[----:B--2---:R-:W-:Y:S02]  /*ae80*/  PRMT R31, R31, 0x8880, RZ ;  /* 0x000088801f1f7816 */ /* 0x004fe400000000ff */
[----:B------:R-:W-:-:S02]  /*ae90*/  LOP3.LUT R9, R9, 0xff00, R0, 0xf8, !PT ;  /* 0x0000ff0009097812 */ /* 0x000fc400078ef800 */
[----:B------:R-:W-:Y:S02]  /*aea0*/  PRMT R0, R31, 0x7710, RZ ;  /* 0x000077101f007816 */ /* 0x000fe400000000ff */
[----:B0-----:R-:W-:Y:S01]  /*aeb0*/  PRMT R2, R3, 0x8880, RZ ;  /* 0x0000888003027816 */ /* 0x001fe200000000ff */
[----:B------:R-:W0:Y:S01]  /*aec0*/  F2I.S8.NTZ R32, R32 ;  /* 0x0000002000207305 */ /* 0x000e220000202100 */
[----:B------:R-:W-:Y:S02]  /*aed0*/  LOP3.LUT R6, R0, 0xff, RZ, 0xc0, !PT ;  /* 0x000000ff00067812 */ /* 0x000fe400078ec0ff */
[----:B------:R-:W-:-:S03]  /*aee0*/  PRMT R2, R2, 0x7710, RZ ;  /* 0x0000771002027816 */ /* 0x000fc600000000ff */
[----:B------:R-:W-:Y:S01]  /*aef0*/  IMAD.WIDE.U32 R6, R6, 0x100, RZ ;  /* 0x0000010006067825 */ /* 0x000fe200078e00ff */
[----:B-1----:R-:W-:Y:S01]  /*af00*/  PRMT R30, R30, 0x8880, RZ ;  /* 0x000088801e1e7816 */ /* 0x002fe200000000ff */
[----:B------:R-:W1:Y:S01]  /*af10*/  F2I.S8.NTZ R4, R4 ;  /* 0x0000000400047305 */ /* 0x000e620000202100 */
[----:B------:R-:W-:Y:S02]  /*af20*/  LOP3.LUT R5, R2, 0xff, RZ, 0xc0, !PT ;  /* 0x000000ff02057812 */ /* 0x000fe400078ec0ff */
[----:B------:R-:W-:Y:S02]  /*af30*/  PRMT R3, R30, 0x7710, RZ ;  /* 0x000077101e037816 */ /* 0x000fe400000000ff */
[----:B0-----:R-:W-:Y:S02]  /*af40*/  PRMT R32, R32, 0x8880, RZ ;  /* 0x0000888020207816 */ /* 0x001fe400000000ff */
[----:B------:R-:W-:Y:S02]  /*af50*/  LOP3.LUT R3, R3, 0xff, RZ, 0xc0, !PT ;  /* 0x000000ff03037812 */ /* 0x000fe400078ec0ff */
        /* <DEDUP_REMOVED lines=13> */
.L_x_254:
[----:B012---:R-:W0:Y:S01]  /*b030*/  LDC.64 R4, c[0x0][0x380] ;  /* 0x0000e000ff047b82 */ /* 0x007e220000000a00 */
[----:B------:R-:W-:Y:S01]  /*b040*/  IMAD.IADD R29, R29, 0x1, R12 ;  /* 0x000000011d1d7824 */ /* 0x000fe200078e020c */
[----:B------:R-:W-:Y:S02]  /*b050*/  F2FP.F16.F32.PACK_AB R31, R31, R28 ;  /* 0x0000001c1f1f723e */ /* 0x000fe400000000ff */
[----:B------:R-:W-:Y:S02]  /*b060*/  F2FP.F16.F32.PACK_AB R3, R30, R3 ;  /* 0x000000031e03723e */ /* 0x000fe400000000ff */
[----:B------:R-:W-:Y:S02]  /*b070*/  F2FP.F16.F32.PACK_AB R33, R33, R32 ;  /* 0x000000202121723e */ /* 0x000fe400000000ff */
[----:B------:R-:W-:Y:S01]  /*b080*/  F2FP.F16.F32.PACK_AB R13, R0, R13 ;  /* 0x0000000d000d723e */ /* 0x000fe200000000ff */
[----:B0-----:R-:W-:-:S05]  /*b090*/  IMAD.WIDE R4, R29, 0x2, R4 ;  /* 0x000000021d047825 */ /* 0x001fca00078e0204 */
[----:B------:R-:W-:Y:S04]  /*b0a0*/  STG.E desc[UR36][R4.64], R31 ;  /* 0x0000001f04007986 */ /* 0x000fe8000c101924 */
[----:B------:R-:W-:Y:S04]  /*b0b0*/  STG.E desc[UR36][R4.64+0x4], R3 ;  /* 0x0000040304007986 */ /* 0x000fe8000c101924 */
[----:B------:R-:W-:Y:S04]  /*b0c0*/  STG.E desc[UR36][R4.64+0x8], R33 ;  /* 0x0000082104007986 */ /* 0x000fe8000c101924 */
[----:B------:R-:W-:Y:S01]  /*b0d0*/  STG.E desc[UR36][R4.64+0xc], R13 ;  /* 0x00000c0d04007986 */ /* 0x000fe2000c101924 */
[----:B------:R-:W-:Y:S05]  /*b0e0*/  EXIT ;  /* 0x000000000000794d */ /* 0x000fea0003800000 */
.L_x_151:
[----:B------:R-:W-:Y:S01]  /*b0f0*/  MOV R12, 0x10 ;  /* 0x00000010000c7802 */ /* 0x000fe20000000f00 */
[----:B------:R-:W-:Y:S01]  /*b100*/  IMAD.MOV.U32 R11, RZ, RZ, 0x1f ;  /* 0x0000001fff0b7424 */ /* 0x000fe200078e00ff */
[----:B------:R-:W-:-:S07]  /*b110*/  MOV R15, 0xffffffff ;  /* 0xffffffff000f7802 */ /* 0x000fce0000000f00 */
[----:B-1----:R-:W-:Y:S05]  /*b120*/  WARPSYNC.COLLECTIVE R15, `(.L_x_255) ;  /* 0x000000000f087348 */ /* 0x002fea0003c00000 */
[----:B------:R0:W2:Y:S02]  /*b130*/  SHFL.BFLY P6, R14, R13, R12, R11 ;  /* 0x0c00000c0d0e7389 */ /* 0x0000a400000c000b */
[----:B012---:R-:W-:Y:S05]  /*b140*/  ENDCOLLECTIVE ;  /* 0x000000000000791b */ /* 0x007fea0003800000 */
.L_x_255:
[----:B------:R-:W-:Y:S01]  /*b150*/  MOV R12, 0x8 ;  /* 0x00000008000c7802 */ /* 0x000fe20000000f00 */
[----:B------:R-:W-:-:S04]  /*b160*/  FADD.FTZ R0, R13, R14 ;  /* 0x0000000e0d007221 */ /* 0x000fc80000010000 */
[----:B------:R-:W-:-:S07]  /*b170*/  IMAD.MOV.U32 R13, RZ, RZ, R0 ;  /* 0x000000ffff0d7224 */ /* 0x000fce00078e0000 */
[----:B------:R-:W-:Y:S05]  /*b180*/  WARPSYNC.COLLECTIVE R15, `(.L_x_256) ;  /* 0x000000000f087348 */ /* 0x000fea0003c00000 */
[----:B------:R0:W1:Y:S02]  /*b190*/  SHFL.BFLY P6, R14, R13, R12, R11 ;  /* 0x0c00000c0d0e7389 */ /* 0x00006400000c000b */
[----:B01----:R-:W-:Y:S05]  /*b1a0*/  ENDCOLLECTIVE ;  /* 0x000000000000791b */ /* 0x003fea0003800000 */
.L_x_256:
[----:B------:R-:W-:Y:S01]  /*b1b0*/  MOV R12, 0x4 ;  /* 0x00000004000c7802 */ /* 0x000fe20000000f00 */
[----:B------:R-:W-:-:S04]  /*b1c0*/  FADD.FTZ R3, R0, R14 ;  /* 0x0000000e00037221 */ /* 0x000fc80000010000 */
[----:B------:R-:W-:-:S07]  /*b1d0*/  IMAD.MOV.U32 R13, RZ, RZ, R3 ;  /* 0x000000ffff0d7224 */ /* 0x000fce00078e0003 */
[----:B------:R-:W-:Y:S05]  /*b1e0*/  WARPSYNC.COLLECTIVE R15, `(.L_x_257) ;  /* 0x000000000f087348 */ /* 0x000fea0003c00000 */
[----:B------:R0:W1:Y:S02]  /*b1f0*/  SHFL.BFLY P6, R14, R13, R12, R11 ;  /* 0x0c00000c0d0e7389 */ /* 0x00006400000c000b */
[----:B01----:R-:W-:Y:S05]  /*b200*/  ENDCOLLECTIVE ;  /* 0x000000000000791b */ /* 0x003fea0003800000 */
.L_x_257:
[----:B------:R-:W-:Y:S01]  /*b210*/  MOV R12, 0x2 ;  /* 0x00000002000c7802 */ /* 0x000fe20000000f00 */
[----:B------:R-:W-:-:S04]  /*b220*/  FADD.FTZ R4, R3, R14 ;  /* 0x0000000e03047221 */ /* 0x000fc80000010000 */
[----:B------:R-:W-:-:S07]  /*b230*/  IMAD.MOV.U32 R13, RZ, RZ, R4 ;  /* 0x000000ffff0d7224 */ /* 0x000fce00078e0004 */
[----:B------:R-:W-:Y:S05]  /*b240*/  WARPSYNC.COLLECTIVE R15, `(.L_x_258) ;  /* 0x000000000f087348 */ /* 0x000fea0003c00000 */
[----:B------:R0:W1:Y:S02]  /*b250*/  SHFL.BFLY P6, R14, R13, R12, R11 ;  /* 0x0c00000c0d0e7389 */ /* 0x00006400000c000b */
[----:B01----:R-:W-:Y:S05]  /*b260*/  ENDCOLLECTIVE ;  /* 0x000000000000791b */ /* 0x003fea0003800000 */
.L_x_258:
[----:B------:R-:W-:Y:S01]  /*b270*/  MOV R12, 0x1 ;  /* 0x00000001000c7802 */ /* 0x000fe20000000f00 */
[----:B------:R-:W-:-:S04]  /*b280*/  FADD.FTZ R5, R4, R14 ;  /* 0x0000000e04057221 */ /* 0x000fc80000010000 */
[----:B------:R-:W-:-:S07]  /*b290*/  IMAD.MOV.U32 R13, RZ, RZ, R5 ;  /* 0x000000ffff0d7224 */ /* 0x000fce00078e0005 */
[----:B------:R-:W-:Y:S05]  /*b2a0*/  WARPSYNC.COLLECTIVE R15, `(.L_x_259) ;  /* 0x000000000f087348 */ /* 0x000fea0003c00000 */
[----:B------:R0:W1:Y:S02]  /*b2b0*/  SHFL.BFLY P6, R14, R13, R12, R11 ;  /* 0x0c00000c0d0e7389 */ /* 0x00006400000c000b */
[----:B01----:R-:W-:Y:S05]  /*b2c0*/  ENDCOLLECTIVE ;  /* 0x000000000000791b */ /* 0x003fea0003800000 */
.L_x_259:
[----:B------:R-:W-:Y:S05]  /*b2d0*/  BRA `(.L_x_260) ;  /* 0xffffff6c00dc7947 */ /* 0x000fea000383ffff */
.L_x_187:
[----:B------:R-:W-:Y:S01]  /*b2e0*/  BSSY B1, `(.L_x_261) ;  /* 0x0000007000017945 */ /* 0x000fe20003800000 */
[----:B------:R-:W-:Y:S01]  /*b2f0*/  IMAD.MOV.U32 R12, RZ, RZ, 0x1 ;  /* 0x00000001ff0c7424 */ /* 0x000fe200078e00ff */
[----:B------:R-:W-:Y:S01]  /*b300*/  MOV R11, 0x1f ;  /* 0x0000001f000b7802 */ /* 0x000fe20000000f00 */
[----:B-1234-:R-:W-:-:S07]  /*b310*/  IMAD.MOV.U32 R15, RZ, RZ, -0x1 ;  /* 0xffffffffff0f7424 */ /* 0x01efce00078e00ff */
[----:B------:R-:W-:Y:S05]  /*b320*/  WARPSYNC.COLLECTIVE R15, `(.L_x_262) ;  /* 0x000000000f087348 */ /* 0x000fea0003c00000 */
[----:B------:R0:W1:Y:S02]  /*b330*/  SHFL.BFLY P6, R14, R13, R12, R11 ;  /* 0x0c00000c0d0e7389 */ /* 0x00006400000c000b */
[----:B01----:R-:W-:Y:S05]  /*b340*/  ENDCOLLECTIVE ;  /* 0x000000000000791b */ /* 0x003fea0003800000 */
.L_x_262:
[----:B------:R-:W-:Y:S05]  /*b350*/  BSYNC B1 ;  /* 0x0000000000017941 */ /* 0x000fea0003800000 */
.L_x_261:
[----:B------:R-:W-:Y:S05]  /*b360*/  BRA `(.L_x_263) ;  /* 0xffffffac00147947 */ /* 0x000fea000383ffff */
.L_x_191:
[----:B------:R-:W-:Y:S01]  /*b370*/  HFMA2 R11, -RZ, RZ, 0, 1.847743988037109375e-06 ;  /* 0x0000001fff0b7431 */ /* 0x000fe200000001ff */
[----:B------:R-:W-:Y:S01]  /*b380*/  BSSY B0, `(.L_x_264) ;  /* 0x0000007000007945 */ /* 0x000fe20003800000 */
[----:B------:R-:W-:Y:S01]  /*b390*/  MOV R13, R118 ;  /* 0x00000076000d7202 */ /* 0x000fe20000000f00 */
[----:B------:R-:W-:Y:S02]  /*b3a0*/  IMAD.MOV.U32 R12, RZ, RZ, 0x10 ;  /* 0x00000010ff0c7424 */ /* 0x000fe400078e00ff */
[----:B------:R-:W-:-:S07]  /*b3b0*/  IMAD.MOV.U32 R15, RZ, RZ, -0x1 ;  /* 0xffffffffff0f7424 */ /* 0x000fce00078e00ff */
[----:B-1-34-:R-:W-:Y:S05]  /*b3c0*/  WARPSYNC.COLLECTIVE R15, `(.L_x_265) ;  /* 0x000000000f087348 */ /* 0x01afea0003c00000 */
[----:B------:R0:W2:Y:S02]  /*b3d0*/  SHFL.BFLY P6, R14, R13, R12, R11 ;  /* 0x0c00000c0d0e7389 */ /* 0x0000a400000c000b */
[----:B01234-:R-:W-:Y:S05]  /*b3e0*/  ENDCOLLECTIVE ;  /* 0x000000000000791b */ /* 0x01ffea0003800000 */
.L_x_265:
[----:B------:R-:W-:Y:S05]  /*b3f0*/  BSYNC B0 ;  /* 0x0000000000007941 */ /* 0x000fea0003800000 */
.L_x_264:
[----:B------:R-:W-:Y:S01]  /*b400*/  FMNMX.FTZ R13, R14, R118, !PT ;  /* 0x000000760e0d7209 */ /* 0x000fe20007810000 */
[----:B------:R-:W-:Y:S01]  /*b410*/  IMAD.MOV.U32 R11, RZ, RZ, 0x1f ;  /* 0x0000001fff0b7424 */ /* 0x000fe200078e00ff */
[----:B------:R-:W-:Y:S02]  /*b420*/  MOV R12, 0x8 ;  /* 0x00000008000c7802 */ /* 0x000fe40000000f00 */
[----:B------:R-:W-:-:S07]  /*b430*/  MOV R15, 0xffffffff ;  /* 0xffffffff000f7802 */ /* 0x000fce0000000f00 */
[----:B------:R-:W-:Y:S05]  /*b440*/  WARPSYNC.COLLECTIVE R15, `(.L_x_266) ;  /* 0x000000000f087348 */ /* 0x000fea0003c00000 */
[----:B------:R0:W1:Y:S02]  /*b450*/  SHFL.BFLY P6, R14, R13, R12, R11 ;  /* 0x0c00000c0d0e7389 */ /* 0x00006400000c000b */
[----:B01----:R-:W-:Y:S05]  /*b460*/  ENDCOLLECTIVE ;  /* 0x000000000000791b */ /* 0x003fea0003800000 */
.L_x_266:
[----:B------:R-:W-:Y:S01]  /*b470*/  HFMA2 R12, -RZ, RZ, 0, 2.384185791015625e-07 ;  /* 0x00000004ff0c7431 */ /* 0x000fe200000001ff */
[----:B------:R-:W-:-:S05]  /*b480*/  FMNMX.FTZ R0, R13, R14, !PT ;  /* 0x0000000e0d007209 */ /* 0x000fca0007810000 */
[----:B------:R-:W-:-:S07]  /*b490*/  IMAD.MOV.U32 R13, RZ, RZ, R0 ;  /* 0x000000ffff0d7224 */ /* 0x000fce00078e0000 */
[----:B------:R-:W-:Y:S05]  /*b4a0*/  WARPSYNC.COLLECTIVE R15, `(.L_x_267) ;  /* 0x000000000f087348 */ /* 0x000fea0003c00000 */
[----:B------:R0:W1:Y:S02]  /*b4b0*/  SHFL.BFLY P6, R14, R13, R12, R11 ;  /* 0x0c00000c0d0e7389 */ /* 0x00006400000c000b */
[----:B01----:R-:W-:Y:S05]  /*b4c0*/  ENDCOLLECTIVE ;  /* 0x000000000000791b */ /* 0x003fea0003800000 */
.L_x_267:
[----:B------:R-:W-:Y:S02]  /*b4d0*/  MOV R12, 0x2 ;  /* 0x00000002000c7802 */ /* 0x000fe40000000f00 */
[----:B------:R-:W-:-:S05]  /*b4e0*/  FMNMX.FTZ R3, R0, R14, !PT ;  /* 0x0000000e00037209 */ /* 0x000fca0007810000 */
[----:B------:R-:W-:-:S07]  /*b4f0*/  IMAD.MOV.U32 R13, RZ, RZ, R3 ;  /* 0x000000ffff0d7224 */ /* 0x000fce00078e0003 */
[----:B------:R-:W-:Y:S05]  /*b500*/  WARPSYNC.COLLECTIVE R15, `(.L_x_268) ;  /* 0x000000000f087348 */ /* 0x000fea0003c00000 */
[----:B------:R0:W1:Y:S02]  /*b510*/  SHFL.BFLY P6, R14, R13, R12, R11 ;  /* 0x0c00000c0d0e7389 */ /* 0x00006400000c000b */
[----:B01----:R-:W-:Y:S05]  /*b520*/  ENDCOLLECTIVE ;  /* 0x000000000000791b */ /* 0x003fea0003800000 */
.L_x_268:
[----:B------:R-:W-:Y:S05]  /*b530*/  BRA `(.L_x_269) ;  /* 0xffffffac00647947 */ /* 0x000fea000383ffff */
.L_x_270:
        /* <DEDUP_REMOVED lines=12> */
.L_x_4054:


//--------------------- .text._ZN4mmha33masked_multihead_attention_kernelItLi96ELi128ELi4ELi16ELi64ELb1ELb1EEEv26Multihead_attention_paramsIT_XT5_EE --------------------------
	.section	.text._ZN4mmha33masked_multihead_attention_kernelItLi96ELi128ELi4ELi16ELi64ELb1ELb1EEEv26Multihead_attention_paramsIT_XT5_EE,"ax",@progbits
	.align	128
        .global         _ZN4mmha33masked_multihead_attention_kernelItLi96ELi128ELi4ELi16ELi64ELb1ELb1EEEv26Multihead_attention_paramsIT_XT5_EE
        .type           _ZN4mmha33masked_multihead_attention_kernelItLi96ELi128ELi4ELi16ELi64ELb1ELb1EEEv26Multihead_attention_paramsIT_XT5_EE,@function
        .size           _ZN4mmha33masked_multihead_attention_kernelItLi96ELi128ELi4ELi16ELi64ELb1ELb1EEEv26Multihead_attention_paramsIT_XT5_EE,(.L_x_4055 - _ZN4mmha33masked_multihead_attention_kernelItLi96ELi128ELi4ELi16ELi64ELb1ELb1EEEv26Multihead_attention_paramsIT_XT5_EE)
        .other          _ZN4mmha33masked_multihead_attention_kernelItLi96ELi128ELi4ELi16ELi64ELb1ELb1EEEv26Multihead_attention_paramsIT_XT5_EE,@"STO_CUDA_ENTRY STV_DEFAULT"
_ZN4mmha33masked_multihead_attention_kernelItLi96ELi128ELi4ELi16ELi64ELb1ELb1EEEv26Multihead_attention_paramsIT_XT5_EE:
.text._ZN4mmha33masked_multihead_attention_kernelItLi96ELi128ELi4ELi16ELi64ELb1ELb1EEEv26Multihead_attention_paramsIT_XT5_EE:
[----:B------:R-:W0:Y:S01]  /*0000*/  LDC R1, c[0x0][0x37c] ;  /* 0x0000df00ff017b82 */ /* 0x000e220000000800 */
[----:B------:R-:W1:Y:S01]  /*0010*/  LDCU.64 UR4, c[0x0][0x490] ;  /* 0x00009200ff0477ac */ /* 0x000e620008000a00 */
[----:B------:R-:W2:Y:S01]  /*0020*/  S2R R17, SR_CTAID.Y ;  /* 0x0000000000117919 */ /* 0x000ea20000002600 */
[----:B------:R-:W3:Y:S01]  /*0030*/  LDCU.64 UR36, c[0x0][0x358] ;  /* 0x00006b00ff2477ac */ /* 0x000ee20008000a00 */
[----:B-1----:R-:W-:-:S04]  /*0040*/  UISETP.NE.U32.AND UP0, UPT, UR4, URZ, UPT ;  /* 0x000000ff0400728c */ /* 0x002fc8000bf05070 */
[----:B------:R-:W-:-:S09]  /*0050*/  UISETP.NE.AND.EX UP0, UPT, UR5, URZ, UPT, UP0 ;  /* 0x000000ff0500728c */ /* 0x000fd2000bf05300 */
[----:B---3--:R-:W-:Y:S05]  /*0060*/  BRA.U !UP0, `(.L_x_271) ;  /* 0x0000000108147547 */ /* 0x008fea000b800000 */
[----:B--2---:R-:W-:-:S04]  /*0070*/  IADD3 R2, P0, PT, R17, UR4, RZ ;  /* 0x0000000411027c10 */ /* 0x004fc8000ff1e0ff */
[----:B------:R-:W-:-:S05]  /*0080*/  IADD3.X R3, PT, PT, RZ, UR5, RZ, P0, !PT ;  /* 0x00000005ff037c10 */ /* 0x000fca00087fe4ff */
[----:B------:R-:W2:Y:S02]  /*0090*/  LDG.E.U8 R2, desc[UR36][R2.64] ;  /* 0x0000002402027981 */ /* 0x000ea4000c1e1100 */
[----:B--2---:R-:W-:-:S13]  /*00a0*/  ISETP.NE.AND P0, PT, R2, 0x1, PT ;  /* 0x000000010200780c */ /* 0x004fda0003f05270 */
[----:B------:R-:W-:Y:S05]  /*00b0*/  @!P0 EXIT ;  /* 0x000000000000894d */ /* 0x000fea0003800000 */
.L_x_271:
[----:B------:R-:W2:Y:S01]  /*00c0*/  LDC.64 R2, c[0x0][0x498] ;  /* 0x00012600ff027b82 */ /* 0x000ea20000000a00 */
[----:B------:R-:W1:Y:S07]  /*00d0*/  LDCU UR4, c[0x0][0x3f4] ;  /* 0x00007e80ff0477ac */ /* 0x000e6e0008000800 */
[----:B------:R-:W3:Y:S08]  /*00e0*/  LDC R6, c[0x0][0x3f0] ;  /* 0x0000fc00ff067b82 */ /* 0x000ef00000000800 */
[----:B------:R-:W4:Y:S01]  /*00f0*/  LDC.64 R10, c[0x0][0x460] ;  /* 0x00011800ff0a7b82 */ /* 0x000f220000000a00 */
[----:B--2---:R-:W-:-:S04]  /*0100*/  IMAD.WIDE.U32 R2, R17, 0x4, R2 ;  /* 0x0000000411027825 */ /* 0x004fc800078e0002 */
[----:B------:R-:W-:Y:S01]  /*0110*/  IMAD.MOV.U32 R22, RZ, RZ, RZ ;  /* 0x000000ffff167224 */ /* 0x000fe200078e00ff */
[----:B------:R2:W4:Y:S01]  /*0120*/  LDG.E R23, desc[UR36][R2.64] ;  /* 0x0000002402177981 */ /* 0x000522000c1e1900 */
[----:B------:R-:W0:Y:S01]  /*0130*/  S2R R19, SR_TID.X ;  /* 0x0000000000137919 */ /* 0x000e220000002100 */
[----:B---3--:R-:W-:Y:S01]  /*0140*/  IABS R7, R6 ;  /* 0x0000000600077213 */ /* 0x008fe20000000000 */
[----:B------:R-:W3:Y:S03]  /*0150*/  S2UR UR39, SR_CTAID.X ;  /* 0x00000000002779c3 */ /* 0x000ee60000002500 */
[----:B------:R-:W1:Y:S05]  /*0160*/  I2F.RP R0, R7 ;  /* 0x0000000700007306 */ /* 0x000e6a0000209400 */
[----:B--2---:R-:W2:Y:S08]  /*0170*/  LDC R3, c[0x0][0x40c] ;  /* 0x00010300ff037b82 */ /* 0x004eb00000000800 */
[----:B------:R-:W3:Y:S01]  /*0180*/  LDC R33, c[0x0][0x3f8] ;  /* 0x0000fe00ff217b82 */ /* 0x000ee20000000800 */
[----:B-1----:R-:W1:Y:S02]  /*0190*/  MUFU.RCP R0, R0 ;  /* 0x0000000000007308 */ /* 0x002e640000001000 */
[----:B-1----:R-:W-:-:S06]  /*01a0*/  VIADD R4, R0, 0xffffffe ;  /* 0x0ffffffe00047836 */ /* 0x002fcc0000000000 */
[----:B------:R1:W0:Y:S02]  /*01b0*/  F2I.FTZ.U32.TRUNC.NTZ R5, R4 ;  /* 0x0000000400057305 */ /* 0x000224000021f000 */
[----:B-1----:R-:W-:Y:S01]  /*01c0*/  IMAD.MOV.U32 R4, RZ, RZ, RZ ;  /* 0x000000ffff047224 */ /* 0x002fe200078e00ff */
[----:B0-----:R-:W-:-:S05]  /*01d0*/  IADD3 R8, PT, PT, RZ, -R5, RZ ;  /* 0x80000005ff087210 */ /* 0x001fca0007ffe0ff */
[----:B------:R-:W-:Y:S01]  /*01e0*/  IMAD R9, R8, R7, RZ ;  /* 0x0000000708097224 */ /* 0x000fe200078e02ff */
[----:B------:R-:W-:-:S03]  /*01f0*/  IABS R8, R17 ;  /* 0x0000001100087213 */ /* 0x000fc60000000000 */
[----:B------:R-:W-:-:S06]  /*0200*/  IMAD.HI.U32 R5, R5, R9, R4 ;  /* 0x0000000905057227 */ /* 0x000fcc00078e0004 */
[----:B------:R-:W-:-:S05]  /*0210*/  IMAD.HI.U32 R0, R5, R8, RZ ;  /* 0x0000000805007227 */ /* 0x000fca00078e00ff */
[----:B------:R-:W-:-:S05]  /*0220*/  IADD3 R2, PT, PT, -R0, RZ, RZ ;  /* 0x000000ff00027210 */ /* 0x000fca0007ffe1ff */
[----:B------:R-:W-:-:S05]  /*0230*/  IMAD R2, R7, R2, R8 ;  /* 0x0000000207027224 */ /* 0x000fca00078e0208 */
[----:B------:R-:W-:Y:S02]  /*0240*/  ISETP.GT.U32.AND P1, PT, R7, R2, PT ;  /* 0x000000020700720c */ /* 0x000fe40003f24070 */
[----:B----4-:R-:W-:-:S04]  /*0250*/  ISETP.NE.U32.AND P0, PT, R10, RZ, PT ;  /* 0x000000ff0a00720c */ /* 0x010fc80003f05070 */
[----:B------:R-:W-:-:S07]  /*0260*/  ISETP.NE.AND.EX P0, PT, R11, RZ, PT, P0 ;  /* 0x000000ff0b00720c */ /* 0x000fce0003f05300 */
[----:B------:R-:W-:Y:S01]  /*0270*/  @!P1 IMAD.IADD R2, R2, 0x1, -R7 ;  /* 0x0000000102029824 */ /* 0x000fe200078e0a07 */
[----:B--2---:R-:W-:-:S04]  /*0280*/  ISETP.EQ.AND P3, PT, R3, RZ, P0 ;  /* 0x000000ff0300720c */ /* 0x004fc80000762270 */
[----:B------:R-:W-:Y:S02]  /*0290*/  ISETP.GE.U32.AND P0, PT, R2, R7, PT ;  /* 0x000000070200720c */ /* 0x000fe40003f06070 */
[----:B------:R-:W-:Y:S02]  /*02a0*/  LOP3.LUT R7, R17, R6, RZ, 0x3c, !PT ;  /* 0x0000000611077212 */ /* 0x000fe400078e3cff */
[----:B------:R-:W-:Y:S02]  /*02b0*/  @!P1 IADD3 R0, PT, PT, R0, 0x1, RZ ;  /* 0x0000000100009810 */ /* 0x000fe40007ffe0ff */
[----:B------:R-:W-:Y:S02]  /*02c0*/  ISETP.GE.AND P2, PT, R7, RZ, PT ;  /* 0x000000ff0700720c */ /* 0x000fe40003f46270 */
[----:B------:R-:W-:Y:S01]  /*02d0*/  ISETP.NE.AND P1, PT, R6, RZ, PT ;  /* 0x000000ff0600720c */ /* 0x000fe20003f25270 */
[----:B------:R-:W0:Y:S04]  /*02e0*/  @P3 LDC.64 R4, c[0x0][0x460] ;  /* 0x00011800ff043b82 */ /* 0x000e280000000a00 */
[----:B------:R-:W-:-:S06]  /*02f0*/  @P0 VIADD R0, R0, 0x1 ;  /* 0x0000000100000836 */ /* 0x000fcc0000000000 */
[----:B------:R-:W-:Y:S02]  /*0300*/  @!P2 IADD3 R0, PT, PT, -R0, RZ, RZ ;  /* 0x000000ff0000a210 */ /* 0x000fe40007ffe1ff */
[----:B------:R-:W-:Y:S02]  /*0310*/  @!P1 LOP3.LUT R0, RZ, R6, RZ, 0x33, !PT ;  /* 0x00000006ff009212 */ /* 0x000fe400078e33ff */
[----:B------:R-:W-:-:S04]  /*0320*/  MOV R6, UR4 ;  /* 0x0000000400067c02 */ /* 0x000fc80008000f00 */
[----:B------:R-:W-:-:S04]  /*0330*/  IABS R9, R6 ;  /* 0x0000000600097213 */ /* 0x000fc80000000000 */
[----:B------:R-:W1:Y:S08]  /*0340*/  I2F.RP R8, R9 ;  /* 0x0000000900087306 */ /* 0x000e700000209400 */
[----:B-1----:R-:W1:Y:S02]  /*0350*/  MUFU.RCP R8, R8 ;  /* 0x0000000800087308 */ /* 0x002e640000001000 */
[----:B-1----:R-:W-:-:S06]  /*0360*/  VIADD R6, R8, 0xffffffe ;  /* 0x0ffffffe08067836 */ /* 0x002fcc0000000000 */
[----:B------:R1:W2:Y:S01]  /*0370*/  F2I.FTZ.U32.TRUNC.NTZ R7, R6 ;  /* 0x0000000600077305 */ /* 0x0002a2000021f000 */
[----:B0-----:R-:W-:-:S05]  /*0380*/  @P3 IMAD.WIDE R4, R0, 0x4, R4 ;  /* 0x0000000400043825 */ /* 0x001fca00078e0204 */
[----:B------:R0:W5:Y:S01]  /*0390*/  @P3 LDG.E R22, desc[UR36][R4.64] ;  /* 0x0000002404163981 */ /* 0x000162000c1e1900 */
[----:B-1----:R-:W-:Y:S01]  /*03a0*/  HFMA2 R6, -RZ, RZ, 0, 0 ;  /* 0x00000000ff067431 */ /* 0x002fe200000001ff */
[----:B--2---:R-:W-:-:S05]  /*03b0*/  IADD3 R10, PT, PT, RZ, -R7, RZ ;  /* 0x80000007ff0a7210 */ /* 0x004fca0007ffe0ff */
[----:B0-----:R-:W-:-:S04]  /*03c0*/  IMAD R5, R10, R9, RZ ;  /* 0x000000090a057224 */ /* 0x001fc800078e02ff */
[----:B------:R-:W-:Y:S01]  /*03d0*/  IMAD.HI.U32 R7, R7, R5, R6 ;  /* 0x0000000507077227 */ /* 0x000fe200078e0006 */
[----:B------:R-:W0:Y:S01]  /*03e0*/  S2R R29, SR_CTAID.X ;  /* 0x00000000001d7919 */ /* 0x000e220000002500 */
[----:B------:R-:W-:Y:S02]  /*03f0*/  UISETP.NE.AND UP0, UPT, UR4, URZ, UPT ;  /* 0x000000ff0400728c */ /* 0x000fe4000bf05270 */
[----:B---3--:R-:W-:Y:S02]  /*0400*/  IMAD R32, R17, R33, UR39 ;  /* 0x0000002711207e24 */ /* 0x008fe4000f8e0221 */
[----:B------:R-:W-:-:S05]  /*0410*/  VIADD R25, R23, 0xffffffff ;  /* 0xffffffff17197836 */ /* 0x000fca0000000000 */
[----:B------:R-:W-:-:S05]  /*0420*/  IABS R4, R25 ;  /* 0x0000001900047213 */ /* 0x000fca0000000000 */
[----:B------:R-:W-:-:S04]  /*0430*/  IMAD.HI.U32 R7, R7, R4, RZ ;  /* 0x0000000407077227 */ /* 0x000fc800078e00ff */
[----:B------:R-:W-:-:S04]  /*0440*/  IMAD.MOV R7, RZ, RZ, -R7 ;  /* 0x000000ffff077224 */ /* 0x000fc800078e0a07 */
[----:B------:R-:W-:-:S05]  /*0450*/  IMAD R7, R9, R7, R4 ;  /* 0x0000000709077224 */ /* 0x000fca00078e0204 */
[----:B------:R-:W-:-:S13]  /*0460*/  R2UR UR38, R7 ;  /* 0x00000000072672ca */ /* 0x000fda00000e0000 */
[----:B------:R-:W-:-:S13]  /*0470*/  ISETP.GT.U32.AND P0, PT, R9, UR38, PT ;  /* 0x0000002609007c0c */ /* 0x000fda000bf04070 */
[----:B------:R-:W-:-:S04]  /*0480*/  @!P0 IADD3 R4, PT, PT, -R9, UR38, RZ ;  /* 0x0000002609048c10 */ /* 0x000fc8000fffe1ff */
[----:B------:R-:W-:Y:S02]  /*0490*/  @!P0 R2UR UR38, R4 ;  /* 0x00000000042682ca */ /* 0x000fe400000e0000 */
[----:B------:R-:W1:Y:S01]  /*04a0*/  LDC R4, c[0x0][0x3e8] ;  /* 0x0000fa00ff047b82 */ /* 0x000e620000000800 */
[----:B------:R-:W-:-:S10]  /*04b0*/  ISETP.GE.AND P2, PT, R25, RZ, PT ;  /* 0x000000ff1900720c */ /* 0x000fd40003f46270 */
[----:B------:R-:W-:-:S03]  /*04c0*/  ISETP.GT.U32.AND P1, PT, R9, UR38, PT ;  /* 0x0000002609007c0c */ /* 0x000fc6000bf24070 */
[----:B------:R-:W-:Y:S01]  /*04d0*/  VOTEU.ANY UP1, P2 ;  /* 0x0000000000ff7886 */ /* 0x000fe20001020100 */
[----:B------:R-:W-:-:S09]  /*04e0*/  ISETP.GT.U32.AND P2, PT, R19, 0x17, PT ;  /* 0x000000171300780c */ /* 0x000fd20003f44070 */
[----:B------:R-:W-:Y:S02]  /*04f0*/  @!P1 IADD3 R9, PT, PT, -R9, UR38, RZ ;  /* 0x0000002609099c10 */ /* 0x000fe4000fffe1ff */
[----:B-1----:R-:W-:Y:S02]  /*0500*/  ISETP.NE.AND P0, PT, R4, RZ, PT ;  /* 0x000000ff0400720c */ /* 0x002fe40003f05270 */
[----:B------:R-:W-:Y:S01]  /*0510*/  @!P1 R2UR UR38, R9 ;  /* 0x00000000092692ca */ /* 0x000fe200000e0000 */
[----:B------:R-:W-:Y:S01]  /*0520*/  BSSY.RECONVERGENT B0, `(.L_x_272) ;  /* 0x0000020000007945 */ /* 0x000fe20003800200 */
[----:B------:R-:W-:Y:S02]  /*0530*/  P2R R2, PR, RZ, 0x8 ;  /* 0x00000008ff027803 */ /* 0x000fe40000000000 */
[----:B------:R-:W-:Y:S02]  /*0540*/  CS2R R34, SRZ ;  /* 0x0000000000227805 */ /* 0x000fe4000001ff00 */
[----:B------:R-:W-:-:S05]  /*0550*/  SHF.L.U32 R24, R19, 0x2, RZ ;  /* 0x0000000213187819 */ /* 0x000fca00000006ff */
[----:B------:R-:W-:Y:S02]  /*0560*/  @P0 IMAD R4, R17, R4, RZ ;  /* 0x0000000411040224 */ /* 0x000fe400078e02ff */
[----:B------:R-:W-:Y:S02]  /*0570*/  @!UP1 UIADD3 UR38, UPT, UPT, -UR38, URZ, URZ ;  /* 0x000000ff26269290 */ /* 0x000fe4000fffe1ff */
[----:B------:R-:W-:Y:S01]  /*0580*/  @!UP0 ULOP3.LUT UR38, URZ, UR4, URZ, 0x33, !UPT ;  /* 0x00000004ff268292 */ /* 0x000fe2000f8e33ff */
[----:B------:R-:W-:Y:S02]  /*0590*/  @!P0 IMAD R5, R32, 0x60, RZ ;  /* 0x0000006020058824 */ /* 0x000fe400078e02ff */
[----:B0-----:R-:W-:Y:S01]  /*05a0*/  @P0 IMAD R5, R29, 0x60, R4 ;  /* 0x000000601d050824 */ /* 0x001fe200078e0204 */
[----:B------:R-:W-:Y:S08]  /*05b0*/  @P2 BRA `(.L_x_273) ;  /* 0x0000000000582947 */ /* 0x000ff00003800000 */
[----:B------:R-:W0:Y:S01]  /*05c0*/  LDC R4, c[0x0][0x478] ;  /* 0x00011e00ff047b82 */ /* 0x000e220000000800 */
[----:B------:R-:W-:Y:S01]  /*05d0*/  IMAD.IADD R27, R24, 0x1, R5 ;  /* 0x00000001181b7824 */ /* 0x000fe200078e0205 */
        /* <DEDUP_REMOVED lines=20> */
.L_x_273:
[----:B------:R-:W-:Y:S05]  /*0720*/  BSYNC.RECONVERGENT B0 ;  /* 0x0000000000007941 */ /* 0x000fea0003800200 */
.L_x_272:
[----:B------:R-:W1:Y:S01]  /*0730*/  LDCU.64 UR8, c[0x0][0x3a0] ;  /* 0x00007400ff0877ac */ /* 0x000e620008000a00 */
[----:B------:R-:W2:Y:S01]  /*0740*/  LDC.64 R10, c[0x0][0x418] ;  /* 0x00010600ff0a7b82 */ /* 0x000ea20000000a00 */
[----:B------:R-:W-:Y:S01]  /*0750*/  ISETP.GT.U32.OR P3, PT, R19, 0x1f, !P3 ;  /* 0x0000001f1300780c */ /* 0x000fe20005f64470 */
[----:B------:R-:W-:Y:S01]  /*0760*/  IMAD R32, R32, 0x60, RZ ;  /* 0x0000006020207824 */ /* 0x000fe200078e02ff */
[----:B------:R-:W3:Y:S01]  /*0770*/  LDCU.64 UR6, c[0x0][0x390] ;  /* 0x00007200ff0677ac */ /* 0x000ee20008000a00 */
[----:B------:R-:W-:Y:S01]  /*0780*/  SHF.R.U32.HI R30, RZ, 0x1, R19 ;  /* 0x00000001ff1e7819 */ /* 0x000fe20000011613 */
[----:B------:R-:W-:Y:S01]  /*0790*/  IMAD R15, R29, 0x60, R24 ;  /* 0x000000601d0f7824 */ /* 0x000fe200078e0218 */
[----:B------:R-:W-:Y:S02]  /*07a0*/  LOP3.LUT R31, R24, 0x4, RZ, 0xc0, !PT ;  /* 0x00000004181f7812 */ /* 0x000fe400078ec0ff */
[----:B------:R-:W-:Y:S01]  /*07b0*/  CS2R R28, SRZ ;  /* 0x00000000001c7805 */ /* 0x000fe2000001ff00 */
[----:B------:R-:W4:Y:S01]  /*07c0*/  @!P2 LDC.64 R4, c[0x0][0x3b8] ;  /* 0x0000ee00ff04ab82 */ /* 0x000f220000000a00 */
[----:B------:R-:W-:Y:S01]  /*07d0*/  @!P2 IMAD R13, R30, UR4, R25 ;  /* 0x000000041e0dac24 */ /* 0x000fe2000f8e0219 */
[----:B------:R-:W-:Y:S01]  /*07e0*/  CS2R R26, SRZ ;  /* 0x00000000001a7805 */ /* 0x000fe2000001ff00 */
[----:B------:R-:W-:Y:S01]  /*07f0*/  @!P2 IMAD R12, R32, UR4, R31 ;  /* 0x00000004200cac24 */ /* 0x000fe2000f8e021f */
[----:B------:R-:W0:Y:S01]  /*0800*/  LDCU.U8 UR5, c[0x0][0x404] ;  /* 0x00008080ff0577ac */ /* 0x000e220008000000 */
[----:B-----5:R-:W-:-:S03]  /*0810*/  @!P3 IMAD R14, R22, R33, RZ ;  /* 0x00000021160eb224 */ /* 0x020fc600078e02ff */
[----:B------:R-:W-:Y:S02]  /*0820*/  @!P2 LEA R21, R13, R12, 0x3 ;  /* 0x0000000c0d15a211 */ /* 0x000fe400078e18ff */
[----:B-1----:R-:W-:Y:S02]  /*0830*/  ISETP.NE.U32.AND P1, PT, RZ, UR8, PT ;  /* 0x00000008ff007c0c */ /* 0x002fe4000bf25070 */
[----:B---3--:R-:W-:Y:S02]  /*0840*/  ISETP.NE.U32.AND P0, PT, RZ, UR6, PT ;  /* 0x00000006ff007c0c */ /* 0x008fe4000bf05070 */
[----:B------:R-:W-:Y:S02]  /*0850*/  ISETP.NE.AND.EX P1, PT, RZ, UR9, PT, P1 ;  /* 0x00000009ff007c0c */ /* 0x000fe4000bf25310 */
[----:B------:R-:W-:Y:S02]  /*0860*/  ISETP.NE.AND.EX P0, PT, RZ, UR7, PT, P0 ;  /* 0x00000007ff007c0c */ /* 0x000fe4000bf05300 */
[----:B------:R-:W-:-:S02]  /*0870*/  ISETP.GT.U32.OR P1, PT, R19, 0x17, !P1 ;  /* 0x000000171300780c */ /* 0x000fc40004f24470 */
[----:B------:R-:W-:Y:S02]  /*0880*/  ISETP.GT.U32.OR P0, PT, R19, 0x17, !P0 ;  /* 0x000000171300780c */ /* 0x000fe40004704470 */
[----:B------:R-:W-:Y:S01]  /*0890*/  ISETP.NE.OR P4, PT, R3, RZ, P1 ;  /* 0x000000ff0300720c */ /* 0x000fe20000f85670 */
[----:B----4-:R-:W-:Y:S01]  /*08a0*/  @!P2 IMAD.WIDE R4, R21, 0x2, R4 ;  /* 0x000000021504a825 */ /* 0x010fe200078e0204 */
[----:B--2---:R-:W-:-:S03]  /*08b0*/  ISETP.NE.U32.AND P1, PT, R10, RZ, PT ;  /* 0x000000ff0a00720c */ /* 0x004fc60003f25070 */
[----:B------:R-:W-:Y:S01]  /*08c0*/  @!P3 IMAD R21, R14, 0x60, R15 ;  /* 0x000000600e15b824 */ /* 0x000fe200078e020f */
[----:B------:R-:W-:Y:S01]  /*08d0*/  ISETP.NE.AND.EX P1, PT, R11, RZ, PT, P1 ;  /* 0x000000ff0b00720c */ /* 0x000fe20003f25310 */
[----:B------:R-:W2:Y:S01]  /*08e0*/  @!P2 LDG.E.64 R28, desc[UR36][R4.64] ;  /* 0x00000024041ca981 */ /* 0x000ea2000c1e1b00 */
[----:B------:R-:W1:Y:S08]  /*08f0*/  @!P3 LDC.64 R10, c[0x0][0x450] ;  /* 0x00011400ff0abb82 */ /* 0x000e700000000a00 */
[----:B------:R-:W3:Y:S08]  /*0900*/  @!P4 LDC.64 R8, c[0x0][0x3a0] ;  /* 0x0000e800ff08cb82 */ /* 0x000ef00000000a00 */
[----:B0-----:R-:W0:Y:S01]  /*0910*/  @!P0 LDC.64 R6, c[0x0][0x390] ;  /* 0x0000e400ff068b82 */ /* 0x001e220000000a00 */
[----:B-1----:R-:W-:-:S07]  /*0920*/  @!P3 IMAD.WIDE R10, R21, 0x2, R10 ;  /* 0x00000002150ab825 */ /* 0x002fce00078e020a */
[----:B------:R-:W1:Y:S01]  /*0930*/  @P1 LDC.64 R12, c[0x0][0x418] ;  /* 0x00010600ff0c1b82 */ /* 0x000e620000000a00 */
[----:B------:R-:W4:Y:S01]  /*0940*/  @!P3 LDG.E.64 R10, desc[UR36][R10.64] ;  /* 0x000000240a0ab981 */ /* 0x000f22000c1e1b00 */
[----:B---3--:R-:W-:-:S06]  /*0950*/  @!P4 IMAD.WIDE.U32 R8, R15, 0x2, R8 ;  /* 0x000000020f08c825 */ /* 0x008fcc00078e0008 */
[----:B------:R-:W3:Y:S01]  /*0960*/  LDC R21, c[0x0][0x400] ;  /* 0x00010000ff157b82 */ /* 0x000ee20000000800 */
[----:B------:R-:W2:Y:S01]  /*0970*/  @!P4 LDG.E.64 R26, desc[UR36][R8.64] ;  /* 0x00000024081ac981 */ /* 0x000ea2000c1e1b00 */
[----:B0-----:R-:W-:Y:S01]  /*0980*/  @!P0 IMAD.WIDE.U32 R6, R15, 0x2, R6 ;  /* 0x000000020f068825 */ /* 0x001fe200078e0006 */
[----:B------:R-:W-:-:S06]  /*0990*/  CS2R R14, SRZ ;  /* 0x00000000000e7805 */ /* 0x000fcc000001ff00 */
[----:B------:R-:W4:Y:S01]  /*09a0*/  @!P0 LDG.E.64 R14, desc[UR36][R6.64] ;  /* 0x00000024060e8981 */ /* 0x000f22000c1e1b00 */
[----:B------:R-:W-:Y:S02]  /*09b0*/  IMAD.MOV.U32 R18, RZ, RZ, RZ ;  /* 0x000000ffff127224 */ /* 0x000fe400078e00ff */
[----:B-1----:R-:W-:Y:S01]  /*09c0*/  @P1 IMAD.WIDE.U32 R12, R17, 0x4, R12 ;  /* 0x00000004110c1825 */ /* 0x002fe200078e000c */
[----:B------:R-:W-:-:S04]  /*09d0*/  ISETP.NE.AND P0, PT, RZ, UR5, PT ;  /* 0x00000005ff007c0c */ /* 0x000fc8000bf05270 */
[----:B------:R0:W5:Y:S01]  /*09e0*/  @P1 LDG.E R18, desc[UR36][R12.64] ;  /* 0x000000240c121981 */ /* 0x000162000c1e1900 */
[----:B------:R-:W-:Y:S02]  /*09f0*/  ISETP.NE.AND P1, PT, R3, RZ, PT ;  /* 0x000000ff0300720c */ /* 0x000fe40003f25270 */
[----:B---3--:R-:W-:Y:S01]  /*0a00*/  ISETP.LT.OR P0, PT, R21, 0x1, P0 ;  /* 0x000000011500780c */ /* 0x008fe20000701670 */
[----:B------:R-:W-:Y:S02]  /*0a10*/  IMAD R0, R0, R33, RZ ;  /* 0x0000002100007224 */ /* 0x000fe400078e02ff */
[----:B------:R-:W-:Y:S01]  /*0a20*/  IMAD R17, R17, UR4, RZ ;  /* 0x0000000411117c24 */ /* 0x000fe2000f8e02ff */
[----:B------:R-:W-:Y:S02]  /*0a30*/  BSSY.RECONVERGENT B6, `(.L_x_274) ;  /* 0x0000139000067945 */ /* 0x000fe40003800200 */
[----:B------:R-:W-:Y:S02]  /*0a40*/  R2UR UR40, R0 ;  /* 0x00000000002872ca */ /* 0x000fe400000e0000 */
[----:B------:R-:W-:-:S03]  /*0a50*/  SHF.R.S32.HI R16, RZ, 0x1f, R17 ;  /* 0x0000001fff107819 */ /* 0x000fc60000011411 */
[----:B--2---:R-:W-:Y:S02]  /*0a60*/  @!P1 HFMA2 R29, R29, 1, 1, R27 ;  /* 0x3c003c001d1d9831 */ /* 0x004fe4000000001b */
[----:B------:R-:W-:Y:S02]  /*0a70*/  @!P1 HADD2 R28, R28, R26 ;  /* 0x0000001a1c1c9230 */ /* 0x000fe40000000000 */
[----:B----4-:R-:W-:Y:S02]  /*0a80*/  @!P3 HFMA2 R29, R29, R11, -RZ ;  /* 0x0000000b1d1db231 */ /* 0x010fe400001000ff */
[----:B------:R-:W-:Y:S02]  /*0a90*/  @!P3 HMUL2 R28, R28, R10 ;  /* 0x0000000a1c1cb232 */ /* 0x000fe40000000000 */
[----:B------:R-:W-:Y:S02]  /*0aa0*/  HFMA2 R35, R35, 1, 1, R15 ;  /* 0x3c003c0023237831 */ /* 0x000fe4000000000f */
[----:B------:R-:W-:Y:S01]  /*0ab0*/  HADD2 R34, R34, R14 ;  /* 0x0000000e22227230 */ /* 0x000fe20000000000 */
[----:B0-----:R-:W-:Y:S06]  /*0ac0*/  @P0 BRA `(.L_x_275) ;  /* 0x00000004006c0947 */ /* 0x001fec0003800000 */
[----:B------:R-:W-:Y:S05]  /*0ad0*/  @P1 BRA `(.L_x_276) ;  /* 0x0000000000d01947 */ /* 0x000fea0003800000 */
[----:B------:R-:W-:-:S13]  /*0ae0*/  ISETP.GE.AND P0, PT, R24, R21, PT ;  /* 0x000000151800720c */ /* 0x000fda0003f06270 */
[----:B------:R-:W-:Y:S05]  /*0af0*/  @P0 BRA `(.L_x_277) ;  /* 0x0000001000b00947 */ /* 0x000fea0003800000 */
[----:B------:R-:W-:Y:S01]  /*0b00*/  I2FP.F32.U32 R4, R21 ;  /* 0x0000001500047245 */ /* 0x000fe20000201000 */
[----:B-----5:R-:W-:Y:S01]  /*0b10*/  IMAD.IADD R3, R3, 0x1, -R18 ;  /* 0x0000000103037824 */ /* 0x020fe200078e0a12 */
[----:B------:R-:W-:Y:S01]  /*0b20*/  IADD3 R0, PT, PT, R24, 0x2, RZ ;  /* 0x0000000218007810 */ /* 0x000fe20007ffe0ff */
[--C-:B------:R-:W-:Y:S01]  /*0b30*/  HADD2.F32 R8, -RZ, R29.reuse.H1_H1 ;  /* 0x3000001dff087230 */ /* 0x100fe20000004100 */
[----:B------:R-:W0:Y:S01]  /*0b40*/  MUFU.RCP R7, R4 ;  /* 0x0000000400077308 */ /* 0x000e220000001000 */
[----:B------:R-:W-:Y:S01]  /*0b50*/  HADD2.F32 R29, -RZ, R29.H0_H0 ;  /* 0x2000001dff1d7230 */ /* 0x000fe20000004100 */
[----:B------:R-:W-:Y:S02]  /*0b60*/  I2FP.F32.U32 R0, R0 ;  /* 0x0000000000007245 */ /* 0x000fe40000201000 */
[----:B------:R-:W-:-:S03]  /*0b70*/  I2FP.F32.S32 R3, R3 ;  /* 0x0000000300037245 */ /* 0x000fc60000201400 */
[----:B0-----:R-:W-:-:S04]  /*0b80*/  FMUL.FTZ R0, R0, R7 ;  /* 0x0000000700007220 */ /* 0x001fc80000410000 */
[----:B------:R-:W-:Y:S01]  /*0b90*/  FMUL.FTZ R5, R0, 13.28771209716796875 ;  /* 0x41549a7800057820 */ /* 0x000fe20000410000 */
[----:B------:R-:W-:-:S03]  /*0ba0*/  I2FP.F32.U32 R0, R24 ;  /* 0x0000001800007245 */ /* 0x000fc60000201000 */
[----:B------:R0:W1:Y:S02]  /*0bb0*/  MUFU.EX2 R6, -R5 ;  /* 0x8000000500067308 */ /* 0x0000640000000800 */
[----:B------:R-:W-:-:S04]  /*0bc0*/  FMUL.FTZ R0, R0, R7 ;  /* 0x0000000700007220 */ /* 0x000fc80000410000 */
[----:B------:R-:W-:Y:S01]  /*0bd0*/  FMUL.FTZ R0, R0, 13.28771209716796875 ;  /* 0x41549a7800007820 */ /* 0x000fe20000410000 */
[--C-:B0-----:R-:W-:Y:S02]  /*0be0*/  HADD2.F32 R5, -RZ, R35.reuse.H1_H1 ;  /* 0x30000023ff057230 */ /* 0x101fe40000004100 */
[----:B------:R-:W-:-:S03]  /*0bf0*/  HADD2.F32 R35, -RZ, R35.H0_H0 ;  /* 0x20000023ff237230 */ /* 0x000fc60000004100 */
[----:B------:R-:W0:Y:S01]  /*0c00*/  MUFU.EX2 R0, -R0 ;  /* 0x8000000000007308 */ /* 0x000e220000000800 */
[----:B-1----:R-:W-:-:S04]  /*0c10*/  FMUL.FTZ R4, R3, R6 ;  /* 0x0000000603047220 */ /* 0x002fc80000410000 */
[----:B------:R-:W-:-:S04]  /*0c20*/  FMUL.RZ R10, R4, 0.15915493667125701904 ;  /* 0x3e22f983040a7820 */ /* 0x000fc8000040c000 */
[----:B------:R-:W1:Y:S01]  /*0c30*/  MUFU.SIN R7, R10 ;  /* 0x0000000a00077308 */ /* 0x000e620000000400 */
[----:B0-----:R-:W-:-:S07]  /*0c40*/  FMUL.FTZ R3, R3, R0 ;  /* 0x0000000003037220 */ /* 0x001fce0000410000 */
[----:B------:R0:W2:Y:S01]  /*0c50*/  MUFU.COS R6, R10 ;  /* 0x0000000a00067308 */ /* 0x0000a20000000000 */
[----:B------:R-:W-:-:S07]  /*0c60*/  FMUL.RZ R11, R3, 0.15915493667125701904 ;  /* 0x3e22f983030b7820 */ /* 0x000fce000040c000 */
[----:B------:R-:W3:Y:S01]  /*0c70*/  MUFU.SIN R4, R11 ;  /* 0x0000000b00047308 */ /* 0x000ee20000000400 */
[C---:B-1----:R-:W-:Y:S01]  /*0c80*/  FMUL.FTZ R9, R7.reuse, R5 ;  /* 0x0000000507097220 */ /* 0x042fe20000410000 */
[----:B0-----:R-:W-:-:S06]  /*0c90*/  FMUL.FTZ R10, R7, R8 ;  /* 0x00000008070a7220 */ /* 0x001fcc0000410000 */
[----:B------:R-:W0:Y:S01]  /*0ca0*/  MUFU.COS R3, R11 ;  /* 0x0000000b00037308 */ /* 0x000e220000000000 */
[C---:B--2---:R-:W-:Y:S01]  /*0cb0*/  FMUL.FTZ R0, R6.reuse, R5 ;  /* 0x0000000506007220 */ /* 0x044fe20000410000 */
[C---:B------:R-:W-:Y:S01]  /*0cc0*/  FMUL.FTZ R12, R6.reuse, R8 ;  /* 0x00000008060c7220 */ /* 0x040fe20000410000 */
[C---:B------:R-:W-:Y:S01]  /*0cd0*/  FFMA.FTZ R8, R6.reuse, R35, -R9 ;  /* 0x0000002306087223 */ /* 0x040fe20000010809 */
[----:B------:R-:W-:Y:S01]  /*0ce0*/  FFMA.FTZ R10, R6, R29, -R10 ;  /* 0x0000001d060a7223 */ /* 0x000fe2000001080a */
[C---:B------:R-:W-:Y:S01]  /*0cf0*/  FFMA.FTZ R35, R7.reuse, R35, R0 ;  /* 0x0000002307237223 */ /* 0x040fe20000010000 */
[----:B------:R-:W-:Y:S01]  /*0d00*/  FFMA.FTZ R29, R7, R29, R12 ;  /* 0x0000001d071d7223 */ /* 0x000fe2000001000c */
[----:B------:R-:W-:Y:S02]  /*0d10*/  HADD2.F32 R7, -RZ, R28.H1_H1 ;  /* 0x3000001cff077230 */ /* 0x000fe40000004100 */
[----:B------:R-:W-:Y:S01]  /*0d20*/  HADD2.F32 R0, -RZ, R34.H1_H1 ;  /* 0x30000022ff007230 */ /* 0x000fe20000004100 */
[----:B------:R-:W-:Y:S01]  /*0d30*/  F2FP.F16.F32.PACK_AB R35, R35, R8 ;  /* 0x000000082323723e */ /* 0x000fe200000000ff */
[----:B------:R-:W-:-:S02]  /*0d40*/  HADD2.F32 R28, -RZ, R28.H0_H0 ;  /* 0x2000001cff1c7230 */ /* 0x000fc40000004100 */
[CC--:B---3--:R-:W-:Y:S01]  /*0d50*/  FMUL.FTZ R9, R4.reuse, R7.reuse ;  /* 0x0000000704097220 */ /* 0x0c8fe20000410000 */
[----:B------:R-:W-:Y:S02]  /*0d60*/  HADD2.F32 R34, -RZ, R34.H0_H0 ;  /* 0x20000022ff227230 */ /* 0x000fe40000004100 */
[C---:B------:R-:W-:Y:S01]  /*0d70*/  FMUL.FTZ R6, R4.reuse, R0 ;  /* 0x0000000004067220 */ /* 0x040fe20000410000 */
[----:B------:R-:W-:Y:S01]  /*0d80*/  F2FP.F16.F32.PACK_AB R29, R29, R10 ;  /* 0x0000000a1d1d723e */ /* 0x000fe200000000ff */
[C---:B0-----:R-:W-:Y:S01]  /*0d90*/  FMUL.FTZ R5, R3.reuse, R0 ;  /* 0x0000000003057220 */ /* 0x041fe20000410000 */
[C---:B------:R-:W-:Y:S01]  /*0da0*/  FMUL.FTZ R7, R3.reuse, R7 ;  /* 0x0000000703077220 */ /* 0x040fe20000410000 */
[C---:B------:R-:W-:Y:S01]  /*0db0*/  FFMA.FTZ R9, R3.reuse, R28, -R9 ;  /* 0x0000001c03097223 */ /* 0x040fe20000010809 */
[-C--:B------:R-:W-:Y:S01]  /*0dc0*/  FFMA.FTZ R6, R3, R34.reuse, -R6 ;  /* 0x0000002203067223 */ /* 0x080fe20000010806 */
[C---:B------:R-:W-:Y:S01]  /*0dd0*/  FFMA.FTZ R5, R4.reuse, R34, R5 ;  /* 0x0000002204057223 */ /* 0x040fe20000010005 */
[----:B------:R-:W-:-:S04]  /*0de0*/  FFMA.FTZ R28, R4, R28, R7 ;  /* 0x0000001c041c7223 */ /* 0x000fc80000010007 */
[----:B------:R-:W-:Y:S02]  /*0df0*/  F2FP.F16.F32.PACK_AB R34, R5, R6 ;  /* 0x000000060522723e */ /* 0x000fe400000000ff */
[----:B------:R-:W-:Y:S01]  /*0e00*/  F2FP.F16.F32.PACK_AB R28, R28, R9 ;  /* 0x000000091c1c723e */ /* 0x000fe200000000ff */
[----:B------:R-:W-:Y:S06]  /*0e10*/  BRA `(.L_x_277) ;  /* 0x0000000c00e87947 */ /* 0x000fec0003800000 */
.L_x_276:
[----:B------:R-:W-:-:S13]  /*0e20*/  ISETP.GE.AND P0, PT, R24, R21, PT ;  /* 0x000000151800720c */ /* 0x000fda0003f06270 */
[----:B------:R-:W-:Y:S05]  /*0e30*/  @P0 BRA `(.L_x_277) ;  /* 0x0000000c00e00947 */ /* 0x000fea0003800000 */
[----:B------:R-:W-:Y:S01]  /*0e40*/  I2FP.F32.U32 R21, R21 ;  /* 0x0000001500157245 */ /* 0x000fe20000201000 */
[----:B-----5:R-:W-:Y:S01]  /*0e50*/  IMAD.IADD R3, R3, 0x1, -R18 ;  /* 0x0000000103037824 */ /* 0x020fe200078e0a12 */
[----:B------:R-:W-:Y:S01]  /*0e60*/  IADD3 R0, PT, PT, R24, 0x2, RZ ;  /* 0x0000000218007810 */ /* 0x000fe20007ffe0ff */
[--C-:B------:R-:W-:Y:S02]  /*0e70*/  HADD2.F32 R7, -RZ, R35.reuse.H1_H1 ;  /* 0x30000023ff077230 */ /* 0x100fe40000004100 */
[--C-:B------:R-:W-:Y:S01]  /*0e80*/  HADD2.F32 R6, -RZ, R34.reuse.H1_H1 ;  /* 0x30000022ff067230 */ /* 0x100fe20000004100 */
[----:B------:R-:W0:Y:S01]  /*0e90*/  MUFU.RCP R21, R21 ;  /* 0x0000001500157308 */ /* 0x000e220000001000 */
[----:B------:R-:W-:Y:S01]  /*0ea0*/  I2FP.F32.U32 R0, R0 ;  /* 0x0000000000007245 */ /* 0x000fe20000201000 */
[----:B------:R-:W-:Y:S01]  /*0eb0*/  HADD2.F32 R35, -RZ, R35.H0_H0 ;  /* 0x20000023ff237230 */ /* 0x000fe20000004100 */
[----:B------:R-:W-:Y:S01]  /*0ec0*/  I2FP.F32.S32 R3, R3 ;  /* 0x0000000300037245 */ /* 0x000fe20000201400 */
[----:B------:R-:W-:-:S02]  /*0ed0*/  HADD2.F32 R34, -RZ, R34.H0_H0 ;  /* 0x20000022ff227230 */ /* 0x000fc40000004100 */
[----:B0-----:R-:W-:Y:S01]  /*0ee0*/  FMUL.FTZ R4, R0, R21 ;  /* 0x0000001500047220 */ /* 0x001fe20000410000 */
[----:B------:R-:W-:-:S03]  /*0ef0*/  I2FP.F32.U32 R0, R24 ;  /* 0x0000001800007245 */ /* 0x000fc60000201000 */
[----:B------:R-:W-:Y:S02]  /*0f00*/  FMUL.FTZ R4, R4, 13.28771209716796875 ;  /* 0x41549a7804047820 */ /* 0x000fe40000410000 */
[----:B------:R-:W-:-:S04]  /*0f10*/  FMUL.FTZ R0, R0, R21 ;  /* 0x0000001500007220 */ /* 0x000fc80000410000 */
[----:B------:R-:W-:Y:S01]  /*0f20*/  FMUL.FTZ R0, R0, 13.28771209716796875 ;  /* 0x41549a7800007820 */ /* 0x000fe20000410000 */
[----:B------:R-:W0:Y:S05]  /*0f30*/  MUFU.EX2 R4, -R4 ;  /* 0x8000000400047308 */ /* 0x000e2a0000000800 */
[----:B------:R-:W1:Y:S01]  /*0f40*/  MUFU.EX2 R0, -R0 ;  /* 0x8000000000007308 */ /* 0x000e620000000800 */
[----:B0-----:R-:W-:-:S04]  /*0f50*/  FMUL.FTZ R5, R3, R4 ;  /* 0x0000000403057220 */ /* 0x001fc80000410000 */
[----:B------:R-:W-:Y:S01]  /*0f60*/  FMUL.RZ R8, R5, 0.15915493667125701904 ;  /* 0x3e22f98305087820 */ /* 0x000fe2000040c000 */
[----:B-1----:R-:W-:-:S03]  /*0f70*/  FMUL.FTZ R3, R3, R0 ;  /* 0x0000000003037220 */ /* 0x002fc60000410000 */
[----:B------:R-:W0:Y:S01]  /*0f80*/  MUFU.COS R9, R8 ;  /* 0x0000000800097308 */ /* 0x000e220000000000 */
[----:B------:R-:W-:-:S07]  /*0f90*/  FMUL.RZ R3, R3, 0.15915493667125701904 ;  /* 0x3e22f98303037820 */ /* 0x000fce000040c000 */
        /* <DEDUP_REMOVED lines=14> */
.L_x_275:
        /* <DEDUP_REMOVED lines=10> */
[----:B0-----:R-:W-:-:S06]  /*1120*/  IADD3 R4, PT, PT, R0, 0xffffffe, RZ ;  /* 0x0ffffffe00047810 */ /* 0x001fcc0007ffe0ff */
[----:B------:R0:W1:Y:S02]  /*1130*/  F2I.FTZ.U32.TRUNC.NTZ R5, R4 ;  /* 0x0000000400057305 */ /* 0x000064000021f000 */
[----:B0-----:R-:W-:Y:S02]  /*1140*/  IMAD.MOV.U32 R4, RZ, RZ, RZ ;  /* 0x000000ffff047224 */ /* 0x001fe400078e00ff */
[----:B-1----:R-:W-:-:S04]  /*1150*/  IMAD.MOV R6, RZ, RZ, -R5 ;  /* 0x000000ffff067224 */ /* 0x002fc800078e0a05 */
[----:B------:R-:W-:Y:S01]  /*1160*/  IMAD R7, R6, R3, RZ ;  /* 0x0000000306077224 */ /* 0x000fe200078e02ff */
[----:B------:R-:W-:-:S03]  /*1170*/  MOV R6, R8 ;  /* 0x0000000800067202 */ /* 0x000fc60000000f00 */
[----:B------:R-:W-:Y:S01]  /*1180*/  IMAD.HI.U32 R5, R5, R7, R4 ;  /* 0x0000000705057227 */ /* 0x000fe200078e0004 */
[----:B------:R-:W-:-:S05]  /*1190*/  IADD3 R7, PT, PT, RZ, -R9, RZ ;  /* 0x80000009ff077210 */ /* 0x000fca0007ffe0ff */
[----:B------:R-:W-:-:S04]  /*11a0*/  IMAD.HI.U32 R36, R5, R6, RZ ;  /* 0x0000000605247227 */ /* 0x000fc800078e00ff */
[----:B------:R-:W-:-:S05]  /*11b0*/  IMAD R0, R36, R7, R6 ;  /* 0x0000000724007224 */ /* 0x000fca00078e0206 */
[----:B------:R-:W-:-:S13]  /*11c0*/  ISETP.GT.U32.AND P1, PT, R3, R0, PT ;  /* 0x000000000300720c */ /* 0x000fda0003f24070 */
[----:B------:R-:W-:Y:S01]  /*11d0*/  @!P1 IMAD.IADD R0, R0, 0x1, -R3 ;  /* 0x0000000100009824 */ /* 0x000fe200078e0a03 */
[----:B------:R-:W-:Y:S02]  /*11e0*/  @!P1 IADD3 R36, PT, PT, R36, 0x1, RZ ;  /* 0x0000000124249810 */ /* 0x000fe40007ffe0ff */
[----:B------:R-:W-:Y:S02]  /*11f0*/  ISETP.NE.AND P1, PT, R33, RZ, PT ;  /* 0x000000ff2100720c */ /* 0x000fe40003f25270 */
[----:B------:R-:W-:Y:S02]  /*1200*/  ISETP.GE.U32.AND P0, PT, R0, R3, PT ;  /* 0x000000030000720c */ /* 0x000fe40003f06070 */
[----:B------:R-:W-:-:S04]  /*1210*/  LOP3.LUT R0, R24, R33, RZ, 0x3c, !PT ;  /* 0x0000002118007212 */ /* 0x000fc800078e3cff */
[----:B------:R-:W-:-:S07]  /*1220*/  ISETP.GE.AND P2, PT, R0, RZ, PT ;  /* 0x000000ff0000720c */ /* 0x000fce0003f46270 */
[----:B------:R-:W-:Y:S01]  /*1230*/  @P0 VIADD R36, R36, 0x1 ;  /* 0x0000000124240836 */ /* 0x000fe20000000000 */
[----:B------:R-:W-:-:S05]  /*1240*/  ISETP.GE.AND P0, PT, R24, R21, PT ;  /* 0x000000151800720c */ /* 0x000fca0003f06270 */
[----:B------:R-:W-:Y:S02]  /*1250*/  @!P2 IADD3 R36, PT, PT, -R36, RZ, RZ ;  /* 0x000000ff2424a210 */ /* 0x000fe40007ffe1ff */
        /* <DEDUP_REMOVED lines=17> */
[----:B---3--:R-:W-:Y:S01]  /*1370*/  MOV R6, UR6 ;  /* 0x0000000600067c02 */ /* 0x008fe20008000f00 */
[----:B------:R-:W-:Y:S01]  /*1380*/  IMAD.U32 R7, RZ, RZ, UR7 ;  /* 0x00000007ff077e24 */ /* 0x000fe2000f8e00ff */
[----:B----4-:R-:W-:Y:S01]  /*1390*/  MOV R10, UR8 ;  /* 0x00000008000a7c02 */ /* 0x010fe20008000f00 */
[----:B-1----:R-:W-:-:S07]  /*13a0*/  IMAD.U32 R11, RZ, RZ, UR9 ;  /* 0x00000009ff0b7e24 */ /* 0x002fce000f8e00ff */
[----:B------:R-:W-:-:S07]  /*13b0*/  LEPC R20, `(.L_x_278) ;  /* 0x000000001014794e */ /* 0x000fce0000000000 */
[----:B--2--5:R-:W-:Y:S05]  /*13c0*/  CALL.ABS.NOINC R14 ;  /* 0x000000000e007343 */ /* 0x024fea0003c00000 */
.L_x_278:
[----:B------:R-:W0:Y:S01]  /*13d0*/  S2R R3, SR_CgaCtaId ;  /* 0x0000000000037919 */ /* 0x000e220000008800 */
[----:B------:R-:W1:Y:S01]  /*13e0*/  LDC R8, c[0x0][0x400] ;  /* 0x00010000ff087b82 */ /* 0x000e620000000800 */
[----:B------:R-:W-:Y:S02]  /*13f0*/  ISETP.NE.AND P6, PT, R38, RZ, PT ;  /* 0x000000ff2600720c */ /* 0x000fe40003fc5270 */
[----:B------:R-:W-:-:S05]  /*1400*/  MOV R0, 0x400 ;  /* 0x0000040000007802 */ /* 0x000fca0000000f00 */
[----:B------:R-:W-:-:S05]  /*1410*/  VIADD R0, R0, 0x210 ;  /* 0x0000021000007836 */ /* 0x000fca0000000000 */
[----:B0-----:R-:W-:-:S04]  /*1420*/  LEA R3, R3, R0, 0x18 ;  /* 0x0000000003037211 */ /* 0x001fc800078ec0ff */
[----:B-1----:R-:W-:Y:S01]  /*1430*/  LEA R0, R8, R3, 0x1 ;  /* 0x0000000308007211 */ /* 0x002fe200078e08ff */
        /* <DEDUP_REMOVED lines=8> */
.L_x_279:
        /* <DEDUP_REMOVED lines=20> */
[C---:B------:R-:W-:Y:S01]  /*1600*/  IMAD R20, R7.reuse, 0x2, R0 ;  /* 0x0000000207147824 */ /* 0x040fe200078e0200 */
[----:B------:R-:W-:Y:S01]  /*1610*/  LEA.HI R7, R7, R7, RZ, 0x1 ;  /* 0x0000000707077211 */ /* 0x000fe200078f08ff */
[----:B------:R-:W-:Y:S03]  /*1620*/  BSSY.RECONVERGENT B2, `(.L_x_284) ;  /* 0x000003b000027945 */ /* 0x000fe60003800200 */
[----:B------:R-:W-:Y:S01]  /*1630*/  LEA R38, R33, R20, 0x1 ;  /* 0x0000001421267211 */ /* 0x000fe200078e08ff */
        /* <DEDUP_REMOVED lines=9> */
[----:B-----5:R-:W-:Y:S01]  /*16d0*/  IMAD.IADD R11, R11, 0x1, -R18 ;  /* 0x000000010b0b7824 */ /* 0x020fe200078e0a12 */
        /* <DEDUP_REMOVED lines=47> */
.L_x_285:
[----:B------:R-:W-:Y:S05]  /*19d0*/  BSYNC.RECONVERGENT B2 ;  /* 0x0000000000027941 */ /* 0x000fea0003800200 */
.L_x_284:
[C-C-:B------:R-:W-:Y:S02]  /*19e0*/  PRMT R6, R28.reuse, 0x5410, R29.reuse ;  /* 0x000054101c067816 */ /* 0x140fe4000000001d */
[----:B------:R-:W-:-:S03]  /*19f0*/  PRMT R7, R28, 0x7632, R29 ;  /* 0x000076321c077816 */ /* 0x000fc6000000001d */
[----:B------:R0:W-:Y:S04]  /*1a00*/  STS [R20], R6 ;  /* 0x0000000614007388 */ /* 0x0001e80000000800 */
[----:B------:R0:W-:Y:S01]  /*1a10*/  STS [R38], R7 ;  /* 0x0000000726007388 */ /* 0x0001e20000000800 */
[----:B------:R-:W-:Y:S05]  /*1a20*/  BRA `(.L_x_286) ;  /* 0x00000000009c7947 */ /* 0x000fea0003800000 */
.L_x_283:
[----:B------:R-:W-:-:S04]  /*1a30*/  LEA.HI R7, R7, R7, RZ, 0x1 ;  /* 0x0000000707077211 */ /* 0x000fc800078f08ff */
[----:B------:R-:W-:-:S04]  /*1a40*/  SHF.L.U32 R7, R7, 0x1, RZ ;  /* 0x0000000107077819 */ /* 0x000fc800000006ff */
[----:B------:R-:W-:-:S04]  /*1a50*/  LOP3.LUT R9, R7, 0xfffffffc, RZ, 0xc0, !PT ;  /* 0xfffffffc07097812 */ /* 0x000fc800078ec0ff */
[----:B------:R-:W-:-:S13]  /*1a60*/  ISETP.GE.AND P0, PT, R9, R8, PT ;  /* 0x000000080900720c */ /* 0x000fda0003f06270 */
[----:B------:R-:W-:Y:S05]  /*1a70*/  @P0 BRA `(.L_x_286) ;  /* 0x0000000000880947 */ /* 0x000fea0003800000 */
[----:B------:R-:W-:Y:S01]  /*1a80*/  I2FP.F32.S32 R10, R8 ;  /* 0x00000008000a7245 */ /* 0x000fe20000201400 */
[----:B------:R-:W-:Y:S02]  /*1a90*/  VIADD R6, R9, 0x2 ;  /* 0x0000000209067836 */ /* 0x000fe40000000000 */
[--C-:B------:R-:W-:Y:S01]  /*1aa0*/  HADD2.F32 R12, -RZ, R35.reuse.H1_H1 ;  /* 0x30000023ff0c7230 */ /* 0x100fe20000004100 */
[----:B------:R-:W0:Y:S01]  /*1ab0*/  MUFU.RCP R13, R10 ;  /* 0x0000000a000d7308 */ /* 0x000e220000001000 */
[--C-:B------:R-:W-:Y:S01]  /*1ac0*/  HADD2.F32 R15, -RZ, R34.reuse.H1_H1 ;  /* 0x30000022ff0f7230 */ /* 0x100fe20000004100 */
[----:B------:R-:W-:Y:S01]  /*1ad0*/  I2FP.F32.S32 R6, R6 ;  /* 0x0000000600067245 */ /* 0x000fe20000201400 */
[----:B------:R-:W-:Y:S02]  /*1ae0*/  HADD2.F32 R34, -RZ, R34.H0_H0 ;  /* 0x20000022ff227230 */ /* 0x000fe40000004100 */
[----:B------:R-:W-:Y:S02]  /*1af0*/  HADD2.F32 R20, -RZ, R35.H0_H0 ;  /* 0x20000023ff147230 */ /* 0x000fe40000004100 */
        /* <DEDUP_REMOVED lines=26> */
.L_x_286:
[----:B------:R-:W-:Y:S05]  /*1ca0*/  BSYNC.RECONVERGENT B1 ;  /* 0x0000000000017941 */ /* 0x000fea0003800200 */
.L_x_282:
[C-C-:B0-----:R-:W-:Y:S02]  /*1cb0*/  PRMT R7, R34.reuse, 0x5410, R35.reuse ;  /* 0x0000541022077816 */ /* 0x141fe40000000023 */
[----:B------:R-:W-:-:S03]  /*1cc0*/  PRMT R6, R34, 0x7632, R35 ;  /* 0x0000763222067816 */ /* 0x000fc60000000023 */
[----:B------:R0:W-:Y:S04]  /*1cd0*/  STS [R4], R7 ;  /* 0x0000000704007388 */ /* 0x0001e80000000800 */
[----:B------:R0:W-:Y:S02]  /*1ce0*/  STS [R5], R6 ;  /* 0x0000000605007388 */ /* 0x0001e40000000800 */
.L_x_281:
[----:B------:R-:W-:Y:S05]  /*1cf0*/  BSYNC.RECONVERGENT B0 ;  /* 0x0000000000007941 */ /* 0x000fea0003800200 */
.L_x_280:
[----:B------:R-:W-:Y:S06]  /*1d00*/  BAR.SYNC.DEFER_BLOCKING 0x0 ;  /* 0x0000000000007b1d */ /* 0x000fec0000010000 */
[----:B------:R-:W-:Y:S04]  /*1d10*/  BSSY.RECONVERGENT B0, `(.L_x_287) ;  /* 0x0000009000007945 */ /* 0x000fe80003800200 */
[----:B------:R-:W-:Y:S05]  /*1d20*/  @!P6 BRA `(.L_x_288) ;  /* 0x00000000001ce947 */ /* 0x000fea0003800000 */
[----:B------:R-:W2:Y:S01]  /*1d30*/  LDCU UR4, c[0x0][0x40c] ;  /* 0x00008180ff0477ac */ /* 0x000ea20008000800 */
[----:B------:R-:W-:-:S05]  /*1d40*/  IMAD R33, R33, R36, R37 ;  /* 0x0000002421217224 */ /* 0x000fca00078e0225 */
[----:B------:R-:W-:-:S05]  /*1d50*/  LEA R3, R33, R3, 0x1 ;  /* 0x0000000321037211 */ /* 0x000fca00078e08ff */
[----:B-1----:R3:W4:Y:S01]  /*1d60*/  LDS.64 R34, [R3] ;  /* 0x0000000003227984 */ /* 0x0027220000000a00 */
[----:B--2---:R-:W-:-:S13]  /*1d70*/  ISETP.NE.AND P0, PT, RZ, UR4, PT ;  /* 0x00000004ff007c0c */ /* 0x004fda000bf05270 */
[----:B------:R-:W-:-:S05]  /*1d80*/  @!P0 IMAD R0, R33, 0x2, R0 ;  /* 0x0000000221008824 */ /* 0x000fca00078e0200 */
[----:B------:R3:W2:Y:S02]  /*1d90*/  @!P0 LDS.64 R28, [R0] ;  /* 0x00000000001c8984 */ /* 0x0006a40000000a00 */
.L_x_288:
[----:B------:R-:W-:Y:S05]  /*1da0*/  BSYNC.RECONVERGENT B0 ;  /* 0x0000000000007941 */ /* 0x000fea0003800200 */
.L_x_287:
[----:B------:R-:W-:Y:S06]  /*1db0*/  BAR.SYNC.DEFER_BLOCKING 0x0 ;  /* 0x0000000000007b1d */ /* 0x000fec0000010000 */
.L_x_277:
[----:B------:R-:W-:Y:S05]  /*1dc0*/  BSYNC.RECONVERGENT B6 ;  /* 0x0000000000067941 */ /* 0x000fea0003800200 */
.L_x_274:
[----:B------:R-:W3:Y:S01]  /*1dd0*/  LDC R45, c[0x0][0x3f4] ;  /* 0x0000fd00ff2d7b82 */ /* 0x000ee20000000800 */
[----:B------:R-:W-:Y:S02]  /*1de0*/  ISETP.GT.U32.AND P0, PT, R19, 0x1f, PT ;  /* 0x0000001f1300780c */ /* 0x000fe40003f04070 */
[----:B------:R-:W-:Y:S02]  /*1df0*/  MOV R74, 0xff7fffff ;  /* 0xff7fffff004a7802 */ /* 0x000fe40000000f00 */
[----:B---3--:R-:W-:-:S09]  /*1e00*/  VIADDMNMX R0, R23, -R45, RZ, !PT ;  /* 0x8000002d17007246 */ /* 0x008fd200078001ff */
[----:B------:R-:W-:Y:S05]  /*1e10*/  @P0 BRA `(.L_x_289) ;  /* 0x0000000000e40947 */ /* 0x000fea0003800000 */
[----:B------:R-:W3:Y:S01]  /*1e20*/  LDCU UR4, c[0x0][0x40c] ;  /* 0x00008180ff0477ac */ /* 0x000ee20008000800 */
[----:B------:R-:W1:Y:S01]  /*1e30*/  S2R R20, SR_CgaCtaId ;  /* 0x0000000000147919 */ /* 0x000e620000008800 */
[----:B------:R-:W-:Y:S01]  /*1e40*/  MOV R10, 0x400 ;  /* 0x00000400000a7802 */ /* 0x000fe20000000f00 */
[-C--:B------:R-:W-:Y:S02]  /*1e50*/  IMAD R9, R32, R45.reuse, R31 ;  /* 0x0000002d20097224 */ /* 0x080fe400078e021f */
[----:B--2-4-:R-:W-:Y:S02]  /*1e60*/  HMUL2 R14, R35, R29 ;  /* 0x0000001d230e7232 */ /* 0x014fe40000000000 */
[----:B------:R-:W-:Y:S02]  /*1e70*/  IMAD R30, R30, R45, UR38 ;  /* 0x000000261e1e7e24 */ /* 0x000fe4000f8e022d */
[----:B------:R-:W-:Y:S02]  /*1e80*/  VIADD R3, R10, 0x10 ;  /* 0x000000100a037836 */ /* 0x000fe40000000000 */
[----:B------:R-:W-:-:S02]  /*1e90*/  HFMA2 R14, R34, R28, R14 ;  /* 0x0000001c220e7231 */ /* 0x000fc4000000000e */
[----:B------:R-:W-:-:S03]  /*1ea0*/  IMAD R9, R30, 0x8, R9 ;  /* 0x000000081e097824 */ /* 0x000fc600078e0209 */
[--C-:B------:R-:W-:Y:S02]  /*1eb0*/  HADD2.F32 R13, -RZ, R14.reuse.H0_H0 ;  /* 0x2000000eff0d7230 */ /* 0x100fe40000004100 */
[----:B------:R-:W-:Y:S01]  /*1ec0*/  HADD2.F32 R14, -RZ, R14.H1_H1 ;  /* 0x3000000eff0e7230 */ /* 0x000fe20000004100 */
[----:B---3--:R-:W-:Y:S01]  /*1ed0*/  ISETP.NE.AND P1, PT, RZ, UR4, PT ;  /* 0x00000004ff007c0c */ /* 0x008fe2000bf25270 */
[----:B------:R-:W-:-:S03]  /*1ee0*/  UMOV UR4, 0xffffffff ;  /* 0xffffffff00047882 */ /* 0x000fc60000000000 */
[----:B------:R-:W-:Y:S01]  /*1ef0*/  FADD.FTZ R13, R13, R14 ;  /* 0x0000000e0d0d7221 */ /* 0x000fe20000010000 */
[----:B------:R-:W-:-:S08]  /*1f00*/  ISETP.GT.U32.OR P0, PT, R19, 0x17, P1 ;  /* 0x000000171300780c */ /* 0x000fd00000f04470 */
[----:B0-----:R-:W-:Y:S02]  /*1f10*/  @!P1 IADD3 R7, PT, PT, R10, 0x110, RZ ;  /* 0x000001100a079810 */ /* 0x001fe40007ffe0ff */
[----:B-1----:R-:W-:-:S03]  /*1f20*/  LEA R6, R20, R3, 0x18 ;  /* 0x0000000314067211 */ /* 0x002fc600078ec0ff */
[----:B------:R-:W0:Y:S01]  /*1f30*/  @!P0 LDC.64 R4, c[0x0][0x3b8] ;  /* 0x0000ee00ff048b82 */ /* 0x000e220000000a00 */
[----:B------:R-:W-:Y:S02]  /*1f40*/  @!P1 LEA R8, R20, R7, 0x18 ;  /* 0x0000000714089211 */ /* 0x000fe400078ec0ff */
[----:B------:R-:W-:-:S03]  /*1f50*/  LEA R6, R19, R6, 0x3 ;  /* 0x0000000613067211 */ /* 0x000fc600078e18ff */
[----:B------:R-:W-:Y:S02]  /*1f60*/  @!P1 IMAD R8, R19, 0x8, R8 ;  /* 0x0000000813089824 */ /* 0x000fe400078e0208 */
        /* <DEDUP_REMOVED lines=14> */
.L_x_426:
[----:B------:R-:W-:Y:S01]  /*2050*/  ISETP.NE.AND P0, PT, R19, RZ, PT ;  /* 0x000000ff1300720c */ /* 0x000fe20003f05270 */
[----:B-1----:R-:W-:-:S12]  /*2060*/  FADD.FTZ R14, R6, R14 ;  /* 0x0000000e060e7221 */ /* 0x002fd80000010000 */
[----:B------:R-:W-:Y:S05]  /*2070*/  @P0 BRA `(.L_x_289) ;  /* 0x00000000004c0947 */ /* 0x000fea0003800000 */
[----:B------:R-:W1:Y:S02]  /*2080*/  LDCU.64 UR4, c[0x0][0x438] ;  /* 0x00008700ff0477ac */ /* 0x000e640008000a00 */
[----:B-1----:R-:W-:Y:S01]  /*2090*/  ISETP.NE.U32.AND P0, PT, RZ, UR4, PT ;  /* 0x00000004ff007c0c */ /* 0x002fe2000bf05070 */
[----:B------:R-:W1:Y:S03]  /*20a0*/  LDCU UR4, c[0x0][0x410] ;  /* 0x00008200ff0477ac */ /* 0x000e660008000800 */
[----:B------:R-:W-:-:S13]  /*20b0*/  ISETP.NE.AND.EX P0, PT, RZ, UR5, PT, P0 ;  /* 0x00000005ff007c0c */ /* 0x000fda000bf05300 */
[----:B------:R-:W0:Y:S01]  /*20c0*/  @P0 LDC R8, c[0x0][0x440] ;  /* 0x00011000ff080b82 */ /* 0x000e220000000800 */
[----:B-----5:R-:W-:-:S07]  /*20d0*/  @P0 IADD3 R3, PT, PT, R25, -R18, RZ ;  /* 0x8000001219030210 */ /* 0x020fce0007ffe0ff */
[----:B------:R-:W2:Y:S01]  /*20e0*/  @P0 LDC.64 R4, c[0x0][0x438] ;  /* 0x00010e00ff040b82 */ /* 0x000ea20000000a00 */
[----:B0-----:R-:W-:-:S04]  /*20f0*/  @P0 IMAD R6, R8, UR39, R3 ;  /* 0x0000002708060c24 */ /* 0x001fc8000f8e0203 */
[----:B------:R-:W-:-:S04]  /*2100*/  @P0 IMAD R3, R6, R8, R3 ;  /* 0x0000000806030224 */ /* 0x000fc800078e0203 */
[----:B--2---:R-:W-:-:S06]  /*2110*/  @P0 IMAD.WIDE R4, R3, 0x2, R4 ;  /* 0x0000000203040825 */ /* 0x004fcc00078e0204 */
[----:B------:R-:W2:Y:S01]  /*2120*/  @P0 LDG.E.U16 R4, desc[UR36][R4.64] ;  /* 0x0000002404040981 */ /* 0x000ea2000c1e1500 */
[----:B------:R-:W-:Y:S01]  /*2130*/  VIADD R3, R10, 0x210 ;  /* 0x000002100a037836 */ /* 0x000fe20000000000 */
[----:B------:R-:W-:Y:S01]  /*2140*/  IADD3 R6, PT, PT, R23, -R0, RZ ;  /* 0x8000000017067210 */ /* 0x000fe20007ffe0ff */
[----:B-1----:R-:W-:-:S03]  /*2150*/  FMUL.FTZ R74, R14, UR4 ;  /* 0x000000040e4a7c20 */ /* 0x002fc60008410000 */
[----:B------:R-:W-:-:S05]  /*2160*/  LEA R7, R20, R3, 0x18 ;  /* 0x0000000314077211 */ /* 0x000fca00078ec0ff */
[----:B------:R-:W-:Y:S02]  /*2170*/  IMAD R7, R6, 0x4, R7 ;  /* 0x0000000406077824 */ /* 0x000fe400078e0207 */
[----:B--2---:R-:W-:-:S05]  /*2180*/  @P0 HADD2.F32 R3, -RZ, R4.H0_H0 ;  /* 0x20000004ff030230 */ /* 0x004fca0000004100 */
[----:B------:R-:W-:-:S05]  /*2190*/  @P0 FADD.FTZ R74, R74, R3 ;  /* 0x000000034a4a0221 */ /* 0x000fca0000010000 */
[----:B------:R3:W-:Y:S02]  /*21a0*/  STS [R7+-0x4], R74 ;  /* 0xfffffc4a07007388 */ /* 0x0007e40000000800 */
.L_x_289:
[----:B------:R-:W-:Y:S05]  /*21b0*/  WARPSYNC.ALL ;  /* 0x0000000000007948 */ /* 0x000fea0003800000 */
[----:B------:R-:W0:Y:S08]  /*21c0*/  S2UR UR15, SR_CgaCtaId ;  /* 0x00000000000f79c3 */ /* 0x000e300000008800 */
[----:B------:R-:W-:Y:S01]  /*21d0*/  BAR.SYNC.DEFER_BLOCKING 0x0 ;  /* 0x0000000000007b1d */ /* 0x000fe20000010000 */
[----:B------:R-:W-:-:S02]  /*21e0*/  LOP3.LUT R24, R24, 0xc, RZ, 0xc0, !PT ;  /* 0x0000000c18187812 */ /* 0x000fc400078ec0ff */
[----:B------:R-:W-:Y:S02]  /*21f0*/  IADD3 R25, PT, PT, R25, 0x7, -R0 ;  /* 0x0000000719197810 */ /* 0x000fe40007ffe800 */
[----:B------:R-:W-:Y:S01]  /*2200*/  SHF.R.U32.HI R11, RZ, 0x2, R19 ;  /* 0x00000002ff0b7819 */ /* 0x000fe20000011613 */
[----:B------:R-:W-:Y:S01]  /*2210*/  UMOV UR14, 0x400 ;  /* 0x00000400000e7882 */ /* 0x000fe20000000000 */
[----:B------:R-:W1:Y:S01]  /*2220*/  LDCU UR5, c[0x0][0x40c] ;  /* 0x00008180ff0577ac */ /* 0x000e620008000800 */
[----:B------:R-:W-:Y:S01]  /*2230*/  SHF.R.S32.HI R12, RZ, 0x1f, R25 ;  /* 0x0000001fff0c7819 */ /* 0x000fe20000011419 */
[----:B------:R-:W-:-:S03]  /*2240*/  UIADD3 UR4, UPT, UPT, UR14, 0x10, URZ ;  /* 0x000000100e047890 */ /* 0x000fc6000fffe0ff */
[----:B------:R-:W-:Y:S01]  /*2250*/  LEA.HI R12, R12, R25, RZ, 0x3 ;  /* 0x000000190c0c7211 */ /* 0x000fe200078f18ff */
[----:B------:R-:W2:Y:S03]  /*2260*/  LDCU UR19, c[0x0][0x40c] ;  /* 0x00008180ff1377ac */ /* 0x000ea60008000800 */
[----:B------:R-:W-:Y:S01]  /*2270*/  LOP3.LUT R44, R12, 0xfffffff8, RZ, 0xc0, !PT ;  /* 0xfffffff80c2c7812 */ /* 0x000fe200078ec0ff */
[----:B------:R-:W2:Y:S01]  /*2280*/  LDCU UR18, c[0x0][0x3f8] ;  /* 0x00007f00ff1277ac */ /* 0x000ea20008000800 */
[----:B------:R-:W-:Y:S02]  /*2290*/  SHF.L.U32 R12, R19, 0x1, RZ ;  /* 0x00000001130c7819 */ /* 0x000fe400000006ff */
[----:B------:R-:W-:Y:S01]  /*22a0*/  ISETP.GE.AND P0, PT, R11, R44, PT ;  /* 0x0000002c0b00720c */ /* 0x000fe20003f06270 */
[----:B------:R-:W2:Y:S01]  /*22b0*/  LDCU UR20, c[0x0][0x410] ;  /* 0x00008200ff1477ac */ /* 0x000ea20008000800 */
[----:B------:R-:W-:Y:S01]  /*22c0*/  LOP3.LUT R12, R12, 0x6, RZ, 0xc0, !PT ;  /* 0x000000060c0c7812 */ /* 0x000fe200078ec0ff */
[----:B0-----:R-:W-:-:S02]  /*22d0*/  ULEA UR4, UR15, UR4, 0x18 ;  /* 0x000000040f047291 */ /* 0x001fc4000f8ec0ff */
[----:B-1----:R-:W-:Y:S01]  /*22e0*/  UISETP.NE.AND UP0, UPT, UR5, URZ, UPT ;  /* 0x000000ff0500728c */ /* 0x002fe2000bf05270 */
[----:B------:R-:W0:Y:S01]  /*22f0*/  LDCU.64 UR8, c[0x0][0x3c8] ;  /* 0x00007900ff0877ac */ /* 0x000e220008000a00 */
[----:B------:R-:W1:Y:S05]  /*2300*/  LDCU.64 UR10, c[0x0][0x3b8] ;  /* 0x00007700ff0a77ac */ /* 0x000e6a0008000a00 */
[----:B------:R0:W0:Y:S01]  /*2310*/  LDS R72, [R24+UR4] ;  /* 0x0000000418487984 */ /* 0x0000220008000800 */
[----:B------:R-:W0:Y:S03]  /*2320*/  LDCU.64 UR22, c[0x0][0x438] ;  /* 0x00008700ff1677ac */ /* 0x000e260008000a00 */
[----:B------:R0:W0:Y:S01]  /*2330*/  LDS R73, [R24+UR4+0x10] ;  /* 0x0000100418497984 */ /* 0x0000220008000800 */
[----:B------:R-:W0:Y:S03]  /*2340*/  LDCU.64 UR12, c[0x0][0x448] ;  /* 0x00008900ff0c77ac */ /* 0x000e260008000a00 */
[----:B------:R0:W0:Y:S04]  /*2350*/  LDS R70, [R24+UR4+0x20] ;  /* 0x0000200418467984 */ /* 0x0000280008000800 */
[----:B------:R0:W0:Y:S04]  /*2360*/  LDS R71, [R24+UR4+0x30] ;  /* 0x0000300418477984 */ /* 0x0000280008000800 */
[----:B------:R0:W0:Y:S04]  /*2370*/  LDS R68, [R24+UR4+0x40] ;  /* 0x0000400418447984 */ /* 0x0000280008000800 */
[----:B------:R0:W0:Y:S04]  /*2380*/  LDS R69, [R24+UR4+0x50] ;  /* 0x0000500418457984 */ /* 0x0000280008000800 */
[----:B------:R0:W0:Y:S04]  /*2390*/  LDS R3, [R24+UR4+0x60] ;  /* 0x0000600418037984 */ /* 0x0000280008000800 */
[----:B------:R0:W0:Y:S04]  /*23a0*/  LDS R4, [R24+UR4+0x70] ;  /* 0x0000700418047984 */ /* 0x0000280008000800 */
[----:B------:R0:W0:Y:S04]  /*23b0*/  LDS R5, [R24+UR4+0x80] ;  /* 0x0000800418057984 */ /* 0x0000280008000800 */
[----:B------:R0:W0:Y:S04]  /*23c0*/  LDS R6, [R24+UR4+0x90] ;  /* 0x0000900418067984 */ /* 0x0000280008000800 */
[----:B---3--:R3:W0:Y:S04]  /*23d0*/  LDS R7, [R24+UR4+0xa0] ;  /* 0x0000a00418077984 */ /* 0x0086280008000800 */
[----:B------:R3:W0:Y:S04]  /*23e0*/  LDS R8, [R24+UR4+0xb0] ;  /* 0x0000b00418087984 */ /* 0x0006280008000800 */
[----:B------:R3:W0:Y:S04]  /*23f0*/  LDS R9, [R24+UR4+0xc0] ;  /* 0x0000c00418097984 */ /* 0x0006280008000800 */
[----:B------:R3:W0:Y:S04]  /*2400*/  LDS R10, [R24+UR4+0xd0] ;  /* 0x0000d004180a7984 */ /* 0x0006280008000800 */
[----:B------:R3:W0:Y:S04]  /*2410*/  LDS R20, [R24+UR4+0xe0] ;  /* 0x0000e00418147984 */ /* 0x0006280008000800 */
[----:B------:R3:W0:Y:S01]  /*2420*/  LDS R21, [R24+UR4+0xf0] ;  /* 0x0000f00418157984 */ /* 0x0006220008000800 */
[----:B------:R-:W4:Y:S02]  /*2430*/  LDCU UR4, c[0x0][0x3f0] ;  /* 0x00007e00ff0477ac */ /* 0x000f240008000800 */
[----:B----4-:R-:W-:-:S04]  /*2440*/  UIMAD UR4, UR40, UR4, UR39 ;  /* 0x00000004280472a4 */ /* 0x010fc8000f8e0227 */
[----:B------:R-:W-:Y:S01]  /*2450*/  UIMAD UR4, UR4, 0x60, URZ ;  /* 0x00000060040478a4 */ /* 0x000fe2000f8e02ff */
[----:B-123--:R-:W-:Y:S11]  /*2460*/  BRA.U UP0, `(.L_x_291) ;  /* 0x00000001004c7547 */ /* 0x00eff6000b800000 */
[----:B------:R-:W-:-:S04]  /*2470*/  UIADD3 UR5, UPT, UPT, UR14, 0x110, URZ ;  /* 0x000001100e057890 */ /* 0x000fc8000fffe0ff */
[----:B------:R-:W-:-:S06]  /*2480*/  ULEA UR5, UR15, UR5, 0x18 ;  /* 0x000000050f057291 */ /* 0x000fcc000f8ec0ff */
[----:B------:R-:W-:-:S05]  /*2490*/  LEA R13, R12, UR5, 0x1 ;  /* 0x000000050c0d7c11 */ /* 0x000fca000f8e08ff */
[----:B0-----:R1:W2:Y:S04]  /*24a0*/  LDS R24, [R13] ;  /* 0x000000000d187984 */ /* 0x0012a80000000800 */
[----:B------:R1:W3:Y:S04]  /*24b0*/  LDS R25, [R13+0x10] ;  /* 0x000010000d197984 */ /* 0x0002e80000000800 */
[----:B------:R1:W4:Y:S04]  /*24c0*/  LDS R26, [R13+0x20] ;  /* 0x000020000d1a7984 */ /* 0x0003280000000800 */
[----:B------:R1:W0:Y:S04]  /*24d0*/  LDS R27, [R13+0x30] ;  /* 0x000030000d1b7984 */ /* 0x0002280000000800 */
        /* <DEDUP_REMOVED lines=11> */
[----:B--234-:R1:W0:Y:S02]  /*2590*/  LDS R39, [R13+0xf0] ;  /* 0x0000f0000d277984 */ /* 0x01c2240000000800 */
.L_x_291:
[----:B------:R-:W-:Y:S04]  /*25a0*/  BSSY B0, `(.L_x_292) ;  /* 0x000034e000007945 */ /* 0x000fe80003800000 */
[----:B------:R-:W-:Y:S05]  /*25b0*/  @P0 BRA `(.L_x_293) ;  /* 0x0000003400300947 */ /* 0x000fea0003800000 */
[----:B------:R-:W-:Y:S01]  /*25c0*/  IABS R40, R45 ;  /* 0x0000002d00287213 */ /* 0x000fe20000000000 */
[----:B------:R-:W2:Y:S01]  /*25d0*/  S2R R14, SR_CTAID.X ;  /* 0x00000000000e7919 */ /* 0x000ea20000002500 */
[----:B------:R-:W3:Y:S01]  /*25e0*/  LDCU UR16, c[0x0][0x3f8] ;  /* 0x00007f00ff1077ac */ /* 0x000ee20008000800 */
[----:B------:R-:W4:Y:S01]  /*25f0*/  LDC.64 R76, c[0x0][0x450] ;  /* 0x00011400ff4c7b82 */ /* 0x000f220000000a00 */
[----:B------:R-:W1:Y:S01]  /*2600*/  I2F.RP R41, R40 ;  /* 0x0000002800297306 */ /* 0x000e620000209400 */
[----:B------:R-:W-:Y:S01]  /*2610*/  IMAD.IADD R48, R11, 0x1, R0 ;  /* 0x000000010b307824 */ /* 0x000fe200078e0200 */
[----:B------:R-:W2:Y:S01]  /*2620*/  LDCU UR17, c[0x0][0x440] ;  /* 0x00008800ff1177ac */ /* 0x000ea20008000800 */
[----:B------:R-:W-:Y:S01]  /*2630*/  IMAD R45, R45, 0x60, RZ ;  /* 0x000000602d2d7824 */ /* 0x000fe200078e02ff */
[----:B------:R-:W-:Y:S01]  /*2640*/  LOP3.LUT R49, R19, 0x3fc, RZ, 0xc0, !PT ;  /* 0x000003fc13317812 */ /* 0x000fe200078ec0ff */
[----:B------:R-:W0:Y:S01]  /*2650*/  LDCU.64 UR6, c[0x0][0x420] ;  /* 0x00008400ff0677ac */ /* 0x000e220008000a00 */
[----:B------:R-:W-:Y:S01]  /*2660*/  IADD3 R44, PT, PT, R44, R0, RZ ;  /* 0x000000002c2c7210 */ /* 0x000fe20007ffe0ff */
[----:B------:R-:W-:-:S04]  /*2670*/  UIADD3 UR5, UPT, UPT, UR14, 0x210, URZ ;  /* 0x000002100e057890 */ /* 0x000fc8000fffe0ff */
[----:B------:R-:W-:Y:S01]  /*2680*/  ULEA UR5, UR15, UR5, 0x18 ;  /* 0x000000050f057291 */ /* 0x000fe2000f8ec0ff */
[----:B-1----:R-:W1:Y:S01]  /*2690*/  MUFU.RCP R41, R41 ;  /* 0x0000002900297308 */ /* 0x002e620000001000 */
[----:B---3--:R-:W-:-:S04]  /*26a0*/  IMAD R47, R45, UR16, RZ ;  /* 0x000000102d2f7c24 */ /* 0x008fc8000f8e02ff */
[----:B------:R-:W-:Y:S02]  /*26b0*/  IADD3 R49, PT, PT, R49, UR5, RZ ;  /* 0x0000000531317c10 */ /* 0x000fe4000fffe0ff */
[----:B0-----:R-:W-:Y:S02]  /*26c0*/  ISETP.NE.U32.AND P0, PT, RZ, UR6, PT ;  /* 0x00000006ff007c0c */ /* 0x001fe4000bf05070 */
[----:B------:R-:W-:Y:S02]  /*26d0*/  IADD3 R42, P1, P2, R17, UR6, R48 ;  /* 0x00000006112a7c10 */ /* 0x000fe4000fa3e030 */
[----:B------:R-:W-:Y:S01]  /*26e0*/  ISETP.NE.AND.EX P0, PT, RZ, UR7, PT, P0 ;  /* 0x00000007ff007c0c */ /* 0x000fe2000bf05300 */
[----:B--2---:R-:W-:Y:S02]  /*26f0*/  IMAD R15, R22, UR16, R14 ;  /* 0x00000010160f7c24 */ /* 0x004fe4000f8e020e */
[----:B------:R-:W-:Y:S02]  /*2700*/  IMAD R11, R14, UR17, R23 ;  /* 0x000000110e0b7c24 */ /* 0x000fe4000f8e0217 */
[----:B-1----:R-:W-:-:S02]  /*2710*/  VIADD R13, R41, 0xffffffe ;  /* 0x0ffffffe290d7836 */ /* 0x002fc40000000000 */
[----:B------:R-:W-:Y:S02]  /*2720*/  IMAD R15, R15, 0x60, R12 ;  /* 0x000000600f0f7824 */ /* 0x000fe400078e020c */
[----:B------:R-:W-:Y:S02]  /*2730*/  HFMA2 R12, -RZ, RZ, 0, 0 ;  /* 0x00000000ff0c7431 */ /* 0x000fe400000001ff */
[----:B------:R-:W-:Y:S01]  /*2740*/  VIADD R11, R11, 0xffffffff ;  /* 0xffffffff0b0b7836 */ /* 0x000fe20000000000 */
[----:B------:R-:W0:Y:S01]  /*2750*/  F2I.FTZ.U32.TRUNC.NTZ R13, R13 ;  /* 0x0000000d000d7305 */ /* 0x000e22000021f000 */
[----:B----4-:R-:W-:-:S04]  /*2760*/  IMAD.WIDE R76, R15, 0x2, R76 ;  /* 0x000000020f4c7825 */ /* 0x010fc800078e024c */
[----:B------:R-:W-:Y:S02]  /*2770*/  IMAD R46, R11, UR17, R48 ;  /* 0x000000110b2e7c24 */ /* 0x000fe4000f8e0230 */
[----:B------:R-:W-:Y:S01]  /*2780*/  VIADD R48, R48, 0x1 ;  /* 0x0000000130307836 */ /* 0x000fe20000000000 */
[----:B0-----:R-:W-:-:S05]  /*2790*/  IADD3 R43, PT, PT, RZ, -R13, RZ ;  /* 0x8000000dff2b7210 */ /* 0x001fca0007ffe0ff */
[----:B------:R-:W-:Y:S01]  /*27a0*/  IMAD R41, R43, R40, RZ ;  /* 0x000000282b297224 */ /* 0x000fe200078e02ff */
[----:B------:R-:W-:-:S03]  /*27b0*/  IADD3.X R43, PT, PT, R16, UR7, RZ, P1, P2 ;  /* 0x00000007102b7c10 */ /* 0x000fc60008fe44ff */
[----:B------:R-:W-:-:S07]  /*27c0*/  IMAD.HI.U32 R41, R13, R41, R12 ;  /* 0x000000290d297227 */ /* 0x000fce00078e000c */
.L_x_360:
[----:B------:R-:W2:Y:S01]  /*27d0*/  @P0 LDG.E.U8 R75, desc[UR36][R42.64] ;  /* 0x000000242a4b0981 */ /* 0x000ea2000c1e1100 */
[----:B0-----:R-:W0:Y:S01]  /*27e0*/  LDC R11, c[0x0][0x3f4] ;  /* 0x0000fd00ff0b7b82 */ /* 0x001e220000000800 */
[----:B------:R-:W-:Y:S01]  /*27f0*/  VIADD R50, R48, 0xffffffff ;  /* 0xffffffff30327836 */ /* 0x000fe20000000000 */
[----:B------:R-:W-:Y:S01]  /*2800*/  BSSY.RECONVERGENT B1, `(.L_x_294) ;  /* 0x000003b000017945 */ /* 0x000fe20003800200 */
[----:B------:R-:W-:-:S03]  /*2810*/  VIADD R51, R23, 0xffffffff ;  /* 0xffffffff17337836 */ /* 0x000fc60000000000 */
[----:B------:R-:W-:Y:S02]  /*2820*/  IABS R14, R50 ;  /* 0x00000032000e7213 */ /* 0x000fe40000000000 */
        /* <DEDUP_REMOVED lines=9> */
[----:B------:R-:W-:Y:S02]  /*28c0*/  @!P1 IADD3 R12, PT, PT, R12, -R15, RZ ;  /* 0x8000000f0c0c9210 */ /* 0x000fe40007ffe0ff */
[----:B------:R-:W-:Y:S02]  /*28d0*/  ISETP.GE.AND P1, PT, R50, R51, PT ;  /* 0x000000333200720c */ /* 0x000fe40003f26270 */
[----:B------:R-:W-:Y:S02]  /*28e0*/  @!P2 IADD3 R12, PT, PT, -R12, RZ, RZ ;  /* 0x000000ff0c0ca210 */ /* 0x000fe40007ffe1ff */
[----:B------:R-:W-:-:S05]  /*28f0*/  @!P3 LOP3.LUT R12, RZ, R11, RZ, 0x33, !PT ;  /* 0x0000000bff0cb212 */ /* 0x000fca00078e33ff */
[----:B----4-:R-:W-:Y:S01]  /*2900*/  IMAD.SHL.U32 R78, R12, 0x8, RZ ;  /* 0x000000080c4e7824 */ /* 0x010fe200078e00ff */
[----:B--2---:R-:W-:-:S03]  /*2910*/  ISETP.NE.AND P2, PT, R75, RZ, P0 ;  /* 0x000000ff4b00720c */ /* 0x004fc60000745270 */
[----:B------:R-:W-:Y:S10]  /*2920*/  @P1 BRA `(.L_x_295) ;  /* 0x0000000000a01947 */ /* 0x000ff40003800000 */
[----:B------:R-:W-:Y:S01]  /*2930*/  ISETP.GE.AND P1, PT, R78, R45, PT ;  /* 0x0000002d4e00720c */ /* 0x000fe20003f26270 */
[----:B------:R-:W-:Y:S01]  /*2940*/  BSSY.RECONVERGENT B2, `(.L_x_296) ;  /* 0x0000012000027945 */ /* 0x000fe20003800200 */
[----:B------:R-:W-:-:S11]  /*2950*/  MOV R53, RZ ;  /* 0x000000ff00357202 */ /* 0x000fd60000000f00 */
[----:B------:R-:W-:Y:S05]  /*2960*/  @P1 BRA `(.L_x_297) ;  /* 0x00000000003c1947 */ /* 0x000fea0003800000 */
[----:B------:R-:W-:-:S05]  /*2970*/  IADD3 R13, P3, PT, R17, R12, RZ ;  /* 0x0000000c110d7210 */ /* 0x000fca0007f7e0ff */
[----:B------:R-:W-:Y:S01]  /*2980*/  IMAD.X R14, RZ, RZ, R16, P3 ;  /* 0x000000ffff0e7224 */ /* 0x000fe200018e0610 */
[----:B------:R-:W-:-:S04]  /*2990*/  LEA R80, P3, R13, UR8, 0x2 ;  /* 0x000000080d507c11 */ /* 0x000fc8000f8610ff */
[----:B------:R-:W-:-:S05]  /*29a0*/  LEA.HI.X R81, R13, UR9, R14, 0x2, P3 ;  /* 0x000000090d517c11 */ /* 0x000fca00098f140e */
[----:B------:R-:W2:Y:S01]  /*29b0*/  LDG.E R80, desc[UR36][R80.64] ;  /* 0x0000002450507981 */ /* 0x000ea2000c1e1900 */
[----:B------:R-:W-:-:S04]  /*29c0*/  SHF.L.U32 R13, R19, 0x1, RZ ;  /* 0x00000001130d7819 */ /* 0x000fc800000006ff */
[----:B------:R-:W-:-:S05]  /*29d0*/  LOP3.LUT R14, R13, 0x6, RZ, 0xc0, !PT ;  /* 0x000000060d0e7812 */ /* 0x000fca00078ec0ff */
[----:B------:R-:W-:-:S05]  /*29e0*/  IMAD R14, R11, UR4, R14 ;  /* 0x000000040b0e7c24 */ /* 0x000fca000f8e020e */
[----:B------:R-:W-:Y:S01]  /*29f0*/  SHF.R.S32.HI R82, RZ, 0x1f, R14 ;  /* 0x0000001fff527819 */ /* 0x000fe2000001140e */
[----:B--2---:R-:W-:-:S05]  /*2a00*/  IMAD R13, R47, R80, R78 ;  /* 0x000000502f0d7224 */ /* 0x004fca00078e024e */
[----:B------:R-:W-:-:S04]  /*2a10*/  IADD3 R15, P3, PT, R13, R14, RZ ;  /* 0x0000000e0d0f7210 */ /* 0x000fc80007f7e0ff */
[----:B------:R-:W-:Y:S02]  /*2a20*/  LEA.HI.X.SX32 R82, R13, R82, 0x1, P3 ;  /* 0x000000520d527211 */ /* 0x000fe400018f0eff */
[----:B------:R-:W-:-:S04]  /*2a30*/  LEA R14, P3, R15, UR10, 0x1 ;  /* 0x0000000a0f0e7c11 */ /* 0x000fc8000f8608ff */
[----:B------:R-:W-:-:S05]  /*2a40*/  LEA.HI.X R15, R15, UR11, R82, 0x1, P3 ;  /* 0x0000000b0f0f7c11 */ /* 0x000fca00098f0c52 */
[----:B------:R0:W5:Y:S04]  /*2a50*/  LDG.E R53, desc[UR36][R14.64] ;  /* 0x000000240e357981 */ /* 0x000168000c1e1900 */
.L_x_297:
[----:B------:R-:W-:Y:S05]  /*2a60*/  BSYNC.RECONVERGENT B2 ;  /* 0x0000000000027941 */ /* 0x000fea0003800200 */
.L_x_296:
[----:B------:R-:W-:-:S09]  /*2a70*/  UISETP.NE.AND UP0, UPT, UR19, URZ, UPT ;  /* 0x000000ff1300728c */ /* 0x000fd2000bf05270 */
[----:B------:R-:W-:Y:S05]  /*2a80*/  BRA.U UP0, `(.L_x_295) ;  /* 0x0000000100487547 */ /* 0x000fea000b800000 */
[----:B------:R-:W-:Y:S01]  /*2a90*/  ISETP.NE.AND P4, PT, R2, RZ, PT ;  /* 0x000000ff0200720c */ /* 0x000fe20003f85270 */
[----:B------:R-:W1:Y:S01]  /*2aa0*/  @!P1 S2R R13, SR_CTAID.Y ;  /* 0x00000000000d9919 */ /* 0x000e620000002600 */
[----:B------:R-:W1:Y:S01]  /*2ab0*/  @!P1 LDC R75, c[0x0][0x3f8] ;  /* 0x0000fe00ff4b9b82 */ /* 0x000e620000000800 */
[----:B------:R-:W1:Y:S07]  /*2ac0*/  @!P1 S2R R82, SR_CTAID.X ;  /* 0x0000000000529919 */ /* 0x000e6e0000002500 */
[----:B0-----:R-:W0:Y:S03]  /*2ad0*/  @!P1 LDC.64 R14, c[0x0][0x3b8] ;  /* 0x0000ee00ff0e9b82 */ /* 0x001e260000000a00 */
[----:B------:R-:W2:Y:S01]  /*2ae0*/  @P4 LDG.E R80, desc[UR36][R76.64] ;  /* 0x000000244c504981 */ /* 0x000ea2000c1e1900 */
[----:B------:R-:W-:-:S02]  /*2af0*/  @!P1 IMAD.SHL.U32 R79, R19, 0x2, RZ ;  /* 0x00000002134f9824 */ /* 0x000fc400078e00ff */
[----:B-----5:R-:W-:-:S03]  /*2b00*/  HFMA2 R53, R53, 1, 1, R24 ;  /* 0x3c003c0035357831 */ /* 0x020fc60000000018 */
[----:B------:R-:W-:Y:S01]  /*2b10*/  @!P1 LOP3.LUT R84, R79, 0x6, RZ, 0xc0, !PT ;  /* 0x000000064f549812 */ /* 0x000fe200078ec0ff */
[----:B-1----:R-:W-:-:S04]  /*2b20*/  @!P1 IMAD R82, R13, R75, R82 ;  /* 0x0000004b0d529224 */ /* 0x002fc800078e0252 */
[----:B------:R-:W-:-:S04]  /*2b30*/  @!P1 IMAD R13, R82, R11, RZ ;  /* 0x0000000b520d9224 */ /* 0x000fc800078e02ff */
[----:B------:R-:W-:-:S05]  /*2b40*/  @!P1 IMAD R13, R13, 0x60, R84 ;  /* 0x000000600d0d9824 */ /* 0x000fca00078e0254 */
[----:B------:R-:W-:-:S04]  /*2b50*/  @!P1 IADD3 R75, P3, PT, R78, R13, RZ ;  /* 0x0000000d4e4b9210 */ /* 0x000fc80007f7e0ff */
[----:B------:R-:W-:Y:S02]  /*2b60*/  @!P1 LEA.HI.X.SX32 R82, R13, RZ, 0x1, P3 ;  /* 0x000000ff0d529211 */ /* 0x000fe400018f0eff */
[----:B0-----:R-:W-:-:S04]  /*2b70*/  @!P1 LEA R14, P3, R75, R14, 0x1 ;  /* 0x0000000e4b0e9211 */ /* 0x001fc800078608ff */
[----:B------:R-:W-:Y:S01]  /*2b80*/  @!P1 LEA.HI.X R15, R75, R15, R82, 0x1, P3 ;  /* 0x0000000f4b0f9211 */ /* 0x000fe200018f0c52 */
[----:B--2---:R-:W-:-:S05]  /*2b90*/  @P4 HMUL2 R53, R53, R80 ;  /* 0x0000005035354232 */ /* 0x004fca0000000000 */
[----:B------:R1:W-:Y:S03]  /*2ba0*/  @!P1 STG.E desc[UR36][R14.64], R53 ;  /* 0x000000350e009986 */ /* 0x0003e6000c101924 */
.L_x_295:
[----:B------:R-:W-:Y:S05]  /*2bb0*/  BSYNC.RECONVERGENT B1 ;  /* 0x0000000000017941 */ /* 0x000fea0003800200 */
.L_x_294:
[----:B------:R-:W-:Y:S01]  /*2bc0*/  ISETP.GE.AND P1, PT, R50, R51, PT ;  /* 0x000000333200720c */ /* 0x000fe20003f26270 */
[----:B------:R-:W-:Y:S01]  /*2bd0*/  BSSY.RECONVERGENT B1, `(.L_x_298) ;  /* 0x0000057000017945 */ /* 0x000fe20003800200 */
[----:B------:R-:W-:-:S11]  /*2be0*/  IADD3 R82, PT, PT, R12, R11, RZ ;  /* 0x0000000b0c527210 */ /* 0x000fd60007ffe0ff */
[----:B------:R-:W-:Y:S05]  /*2bf0*/  @P1 BRA `(.L_x_299) ;  /* 0x0000000400501947 */ /* 0x000fea0003800000 */
[----:B------:R-:W-:Y:S01]  /*2c00*/  IMAD.SHL.U32 R86, R82, 0x8, RZ ;  /* 0x0000000852567824 */ /* 0x000fe200078e00ff */
[----:B------:R-:W-:Y:S01]  /*2c10*/  LEA R84, R11, R78, 0x4 ;  /* 0x0000004e0b547211 */ /* 0x000fe200078e20ff */
[----:B------:R-:W-:Y:S01]  /*2c20*/  BSSY.RECONVERGENT B2, `(.L_x_300) ;  /* 0x0000014000027945 */ /* 0x000fe20003800200 */
[----:B------:R-:W-:Y:S02]  /*2c30*/  IMAD.MOV.U32 R52, RZ, RZ, RZ ;  /* 0x000000ffff347224 */ /* 0x000fe400078e00ff */
[-C--:B------:R-:W-:Y:S02]  /*2c40*/  ISETP.GE.AND P3, PT, R86, R45.reuse, PT ;  /* 0x0000002d5600720c */ /* 0x080fe40003f66270 */
[----:B------:R-:W-:-:S11]  /*2c50*/  ISETP.GE.AND P4, PT, R84, R45, PT ;  /* 0x0000002d5400720c */ /* 0x000fd60003f86270 */
[----:B------:R-:W-:Y:S05]  /*2c60*/  @P3 BRA `(.L_x_301) ;  /* 0x00000000003c3947 */ /* 0x000fea0003800000 */
[----:B------:R-:W-:-:S04]  /*2c70*/  IADD3 R13, P5, PT, R17, R12, RZ ;  /* 0x0000000c110d7210 */ /* 0x000fc80007fbe0ff */
[----:B------:R-:W-:Y:S02]  /*2c80*/  IADD3.X R52, PT, PT, RZ, R16, RZ, P5, !PT ;  /* 0x00000010ff347210 */ /* 0x000fe40002ffe4ff */
[----:B01----:R-:W-:-:S04]  /*2c90*/  LEA R14, P5, R13, UR8, 0x2 ;  /* 0x000000080d0e7c11 */ /* 0x003fc8000f8a10ff */
[----:B------:R-:W-:-:S05]  /*2ca0*/  LEA.HI.X R15, R13, UR9, R52, 0x2, P5 ;  /* 0x000000090d0f7c11 */ /* 0x000fca000a8f1434 */
[----:B------:R-:W2:Y:S01]  /*2cb0*/  LDG.E R14, desc[UR36][R14.64] ;  /* 0x000000240e0e7981 */ /* 0x000ea2000c1e1900 */
[----:B------:R-:W-:-:S05]  /*2cc0*/  IMAD.SHL.U32 R13, R19, 0x2, RZ ;  /* 0x00000002130d7824 */ /* 0x000fca00078e00ff */
[----:B------:R-:W-:-:S05]  /*2cd0*/  LOP3.LUT R52, R13, 0x6, RZ, 0xc0, !PT ;  /* 0x000000060d347812 */ /* 0x000fca00078ec0ff */
[----:B------:R-:W-:Y:S02]  /*2ce0*/  IMAD R55, R11, UR4, R52 ;  /* 0x000000040b377c24 */ /* 0x000fe4000f8e0234 */
[----:B--2---:R-:W-:-:S05]  /*2cf0*/  IMAD R13, R47, R14, R86 ;  /* 0x0000000e2f0d7224 */ /* 0x004fca00078e0256 */
[----:B------:R-:W-:Y:S02]  /*2d00*/  SHF.R.S32.HI R52, RZ, 0x1f, R13 ;  /* 0x0000001fff347819 */ /* 0x000fe4000001140d */
[----:B------:R-:W-:-:S04]  /*2d10*/  IADD3 R13, P5, PT, R55, R13, RZ ;  /* 0x0000000d370d7210 */ /* 0x000fc80007fbe0ff */
[----:B------:R-:W-:Y:S02]  /*2d20*/  LEA.HI.X.SX32 R52, R55, R52, 0x1, P5 ;  /* 0x0000003437347211 */ /* 0x000fe400028f0eff */
[----:B------:R-:W-:-:S04]  /*2d30*/  LEA R80, P5, R13, UR10, 0x1 ;  /* 0x0000000a0d507c11 */ /* 0x000fc8000f8a08ff */
[----:B------:R-:W-:-:S05]  /*2d40*/  LEA.HI.X R81, R13, UR11, R52, 0x1, P5 ;  /* 0x0000000b0d517c11 */ /* 0x000fca000a8f0c34 */
[----:B------:R2:W5:Y:S04]  /*2d50*/  LDG.E R52, desc[UR36][R80.64] ;  /* 0x0000002450347981 */ /* 0x000568000c1e1900 */
.L_x_301:
[----:B------:R-:W-:Y:S05]  /*2d60*/  BSYNC.RECONVERGENT B2 ;  /* 0x0000000000027941 */ /* 0x000fea0003800200 */
.L_x_300:
[----:B------:R-:W-:Y:S01]  /*2d70*/  UISETP.NE.AND UP0, UPT, UR19, URZ, UPT ;  /* 0x000000ff1300728c */ /* 0x000fe2000bf05270 */
[----:B------:R-:W-:-:S08]  /*2d80*/  MOV R55, RZ ;  /* 0x000000ff00377202 */ /* 0x000fd00000000f00 */
[----:B------:R-:W-:Y:S05]  /*2d90*/  BRA.U UP0, `(.L_x_302) ;  /* 0x00000001004c7547 */ /* 0x000fea000b800000 */
[----:B------:R-:W-:Y:S01]  /*2da0*/  ISETP.NE.AND P6, PT, R2, RZ, PT ;  /* 0x000000ff0200720c */ /* 0x000fe20003fc5270 */
[----:B------:R-:W3:Y:S01]  /*2db0*/  @!P3 S2R R75, SR_CTAID.Y ;  /* 0x00000000004bb919 */ /* 0x000ee20000002600 */
[----:B------:R-:W3:Y:S01]  /*2dc0*/  @!P3 LDC R79, c[0x0][0x3f8] ;  /* 0x0000fe00ff4fbb82 */ /* 0x000ee20000000800 */
[----:B--2---:R-:W3:Y:S07]  /*2dd0*/  @!P3 S2R R80, SR_CTAID.X ;  /* 0x000000000050b919 */ /* 0x004eee0000002500 */
[----:B01----:R-:W0:Y:S03]  /*2de0*/  @!P3 LDC.64 R14, c[0x0][0x3b8] ;  /* 0x0000ee00ff0ebb82 */ /* 0x003e260000000a00 */
[----:B------:R-:W2:Y:S01]  /*2df0*/  @P6 LDG.E R13, desc[UR36][R76.64+0x10] ;  /* 0x000010244c0d6981 */ /* 0x000ea2000c1e1900 */
[----:B------:R-:W-:-:S02]  /*2e00*/  @!P3 IMAD.SHL.U32 R81, R19, 0x2, RZ ;  /* 0x000000021351b824 */ /* 0x000fc400078e00ff */
[----:B-----5:R-:W-:-:S03]  /*2e10*/  HADD2 R52, R52, R25 ;  /* 0x0000001934347230 */ /* 0x020fc60000000000 */
[----:B------:R-:W-:Y:S01]  /*2e20*/  @!P3 LOP3.LUT R81, R81, 0x6, RZ, 0xc0, !PT ;  /* 0x000000065151b812 */ /* 0x000fe200078ec0ff */
[----:B---3--:R-:W-:Y:S01]  /*2e30*/  @!P3 IMAD R80, R75, R79, R80 ;  /* 0x0000004f4b50b224 */ /* 0x008fe200078e0250 */
[----:B------:R-:W-:-:S03]  /*2e40*/  @!P3 SHF.R.S32.HI R75, RZ, 0x1f, R86 ;  /* 0x0000001fff4bb819 */ /* 0x000fc60000011456 */
[----:B------:R-:W-:-:S04]  /*2e50*/  @!P3 IMAD R80, R80, R11, RZ ;  /* 0x0000000b5050b224 */ /* 0x000fc800078e02ff */
[----:B------:R-:W-:-:S05]  /*2e60*/  @!P3 IMAD R80, R80, 0x60, R81 ;  /* 0x000000605050b824 */ /* 0x000fca00078e0251 */
[----:B------:R-:W-:-:S04]  /*2e70*/  @!P3 IADD3 R86, P5, PT, R80, R86, RZ ;  /* 0x000000565056b210 */ /* 0x000fc80007fbe0ff */
[----:B------:R-:W-:Y:S02]  /*2e80*/  @!P3 LEA.HI.X.SX32 R75, R80, R75, 0x1, P5 ;  /* 0x0000004b504bb211 */ /* 0x000fe400028f0eff */
[----:B0-----:R-:W-:-:S04]  /*2e90*/  @!P3 LEA R14, P5, R86, R14, 0x1 ;  /* 0x0000000e560eb211 */ /* 0x001fc800078a08ff */
[----:B------:R-:W-:Y:S01]  /*2ea0*/  @!P3 LEA.HI.X R15, R86, R15, R75, 0x1, P5 ;  /* 0x0000000f560fb211 */ /* 0x000fe200028f0c4b */
[----:B--2---:R-:W-:-:S05]  /*2eb0*/  @P6 HFMA2 R52, R52, R13, -RZ ;  /* 0x0000000d34346231 */ /* 0x004fca00001000ff */
[----:B------:R3:W-:Y:S03]  /*2ec0*/  @!P3 STG.E desc[UR36][R14.64], R52 ;  /* 0x000000340e00b986 */ /* 0x0007e6000c101924 */
.L_x_302:
[----:B------:R-:W-:Y:S04]  /*2ed0*/  BSSY.RECONVERGENT B2, `(.L_x_303) ;  /* 0x0000011000027945 */ /* 0x000fe80003800200 */
[----:B------:R-:W-:Y:S05]  /*2ee0*/  @P4 BRA `(.L_x_304) ;  /* 0x00000000003c4947 */ /* 0x000fea0003800000 */
[----:B------:R-:W-:-:S04]  /*2ef0*/  IADD3 R13, P3, PT, R17, R12, RZ ;  /* 0x0000000c110d7210 */ /* 0x000fc80007f7e0ff */
[----:B--2---:R-:W-:Y:S02]  /*2f00*/  IADD3.X R80, PT, PT, RZ, R16, RZ, P3, !PT ;  /* 0x00000010ff507210 */ /* 0x004fe40001ffe4ff */
[----:B01-3--:R-:W-:-:S04]  /*2f10*/  LEA R14, P3, R13, UR8, 0x2 ;  /* 0x000000080d0e7c11 */ /* 0x00bfc8000f8610ff */
        /* <DEDUP_REMOVED lines=12> */
.L_x_304:
[----:B------:R-:W-:Y:S05]  /*2fe0*/  BSYNC.RECONVERGENT B2 ;  /* 0x0000000000027941 */ /* 0x000fea0003800200 */
.L_x_303:
[----:B------:R-:W-:-:S09]  /*2ff0*/  UISETP.NE.AND UP0, UPT, UR19, URZ, UPT ;  /* 0x000000ff1300728c */ /* 0x000fd2000bf05270 */
[----:B------:R-:W-:Y:S05]  /*3000*/  BRA.U UP0, `(.L_x_299) ;  /* 0x00000001004c7547 */ /* 0x000fea000b800000 */
[----:B------:R-:W-:-:S13]  /*3010*/  ISETP.NE.AND P4, PT, R2, RZ, PT ;  /* 0x000000ff0200720c */ /* 0x000fda0003f85270 */
[----:B01-3--:R-:W3:Y:S01]  /*3020*/  @P4 LDG.E R14, desc[UR36][R76.64+0x20] ;  /* 0x000020244c0e4981 */ /* 0x00bee2000c1e1900 */
[----:B------:R-:W-:Y:S01]  /*3030*/  ISETP.GE.AND P3, PT, R84, R45, PT ;  /* 0x0000002d5400720c */ /* 0x000fe20003f66270 */
[----:B-----5:R-:W-:-:S04]  /*3040*/  HADD2 R55, R55, R26 ;  /* 0x0000001a37377230 */ /* 0x020fc80000000000 */
[----:B---3--:R-:W-:-:S08]  /*3050*/  @P4 HMUL2 R55, R55, R14 ;  /* 0x0000000e37374232 */ /* 0x008fd00000000000 */
[----:B------:R-:W-:Y:S05]  /*3060*/  @P3 BRA `(.L_x_299) ;  /* 0x0000000000343947 */ /* 0x000fea0003800000 */
        /* <DEDUP_REMOVED lines=12> */
[----:B------:R0:W-:Y:S04]  /*3130*/  STG.E desc[UR36][R14.64], R55 ;  /* 0x000000370e007986 */ /* 0x0001e8000c101924 */
.L_x_299:
[----:B------:R-:W-:Y:S05]  /*3140*/  BSYNC.RECONVERGENT B1 ;  /* 0x0000000000017941 */ /* 0x000fea0003800200 */
.L_x_298:
[----:B------:R-:W-:Y:S04]  /*3150*/  BSSY.RECONVERGENT B1, `(.L_x_305) ;  /* 0x000005a000017945 */ /* 0x000fe80003800200 */
[----:B------:R-:W-:Y:S05]  /*3160*/  @P1 BRA `(.L_x_306) ;  /* 0x0000000400601947 */ /* 0x000fea0003800000 */
[----:B------:R-:W-:Y:S01]  /*3170*/  IMAD R84, R11, 0x2, R82 ;  /* 0x000000020b547824 */ /* 0x000fe200078e0252 */
[----:B------:R-:W-:Y:S01]  /*3180*/  BSSY.RECONVERGENT B2, `(.L_x_307) ;  /* 0x0000014000027945 */ /* 0x000fe20003800200 */
[----:B------:R-:W-:-:S03]  /*3190*/  IMAD.MOV.U32 R54, RZ, RZ, RZ ;  /* 0x000000ffff367224 */ /* 0x000fc600078e00ff */
[----:B------:R-:W-:-:S04]  /*31a0*/  SHF.L.U32 R84, R84, 0x3, RZ ;  /* 0x0000000354547819 */ /* 0x000fc800000006ff */
[----:B------:R-:W-:-:S13]  /*31b0*/  ISETP.GE.AND P3, PT, R84, R45, PT ;  /* 0x0000002d5400720c */ /* 0x000fda0003f66270 */
[----:B------:R-:W-:Y:S05]  /*31c0*/  @P3 BRA `(.L_x_308) ;  /* 0x00000000003c3947 */ /* 0x000fea0003800000 */
[----:B------:R-:W-:-:S04]  /*31d0*/  IADD3 R13, P3, PT, R17, R12, RZ ;  /* 0x0000000c110d7210 */ /* 0x000fc80007f7e0ff */
[----:B------:R-:W-:Y:S02]  /*31e0*/  IADD3.X R54, PT, PT, RZ, R16, RZ, P3, !PT ;  /* 0x00000010ff367210 */ /* 0x000fe40001ffe4ff */
[----:B01-3--:R-:W-:-:S04]  /*31f0*/  LEA R14, P3, R13, UR8, 0x2 ;  /* 0x000000080d0e7c11 */ /* 0x00bfc8000f8610ff */
[----:B------:R-:W-:-:S05]  /*3200*/  LEA.HI.X R15, R13, UR9, R54, 0x2, P3 ;  /* 0x000000090d0f7c11 */ /* 0x000fca00098f1436 */
[----:B------:R-:W3:Y:S01]  /*3210*/  LDG.E R14, desc[UR36][R14.64] ;  /* 0x000000240e0e7981 */ /* 0x000ee2000c1e1900 */
[----:B------:R-:W-:-:S05]  /*3220*/  IMAD.SHL.U32 R13, R19, 0x2, RZ ;  /* 0x00000002130d7824 */ /* 0x000fca00078e00ff */
[----:B------:R-:W-:-:S05]  /*3230*/  LOP3.LUT R54, R13, 0x6, RZ, 0xc0, !PT ;  /* 0x000000060d367812 */ /* 0x000fca00078ec0ff */
[----:B------:R-:W-:Y:S02]  /*3240*/  IMAD R75, R11, UR4, R54 ;  /* 0x000000040b4b7c24 */ /* 0x000fe4000f8e0236 */
[----:B---3--:R-:W-:-:S05]  /*3250*/  IMAD R13, R47, R14, R84 ;  /* 0x0000000e2f0d7224 */ /* 0x008fca00078e0254 */
[----:B------:R-:W-:Y:S02]  /*3260*/  SHF.R.S32.HI R54, RZ, 0x1f, R13 ;  /* 0x0000001fff367819 */ /* 0x000fe4000001140d */
[----:B------:R-:W-:-:S04]  /*3270*/  IADD3 R13, P3, PT, R75, R13, RZ ;  /* 0x0000000d4b0d7210 */ /* 0x000fc80007f7e0ff */
[----:B------:R-:W-:Y:S02]  /*3280*/  LEA.HI.X.SX32 R54, R75, R54, 0x1, P3 ;  /* 0x000000364b367211 */ /* 0x000fe400018f0eff */
[----:B--2-4-:R-:W-:-:S04]  /*3290*/  LEA R80, P3, R13, UR10, 0x1 ;  /* 0x0000000a0d507c11 */ /* 0x014fc8000f8608ff */
[----:B------:R-:W-:-:S05]  /*32a0*/  LEA.HI.X R81, R13, UR11, R54, 0x1, P3 ;  /* 0x0000000b0d517c11 */ /* 0x000fca00098f0c36 */
[----:B------:R0:W5:Y:S04]  /*32b0*/  LDG.E R54, desc[UR36][R80.64] ;  /* 0x0000002450367981 */ /* 0x000168000c1e1900 */
.L_x_308:
[----:B------:R-:W-:Y:S05]  /*32c0*/  BSYNC.RECONVERGENT B2 ;  /* 0x0000000000027941 */ /* 0x000fea0003800200 */
.L_x_307:
[----:B------:R-:W-:-:S09]  /*32d0*/  UISETP.NE.AND UP0, UPT, UR19, URZ, UPT ;  /* 0x000000ff1300728c */ /* 0x000fd2000bf05270 */
[----:B------:R-:W-:Y:S05]  /*32e0*/  BRA.U UP0, `(.L_x_309) ;  /* 0x0000000100547547 */ /* 0x000fea000b800000 */
[----:B------:R-:W-:-:S13]  /*32f0*/  ISETP.NE.AND P4, PT, R2, RZ, PT ;  /* 0x000000ff0200720c */ /* 0x000fda0003f85270 */
[----:B------:R-:W2:Y:S01]  /*3300*/  @P4 LDG.E R13, desc[UR36][R76.64+0x30] ;  /* 0x000030244c0d4981 */ /* 0x000ea2000c1e1900 */
[----:B------:R-:W-:Y:S01]  /*3310*/  ISETP.GE.AND P3, PT, R84, R45, PT ;  /* 0x0000002d5400720c */ /* 0x000fe20003f66270 */
[----:B-----5:R-:W-:Y:S01]  /*3320*/  HFMA2 R54, R54, 1, 1, R27 ;  /* 0x3c003c0036367831 */ /* 0x020fe2000000001b */
[----:B------:R-:W-:Y:S03]  /*3330*/  BSSY.RECONVERGENT B2, `(.L_x_309) ;  /* 0x0000010000027945 */ /* 0x000fe60003800200 */
[----:B--2---:R-:W-:-:S08]  /*3340*/  @P4 HMUL2 R54, R54, R13 ;  /* 0x0000000d36364232 */ /* 0x004fd00000000000 */
[----:B------:R-:W-:Y:S05]  /*3350*/  @P3 BRA `(.L_x_310) ;  /* 0x0000000000343947 */ /* 0x000fea0003800000 */
[----:B------:R-:W-:Y:S01]  /*3360*/  S2UR UR5, SR_CTAID.Y ;  /* 0x00000000000579c3 */ /* 0x000fe20000002600 */
[----:B------:R-:W-:-:S04]  /*3370*/  SHF.L.U32 R13, R19, 0x1, RZ ;  /* 0x00000001130d7819 */ /* 0x000fc800000006ff */
[----:B01-3--:R-:W-:-:S03]  /*3380*/  LOP3.LUT R14, R13, 0x6, RZ, 0xc0, !PT ;  /* 0x000000060d0e7812 */ /* 0x00bfc600078ec0ff */
        /* <DEDUP_REMOVED lines=10> */
.L_x_310:
[----:B------:R-:W-:Y:S05]  /*3430*/  BSYNC.RECONVERGENT B2 ;  /* 0x0000000000027941 */ /* 0x000fea0003800200 */
.L_x_309:
[----:B------:R-:W-:Y:S05]  /*3440*/  @P1 BRA `(.L_x_306) ;  /* 0x0000000000a81947 */ /* 0x000fea0003800000 */
[----:B------:R-:W-:Y:S01]  /*3450*/  IMAD R84, R11, 0x20, R78 ;  /* 0x000000200b547824 */ /* 0x000fe200078e024e */
[----:B------:R-:W-:Y:S01]  /*3460*/  BSSY.RECONVERGENT B2, `(.L_x_311) ;  /* 0x0000013000027945 */ /* 0x000fe20003800200 */
[----:B------:R-:W-:-:S03]  /*3470*/  MOV R57, RZ ;  /* 0x000000ff00397202 */ /* 0x000fc60000000f00 */
[----:B------:R-:W-:-:S13]  /*3480*/  ISETP.GE.AND P3, PT, R84, R45, PT ;  /* 0x0000002d5400720c */ /* 0x000fda0003f66270 */
[----:B------:R-:W-:Y:S05]  /*3490*/  @P3 BRA `(.L_x_312) ;  /* 0x00000000003c3947 */ /* 0x000fea0003800000 */
[----:B------:R-:W-:-:S05]  /*34a0*/  IADD3 R13, P3, PT, R17, R12, RZ ;  /* 0x0000000c110d7210 */ /* 0x000fca0007f7e0ff */
[----:B0-2-4-:R-:W-:Y:S01]  /*34b0*/  IMAD.X R80, RZ, RZ, R16, P3 ;  /* 0x000000ffff507224 */ /* 0x015fe200018e0610 */
[----:B-1-3--:R-:W-:-:S04]  /*34c0*/  LEA R14, P3, R13, UR8, 0x2 ;  /* 0x000000080d0e7c11 */ /* 0x00afc8000f8610ff */
[----:B------:R-:W-:-:S05]  /*34d0*/  LEA.HI.X R15, R13, UR9, R80, 0x2, P3 ;  /* 0x000000090d0f7c11 */ /* 0x000fca00098f1450 */
[----:B------:R-:W2:Y:S01]  /*34e0*/  LDG.E R14, desc[UR36][R14.64] ;  /* 0x000000240e0e7981 */ /* 0x000ea2000c1e1900 */
[----:B------:R-:W-:-:S04]  /*34f0*/  SHF.L.U32 R13, R19, 0x1, RZ ;  /* 0x00000001130d7819 */ /* 0x000fc800000006ff */
        /* <DEDUP_REMOVED lines=9> */
.L_x_312:
[----:B------:R-:W-:Y:S05]  /*3590*/  BSYNC.RECONVERGENT B2 ;  /* 0x0000000000027941 */ /* 0x000fea0003800200 */
.L_x_311:
[----:B------:R-:W-:-:S09]  /*35a0*/  UISETP.NE.AND UP0, UPT, UR19, URZ, UPT ;  /* 0x000000ff1300728c */ /* 0x000fd2000bf05270 */
[----:B------:R-:W-:Y:S05]  /*35b0*/  BRA.U UP0, `(.L_x_306) ;  /* 0x00000001004c7547 */ /* 0x000fea000b800000 */
[----:B------:R-:W-:-:S13]  /*35c0*/  ISETP.NE.AND P4, PT, R2, RZ, PT ;  /* 0x000000ff0200720c */ /* 0x000fda0003f85270 */
[----:B0123--:R-:W2:Y:S01]  /*35d0*/  @P4 LDG.E R14, desc[UR36][R76.64+0x40] ;  /* 0x000040244c0e4981 */ /* 0x00fea2000c1e1900 */
[----:B------:R-:W-:Y:S01]  /*35e0*/  ISETP.GE.AND P3, PT, R84, R45, PT ;  /* 0x0000002d5400720c */ /* 0x000fe20003f66270 */
[----:B-----5:R-:W-:-:S04]  /*35f0*/  HADD2 R57, R57, R28 ;  /* 0x0000001c39397230 */ /* 0x020fc80000000000 */
[----:B--2---:R-:W-:-:S08]  /*3600*/  @P4 HFMA2 R57, R57, R14, -RZ ;  /* 0x0000000e39394231 */ /* 0x004fd000001000ff */
[----:B------:R-:W-:Y:S05]  /*3610*/  @P3 BRA `(.L_x_306) ;  /* 0x0000000000343947 */ /* 0x000fea0003800000 */
        /* <DEDUP_REMOVED lines=13> */
.L_x_306:
[----:B------:R-:W-:Y:S05]  /*36f0*/  BSYNC.RECONVERGENT B1 ;  /* 0x0000000000017941 */ /* 0x000fea0003800200 */
.L_x_305:
[----:B------:R-:W-:Y:S01]  /*3700*/  BSSY.RECONVERGENT B1, `(.L_x_313) ;  /* 0x000002d000017945 */ /* 0x000fe20003800200 */
[----:B------:R-:W-:-:S03]  /*3710*/  LEA R82, R11, R82, 0x2 ;  /* 0x000000520b527211 */ /* 0x000fc600078e10ff */
[----:B------:R-:W-:Y:S05]  /*3720*/  @P1 BRA `(.L_x_314) ;  /* 0x0000000000a81947 */ /* 0x000fea0003800000 */
[----:B------:R-:W-:Y:S01]  /*3730*/  IMAD.SHL.U32 R84, R82, 0x8, RZ ;  /* 0x0000000852547824 */ /* 0x000fe200078e00ff */
[----:B------:R-:W-:Y:S01]  /*3740*/  BSSY.RECONVERGENT B2, `(.L_x_315) ;  /* 0x0000013000027945 */ /* 0x000fe20003800200 */
[----:B------:R-:W-:-:S03]  /*3750*/  MOV R56, RZ ;  /* 0x000000ff00387202 */ /* 0x000fc60000000f00 */
[----:B------:R-:W-:-:S13]  /*3760*/  ISETP.GE.AND P3, PT, R84, R45, PT ;  /* 0x0000002d5400720c */ /* 0x000fda0003f66270 */
[----:B------:R-:W-:Y:S05]  /*3770*/  @P3 BRA `(.L_x_316) ;  /* 0x00000000003c3947 */ /* 0x000fea0003800000 */
[----:B------:R-:W-:-:S05]  /*3780*/  IADD3 R13, P4, PT, R17, R12, RZ ;  /* 0x0000000c110d7210 */ /* 0x000fca0007f9e0ff */
[----:B------:R-:W-:Y:S01]  /*3790*/  IMAD.X R56, RZ, RZ, R16, P4 ;  /* 0x000000ffff387224 */ /* 0x000fe200020e0610 */
[----:B0123--:R-:W-:-:S04]  /*37a0*/  LEA R14, P4, R13, UR8, 0x2 ;  /* 0x000000080d0e7c11 */ /* 0x00ffc8000f8810ff */
        /* <DEDUP_REMOVED lines=9> */
[----:B----4-:R-:W-:-:S04]  /*3840*/  LEA R80, P4, R13, UR10, 0x1 ;  /* 0x0000000a0d507c11 */ /* 0x010fc8000f8808ff */
[----:B------:R-:W-:-:S05]  /*3850*/  LEA.HI.X R81, R13, UR11, R56, 0x1, P4 ;  /* 0x0000000b0d517c11 */ /* 0x000fca000a0f0c38 */
[----:B------:R0:W5:Y:S04]  /*3860*/  LDG.E R56, desc[UR36][R80.64] ;  /* 0x0000002450387981 */ /* 0x000168000c1e1900 */
.L_x_316:
[----:B------:R-:W-:Y:S05]  /*3870*/  BSYNC.RECONVERGENT B2 ;  /* 0x0000000000027941 */ /* 0x000fea0003800200 */
.L_x_315:
[----:B------:R-:W-:-:S09]  /*3880*/  UISETP.NE.AND UP0, UPT, UR19, URZ, UPT ;  /* 0x000000ff1300728c */ /* 0x000fd2000bf05270 */
[----:B------:R-:W-:Y:S05]  /*3890*/  BRA.U UP0, `(.L_x_314) ;  /* 0x00000001004c7547 */ /* 0x000fea000b800000 */
[----:B------:R-:W-:Y:S01]  /*38a0*/  ISETP.NE.AND P5, PT, R2, RZ, PT ;  /* 0x000000ff0200720c */ /* 0x000fe20003fa5270 */
[----:B------:R-:W1:Y:S01]  /*38b0*/  @!P3 S2R R75, SR_CTAID.Y ;  /* 0x00000000004bb919 */ /* 0x000e620000002600 */
[----:B------:R-:W1:Y:S01]  /*38c0*/  @!P3 LDC R79, c[0x0][0x3f8] ;  /* 0x0000fe00ff4fbb82 */ /* 0x000e620000000800 */
[----:B0-2-4-:R-:W0:Y:S07]  /*38d0*/  @!P3 S2R R80, SR_CTAID.X ;  /* 0x000000000050b919 */ /* 0x015e2e0000002500 */
[----:B-1-3--:R-:W1:Y:S03]  /*38e0*/  @!P3 LDC.64 R14, c[0x0][0x3b8] ;  /* 0x0000ee00ff0ebb82 */ /* 0x00ae660000000a00 */
[----:B------:R-:W2:Y:S01]  /*38f0*/  @P5 LDG.E R13, desc[UR36][R76.64+0x50] ;  /* 0x000050244c0d5981 */ /* 0x000ea2000c1e1900 */
[----:B------:R-:W-:-:S02]  /*3900*/  @!P3 IMAD.SHL.U32 R81, R19, 0x2, RZ ;  /* 0x000000021351b824 */ /* 0x000fc400078e00ff */
[----:B-----5:R-:W-:-:S03]  /*3910*/  HADD2 R56, R56, R29 ;  /* 0x0000001d38387230 */ /* 0x020fc60000000000 */
[----:B------:R-:W-:Y:S01]  /*3920*/  @!P3 LOP3.LUT R81, R81, 0x6, RZ, 0xc0, !PT ;  /* 0x000000065151b812 */ /* 0x000fe200078ec0ff */
[----:B0-----:R-:W-:Y:S01]  /*3930*/  @!P3 IMAD R80, R75, R79, R80 ;  /* 0x0000004f4b50b224 */ /* 0x001fe200078e0250 */
[----:B------:R-:W-:-:S03]  /*3940*/  @!P3 SHF.R.S32.HI R75, RZ, 0x1f, R84 ;  /* 0x0000001fff4bb819 */ /* 0x000fc60000011454 */
[----:B------:R-:W-:-:S04]  /*3950*/  @!P3 IMAD R80, R80, R11, RZ ;  /* 0x0000000b5050b224 */ /* 0x000fc800078e02ff */
[----:B------:R-:W-:-:S05]  /*3960*/  @!P3 IMAD R80, R80, 0x60, R81 ;  /* 0x000000605050b824 */ /* 0x000fca00078e0251 */
[----:B------:R-:W-:-:S04]  /*3970*/  @!P3 IADD3 R84, P4, PT, R80, R84, RZ ;  /* 0x000000545054b210 */ /* 0x000fc80007f9e0ff */
[----:B------:R-:W-:Y:S02]  /*3980*/  @!P3 LEA.HI.X.SX32 R75, R80, R75, 0x1, P4 ;  /* 0x0000004b504bb211 */ /* 0x000fe400020f0eff */
[----:B-1----:R-:W-:-:S04]  /*3990*/  @!P3 LEA R14, P4, R84, R14, 0x1 ;  /* 0x0000000e540eb211 */ /* 0x002fc800078808ff */
[----:B------:R-:W-:Y:S01]  /*39a0*/  @!P3 LEA.HI.X R15, R84, R15, R75, 0x1, P4 ;  /* 0x0000000f540fb211 */ /* 0x000fe200020f0c4b */
[----:B--2---:R-:W-:-:S05]  /*39b0*/  @P5 HMUL2 R56, R56, R13 ;  /* 0x0000000d38385232 */ /* 0x004fca0000000000 */
[----:B------:R0:W-:Y:S03]  /*39c0*/  @!P3 STG.E desc[UR36][R14.64], R56 ;  /* 0x000000380e00b986 */ /* 0x0001e6000c101924 */
.L_x_314:
[----:B------:R-:W-:Y:S05]  /*39d0*/  BSYNC.RECONVERGENT B1 ;  /* 0x0000000000017941 */ /* 0x000fea0003800200 */
.L_x_313:
[----:B------:R-:W-:Y:S01]  /*39e0*/  BSSY.RECONVERGENT B1, `(.L_x_317) ;  /* 0x000002d000017945 */ /* 0x000fe20003800200 */
[----:B------:R-:W-:-:S03]  /*39f0*/  IADD3 R82, PT, PT, R82, R11, RZ ;  /* 0x0000000b52527210 */ /* 0x000fc60007ffe0ff */
[----:B------:R-:W-:Y:S05]  /*3a00*/  @P1 BRA `(.L_x_318) ;  /* 0x0000000000a81947 */ /* 0x000fea0003800000 */
[----:B------:R-:W-:Y:S01]  /*3a10*/  IMAD.SHL.U32 R84, R82, 0x8, RZ ;  /* 0x0000000852547824 */ /* 0x000fe200078e00ff */
[----:B------:R-:W-:Y:S01]  /*3a20*/  BSSY.RECONVERGENT B2, `(.L_x_319) ;  /* 0x0000013000027945 */ /* 0x000fe20003800200 */
[----:B------:R-:W-:-:S03]  /*3a30*/  HFMA2 R58, -RZ, RZ, 0, 0 ;  /* 0x00000000ff3a7431 */ /* 0x000fc600000001ff */
        /* <DEDUP_REMOVED lines=17> */
.L_x_320:
[----:B------:R-:W-:Y:S05]  /*3b50*/  BSYNC.RECONVERGENT B2 ;  /* 0x0000000000027941 */ /* 0x000fea0003800200 */
.L_x_319:
        /* <DEDUP_REMOVED lines=21> */
.L_x_318:
[----:B------:R-:W-:Y:S05]  /*3cb0*/  BSYNC.RECONVERGENT B1 ;  /* 0x0000000000017941 */ /* 0x000fea0003800200 */
.L_x_317:
[----:B------:R-:W-:Y:S01]  /*3cc0*/  BSSY.RECONVERGENT B1, `(.L_x_321) ;  /* 0x000002d000017945 */ /* 0x000fe20003800200 */
[----:B------:R-:W-:-:S03]  /*3cd0*/  IADD3 R82, PT, PT, R82, R11, RZ ;  /* 0x0000000b52527210 */ /* 0x000fc60007ffe0ff */
[----:B------:R-:W-:Y:S05]  /*3ce0*/  @P1 BRA `(.L_x_322) ;  /* 0x0000000000a81947 */ /* 0x000fea0003800000 */
[----:B------:R-:W-:Y:S01]  /*3cf0*/  IMAD.SHL.U32 R84, R82, 0x8, RZ ;  /* 0x0000000852547824 */ /* 0x000fe200078e00ff */
        /* <DEDUP_REMOVED lines=19> */
.L_x_324:
[----:B------:R-:W-:Y:S05]  /*3e30*/  BSYNC.RECONVERGENT B2 ;  /* 0x0000000000027941 */ /* 0x000fea0003800200 */
.L_x_323:
[----:B------:R-:W-:-:S09]  /*3e40*/  UISETP.NE.AND UP0, UPT, UR19, URZ, UPT ;  /* 0x000000ff1300728c */ /* 0x000fd2000bf05270 */
[----:B------:R-:W-:Y:S05]  /*3e50*/  BRA.U UP0, `(.L_x_322) ;  /* 0x00000001004c7547 */ /* 0x000fea000b800000 */
[----:B------:R-:W-:Y:S01]  /*3e60*/  ISETP.NE.AND P5, PT, R2, RZ, PT ;  /* 0x000000ff0200720c */ /* 0x000fe20003fa5270 */
[----:B------:R-:W4:Y:S01]  /*3e70*/  @!P3 S2R R13, SR_CTAID.Y ;  /* 0x00000000000db919 */ /* 0x000f220000002600 */
[----:B------:R-:W4:Y:S01]  /*3e80*/  @!P3 LDC R75, c[0x0][0x3f8] ;  /* 0x0000fe00ff4bbb82 */ /* 0x000f220000000800 */
[----:B------:R-:W4:Y:S07]  /*3e90*/  @!P3 S2R R86, SR_CTAID.X ;  /* 0x000000000056b919 */ /* 0x000f2e0000002500 */
[----:B0123--:R-:W0:Y:S03]  /*3ea0*/  @!P3 LDC.64 R14, c[0x0][0x3b8] ;  /* 0x0000ee00ff0ebb82 */ /* 0x00fe260000000a00 */
[----:B----4-:R-:W2:Y:S01]  /*3eb0*/  @P5 LDG.E R80, desc[UR36][R76.64+0x70] ;  /* 0x000070244c505981 */ /* 0x010ea2000c1e1900 */
[----:B------:R-:W-:-:S02]  /*3ec0*/  @!P3 IMAD.SHL.U32 R79, R19, 0x2, RZ ;  /* 0x00000002134fb824 */ /* 0x000fc400078e00ff */
[----:B-----5:R-:W-:-:S03]  /*3ed0*/  HFMA2 R59, R59, 1, 1, R31 ;  /* 0x3c003c003b3b7831 */ /* 0x020fc6000000001f */
[----:B------:R-:W-:Y:S01]  /*3ee0*/  @!P3 LOP3.LUT R79, R79, 0x6, RZ, 0xc0, !PT ;  /* 0x000000064f4fb812 */ /* 0x000fe200078ec0ff */
[----:B------:R-:W-:Y:S01]  /*3ef0*/  @!P3 IMAD R86, R13, R75, R86 ;  /* 0x0000004b0d56b224 */ /* 0x000fe200078e0256 */
[----:B------:R-:W-:-:S03]  /*3f00*/  @!P3 SHF.R.S32.HI R13, RZ, 0x1f, R84 ;  /* 0x0000001fff0db819 */ /* 0x000fc60000011454 */
[----:B------:R-:W-:-:S04]  /*3f10*/  @!P3 IMAD R86, R86, R11, RZ ;  /* 0x0000000b5656b224 */ /* 0x000fc800078e02ff */
[----:B------:R-:W-:-:S05]  /*3f20*/  @!P3 IMAD R79, R86, 0x60, R79 ;  /* 0x00000060564fb824 */ /* 0x000fca00078e024f */
[----:B------:R-:W-:-:S04]  /*3f30*/  @!P3 IADD3 R84, P4, PT, R79, R84, RZ ;  /* 0x000000544f54b210 */ /* 0x000fc80007f9e0ff */
[----:B------:R-:W-:Y:S02]  /*3f40*/  @!P3 LEA.HI.X.SX32 R13, R79, R13, 0x1, P4 ;  /* 0x0000000d4f0db211 */ /* 0x000fe400020f0eff */
[----:B0-----:R-:W-:-:S04]  /*3f50*/  @!P3 LEA R14, P4, R84, R14, 0x1 ;  /* 0x0000000e540eb211 */ /* 0x001fc800078808ff */
[----:B------:R-:W-:Y:S01]  /*3f60*/  @!P3 LEA.HI.X R15, R84, R15, R13, 0x1, P4 ;  /* 0x0000000f540fb211 */ /* 0x000fe200020f0c0d */
[----:B--2---:R-:W-:-:S05]  /*3f70*/  @P5 HMUL2 R59, R59, R80 ;  /* 0x000000503b3b5232 */ /* 0x004fca0000000000 */
[----:B------:R0:W-:Y:S03]  /*3f80*/  @!P3 STG.E desc[UR36][R14.64], R59 ;  /* 0x0000003b0e00b986 */ /* 0x0001e6000c101924 */
.L_x_322:
[----:B------:R-:W-:Y:S05]  /*3f90*/  BSYNC.RECONVERGENT B1 ;  /* 0x0000000000017941 */ /* 0x000fea0003800200 */
.L_x_321:
[----:B------:R-:W-:Y:S01]  /*3fa0*/  BSSY.RECONVERGENT B1, `(.L_x_325) ;  /* 0x000002c000017945 */ /* 0x000fe20003800200 */
[----:B0-2-4-:R-:W-:-:S03]  /*3fb0*/  LEA R80, R11, R78, 0x6 ;  /* 0x0000004e0b507211 */ /* 0x015fc600078e30ff */
[----:B------:R-:W-:Y:S05]  /*3fc0*/  @P1 BRA `(.L_x_326) ;  /* 0x0000000000a41947 */ /* 0x000fea0003800000 */
[----:B------:R-:W-:Y:S01]  /*3fd0*/  ISETP.GE.AND P3, PT, R80, R45, PT ;  /* 0x0000002d5000720c */ /* 0x000fe20003f66270 */
[----:B------:R-:W-:Y:S01]  /*3fe0*/  BSSY.RECONVERGENT B2, `(.L_x_327) ;  /* 0x0000012000027945 */ /* 0x000fe20003800200 */
[----:B------:R-:W-:-:S11]  /*3ff0*/  IMAD.MOV.U32 R60, RZ, RZ, RZ ;  /* 0x000000ffff3c7224 */ /* 0x000fd600078e00ff */
[----:B------:R-:W-:Y:S05]  /*4000*/  @P3 BRA `(.L_x_328) ;  /* 0x00000000003c3947 */ /* 0x000fea0003800000 */
[----:B------:R-:W-:-:S04]  /*4010*/  IADD3 R13, P4, PT, R17, R12, RZ ;  /* 0x0000000c110d7210 */ /* 0x000fc80007f9e0ff */
[----:B------:R-:W-:Y:S02]  /*4020*/  IADD3.X R60, PT, PT, RZ, R16, RZ, P4, !PT ;  /* 0x00000010ff3c7210 */ /* 0x000fe400027fe4ff */
[----:B-1-3--:R-:W-:-:S04]  /*4030*/  LEA R14, P4, R13, UR8, 0x2 ;  /* 0x000000080d0e7c11 */ /* 0x00afc8000f8810ff */
        /* <DEDUP_REMOVED lines=12> */
.L_x_328:
[----:B------:R-:W-:Y:S05]  /*4100*/  BSYNC.RECONVERGENT B2 ;  /* 0x0000000000027941 */ /* 0x000fea0003800200 */
.L_x_327:
[----:B------:R-:W-:-:S09]  /*4110*/  UISETP.NE.AND UP0, UPT, UR19, URZ, UPT ;  /* 0x000000ff1300728c */ /* 0x000fd2000bf05270 */
[----:B------:R-:W-:Y:S05]  /*4120*/  BRA.U UP0, `(.L_x_326) ;  /* 0x00000001004c7547 */ /* 0x000fea000b800000 */
[----:B------:R-:W-:Y:S01]  /*4130*/  ISETP.NE.AND P5, PT, R2, RZ, PT ;  /* 0x000000ff0200720c */ /* 0x000fe20003fa5270 */
[----:B------:R-:W2:Y:S01]  /*4140*/  @!P3 S2R R75, SR_CTAID.Y ;  /* 0x00000000004bb919 */ /* 0x000ea20000002600 */
[----:B0-----:R-:W2:Y:S01]  /*4150*/  @!P3 LDC R79, c[0x0][0x3f8] ;  /* 0x0000fe00ff4fbb82 */ /* 0x001ea20000000800 */
[----:B------:R-:W2:Y:S07]  /*4160*/  @!P3 S2R R78, SR_CTAID.X ;  /* 0x00000000004eb919 */ /* 0x000eae0000002500 */
[----:B-1-3--:R-:W0:Y:S03]  /*4170*/  @!P3 LDC.64 R14, c[0x0][0x3b8] ;  /* 0x0000ee00ff0ebb82 */ /* 0x00ae260000000a00 */
[----:B------:R-:W3:Y:S01]  /*4180*/  @P5 LDG.E R13, desc[UR36][R76.64+0x80] ;  /* 0x000080244c0d5981 */ /* 0x000ee2000c1e1900 */
[----:B------:R-:W-:Y:S01]  /*4190*/  @!P3 SHF.L.U32 R81, R19, 0x1, RZ ;  /* 0x000000011351b819 */ /* 0x000fe200000006ff */
[----:B-----5:R-:W-:-:S03]  /*41a0*/  HADD2 R60, R60, R32 ;  /* 0x000000203c3c7230 */ /* 0x020fc60000000000 */
[----:B------:R-:W-:Y:S01]  /*41b0*/  @!P3 LOP3.LUT R81, R81, 0x6, RZ, 0xc0, !PT ;  /* 0x000000065151b812 */ /* 0x000fe200078ec0ff */
[----:B--2---:R-:W-:Y:S01]  /*41c0*/  @!P3 IMAD R78, R75, R79, R78 ;  /* 0x0000004f4b4eb224 */ /* 0x004fe200078e024e */
[----:B------:R-:W-:-:S03]  /*41d0*/  @!P3 SHF.R.S32.HI R75, RZ, 0x1f, R80 ;  /* 0x0000001fff4bb819 */ /* 0x000fc60000011450 */
[----:B------:R-:W-:-:S04]  /*41e0*/  @!P3 IMAD R78, R78, R11, RZ ;  /* 0x0000000b4e4eb224 */ /* 0x000fc800078e02ff */
[----:B------:R-:W-:-:S05]  /*41f0*/  @!P3 IMAD R78, R78, 0x60, R81 ;  /* 0x000000604e4eb824 */ /* 0x000fca00078e0251 */
[----:B------:R-:W-:-:S04]  /*4200*/  @!P3 IADD3 R80, P4, PT, R78, R80, RZ ;  /* 0x000000504e50b210 */ /* 0x000fc80007f9e0ff */
[----:B------:R-:W-:Y:S02]  /*4210*/  @!P3 LEA.HI.X.SX32 R75, R78, R75, 0x1, P4 ;  /* 0x0000004b4e4bb211 */ /* 0x000fe400020f0eff */
[----:B0-----:R-:W-:-:S04]  /*4220*/  @!P3 LEA R14, P4, R80, R14, 0x1 ;  /* 0x0000000e500eb211 */ /* 0x001fc800078808ff */
[----:B------:R-:W-:Y:S01]  /*4230*/  @!P3 LEA.HI.X R15, R80, R15, R75, 0x1, P4 ;  /* 0x0000000f500fb211 */ /* 0x000fe200020f0c4b */
[----:B---3--:R-:W-:-:S05]  /*4240*/  @P5 HFMA2 R60, R60, R13, -RZ ;  /* 0x0000000d3c3c5231 */ /* 0x008fca00001000ff */
[----:B------:R2:W-:Y:S03]  /*4250*/  @!P3 STG.E desc[UR36][R14.64], R60 ;  /* 0x0000003c0e00b986 */ /* 0x0005e6000c101924 */
.L_x_326:
[----:B------:R-:W-:Y:S05]  /*4260*/  BSYNC.RECONVERGENT B1 ;  /* 0x0000000000017941 */ /* 0x000fea0003800200 */
.L_x_325:
[----:B------:R-:W-:Y:S01]  /*4270*/  BSSY.RECONVERGENT B1, `(.L_x_329) ;  /* 0x000002d000017945 */ /* 0x000fe20003800200 */
[----:B------:R-:W-:-:S03]  /*4280*/  IMAD R82, R11, 0x2, R82 ;  /* 0x000000020b527824 */ /* 0x000fc600078e0252 */
[----:B------:R-:W-:Y:S05]  /*4290*/  @P1 BRA `(.L_x_330) ;  /* 0x0000000000a81947 */ /* 0x000fea0003800000 */
[----:B------:R-:W-:Y:S01]  /*42a0*/  SHF.L.U32 R80, R82, 0x3, RZ ;  /* 0x0000000352507819 */ /* 0x000fe200000006ff */
[----:B------:R-:W-:Y:S01]  /*42b0*/  BSSY.RECONVERGENT B2, `(.L_x_331) ;  /* 0x0000013000027945 */ /* 0x000fe20003800200 */
[----:B------:R-:W-:Y:S02]  /*42c0*/  IMAD.MOV.U32 R61, RZ, RZ, RZ ;  /* 0x000000ffff3d7224 */ /* 0x000fe400078e00ff */
[----:B------:R-:W-:-:S13]  /*42d0*/  ISETP.GE.AND P3, PT, R80, R45, PT ;  /* 0x0000002d5000720c */ /* 0x000fda0003f66270 */
[----:B------:R-:W-:Y:S05]  /*42e0*/  @P3 BRA `(.L_x_332) ;  /* 0x00000000003c3947 */ /* 0x000fea0003800000 */
[----:B------:R-:W-:-:S04]  /*42f0*/  IADD3 R13, P4, PT, R17, R12, RZ ;  /* 0x0000000c110d7210 */ /* 0x000fc80007f9e0ff */
[----:B0-----:R-:W-:Y:S02]  /*4300*/  IADD3.X R78, PT, PT, RZ, R16, RZ, P4, !PT ;  /* 0x00000010ff4e7210 */ /* 0x001fe400027fe4ff */
[----:B-123--:R-:W-:-:S04]  /*4310*/  LEA R14, P4, R13, UR8, 0x2 ;  /* 0x000000080d0e7c11 */ /* 0x00efc8000f8810ff */
        /* <DEDUP_REMOVED lines=12> */
.L_x_332:
[----:B------:R-:W-:Y:S05]  /*43e0*/  BSYNC.RECONVERGENT B2 ;  /* 0x0000000000027941 */ /* 0x000fea0003800200 */
.L_x_331:
[----:B------:R-:W-:-:S09]  /*43f0*/  UISETP.NE.AND UP0, UPT, UR19, URZ, UPT ;  /* 0x000000ff1300728c */ /* 0x000fd2000bf05270 */
[----:B------:R-:W-:Y:S05]  /*4400*/  BRA.U UP0, `(.L_x_330) ;  /* 0x00000001004c7547 */ /* 0x000fea000b800000 */
[----:B------:R-:W-:Y:S01]  /*4410*/  ISETP.NE.AND P5, PT, R2, RZ, PT ;  /* 0x000000ff0200720c */ /* 0x000fe20003fa5270 */
[----:B------:R-:W0:Y:S01]  /*4420*/  @!P3 S2R R13, SR_CTAID.Y ;  /* 0x00000000000db919 */ /* 0x000e220000002600 */
[----:B------:R-:W0:Y:S01]  /*4430*/  @!P3 LDC R75, c[0x0][0x3f8] ;  /* 0x0000fe00ff4bbb82 */ /* 0x000e220000000800 */
[----:B------:R-:W0:Y:S07]  /*4440*/  @!P3 S2R R84, SR_CTAID.X ;  /* 0x000000000054b919 */ /* 0x000e2e0000002500 */
[----:B-123--:R-:W1:Y:S03]  /*4450*/  @!P3 LDC.64 R14, c[0x0][0x3b8] ;  /* 0x0000ee00ff0ebb82 */ /* 0x00ee660000000a00 */
[----:B0---4-:R-:W2:Y:S01]  /*4460*/  @P5 LDG.E R78, desc[UR36][R76.64+0x90] ;  /* 0x000090244c4e5981 */ /* 0x011ea2000c1e1900 */
[----:B------:R-:W-:Y:S01]  /*4470*/  @!P3 SHF.L.U32 R79, R19, 0x1, RZ ;  /* 0x00000001134fb819 */ /* 0x000fe200000006ff */
[----:B-----5:R-:W-:-:S03]  /*4480*/  HADD2 R61, R61, R33 ;  /* 0x000000213d3d7230 */ /* 0x020fc60000000000 */
[----:B------:R-:W-:Y:S01]  /*4490*/  @!P3 LOP3.LUT R79, R79, 0x6, RZ, 0xc0, !PT ;  /* 0x000000064f4fb812 */ /* 0x000fe200078ec0ff */
[----:B------:R-:W-:Y:S01]  /*44a0*/  @!P3 IMAD R84, R13, R75, R84 ;  /* 0x0000004b0d54b224 */ /* 0x000fe200078e0254 */
        /* <DEDUP_REMOVED lines=9> */
.L_x_330:
[----:B------:R-:W-:Y:S05]  /*4540*/  BSYNC.RECONVERGENT B1 ;  /* 0x0000000000017941 */ /* 0x000fea0003800200 */
.L_x_329:
[----:B------:R-:W-:Y:S01]  /*4550*/  BSSY.RECONVERGENT B1, `(.L_x_333) ;  /* 0x000002d000017945 */ /* 0x000fe20003800200 */
[----:B------:R-:W-:-:S03]  /*4560*/  IMAD.IADD R82, R82, 0x1, R11 ;  /* 0x0000000152527824 */ /* 0x000fc600078e020b */
[----:B------:R-:W-:Y:S05]  /*4570*/  @P1 BRA `(.L_x_334) ;  /* 0x0000000000a81947 */ /* 0x000fea0003800000 */
[----:B------:R-:W-:Y:S01]  /*4580*/  SHF.L.U32 R80, R82, 0x3, RZ ;  /* 0x0000000352507819 */ /* 0x000fe200000006ff */
[----:B------:R-:W-:Y:S01]  /*4590*/  BSSY.RECONVERGENT B2, `(.L_x_335) ;  /* 0x0000013000027945 */ /* 0x000fe20003800200 */
[----:B------:R-:W-:Y:S02]  /*45a0*/  IMAD.MOV.U32 R62, RZ, RZ, RZ ;  /* 0x000000ffff3e7224 */ /* 0x000fe400078e00ff */
[----:B------:R-:W-:-:S13]  /*45b0*/  ISETP.GE.AND P3, PT, R80, R45, PT ;  /* 0x0000002d5000720c */ /* 0x000fda0003f66270 */
[----:B------:R-:W-:Y:S05]  /*45c0*/  @P3 BRA `(.L_x_336) ;  /* 0x00000000003c3947 */ /* 0x000fea0003800000 */
[----:B------:R-:W-:-:S04]  /*45d0*/  IADD3 R13, P4, PT, R17, R12, RZ ;  /* 0x0000000c110d7210 */ /* 0x000fc80007f9e0ff */
[----:B------:R-:W-:Y:S02]  /*45e0*/  IADD3.X R62, PT, PT, RZ, R16, RZ, P4, !PT ;  /* 0x00000010ff3e7210 */ /* 0x000fe400027fe4ff */
[----:B0123--:R-:W-:-:S04]  /*45f0*/  LEA R14, P4, R13, UR8, 0x2 ;  /* 0x000000080d0e7c11 */ /* 0x00ffc8000f8810ff */
        /* <DEDUP_REMOVED lines=12> */
.L_x_336:
[----:B------:R-:W-:Y:S05]  /*46c0*/  BSYNC.RECONVERGENT B2 ;  /* 0x0000000000027941 */ /* 0x000fea0003800200 */
.L_x_335:
[----:B------:R-:W-:-:S09]  /*46d0*/  UISETP.NE.AND UP0, UPT, UR19, URZ, UPT ;  /* 0x000000ff1300728c */ /* 0x000fd2000bf05270 */
[----:B------:R-:W-:Y:S05]  /*46e0*/  BRA.U UP0, `(.L_x_334) ;  /* 0x00000001004c7547 */ /* 0x000fea000b800000 */
[----:B------:R-:W-:Y:S01]  /*46f0*/  ISETP.NE.AND P5, PT, R2, RZ, PT ;  /* 0x000000ff0200720c */ /* 0x000fe20003fa5270 */
[----:B------:R-:W1:Y:S01]  /*4700*/  @!P3 S2R R75, SR_CTAID.Y ;  /* 0x00000000004bb919 */ /* 0x000e620000002600 */
[----:B0---4-:R-:W0:Y:S01]  /*4710*/  @!P3 LDC R79, c[0x0][0x3f8] ;  /* 0x0000fe00ff4fbb82 */ /* 0x011e220000000800 */
[----:B------:R-:W0:Y:S07]  /*4720*/  @!P3 S2R R78, SR_CTAID.X ;  /* 0x00000000004eb919 */ /* 0x000e2e0000002500 */
[----:B-123--:R-:W1:Y:S03]  /*4730*/  @!P3 LDC.64 R14, c[0x0][0x3b8] ;  /* 0x0000ee00ff0ebb82 */ /* 0x00ee660000000a00 */
[----:B------:R-:W2:Y:S01]  /*4740*/  @P5 LDG.E R13, desc[UR36][R76.64+0xa0] ;  /* 0x0000a0244c0d5981 */ /* 0x000ea2000c1e1900 */
[----:B------:R-:W-:Y:S01]  /*4750*/  @!P3 SHF.L.U32 R81, R19, 0x1, RZ ;  /* 0x000000011351b819 */ /* 0x000fe200000006ff */
[----:B-----5:R-:W-:-:S03]  /*4760*/  HFMA2 R62, R62, 1, 1, R34 ;  /* 0x3c003c003e3e7831 */ /* 0x020fc60000000022 */
        /* <DEDUP_REMOVED lines=11> */
.L_x_334:
[----:B------:R-:W-:Y:S05]  /*4820*/  BSYNC.RECONVERGENT B1 ;  /* 0x0000000000017941 */ /* 0x000fea0003800200 */
.L_x_333:
        /* <DEDUP_REMOVED lines=9> */
[----:B0---4-:R-:W-:Y:S02]  /*48c0*/  IADD3.X R78, PT, PT, RZ, R16, RZ, P4, !PT ;  /* 0x00000010ff4e7210 */ /* 0x011fe400027fe4ff */
        /* <DEDUP_REMOVED lines=13> */
.L_x_340:
[----:B------:R-:W-:Y:S05]  /*49a0*/  BSYNC.RECONVERGENT B2 ;  /* 0x0000000000027941 */ /* 0x000fea0003800200 */
.L_x_339:
        /* <DEDUP_REMOVED lines=21> */
.L_x_338:
[----:B------:R-:W-:Y:S05]  /*4b00*/  BSYNC.RECONVERGENT B1 ;  /* 0x0000000000017941 */ /* 0x000fea0003800200 */
.L_x_337:
        /* <DEDUP_REMOVED lines=23> */
.L_x_344:
[----:B------:R-:W-:Y:S05]  /*4c80*/  BSYNC.RECONVERGENT B2 ;  /* 0x0000000000027941 */ /* 0x000fea0003800200 */
.L_x_343:
        /* <DEDUP_REMOVED lines=21> */
.L_x_342:
[----:B------:R-:W-:Y:S05]  /*4de0*/  BSYNC.RECONVERGENT B1 ;  /* 0x0000000000017941 */ /* 0x000fea0003800200 */
.L_x_341:
        /* <DEDUP_REMOVED lines=23> */
.L_x_348:
[----:B------:R-:W-:Y:S05]  /*4f60*/  BSYNC.RECONVERGENT B2 ;  /* 0x0000000000027941 */ /* 0x000fea0003800200 */
.L_x_347:
        /* <DEDUP_REMOVED lines=21> */
.L_x_346:
[----:B------:R-:W-:Y:S05]  /*50c0*/  BSYNC.RECONVERGENT B1 ;  /* 0x0000000000017941 */ /* 0x000fea0003800200 */
.L_x_345:
        /* <DEDUP_REMOVED lines=23> */
.L_x_352:
[----:B------:R-:W-:Y:S05]  /*5240*/  BSYNC.RECONVERGENT B2 ;  /* 0x0000000000027941 */ /* 0x000fea0003800200 */
.L_x_351:
        /* <DEDUP_REMOVED lines=21> */
.L_x_350:
[----:B------:R-:W-:Y:S05]  /*53a0*/  BSYNC.RECONVERGENT B1 ;  /* 0x0000000000017941 */ /* 0x000fea0003800200 */
.L_x_349:
[----:B------:R-:W-:Y:S04]  /*53b0*/  BSSY.RECONVERGENT B1, `(.L_x_353) ;  /* 0x000002d000017945 */ /* 0x000fe80003800200 */
[----:B------:R-:W-:Y:S05]  /*53c0*/  @P1 BRA `(.L_x_354) ;  /* 0x0000000000ac1947 */ /* 0x000fea0003800000 */
[----:B0---4-:R-:W-:Y:S01]  /*53d0*/  IMAD.IADD R78, R82, 0x1, R11 ;  /* 0x00000001524e7824 */ /* 0x011fe200078e020b */
[----:B------:R-:W-:Y:S01]  /*53e0*/  BSSY.RECONVERGENT B2, `(.L_x_355) ;  /* 0x0000014000027945 */ /* 0x000fe20003800200 */
[----:B------:R-:W-:-:S03]  /*53f0*/  IMAD.MOV.U32 R66, RZ, RZ, RZ ;  /* 0x000000ffff427224 */ /* 0x000fc600078e00ff */
[----:B------:R-:W-:-:S04]  /*5400*/  SHF.L.U32 R78, R78, 0x3, RZ ;  /* 0x000000034e4e7819 */ /* 0x000fc800000006ff */
[----:B------:R-:W-:-:S13]  /*5410*/  ISETP.GE.AND P1, PT, R78, R45, PT ;  /* 0x0000002d4e00720c */ /* 0x000fda0003f26270 */
[----:B------:R-:W-:Y:S05]  /*5420*/  @P1 BRA `(.L_x_356) ;  /* 0x00000000003c1947 */ /* 0x000fea0003800000 */
[----:B------:R-:W-:-:S04]  /*5430*/  IADD3 R13, P3, PT, R17, R12, RZ ;  /* 0x0000000c110d7210 */ /* 0x000fc80007f7e0ff */
[----:B-123--:R-:W-:Y:S02]  /*5440*/  IADD3.X R14, PT, PT, RZ, R16, RZ, P3, !PT ;  /* 0x00000010ff0e7210 */ /* 0x00efe40001ffe4ff */
[----:B------:R-:W-:-:S04]  /*5450*/  LEA R12, P3, R13, UR8, 0x2 ;  /* 0x000000080d0c7c11 */ /* 0x000fc8000f8610ff */
        /* <DEDUP_REMOVED lines=12> */
.L_x_356:
[----:B------:R-:W-:Y:S05]  /*5520*/  BSYNC.RECONVERGENT B2 ;  /* 0x0000000000027941 */ /* 0x000fea0003800200 */
.L_x_355:
[----:B------:R-:W-:-:S09]  /*5530*/  UISETP.NE.AND UP0, UPT, UR19, URZ, UPT ;  /* 0x000000ff1300728c */ /* 0x000fd2000bf05270 */
[----:B------:R-:W-:Y:S05]  /*5540*/  BRA.U UP0, `(.L_x_354) ;  /* 0x00000001004c7547 */ /* 0x000fea000b800000 */
[----:B------:R-:W-:Y:S01]  /*5550*/  ISETP.NE.AND P4, PT, R2, RZ, PT ;  /* 0x000000ff0200720c */ /* 0x000fe20003f85270 */
[----:B------:R-:W4:Y:S01]  /*5560*/  @!P1 S2R R12, SR_CTAID.Y ;  /* 0x00000000000c9919 */ /* 0x000f220000002600 */
[----:B------:R-:W4:Y:S01]  /*5570*/  @!P1 LDC R79, c[0x0][0x3f8] ;  /* 0x0000fe00ff4f9b82 */ /* 0x000f220000000800 */
[----:B------:R-:W4:Y:S07]  /*5580*/  @!P1 S2R R75, SR_CTAID.X ;  /* 0x00000000004b9919 */ /* 0x000f2e0000002500 */
[----:B0123--:R-:W0:Y:S03]  /*5590*/  @!P1 LDC.64 R14, c[0x0][0x3b8] ;  /* 0x0000ee00ff0e9b82 */ /* 0x00fe260000000a00 */
[----:B------:R-:W2:Y:S01]  /*55a0*/  @P4 LDG.E R13, desc[UR36][R76.64+0xf0] ;  /* 0x0000f0244c0d4981 */ /* 0x000ea2000c1e1900 */
[----:B------:R-:W-:Y:S01]  /*55b0*/  @!P1 SHF.L.U32 R80, R19, 0x1, RZ ;  /* 0x0000000113509819 */ /* 0x000fe200000006ff */
[----:B-----5:R-:W-:-:S02]  /*55c0*/  HADD2 R66, R66, R39 ;  /* 0x0000002742427230 */ /* 0x020fc40000000000 */
[----:B----4-:R-:W-:Y:S01]  /*55d0*/  @!P1 IMAD R12, R12, R79, R75 ;  /* 0x0000004f0c0c9224 */ /* 0x010fe200078e024b */
[----:B------:R-:W-:-:S03]  /*55e0*/  @!P1 LOP3.LUT R75, R80, 0x6, RZ, 0xc0, !PT ;  /* 0x00000006504b9812 */ /* 0x000fc600078ec0ff */
[----:B------:R-:W-:Y:S01]  /*55f0*/  @!P1 IMAD R12, R12, R11, RZ ;  /* 0x0000000b0c0c9224 */ /* 0x000fe200078e02ff */
[----:B------:R-:W-:-:S03]  /*5600*/  @!P1 SHF.R.S32.HI R11, RZ, 0x1f, R78 ;  /* 0x0000001fff0b9819 */ /* 0x000fc6000001144e */
[----:B------:R-:W-:-:S05]  /*5610*/  @!P1 IMAD R12, R12, 0x60, R75 ;  /* 0x000000600c0c9824 */ /* 0x000fca00078e024b */
[----:B------:R-:W-:-:S04]  /*5620*/  @!P1 IADD3 R78, P3, PT, R12, R78, RZ ;  /* 0x0000004e0c4e9210 */ /* 0x000fc80007f7e0ff */
[----:B------:R-:W-:Y:S02]  /*5630*/  @!P1 LEA.HI.X.SX32 R11, R12, R11, 0x1, P3 ;  /* 0x0000000b0c0b9211 */ /* 0x000fe400018f0eff */
[----:B0-----:R-:W-:-:S04]  /*5640*/  @!P1 LEA R14, P3, R78, R14, 0x1 ;  /* 0x0000000e4e0e9211 */ /* 0x001fc800078608ff */
[----:B------:R-:W-:Y:S01]  /*5650*/  @!P1 LEA.HI.X R15, R78, R15, R11, 0x1, P3 ;  /* 0x0000000f4e0f9211 */ /* 0x000fe200018f0c0b */
[----:B--2---:R-:W-:-:S05]  /*5660*/  @P4 HMUL2 R66, R66, R13 ;  /* 0x0000000d42424232 */ /* 0x004fca0000000000 */
[----:B------:R0:W-:Y:S03]  /*5670*/  @!P1 STG.E desc[UR36][R14.64], R66 ;  /* 0x000000420e009986 */ /* 0x0001e6000c101924 */
.L_x_354:
[----:B------:R-:W-:Y:S05]  /*5680*/  BSYNC.RECONVERGENT B1 ;  /* 0x0000000000017941 */ /* 0x000fea0003800200 */
.L_x_353:
[----:B-----5:R-:W-:Y:S01]  /*5690*/  HFMA2 R11, R72, R53, -RZ ;  /* 0x00000035480b7231 */ /* 0x020fe200001000ff */
[----:B------:R-:W-:Y:S01]  /*56a0*/  UMOV UR5, 0xffffffff ;  /* 0xffffffff00057882 */ /* 0x000fe20000000000 */
[----:B------:R-:W-:Y:S02]  /*56b0*/  LOP3.LUT P1, RZ, R19, 0x3, RZ, 0xc0, !PT ;  /* 0x0000000313ff7812 */ /* 0x000fe4000782c0ff */
[----:B------:R-:W-:-:S04]  /*56c0*/  HFMA2 R11, R73, R52, R11 ;  /* 0x00000034490b7231 */ /* 0x000fc8000000000b */
        /* <DEDUP_REMOVED lines=13> */
[----:B------:R-:W-:-:S05]  /*57a0*/  HFMA2 R11, R21, R66, R11 ;  /* 0x00000042150b7231 */ /* 0x000fca000000000b */
[--C-:B------:R-:W-:Y:S02]  /*57b0*/  HADD2.F32 R13, -RZ, R11.reuse.H0_H0 ;  /* 0x2000000bff0d7230 */ /* 0x100fe40000004100 */
[----:B------:R-:W-:-:S05]  /*57c0*/  HADD2.F32 R12, -RZ, R11.H1_H1 ;  /* 0x3000000bff0c7230 */ /* 0x000fca0000004100 */
[----:B------:R-:W-:Y:S01]  /*57d0*/  FADD.FTZ R13, R13, R12 ;  /* 0x0000000c0d0d7221 */ /* 0x000fe20000010000 */
[----:B------:R-:W-:Y:S06]  /*57e0*/  BRA.DIV UR5, `(.L_x_357) ;  /* 0x0000004e054c7947 */ /* 0x000fec000b800000 */
[----:B0123--:R-:W0:Y:S02]  /*57f0*/  SHFL.BFLY PT, R14, R13, 0x2, 0x1f ;  /* 0x0c401f000d0e7f89 */ /* 0x00fe2400000e0000 */
[----:B0-----:R-:W-:-:S05]  /*5800*/  FADD.FTZ R13, R13, R14 ;  /* 0x0000000e0d0d7221 */ /* 0x001fca0000010000 */
[----:B------:R0:W1:Y:S02]  /*5810*/  SHFL.BFLY PT, R14, R13, 0x1, 0x1f ;  /* 0x0c201f000d0e7f89 */ /* 0x00006400000e0000 */
.L_x_430:
[----:B------:R-:W-:Y:S01]  /*5820*/  ISETP.GE.OR P1, PT, R50, R51, P1 ;  /* 0x000000333200720c */ /* 0x000fe20000f26670 */
[----:B-1----:R-:W-:Y:S01]  /*5830*/  FADD.FTZ R14, R13, R14 ;  /* 0x0000000e0d0e7221 */ /* 0x002fe20000010000 */
[----:B------:R-:W-:Y:S03]  /*5840*/  BSSY.RECONVERGENT B1, `(.L_x_358) ;  /* 0x000001b000017945 */ /* 0x000fe60003800200 */
[----:B------:R-:W-:-:S08]  /*5850*/  FMUL.FTZ R11, R14, UR20 ;  /* 0x000000140e0b7c20 */ /* 0x000fd00008410000 */
[----:B------:R-:W-:Y:S05]  /*5860*/  @P1 BRA `(.L_x_359) ;  /* 0x0000000000601947 */ /* 0x000fea0003800000 */
[----:B------:R-:W-:Y:S02]  /*5870*/  ISETP.NE.U32.AND P1, PT, RZ, UR12, PT ;  /* 0x0000000cff007c0c */ /* 0x000fe4000bf25070 */
[----:B------:R-:W-:Y:S02]  /*5880*/  ISETP.NE.U32.AND P3, PT, RZ, UR22, PT ;  /* 0x00000016ff007c0c */ /* 0x000fe4000bf65070 */
[----:B------:R-:W-:Y:S02]  /*5890*/  ISETP.NE.AND.EX P1, PT, RZ, UR13, PT, P1 ;  /* 0x0000000dff007c0c */ /* 0x000fe4000bf25310 */
[----:B------:R-:W-:-:S11]  /*58a0*/  ISETP.NE.AND.EX P3, PT, RZ, UR23, PT, P3 ;  /* 0x00000017ff007c0c */ /* 0x000fd6000bf65330 */
[----:B------:R-:W1:Y:S01]  /*58b0*/  @P1 S2R R51, SR_CTAID.X ;  /* 0x0000000000331919 */ /* 0x000e620000002500 */
[----:B------:R-:W1:Y:S08]  /*58c0*/  @P1 LDC.64 R14, c[0x0][0x448] ;  /* 0x00011200ff0e1b82 */ /* 0x000e700000000a00 */
[----:B0-----:R-:W0:Y:S08]  /*58d0*/  @P3 LDC.64 R12, c[0x0][0x438] ;  /* 0x00010e00ff0c3b82 */ /* 0x001e300000000a00 */
[----:B----4-:R-:W2:Y:S01]  /*58e0*/  @P1 LDC R78, c[0x0][0x430] ;  /* 0x00010c00ff4e1b82 */ /* 0x010ea20000000800 */
[----:B-1----:R-:W-:-:S07]  /*58f0*/  @P1 IMAD.WIDE.U32 R14, R51, 0x2, R14 ;  /* 0x00000002330e1825 */ /* 0x002fce00078e000e */
[----:B------:R-:W2:Y:S01]  /*5900*/  @P1 LDC R51, c[0x0][0x408] ;  /* 0x00010200ff331b82 */ /* 0x000ea20000000800 */
[----:B0-----:R-:W-:Y:S01]  /*5910*/  @P3 IMAD.WIDE R12, R46, 0x2, R12 ;  /* 0x000000022e0c3825 */ /* 0x001fe200078e020c */
[----:B------:R-:W3:Y:S05]  /*5920*/  @P1 LDG.E.U16 R14, desc[UR36][R14.64] ;  /* 0x000000240e0e1981 */ /* 0x000eea000c1e1500 */
[----:B------:R-:W4:Y:S01]  /*5930*/  @P3 LDG.E.U16 R12, desc[UR36][R12.64] ;  /* 0x000000240c0c3981 */ /* 0x000f22000c1e1500 */
[----:B--2---:R-:W-:-:S05]  /*5940*/  @P1 IMAD.IADD R51, R51, 0x1, R78 ;  /* 0x0000000133331824 */ /* 0x004fca00078e024e */
[----:B------:R-:W-:-:S04]  /*5950*/  @P1 ISETP.GE.AND P4, PT, R50, R51, PT ;  /* 0x000000333200120c */ /* 0x000fc80003f86270 */
[----:B------:R-:W-:-:S04]  /*5960*/  @P1 SEL R51, R18, RZ, !P4 ;  /* 0x000000ff12331207 */ /* 0x000fc80006000000 */
[----:B------:R-:W-:Y:S01]  /*5970*/  @P1 IADD3 R51, PT, PT, R48, R51, -R23 ;  /* 0x0000003330331210 */ /* 0x000fe20007ffe817 */
[----:B---3--:R-:W-:Y:S02]  /*5980*/  @P1 HADD2.F32 R75, -RZ, R14.H0_H0 ;  /* 0x2000000eff4b1230 */ /* 0x008fe40000004100 */
[----:B----4-:R-:W-:Y:S01]  /*5990*/  @P3 HADD2.F32 R50, -RZ, R12.H0_H0 ;  /* 0x2000000cff323230 */ /* 0x010fe20000004100 */
[----:B------:R-:W-:-:S04]  /*59a0*/  @P1 I2FP.F32.S32 R12, R51 ;  /* 0x00000033000c1245 */ /* 0x000fc80000201400 */
[----:B------:R-:W-:-:S04]  /*59b0*/  @P3 FADD.FTZ R11, R11, R50 ;  /* 0x000000320b0b3221 */ /* 0x000fc80000010000 */
[----:B------:R-:W-:-:S05]  /*59c0*/  @P1 FFMA.FTZ R11, R12, R75, R11 ;  /* 0x0000004b0c0b1223 */ /* 0x000fca000001000b */
[----:B------:R1:W-:Y:S01]  /*59d0*/  STS [R49], R11 ;  /* 0x0000000b31007388 */ /* 0x0003e20000000800 */
[----:B------:R-:W-:-:S07]  /*59e0*/  @!P2 FMNMX.FTZ R74, R74, R11, !PT ;  /* 0x0000000b4a4aa209 */ /* 0x000fce0007810000 */
.L_x_359:
[----:B------:R-:W-:Y:S05]  /*59f0*/  BSYNC.RECONVERGENT B1 ;  /* 0x0000000000017941 */ /* 0x000fea0003800200 */
.L_x_358:
        /* <DEDUP_REMOVED lines=8> */
.L_x_293:
[----:B0-----:R-:W-:Y:S05]  /*5a80*/  BSYNC B0 ;  /* 0x0000000000007941 */ /* 0x001fea0003800000 */
.L_x_292:
[----:B------:R-:W-:-:S03]  /*5a90*/  UMOV UR5, 0xffffffff ;  /* 0xffffffff00057882 */ /* 0x000fc60000000000 */
[----:B------:R-:W-:Y:S05]  /*5aa0*/  BRA.DIV UR5, `(.L_x_361) ;  /* 0x0000004a05dc7947 */ /* 0x000fea000b800000 */
[----:B------:R-:W1:Y:S02]  /*5ab0*/  SHFL.BFLY PT, R14, R74, 0x10, 0x1f ;  /* 0x0e001f004a0e7f89 */ /* 0x000e6400000e0000 */
[----:B-1----:R-:W-:-:S05]  /*5ac0*/  FMNMX.FTZ R13, R14, R74, !PT ;  /* 0x0000004a0e0d7209 */ /* 0x002fca0007810000 */
[----:B------:R-:W0:Y:S02]  /*5ad0*/  SHFL.BFLY PT, R14, R13, 0x8, 0x1f ;  /* 0x0d001f000d0e7f89 */ /* 0x000e2400000e0000 */
[----:B0-----:R-:W-:-:S05]  /*5ae0*/  FMNMX.FTZ R3, R13, R14, !PT ;  /* 0x0000000e0d037209 */ /* 0x001fca0007810000 */
[----:B------:R0:W1:Y:S02]  /*5af0*/  SHFL.BFLY PT, R14, R3, 0x4, 0x1f ;  /* 0x0c801f00030e7f89 */ /* 0x00006400000e0000 */
.L_x_435:
[----:B-----5:R-:W2:Y:S01]  /*5b00*/  S2R R18, SR_CgaCtaId ;  /* 0x0000000000127919 */ /* 0x020ea20000008800 */
[----:B------:R-:W-:Y:S01]  /*5b10*/  LOP3.LUT P0, R5, R19, 0x1f, RZ, 0xc0, !PT ;  /* 0x0000001f13057812 */ /* 0x000fe2000780c0ff */
[----:B------:R-:W-:Y:S05]  /*5b20*/  WARPSYNC.ALL ;  /* 0x0000000000007948 */ /* 0x000fea0003800000 */
[----:B------:R-:W-:Y:S02]  /*5b30*/  MOV R13, 0x400 ;  /* 0x00000400000d7802 */ /* 0x000fe40000000f00 */
[----:B-1----:R-:W-:Y:S02]  /*5b40*/  FMNMX.FTZ R14, R3, R14, !PT ;  /* 0x0000000e030e7209 */ /* 0x002fe40007810000 */
[----:B--2---:R-:W-:-:S04]  /*5b50*/  LEA R6, R18, R13, 0x18 ;  /* 0x0000000d12067211 */ /* 0x004fc800078ec0ff */
[----:B0-----:R-:W-:-:S05]  /*5b60*/  LEA.HI R3, R19, R6, RZ, 0x1d ;  /* 0x0000000613037211 */ /* 0x001fca00078fe8ff */
        /* <DEDUP_REMOVED lines=10> */
[----:B------:R-:W-:-:S05]  /*5c10*/  IMAD.IADD R4, R19, 0x1, R0 ;  /* 0x0000000113047824 */ /* 0x000fca00078e0200 */
[----:B------:R-:W-:Y:S01]  /*5c20*/  ISETP.GE.AND P0, PT, R4, R23, PT ;  /* 0x000000170400720c */ /* 0x000fe20003f06270 */
[----:B------:R-:W0:-:S12]  /*5c30*/  SHFL.IDX PT, R7, R7, RZ, 0x1f ;  /* 0x00001fff07077589 */ /* 0x000e1800000e0000 */
[----:B------:R-:W-:Y:S05]  /*5c40*/  @P0 BRA `(.L_x_363) ;  /* 0x00000014000c0947 */ /* 0x000fea0003800000 */
[----:B------:R-:W1:Y:S02]  /*5c50*/  LDC.64 R10, c[0x0][0x420] ;  /* 0x00010800ff0a7b82 */ /* 0x000e640000000a00 */
[----:B-1----:R-:W-:-:S04]  /*5c60*/  ISETP.NE.U32.AND P0, PT, R10, RZ, PT ;  /* 0x000000ff0a00720c */ /* 0x002fc80003f05070 */
[----:B------:R-:W-:-:S13]  /*5c70*/  ISETP.NE.AND.EX P0, PT, R11, RZ, PT, P0 ;  /* 0x000000ff0b00720c */ /* 0x000fda0003f05300 */
[----:B------:R-:W-:Y:S05]  /*5c80*/  @P0 BRA `(.L_x_364) ;  /* 0x0000000c008c0947 */ /* 0x000fea0003800000 */
[----:B------:R-:W-:Y:S01]  /*5c90*/  VIADDMNMX R9, R4, 0x40, R23, !PT ;  /* 0x0000004004097846 */ /* 0x000fe20007800117 */
[----:B------:R-:W-:Y:S01]  /*5ca0*/  BSSY.RECONVERGENT B1, `(.L_x_365) ;  /* 0x000001c000017945 */ /* 0x000fe20003800200 */
[----:B------:R-:W-:Y:S02]  /*5cb0*/  LOP3.LUT R8, RZ, R19, RZ, 0x33, !PT ;  /* 0x00000013ff087212 */ /* 0x000fe400078e33ff */
[----:B------:R-:W-:Y:S02]  /*5cc0*/  MOV R10, R4 ;  /* 0x00000004000a7202 */ /* 0x000fe40000000f00 */
[----:B------:R-:W-:-:S04]  /*5cd0*/  IADD3 R9, PT, PT, -R0, R9, R8 ;  /* 0x0000000900097210 */ /* 0x000fc80007ffe108 */
[C---:B------:R-:W-:Y:S02]  /*5ce0*/  LOP3.LUT R8, R9.reuse, 0xc0, RZ, 0xc0, !PT ;  /* 0x000000c009087812 */ /* 0x040fe400078ec0ff */
[----:B------:R-:W-:Y:S02]  /*5cf0*/  ISETP.GE.U32.AND P1, PT, R9, 0xc0, PT ;  /* 0x000000c00900780c */ /* 0x000fe40003f26070 */
[----:B------:R-:W-:Y:S01]  /*5d00*/  ISETP.NE.AND P0, PT, R8, 0xc0, PT ;  /* 0x000000c00800780c */ /* 0x000fe20003f05270 */
[----:B------:R-:W-:-:S12]  /*5d10*/  IMAD.MOV.U32 R8, RZ, RZ, RZ ;  /* 0x000000ffff087224 */ /* 0x000fd800078e00ff */
[----:B------:R-:W-:Y:S05]  /*5d20*/  @!P0 BRA `(.L_x_366) ;  /* 0x00000000004c8947 */ /* 0x000fea0003800000 */
[----:B------:R-:W-:Y:S01]  /*5d30*/  VIADD R11, R13, 0x210 ;  /* 0x000002100d0b7836 */ /* 0x000fe20000000000 */
[----:B------:R-:W-:Y:S01]  /*5d40*/  LEA.HI R8, R9, 0x1, RZ, 0x1a ;  /* 0x0000000109087811 */ /* 0x000fe200078fd0ff */
[----:B------:R-:W-:-:S03]  /*5d50*/  IMAD.MOV.U32 R10, RZ, RZ, R4 ;  /* 0x000000ffff0a7224 */ /* 0x000fc600078e0004 */
[----:B------:R-:W-:Y:S01]  /*5d60*/  LOP3.LUT R9, R8, 0x3, RZ, 0xc0, !PT ;  /* 0x0000000308097812 */ /* 0x000fe200078ec0ff */
[----:B------:R-:W-:Y:S01]  /*5d70*/  HFMA2 R8, -RZ, RZ, 0, 0 ;  /* 0x00000000ff087431 */ /* 0x000fe200000001ff */
[----:B------:R-:W-:-:S03]  /*5d80*/  LEA R12, R18, R11, 0x18 ;  /* 0x0000000b120c7211 */ /* 0x000fc600078ec0ff */
[----:B------:R-:W-:Y:S01]  /*5d90*/  IMAD.MOV R9, RZ, RZ, -R9 ;  /* 0x000000ffff097224 */ /* 0x000fe200078e0a09 */
[----:B------:R-:W-:-:S07]  /*5da0*/  LEA R11, R19, R12, 0x2 ;  /* 0x0000000c130b7211 */ /* 0x000fce00078e10ff */
.L_x_367:
[----:B------:R-:W0:Y:S01]  /*5db0*/  LDS R12, [R11] ;  /* 0x000000000b0c7984 */ /* 0x000e220000000800 */
[----:B------:R-:W-:Y:S01]  /*5dc0*/  IADD3 R9, PT, PT, R9, 0x1, RZ ;  /* 0x0000000109097810 */ /* 0x000fe20007ffe0ff */
[----:B------:R-:W-:-:S03]  /*5dd0*/  VIADD R10, R10, 0x40 ;  /* 0x000000400a0a7836 */ /* 0x000fc60000000000 */
[----:B------:R-:W-:Y:S01]  /*5de0*/  ISETP.NE.AND P0, PT, R9, RZ, PT ;  /* 0x000000ff0900720c */ /* 0x000fe20003f05270 */
[----:B0-----:R-:W-:-:S04]  /*5df0*/  FADD.FTZ R12, -R7, R12 ;  /* 0x0000000c070c7221 */ /* 0x001fc80000010100 */
[----:B------:R-:W-:-:S06]  /*5e00*/  FMUL.FTZ R12, R12, 1.4426950216293334961 ;  /* 0x3fb8aa3b0c0c7820 */ /* 0x000fcc0000410000 */
[----:B------:R-:W0:Y:S02]  /*5e10*/  MUFU.EX2 R12, R12 ;  /* 0x0000000c000c7308 */ /* 0x000e240000000800 */
[----:B0-----:R0:W-:Y:S01]  /*5e20*/  STS [R11], R12 ;  /* 0x0000000c0b007388 */ /* 0x0011e20000000800 */
[----:B------:R-:W-:Y:S01]  /*5e30*/  FADD.FTZ R8, R12, R8 ;  /* 0x000000080c087221 */ /* 0x000fe20000010000 */
[----:B0-----:R-:W-:Y:S01]  /*5e40*/  IADD3 R11, PT, PT, R11, 0x100, RZ ;  /* 0x000001000b0b7810 */ /* 0x001fe20007ffe0ff */
[----:B------:R-:W-:Y:S06]  /*5e50*/  @P0 BRA `(.L_x_367) ;  /* 0xfffffffc00d40947 */ /* 0x000fec000383ffff */
.L_x_366:
[----:B------:R-:W-:Y:S05]  /*5e60*/  BSYNC.RECONVERGENT B1 ;  /* 0x0000000000017941 */ /* 0x000fea0003800200 */
.L_x_365:
[----:B------:R-:W-:Y:S05]  /*5e70*/  @!P1 BRA `(.L_x_363) ;  /* 0x0000001000809947 */ /* 0x000fea0003800000 */
[----:B------:R-:W-:Y:S01]  /*5e80*/  IMAD.IADD R11, R23, 0x1, -R10 ;  /* 0x00000001170b7824 */ /* 0x000fe200078e0a0a */
[----:B------:R-:W-:Y:S01]  /*5e90*/  IADD3 R13, PT, PT, R13, 0x210, RZ ;  /* 0x000002100d0d7810 */ /* 0x000fe20007ffe0ff */
[----:B------:R-:W-:Y:S01]  /*5ea0*/  IMAD.SHL.U32 R9, R0, 0x4, RZ ;  /* 0x0000000400097824 */ /* 0x000fe200078e00ff */
[----:B------:R-:W-:Y:S01]  /*5eb0*/  BSSY.RECONVERGENT B1, `(.L_x_368) ;  /* 0x000006d000017945 */ /* 0x000fe20003800200 */
[----:B------:R-:W-:Y:S02]  /*5ec0*/  PLOP3.LUT P0, PT, PT, PT, PT, 0x80, 0x8 ;  /* 0x000000000008781c */ /* 0x000fe40003f0f070 */
[----:B------:R-:W-:Y:S02]  /*5ed0*/  ISETP.GT.AND P1, PT, R11, 0x300, PT ;  /* 0x000003000b00780c */ /* 0x000fe40003f24270 */
[----:B------:R-:W-:Y:S02]  /*5ee0*/  LEA R18, R18, R13, 0x18 ;  /* 0x0000000d12127211 */ /* 0x000fe400078ec0ff */
[----:B------:R-:W-:-:S04]  /*5ef0*/  LEA R9, R10, -R9, 0x2 ;  /* 0x800000090a097211 */ /* 0x000fc800078e10ff */
[----:B------:R-:W-:-:S05]  /*5f00*/  IADD3 R9, PT, PT, R9, 0x200, R18 ;  /* 0x0000020009097810 */ /* 0x000fca0007ffe012 */
[----:B------:R-:W-:Y:S05]  /*5f10*/  @!P1 BRA `(.L_x_369) ;  /* 0x0000000400989947 */ /* 0x000fea0003800000 */
[----:B------:R-:W-:Y:S01]  /*5f20*/  PLOP3.LUT P0, PT, PT, PT, PT, 0x8, 0x80 ;  /* 0x000000000080781c */ /* 0x000fe20003f0e170 */
[----:B------:R-:W-:-:S12]  /*5f30*/  VIADD R11, R23, 0xfffffd00 ;  /* 0xfffffd00170b7836 */ /* 0x000fd80000000000 */
.L_x_370:
[----:B------:R-:W0:Y:S01]  /*5f40*/  LDS R12, [R9+-0x200] ;  /* 0xfffe0000090c7984 */ /* 0x000e220000000800 */
[----:B------:R-:W-:-:S03]  /*5f50*/  IADD3 R10, PT, PT, R10, 0x400, RZ ;  /* 0x000004000a0a7810 */ /* 0x000fc60007ffe0ff */
[----:B------:R-:W1:Y:S01]  /*5f60*/  LDS R14, [R9+-0x100] ;  /* 0xffff0000090e7984 */ /* 0x000e620000000800 */
[----:B------:R-:W-:-:S03]  /*5f70*/  ISETP.GE.AND P1, PT, R10, R11, PT ;  /* 0x0000000b0a00720c */ /* 0x000fc60003f26270 */
[----:B------:R-:W2:Y:S04]  /*5f80*/  LDS R18, [R9] ;  /* 0x0000000009127984 */ /* 0x000ea80000000800 */
[----:B------:R-:W3:Y:S04]  /*5f90*/  LDS R20, [R9+0x100] ;  /* 0x0001000009147984 */ /* 0x000ee80000000800 */
[----:B------:R-:W5:Y:S04]  /*5fa0*/  LDS R24, [R9+0x200] ;  /* 0x0002000009187984 */ /* 0x000f680000000800 */
[----:B------:R-:W4:Y:S04]  /*5fb0*/  LDS R26, [R9+0x300] ;  /* 0x00030000091a7984 */ /* 0x000f280000000800 */
[----:B------:R-:W4:Y:S04]  /*5fc0*/  LDS R28, [R9+0x400] ;  /* 0x00040000091c7984 */ /* 0x000f280000000800 */
        /* <DEDUP_REMOVED lines=13> */
[C---:B---3--:R-:W-:Y:S01]  /*60a0*/  FADD.FTZ R20, -R7.reuse, R20 ;  /* 0x0000001407147221 */ /* 0x048fe20000010100 */
[----:B------:R-:W-:Y:S01]  /*60b0*/  FMUL.FTZ R18, R18, 1.4426950216293334961 ;  /* 0x3fb8aa3b12127820 */ /* 0x000fe20000410000 */
[----:B------:R-:W3:Y:S01]  /*60c0*/  MUFU.EX2 R14, R14 ;  /* 0x0000000e000e7308 */ /* 0x000ee20000000800 */
[----:B------:R-:W1:Y:S01]  /*60d0*/  LDS R44, [R9+0xc00] ;  /* 0x000c0000092c7984 */ /* 0x000e620000000800 */
[C---:B-----5:R-:W-:Y:S01]  /*60e0*/  FADD.FTZ R24, -R7.reuse, R24 ;  /* 0x0000001807187221 */ /* 0x060fe20000010100 */
[----:B------:R-:W-:Y:S01]  /*60f0*/  FMUL.FTZ R20, R20, 1.4426950216293334961 ;  /* 0x3fb8aa3b14147820 */ /* 0x000fe20000410000 */
[C---:B----4-:R-:W-:Y:S01]  /*6100*/  FADD.FTZ R26, -R7.reuse, R26 ;  /* 0x0000001a071a7221 */ /* 0x050fe20000010100 */
[----:B------:R-:W4:Y:S01]  /*6110*/  MUFU.EX2 R18, R18 ;  /* 0x0000001200127308 */ /* 0x000f220000000800 */
[----:B------:R-:W5:Y:S01]  /*6120*/  LDS R46, [R9+0xd00] ;  /* 0x000d0000092e7984 */ /* 0x000f620000000800 */
[----:B------:R-:W-:Y:S01]  /*6130*/  FMUL.FTZ R24, R24, 1.4426950216293334961 ;  /* 0x3fb8aa3b18187820 */ /* 0x000fe20000410000 */
[C---:B------:R-:W-:Y:S01]  /*6140*/  FADD.FTZ R28, -R7.reuse, R28 ;  /* 0x0000001c071c7221 */ /* 0x040fe20000010100 */
[----:B------:R-:W4:Y:S01]  /*6150*/  MUFU.EX2 R20, R20 ;  /* 0x0000001400147308 */ /* 0x000f220000000800 */
[----:B------:R-:W-:Y:S01]  /*6160*/  FMUL.FTZ R26, R26, 1.4426950216293334961 ;  /* 0x3fb8aa3b1a1a7820 */ /* 0x000fe20000410000 */
[----:B--2---:R-:W-:Y:S01]  /*6170*/  FADD.FTZ R8, R12, R8 ;  /* 0x000000080c087221 */ /* 0x004fe20000010000 */
[C---:B------:R-:W-:Y:S01]  /*6180*/  FADD.FTZ R30, -R7.reuse, R30 ;  /* 0x0000001e071e7221 */ /* 0x040fe20000010100 */
[----:B------:R-:W2:Y:S01]  /*6190*/  MUFU.EX2 R24, R24 ;  /* 0x0000001800187308 */ /* 0x000ea20000000800 */
        /* <DEDUP_REMOVED lines=9> */
[----:B------:R-:W-:Y:S01]  /*6230*/  FADD.FTZ R8, R8, R20 ;  /* 0x0000001408087221 */ /* 0x000fe20000010000 */
[C---:B------:R-:W-:Y:S01]  /*6240*/  FADD.FTZ R36, -R7.reuse, R36 ;  /* 0x0000002407247221 */ /* 0x040fe20000010100 */
[----:B------:R-:W4:Y:S01]  /*6250*/  MUFU.EX2 R30, R30 ;  /* 0x0000001e001e7308 */ /* 0x000f220000000800 */
[----:B------:R-:W-:Y:S01]  /*6260*/  FMUL.FTZ R34, R34, 1.4426950216293334961 ;  /* 0x3fb8aa3b22227820 */ /* 0x000fe20000410000 */
[----:B--2---:R-:W-:Y:S01]  /*6270*/  FADD.FTZ R8, R8, R24 ;  /* 0x0000001808087221 */ /* 0x004fe20000010000 */
[C---:B0-----:R-:W-:Y:S01]  /*6280*/  FADD.FTZ R38, -R7.reuse, R38 ;  /* 0x0000002607267221 */ /* 0x041fe20000010100 */
[----:B------:R-:W0:Y:S01]  /*6290*/  MUFU.EX2 R32, R32 ;  /* 0x0000002000207308 */ /* 0x000e220000000800 */
[----:B------:R-:W-:Y:S01]  /*62a0*/  FMUL.FTZ R36, R36, 1.4426950216293334961 ;  /* 0x3fb8aa3b24247820 */ /* 0x000fe20000410000 */
[----:B---3--:R-:W-:Y:S01]  /*62b0*/  FADD.FTZ R8, R8, R26 ;  /* 0x0000001a08087221 */ /* 0x008fe20000010000 */
[C---:B-1----:R-:W-:Y:S01]  /*62c0*/  FADD.FTZ R40, -R7.reuse, R40 ;  /* 0x0000002807287221 */ /* 0x042fe20000010100 */
[----:B------:R-:W1:Y:S01]  /*62d0*/  MUFU.EX2 R34, R34 ;  /* 0x0000002200227308 */ /* 0x000e620000000800 */
[----:B------:R-:W-:Y:S01]  /*62e0*/  FMUL.FTZ R38, R38, 1.4426950216293334961 ;  /* 0x3fb8aa3b26267820 */ /* 0x000fe20000410000 */
[----:B----4-:R-:W-:Y:S01]  /*62f0*/  FADD.FTZ R8, R8, R28 ;  /* 0x0000001c08087221 */ /* 0x010fe20000010000 */
[----:B------:R-:W-:Y:S01]  /*6300*/  FMUL.FTZ R40, R40, 1.4426950216293334961 ;  /* 0x3fb8aa3b28287820 */ /* 0x000fe20000410000 */
[----:B------:R-:W2:Y:S01]  /*6310*/  MUFU.EX2 R36, R36 ;  /* 0x0000002400247308 */ /* 0x000ea20000000800 */
[C---:B------:R-:W-:Y:S01]  /*6320*/  FADD.FTZ R42, -R7.reuse, R42 ;  /* 0x0000002a072a7221 */ /* 0x040fe20000010100 */
[----:B------:R-:W-:Y:S01]  /*6330*/  FADD.FTZ R8, R8, R30 ;  /* 0x0000001e08087221 */ /* 0x000fe20000010000 */
[----:B------:R-:W-:Y:S01]  /*6340*/  STS [R9+-0x200], R12 ;  /* 0xfffe000c09007388 */ /* 0x000fe20000000800 */
[----:B------:R-:W3:Y:S01]  /*6350*/  MUFU.EX2 R38, R38 ;  /* 0x0000002600267308 */ /* 0x000ee20000000800 */
[C---:B------:R-:W-:Y:S01]  /*6360*/  FADD.FTZ R44, -R7.reuse, R44 ;  /* 0x0000002c072c7221 */ /* 0x040fe20000010100 */
[----:B------:R-:W-:Y:S01]  /*6370*/  FMUL.FTZ R42, R42, 1.4426950216293334961 ;  /* 0x3fb8aa3b2a2a7820 */ /* 0x000fe20000410000 */
[----:B0-----:R-:W-:Y:S01]  /*6380*/  FADD.FTZ R8, R8, R32 ;  /* 0x0000002008087221 */ /* 0x001fe20000010000 */
[----:B------:R-:W0:Y:S01]  /*6390*/  MUFU.EX2 R40, R40 ;  /* 0x0000002800287308 */ /* 0x000e220000000800 */
[----:B-----5:R-:W-:Y:S01]  /*63a0*/  FADD.FTZ R46, -R7, R46 ;  /* 0x0000002e072e7221 */ /* 0x020fe20000010100 */
        /* <DEDUP_REMOVED lines=27> */
[----:B0-----:R-:W-:Y:S01]  /*6560*/  VIADD R9, R9, 0x1000 ;  /* 0x0000100009097836 */ /* 0x001fe20000000000 */
[----:B------:R-:W-:Y:S06]  /*6570*/  @!P1 BRA `(.L_x_370) ;  /* 0xfffffff800709947 */ /* 0x000fec000383ffff */
.L_x_369:
[----:B------:R-:W-:Y:S05]  /*6580*/  BSYNC.RECONVERGENT B1 ;  /* 0x0000000000017941 */ /* 0x000fea0003800200 */
.L_x_368:
[----:B------:R-:W-:Y:S01]  /*6590*/  IADD3 R11, PT, PT, R23, -R10, RZ ;  /* 0x8000000a170b7210 */ /* 0x000fe20007ffe0ff */
        /* <DEDUP_REMOVED lines=8> */
[----:B------:R-:W3:Y:S04]  /*6620*/  LDS R20, [R9+0x100] ;  /* 0x0001000009147984 */ /* 0x000ee80000000800 */
[----:B------:R-:W5:Y:S04]  /*6630*/  LDS R24, [R9+0x200] ;  /* 0x0002000009187984 */ /* 0x000f680000000800 */
[----:B------:R-:W4:Y:S04]  /*6640*/  LDS R26, [R9+0x300] ;  /* 0x00030000091a7984 */ /* 0x000f280000000800 */
[----:B------:R-:W4:Y:S04]  /*6650*/  LDS R28, [R9+0x400] ;  /* 0x00040000091c7984 */ /* 0x000f280000000800 */
[----:B------:R-:W4:Y:S01]  /*6660*/  LDS R30, [R9+0x500] ;  /* 0x00050000091e7984 */ /* 0x000f220000000800 */
[C---:B0-----:R-:W-:Y:S01]  /*6670*/  FADD.FTZ R12, -R7.reuse, R12 ;  /* 0x0000000c070c7221 */ /* 0x041fe20000010100 */
[----:B-1----:R-:W-:-:S03]  /*6680*/  FADD.FTZ R14, -R7, R14 ;  /* 0x0000000e070e7221 */ /* 0x002fc60000010100 */
[----:B------:R-:W-:Y:S01]  /*6690*/  FMUL.FTZ R12, R12, 1.4426950216293334961 ;  /* 0x3fb8aa3b0c0c7820 */ /* 0x000fe20000410000 */
[----:B--2---:R-:W-:Y:S01]  /*66a0*/  FADD.FTZ R18, -R7, R18 ;  /* 0x0000001207127221 */ /* 0x004fe20000010100 */
[----:B------:R-:W-:-:S04]  /*66b0*/  FMUL.FTZ R14, R14, 1.4426950216293334961 ;  /* 0x3fb8aa3b0e0e7820 */ /* 0x000fc80000410000 */
[----:B------:R-:W0:Y:S01]  /*66c0*/  MUFU.EX2 R12, R12 ;  /* 0x0000000c000c7308 */ /* 0x000e220000000800 */
[C---:B---3--:R-:W-:Y:S01]  /*66d0*/  FADD.FTZ R20, -R7.reuse, R20 ;  /* 0x0000001407147221 */ /* 0x048fe20000010100 */
[----:B------:R-:W-:Y:S02]  /*66e0*/  FMUL.FTZ R18, R18, 1.4426950216293334961 ;  /* 0x3fb8aa3b12127820 */ /* 0x000fe40000410000 */
[----:B------:R-:W1:Y:S01]  /*66f0*/  MUFU.EX2 R14, R14 ;  /* 0x0000000e000e7308 */ /* 0x000e620000000800 */
[C---:B-----5:R-:W-:Y:S01]  /*6700*/  FADD.FTZ R24, -R7.reuse, R24 ;  /* 0x0000001807187221 */ /* 0x060fe20000010100 */
[----:B------:R-:W-:Y:S02]  /*6710*/  FMUL.FTZ R20, R20, 1.4426950216293334961 ;  /* 0x3fb8aa3b14147820 */ /* 0x000fe40000410000 */
[----:B------:R-:W2:Y:S01]  /*6720*/  MUFU.EX2 R18, R18 ;  /* 0x0000001200127308 */ /* 0x000ea20000000800 */
[----:B----4-:R-:W-:Y:S01]  /*6730*/  FADD.FTZ R26, -R7, R26 ;  /* 0x0000001a071a7221 */ /* 0x010fe20000010100 */
[----:B------:R-:W-:-:S02]  /*6740*/  FMUL.FTZ R24, R24, 1.4426950216293334961 ;  /* 0x3fb8aa3b18187820 */ /* 0x000fc40000410000 */
        /* <DEDUP_REMOVED lines=27> */
.L_x_372:
[----:B------:R-:W-:Y:S05]  /*6900*/  BSYNC.RECONVERGENT B1 ;  /* 0x0000000000017941 */ /* 0x000fea0003800200 */
.L_x_371:
[----:B------:R-:W-:-:S13]  /*6910*/  ISETP.LT.OR P0, PT, R10, R23, P0 ;  /* 0x000000170a00720c */ /* 0x000fda0000701670 */
[----:B------:R-:W-:Y:S05]  /*6920*/  @!P0 BRA `(.L_x_363) ;  /* 0x0000000400d48947 */ /* 0x000fea0003800000 */
[----:B------:R-:W0:Y:S04]  /*6930*/  LDS R10, [R9+-0x200] ;  /* 0xfffe0000090a7984 */ /* 0x000e280000000800 */
[----:B------:R-:W1:Y:S04]  /*6940*/  LDS R12, [R9+-0x100] ;  /* 0xffff0000090c7984 */ /* 0x000e680000000800 */
[----:B------:R-:W2:Y:S04]  /*6950*/  LDS R14, [R9] ;  /* 0x00000000090e7984 */ /* 0x000ea80000000800 */
[----:B------:R-:W3:Y:S01]  /*6960*/  LDS R18, [R9+0x100] ;  /* 0x0001000009127984 */ /* 0x000ee20000000800 */
[C---:B0-----:R-:W-:Y:S01]  /*6970*/  FADD.FTZ R10, -R7.reuse, R10 ;  /* 0x0000000a070a7221 */ /* 0x041fe20000010100 */
[----:B-1----:R-:W-:-:S03]  /*6980*/  FADD.FTZ R12, -R7, R12 ;  /* 0x0000000c070c7221 */ /* 0x002fc60000010100 */
[----:B------:R-:W-:Y:S01]  /*6990*/  FMUL.FTZ R10, R10, 1.4426950216293334961 ;  /* 0x3fb8aa3b0a0a7820 */ /* 0x000fe20000410000 */
[----:B--2---:R-:W-:Y:S01]  /*69a0*/  FADD.FTZ R14, -R7, R14 ;  /* 0x0000000e070e7221 */ /* 0x004fe20000010100 */
[----:B------:R-:W-:-:S04]  /*69b0*/  FMUL.FTZ R12, R12, 1.4426950216293334961 ;  /* 0x3fb8aa3b0c0c7820 */ /* 0x000fc80000410000 */
[----:B------:R-:W0:Y:S01]  /*69c0*/  MUFU.EX2 R10, R10 ;  /* 0x0000000a000a7308 */ /* 0x000e220000000800 */
[----:B---3--:R-:W-:Y:S01]  /*69d0*/  FADD.FTZ R18, -R7, R18 ;  /* 0x0000001207127221 */ /* 0x008fe20000010100 */
[----:B------:R-:W-:Y:S02]  /*69e0*/  FMUL.FTZ R14, R14, 1.4426950216293334961 ;  /* 0x3fb8aa3b0e0e7820 */ /* 0x000fe40000410000 */
[----:B------:R-:W1:Y:S01]  /*69f0*/  MUFU.EX2 R12, R12 ;  /* 0x0000000c000c7308 */ /* 0x000e620000000800 */
[----:B------:R-:W-:-:S03]  /*6a00*/  FMUL.FTZ R18, R18, 1.4426950216293334961 ;  /* 0x3fb8aa3b12127820 */ /* 0x000fc60000410000 */
[----:B------:R-:W2:Y:S04]  /*6a10*/  MUFU.EX2 R14, R14 ;  /* 0x0000000e000e7308 */ /* 0x000ea80000000800 */
[----:B------:R-:W3:Y:S01]  /*6a20*/  MUFU.EX2 R18, R18 ;  /* 0x0000001200127308 */ /* 0x000ee20000000800 */
        /* <DEDUP_REMOVED lines=9> */
.L_x_364:
        /* <DEDUP_REMOVED lines=12> */
[--C-:B------:R-:W-:Y:S01]  /*6b80*/  IMAD.MOV.U32 R12, RZ, RZ, R4.reuse ;  /* 0x000000ffff0c7224 */ /* 0x100fe200078e0004 */
[----:B------:R-:W-:Y:S02]  /*6b90*/  IADD3 R10, P1, P2, R17, R10, R4 ;  /* 0x0000000a110a7210 */ /* 0x000fe40007a3e004 */
[----:B------:R-:W-:Y:S01]  /*6ba0*/  LOP3.LUT R9, R8, 0x3, RZ, 0xc0, !PT ;  /* 0x0000000308097812 */ /* 0x000fe200078ec0ff */
[----:B------:R-:W-:Y:S01]  /*6bb0*/  HFMA2 R8, -RZ, RZ, 0, 0 ;  /* 0x00000000ff087431 */ /* 0x000fe200000001ff */
[----:B------:R-:W-:Y:S02]  /*6bc0*/  LEA R18, R18, R13, 0x18 ;  /* 0x0000000d12127211 */ /* 0x000fe400078ec0ff */
[----:B------:R-:W-:Y:S01]  /*6bd0*/  IADD3.X R11, PT, PT, R16, R11, RZ, P1, P2 ;  /* 0x0000000b100b7210 */ /* 0x000fe20000fe44ff */
[----:B------:R-:W-:Y:S01]  /*6be0*/  IMAD.MOV R9, RZ, RZ, -R9 ;  /* 0x000000ffff097224 */ /* 0x000fe200078e0a09 */
[----:B------:R-:W-:-:S07]  /*6bf0*/  LEA R13, R19, R18, 0x2 ;  /* 0x00000012130d7211 */ /* 0x000fce00078e10ff */
.L_x_375:
[----:B------:R1:W2:Y:S01]  /*6c00*/  LDG.E.U8 R14, desc[UR36][R10.64] ;  /* 0x000000240a0e7981 */ /* 0x0002a2000c1e1100 */
[----:B------:R-:W-:Y:S01]  /*6c10*/  VIADD R9, R9, 0x1 ;  /* 0x0000000109097836 */ /* 0x000fe20000000000 */
[----:B------:R-:W-:Y:S02]  /*6c20*/  IADD3 R12, PT, PT, R12, 0x40, RZ ;  /* 0x000000400c0c7810 */ /* 0x000fe40007ffe0ff */
[----:B-1----:R-:W-:-:S05]  /*6c30*/  IADD3 R10, P2, PT, R10, 0x40, RZ ;  /* 0x000000400a0a7810 */ /* 0x002fca0007f5e0ff */
[----:B------:R-:W-:Y:S01]  /*6c40*/  IMAD.X R11, RZ, RZ, R11, P2 ;  /* 0x000000ffff0b7224 */ /* 0x000fe200010e060b */
[----:B--2---:R-:W-:-:S13]  /*6c50*/  ISETP.NE.AND P1, PT, R14, RZ, PT ;  /* 0x000000ff0e00720c */ /* 0x004fda0003f25270 */
[----:B------:R-:W0:Y:S02]  /*6c60*/  @!P1 LDS R14, [R13] ;  /* 0x000000000d0e9984 */ /* 0x000e240000000800 */
[----:B0-----:R-:W-:Y:S01]  /*6c70*/  @!P1 FADD.FTZ R15, -R7, R14 ;  /* 0x0000000e070f9221 */ /* 0x001fe20000010100 */
[----:B------:R-:W-:-:S03]  /*6c80*/  MOV R14, RZ ;  /* 0x000000ff000e7202 */ /* 0x000fc60000000f00 */
[----:B------:R-:W-:-:S04]  /*6c90*/  @!P1 FMUL.FTZ R15, R15, 1.4426950216293334961 ;  /* 0x3fb8aa3b0f0f9820 */ /* 0x000fc80000410000 */
[----:B------:R-:W0:Y:S01]  /*6ca0*/  @!P1 MUFU.EX2 R14, R15 ;  /* 0x0000000f000e9308 */ /* 0x000e220000000800 */
[----:B------:R-:W-:Y:S01]  /*6cb0*/  ISETP.NE.AND P1, PT, R9, RZ, PT ;  /* 0x000000ff0900720c */ /* 0x000fe20003f25270 */
[----:B0-----:R0:W-:Y:S01]  /*6cc0*/  STS [R13], R14 ;  /* 0x0000000e0d007388 */ /* 0x0011e20000000800 */
[----:B------:R-:W-:Y:S01]  /*6cd0*/  FADD.FTZ R8, R14, R8 ;  /* 0x000000080e087221 */ /* 0x000fe20000010000 */
[----:B0-----:R-:W-:-:S10]  /*6ce0*/  IADD3 R13, PT, PT, R13, 0x100, RZ ;  /* 0x000001000d0d7810 */ /* 0x001fd40007ffe0ff */
[----:B------:R-:W-:Y:S05]  /*6cf0*/  @P1 BRA `(.L_x_375) ;  /* 0xfffffffc00c01947 */ /* 0x000fea000383ffff */
.L_x_374:
[----:B------:R-:W-:Y:S05]  /*6d00*/  BSYNC.RECONVERGENT B1 ;  /* 0x0000000000017941 */ /* 0x000fea0003800200 */
.L_x_373:
[----:B------:R-:W-:Y:S05]  /*6d10*/  @!P0 BRA `(.L_x_363) ;  /* 0x0000000000d88947 */ /* 0x000fea0003800000 */
[----:B------:R-:W1:Y:S01]  /*6d20*/  S2R R14, SR_CgaCtaId ;  /* 0x00000000000e7919 */ /* 0x000e620000008800 */
[----:B------:R-:W2:Y:S01]  /*6d30*/  LDCU.64 UR6, c[0x0][0x420] ;  /* 0x00008400ff0677ac */ /* 0x000ea20008000a00 */
[----:B------:R-:W-:Y:S01]  /*6d40*/  MOV R11, 0x400 ;  /* 0x00000400000b7802 */ /* 0x000fe20000000f00 */
[----:B------:R-:W-:-:S03]  /*6d50*/  IMAD.SHL.U32 R9, R0, 0x4, RZ ;  /* 0x0000000400097824 */ /* 0x000fc600078e00ff */
[----:B------:R-:W-:Y:S01]  /*6d60*/  IADD3 R11, PT, PT, R11, 0x210, RZ ;  /* 0x000002100b0b7810 */ /* 0x000fe20007ffe0ff */
[----:B------:R-:W-:Y:S01]  /*6d70*/  IMAD R9, R12, 0x4, -R9 ;  /* 0x000000040c097824 */ /* 0x000fe200078e0a09 */
[----:B--2---:R-:W-:-:S04]  /*6d80*/  IADD3 R10, P0, P1, R17, UR6, R12 ;  /* 0x00000006110a7c10 */ /* 0x004fc8000f91e00c */
[----:B------:R-:W-:Y:S02]  /*6d90*/  IADD3 R10, P2, PT, R10, 0x80, RZ ;  /* 0x000000800a0a7810 */ /* 0x000fe40007f5e0ff */
[----:B-1----:R-:W-:Y:S02]  /*6da0*/  LEA R14, R14, R11, 0x18 ;  /* 0x0000000b0e0e7211 */ /* 0x002fe400078ec0ff */
[----:B------:R-:W-:Y:S02]  /*6db0*/  IADD3.X R11, PT, PT, R16, UR7, RZ, P0, P1 ;  /* 0x00000007100b7c10 */ /* 0x000fe400087e24ff */
[----:B------:R-:W-:Y:S02]  /*6dc0*/  IADD3 R9, PT, PT, R9, 0x200, R14 ;  /* 0x0000020009097810 */ /* 0x000fe40007ffe00e */
[----:B------:R-:W-:-:S07]  /*6dd0*/  IADD3.X R11, PT, PT, RZ, R11, RZ, P2, !PT ;  /* 0x0000000bff0b7210 */ /* 0x000fce00017fe4ff */
.L_x_376:
[----:B------:R-:W2:Y:S04]  /*6de0*/  LDG.E.U8 R18, desc[UR36][R10.64+-0x80] ;  /* 0xffff80240a127981 */ /* 0x000ea8000c1e1100 */
[----:B------:R-:W3:Y:S04]  /*6df0*/  LDG.E.U8 R13, desc[UR36][R10.64+-0x40] ;  /* 0xffffc0240a0d7981 */ /* 0x000ee8000c1e1100 */
[----:B------:R-:W5:Y:S04]  /*6e00*/  LDG.E.U8 R14, desc[UR36][R10.64] ;  /* 0x000000240a0e7981 */ /* 0x000f68000c1e1100 */
[----:B------:R-:W4:Y:S01]  /*6e10*/  LDG.E.U8 R15, desc[UR36][R10.64+0x40] ;  /* 0x000040240a0f7981 */ /* 0x000f22000c1e1100 */
[----:B------:R-:W-:Y:S01]  /*6e20*/  VIADD R12, R12, 0x100 ;  /* 0x000001000c0c7836 */ /* 0x000fe20000000000 */
[----:B--2---:R-:W-:-:S02]  /*6e30*/  ISETP.NE.AND P0, PT, R18, RZ, PT ;  /* 0x000000ff1200720c */ /* 0x004fc40003f05270 */
[----:B---3--:R-:W-:Y:S01]  /*6e40*/  ISETP.NE.AND P1, PT, R13, RZ, PT ;  /* 0x000000ff0d00720c */ /* 0x008fe20003f25270 */
[----:B------:R-:W-:Y:S01]  /*6e50*/  IMAD.MOV.U32 R13, RZ, RZ, RZ ;  /* 0x000000ffff0d7224 */ /* 0x000fe200078e00ff */
[----:B-----5:R-:W-:Y:S02]  /*6e60*/  ISETP.NE.AND P2, PT, R14, RZ, PT ;  /* 0x000000ff0e00720c */ /* 0x020fe40003f45270 */
[----:B----4-:R-:W-:-:S07]  /*6e70*/  ISETP.NE.AND P3, PT, R15, RZ, PT ;  /* 0x000000ff0f00720c */ /* 0x010fce0003f65270 */
[----:B------:R-:W0:Y:S04]  /*6e80*/  @!P0 LDS R14, [R9+-0x200] ;  /* 0xfffe0000090e8984 */ /* 0x000e280000000800 */
[----:B------:R-:W1:Y:S04]  /*6e90*/  @!P1 LDS R18, [R9+-0x100] ;  /* 0xffff000009129984 */ /* 0x000e680000000800 */
[----:B------:R-:W2:Y:S04]  /*6ea0*/  @!P2 LDS R20, [R9] ;  /* 0x000000000914a984 */ /* 0x000ea80000000800 */
[----:B------:R-:W3:Y:S01]  /*6eb0*/  @!P3 LDS R24, [R9+0x100] ;  /* 0x000100000918b984 */ /* 0x000ee20000000800 */
[----:B0-----:R-:W-:-:S04]  /*6ec0*/  @!P0 FADD.FTZ R14, -R7, R14 ;  /* 0x0000000e070e8221 */ /* 0x001fc80000010100 */
[----:B------:R-:W-:Y:S01]  /*6ed0*/  @!P0 FMUL.FTZ R14, R14, 1.4426950216293334961 ;  /* 0x3fb8aa3b0e0e8820 */ /* 0x000fe20000410000 */
[----:B-1----:R-:W-:Y:S01]  /*6ee0*/  @!P1 FADD.FTZ R15, -R7, R18 ;  /* 0x00000012070f9221 */ /* 0x002fe20000010100 */
[----:B------:R-:W-:Y:S02]  /*6ef0*/  MOV R18, RZ ;  /* 0x000000ff00127202 */ /* 0x000fe40000000f00 */
[----:B------:R-:W0:Y:S01]  /*6f00*/  @!P0 MUFU.EX2 R13, R14 ;  /* 0x0000000e000d8308 */ /* 0x000e220000000800 */
[----:B------:R-:W-:Y:S01]  /*6f10*/  @!P1 FMUL.FTZ R15, R15, 1.4426950216293334961 ;  /* 0x3fb8aa3b0f0f9820 */ /* 0x000fe20000410000 */
[C---:B--2---:R-:W-:Y:S01]  /*6f20*/  @!P2 FADD.FTZ R21, -R7.reuse, R20 ;  /* 0x000000140715a221 */ /* 0x044fe20000010100 */
[----:B------:R-:W-:Y:S02]  /*6f30*/  IMAD.MOV.U32 R20, RZ, RZ, RZ ;  /* 0x000000ffff147224 */ /* 0x000fe400078e00ff */
[----:B---3--:R-:W-:Y:S01]  /*6f40*/  @!P3 FADD.FTZ R25, -R7, R24 ;  /* 0x000000180719b221 */ /* 0x008fe20000010100 */
[----:B------:R0:W1:Y:S01]  /*6f50*/  @!P1 MUFU.EX2 R18, R15 ;  /* 0x0000000f00129308 */ /* 0x0000620000000800 */
[----:B------:R-:W-:Y:S01]  /*6f60*/  @!P2 FMUL.FTZ R21, R21, 1.4426950216293334961 ;  /* 0x3fb8aa3b1515a820 */ /* 0x000fe20000410000 */
[----:B------:R-:W-:-:S02]  /*6f70*/  HFMA2 R24, -RZ, RZ, 0, 0 ;  /* 0x00000000ff187431 */ /* 0x000fc400000001ff */
[----:B------:R-:W-:Y:S01]  /*6f80*/  @!P3 FMUL.FTZ R25, R25, 1.4426950216293334961 ;  /* 0x3fb8aa3b1919b820 */ /* 0x000fe20000410000 */
[----:B------:R-:W-:Y:S01]  /*6f90*/  ISETP.GE.AND P0, PT, R12, R23, PT ;  /* 0x000000170c00720c */ /* 0x000fe20003f06270 */
[----:B------:R-:W2:Y:S01]  /*6fa0*/  @!P2 MUFU.EX2 R20, R21 ;  /* 0x000000150014a308 */ /* 0x000ea20000000800 */
[----:B------:R-:W-:-:S03]  /*6fb0*/  IADD3 R10, P1, PT, R10, 0x100, RZ ;  /* 0x000001000a0a7810 */ /* 0x000fc60007f3e0ff */
[----:B------:R-:W3:Y:S01]  /*6fc0*/  @!P3 MUFU.EX2 R24, R25 ;  /* 0x000000190018b308 */ /* 0x000ee20000000800 */
[----:B0-----:R-:W-:Y:S01]  /*6fd0*/  FADD.FTZ R15, R13, R8 ;  /* 0x000000080d0f7221 */ /* 0x001fe20000010000 */
[----:B------:R-:W-:Y:S01]  /*6fe0*/  STS [R9+-0x200], R13 ;  /* 0xfffe000d09007388 */ /* 0x000fe20000000800 */
[----:B------:R-:W-:Y:S02]  /*6ff0*/  IADD3.X R11, PT, PT, RZ, R11, RZ, P1, !PT ;  /* 0x0000000bff0b7210 */ /* 0x000fe40000ffe4ff */
[----:B-1----:R-:W-:Y:S01]  /*7000*/  FADD.FTZ R15, R15, R18 ;  /* 0x000000120f0f7221 */ /* 0x002fe20000010000 */
[----:B------:R-:W-:Y:S03]  /*7010*/  STS [R9+-0x100], R18 ;  /* 0xffff001209007388 */ /* 0x000fe60000000800 */
[----:B--2---:R-:W-:Y:S01]  /*7020*/  FADD.FTZ R15, R15, R20 ;  /* 0x000000140f0f7221 */ /* 0x004fe20000010000 */
[----:B------:R-:W-:Y:S03]  /*7030*/  STS [R9], R20 ;  /* 0x0000001409007388 */ /* 0x000fe60000000800 */
[----:B---3--:R-:W-:Y:S01]  /*7040*/  FADD.FTZ R8, R15, R24 ;  /* 0x000000180f087221 */ /* 0x008fe20000010000 */
[----:B------:R0:W-:Y:S02]  /*7050*/  STS [R9+0x100], R24 ;  /* 0x0001001809007388 */ /* 0x0001e40000000800 */
[----:B0-----:R-:W-:Y:S01]  /*7060*/  VIADD R9, R9, 0x400 ;  /* 0x0000040009097836 */ /* 0x001fe20000000000 */
[----:B------:R-:W-:Y:S06]  /*7070*/  @!P0 BRA `(.L_x_376) ;  /* 0xfffffffc00588947 */ /* 0x000fec000383ffff */
.L_x_363:
[----:B------:R-:W-:Y:S05]  /*7080*/  BSYNC.RECONVERGENT B0 ;  /* 0x0000000000007941 */ /* 0x000fea0003800200 */
.L_x_362:
[----:B0-----:R-:W0:Y:S01]  /*7090*/  SHFL.BFLY PT, R7, R8, 0x10, 0x1f ;  /* 0x0e001f0008077f89 */ /* 0x001e2200000e0000 */
[C---:B------:R-:W-:Y:S01]  /*70a0*/  ISETP.NE.AND P0, PT, R5.reuse, RZ, PT ;  /* 0x000000ff0500720c */ /* 0x040fe20003f05270 */
[----:B------:R-:W1:Y:S01]  /*70b0*/  LDCU UR5, c[0x0][0x3f4] ;  /* 0x00007e80ff0577ac */ /* 0x000e620008000800 */
[----:B------:R-:W-:Y:S01]  /*70c0*/  ISETP.GT.U32.AND P1, PT, R5, 0x1, PT ;  /* 0x000000010500780c */ /* 0x000fe20003f24070 */
[----:B------:R-:W2:Y:S01]  /*70d0*/  S2R R31, SR_CTAID.X ;  /* 0x00000000001f7919 */ /* 0x000ea20000002500 */
[----:B------:R-:W3:Y:S01]  /*70e0*/  LDCU.U8 UR8, c[0x0][0x48c] ;  /* 0x00009180ff0877ac */ /* 0x000ee20008000000 */
[----:B-1----:R-:W-:Y:S01]  /*70f0*/  UIADD3 UR5, UPT, UPT, UR5, 0x4, URZ ;  /* 0x0000000405057890 */ /* 0x002fe2000fffe0ff */
[----:B0-----:R-:W-:-:S03]  /*7100*/  FADD.FTZ R7, R7, R8 ;  /* 0x0000000807077221 */ /* 0x001fc60000010000 */
[----:B------:R-:W-:Y:S02]  /*7110*/  USHF.R.S32.HI UR6, URZ, 0x1f, UR5 ;  /* 0x0000001fff067899 */ /* 0x000fe40008011405 */
[----:B------:R-:W0:Y:S02]  /*7120*/  SHFL.BFLY PT, R10, R7, 0x8, 0x1f ;  /* 0x0d001f00070a7f89 */ /* 0x000e2400000e0000 */
[----:B------:R-:W-:-:S04]  /*7130*/  ULEA.HI UR6, UR6, UR5, URZ, 0x2 ;  /* 0x0000000506067291 */ /* 0x000fc8000f8f10ff */
[----:B------:R-:W-:-:S04]  /*7140*/  USHF.L.U32 UR6, UR6, 0x2, URZ ;  /* 0x0000000206067899 */ /* 0x000fc800080006ff */
[----:B------:R-:W-:Y:S01]  /*7150*/  ULOP3.LUT UR6, UR6, 0xfffffff0, URZ, 0xc0, !UPT ;  /* 0xfffffff006067892 */ /* 0x000fe2000f8ec0ff */
        /* <DEDUP_REMOVED lines=10> */
[----:B------:R0:W1:Y:S01]  /*7200*/  @!P1 LDS R8, [R6+0x8] ;  /* 0x0000080006089984 */ /* 0x0000620000000800 */
[----:B------:R-:W-:Y:S02]  /*7210*/  ISETP.GE.AND P1, PT, R4, R23, PT ;  /* 0x000000170400720c */ /* 0x000fe40003f26270 */
[----:B0-----:R-:W-:Y:S01]  /*7220*/  CS2R R6, SRZ ;  /* 0x0000000000067805 */ /* 0x001fe2000001ff00 */
[----:B-1----:R-:W0:Y:S02]  /*7230*/  SHFL.BFLY PT, R5, R8, 0x1, 0x1f ;  /* 0x0c201f0008057f89 */ /* 0x002e2400000e0000 */
[----:B0-----:R-:W-:-:S06]  /*7240*/  FADD.FTZ R5, R5, R8 ;  /* 0x0000000805057221 */ /* 0x001fcc0000010000 */
[----:B------:R-:W0:Y:S02]  /*7250*/  SHFL.IDX PT, R5, R5, RZ, 0x1f ;  /* 0x00001fff05057589 */ /* 0x000e2400000e0000 */
[----:B0-----:R-:W-:-:S04]  /*7260*/  FADD.FTZ R3, R5, 9.9999999747524270788e-07 ;  /* 0x358637bd05037421 */ /* 0x001fc80000010000 */
[----:B------:R0:W1:Y:S01]  /*7270*/  MUFU.RCP R15, R3 ;  /* 0x00000003000f7308 */ /* 0x0000620000001000 */
[----:B--2---:R-:W-:Y:S05]  /*7280*/  @!P0 BRA `(.L_x_377) ;  /* 0x0000000000248947 */ /* 0x004fea0003800000 */
[----:B------:R-:W2:Y:S01]  /*7290*/  S2R R6, SR_CTAID.Y ;  /* 0x0000000000067919 */ /* 0x000ea20000002600 */
[----:B------:R-:W2:Y:S08]  /*72a0*/  LDC R5, c[0x0][0x3f8] ;  /* 0x0000fe00ff057b82 */ /* 0x000eb00000000800 */
[----:B0-----:R-:W0:Y:S08]  /*72b0*/  LDC R3, c[0x0][0x488] ;  /* 0x00012200ff037b82 */ /* 0x001e300000000800 */
[----:B------:R-:W0:Y:S08]  /*72c0*/  LDC R7, c[0x0][0x40c] ;  /* 0x00010300ff077b82 */ /* 0x000e300000000800 */
[----:B------:R-:W3:Y:S01]  /*72d0*/  LDC R8, c[0x0][0x3f4] ;  /* 0x0000fd00ff087b82 */ /* 0x000ee20000000800 */
[----:B--2---:R-:W-:-:S04]  /*72e0*/  IMAD R6, R6, R5, R31 ;  /* 0x0000000506067224 */ /* 0x004fc800078e021f */
[----:B0-----:R-:W-:-:S04]  /*72f0*/  IMAD R3, R6, R3, R7 ;  /* 0x0000000306037224 */ /* 0x001fc800078e0207 */
[----:B---3--:R-:W-:-:S05]  /*7300*/  IMAD R6, R3, R8, RZ ;  /* 0x0000000803067224 */ /* 0x008fca00078e02ff */
[----:B------:R-:W-:-:S07]  /*7310*/  SHF.R.S32.HI R7, RZ, 0x1f, R6 ;  /* 0x0000001fff077819 */ /* 0x000fce0000011406 */
.L_x_377:
[----:B------:R-:W-:Y:S04]  /*7320*/  BSSY.RECONVERGENT B0, `(.L_x_378) ;  /* 0x0000061000007945 */ /* 0x000fe80003800200 */
[----:B------:R-:W-:Y:S05]  /*7330*/  @P1 BRA `(.L_x_379) ;  /* 0x00000004007c1947 */ /* 0x000fea0003800000 */
[----:B0-----:R-:W-:Y:S01]  /*7340*/  VIADDMNMX R3, R4, 0x40, R23, !PT ;  /* 0x0000004004037846 */ /* 0x001fe20007800117 */
[----:B------:R-:W-:Y:S01]  /*7350*/  BSSY.RECONVERGENT B1, `(.L_x_380) ;  /* 0x0000028000017945 */ /* 0x000fe20003800200 */
[----:B------:R-:W-:-:S04]  /*7360*/  LOP3.LUT R5, RZ, R19, RZ, 0x33, !PT ;  /* 0x00000013ff057212 */ /* 0x000fc800078e33ff */
[----:B------:R-:W-:-:S04]  /*7370*/  IADD3 R3, PT, PT, -R0, R3, R5 ;  /* 0x0000000300037210 */ /* 0x000fc80007ffe105 */
[C---:B------:R-:W-:Y:S02]  /*7380*/  LOP3.LUT R5, R3.reuse, 0xc0, RZ, 0xc0, !PT ;  /* 0x000000c003057812 */ /* 0x040fe400078ec0ff */
[----:B------:R-:W-:Y:S02]  /*7390*/  ISETP.GE.U32.AND P1, PT, R3, 0xc0, PT ;  /* 0x000000c00300780c */ /* 0x000fe40003f26070 */
[----:B------:R-:W-:-:S13]  /*73a0*/  ISETP.NE.AND P2, PT, R5, 0xc0, PT ;  /* 0x000000c00500780c */ /* 0x000fda0003f45270 */
[----:B------:R-:W-:Y:S05]  /*73b0*/  @!P2 BRA `(.L_x_381) ;  /* 0x000000000084a947 */ /* 0x000fea0003800000 */
[----:B------:R-:W0:Y:S01]  /*73c0*/  S2UR UR7, SR_CgaCtaId ;  /* 0x00000000000779c3 */ /* 0x000e220000008800 */
[----:B------:R-:W2:Y:S01]  /*73d0*/  LDCU.64 UR10, c[0x0][0x480] ;  /* 0x00009000ff0a77ac */ /* 0x000ea20008000a00 */
[----:B------:R-:W-:Y:S02]  /*73e0*/  LEA.HI R3, R3, 0x1, RZ, 0x1a ;  /* 0x0000000103037811 */ /* 0x000fe400078fd0ff */
[----:B------:R-:W-:Y:S01]  /*73f0*/  IADD3 R12, P2, PT, R4, R6, RZ ;  /* 0x00000006040c7210 */ /* 0x000fe20007f5e0ff */
[----:B------:R-:W-:Y:S01]  /*7400*/  UMOV UR5, 0x400 ;  /* 0x0000040000057882 */ /* 0x000fe20000000000 */
[C---:B------:R-:W-:Y:S01]  /*7410*/  SHF.L.U32 R5, R3.reuse, 0x6, RZ ;  /* 0x0000000603057819 */ /* 0x040fe200000006ff */
[----:B------:R-:W-:Y:S01]  /*7420*/  UIADD3 UR5, UPT, UPT, UR5, 0x210, URZ ;  /* 0x0000021005057890 */ /* 0x000fe2000fffe0ff */
[----:B------:R-:W-:Y:S01]  /*7430*/  LOP3.LUT R3, R3, 0x3, RZ, 0xc0, !PT ;  /* 0x0000000303037812 */ /* 0x000fe200078ec0ff */
[----:B------:R-:W-:Y:S01]  /*7440*/  IMAD.X R13, RZ, RZ, R7, P2 ;  /* 0x000000ffff0d7224 */ /* 0x000fe200010e0607 */
[----:B------:R-:W-:-:S02]  /*7450*/  LOP3.LUT R9, R5, 0xc0, RZ, 0xc0, !PT ;  /* 0x000000c005097812 */ /* 0x000fc400078ec0ff */
[----:B------:R-:W-:Y:S01]  /*7460*/  LEA R5, R19, UR6, 0x1 ;  /* 0x0000000613057c11 */ /* 0x000fe2000f8e08ff */
[----:B------:R-:W-:Y:S01]  /*7470*/  IMAD.MOV R10, RZ, RZ, -R3 ;  /* 0x000000ffff0a7224 */ /* 0x000fe200078e0a03 */
[----:B------:R-:W-:Y:S02]  /*7480*/  IADD3 R4, PT, PT, R4, R9, RZ ;  /* 0x0000000904047210 */ /* 0x000fe40007ffe0ff */
[----:B--2---:R-:W-:-:S04]  /*7490*/  LEA R11, P2, R12, UR10, 0x2 ;  /* 0x0000000a0c0b7c11 */ /* 0x004fc8000f8410ff */
[----:B------:R-:W-:Y:S01]  /*74a0*/  LEA.HI.X R12, R12, UR11, R13, 0x2, P2 ;  /* 0x0000000b0c0c7c11 */ /* 0x000fe200090f140d */
[----:B0-----:R-:W-:-:S06]  /*74b0*/  ULEA UR5, UR7, UR5, 0x18 ;  /* 0x0000000507057291 */ /* 0x001fcc000f8ec0ff */
[----:B------:R-:W-:Y:S02]  /*74c0*/  IADD3 R5, PT, PT, R5, UR5, RZ ;  /* 0x0000000505057c10 */ /* 0x000fe4000fffe0ff */
[----:B------:R-:W-:-:S07]  /*74d0*/  LEA R3, R19, UR5, 0x2 ;  /* 0x0000000513037c11 */ /* 0x000fce000f8e10ff */
.L_x_382:
[----:B--2---:R0:W1:Y:S01]  /*74e0*/  LDS R8, [R3] ;  /* 0x0000000003087984 */ /* 0x0040620000000800 */
[----:B------:R-:W-:Y:S01]  /*74f0*/  @P0 MOV R9, R12 ;  /* 0x0000000c00090202 */ /* 0x000fe20000000f00 */
[----:B------:R-:W-:-:S05]  /*7500*/  VIADD R10, R10, 0x1 ;  /* 0x000000010a0a7836 */ /* 0x000fca0000000000 */
[----:B------:R-:W-:Y:S02]  /*7510*/  ISETP.NE.AND P3, PT, R10, RZ, PT ;  /* 0x000000ff0a00720c */ /* 0x000fe40003f65270 */
[----:B0-----:R-:W-:Y:S01]  /*7520*/  IADD3 R3, PT, PT, R3, 0x100, RZ ;  /* 0x0000010003037810 */ /* 0x001fe20007ffe0ff */
[----:B-1----:R-:W-:-:S05]  /*7530*/  FMUL.FTZ R13, R8, R15 ;  /* 0x0000000f080d7220 */ /* 0x002fca0000410000 */
[----:B------:R-:W-:-:S04]  /*7540*/  F2FP.F16.F32.PACK_AB R8, RZ, R13 ;  /* 0x0000000dff08723e */ /* 0x000fc800000000ff */
[----:B------:R-:W-:Y:S01]  /*7550*/  PRMT R14, R8, 0x7610, R14 ;  /* 0x00007610080e7816 */ /* 0x000fe2000000000e */
[----:B------:R-:W-:Y:S01]  /*7560*/  @P0 IMAD.MOV.U32 R8, RZ, RZ, R11 ;  /* 0x000000ffff080224 */ /* 0x000fe200078e000b */
[----:B------:R-:W-:-:S03]  /*7570*/  IADD3 R11, P2, PT, R11, 0x100, RZ ;  /* 0x000001000b0b7810 */ /* 0x000fc60007f5e0ff */
[----:B------:R0:W-:Y:S02]  /*7580*/  STS.U16 [R5], R14 ;  /* 0x0000000e05007388 */ /* 0x0001e40000000400 */
[----:B------:R-:W-:Y:S02]  /*7590*/  IMAD.X R12, RZ, RZ, R12, P2 ;  /* 0x000000ffff0c7224 */ /* 0x000fe400010e060c */
[----:B------:R2:W-:Y:S01]  /*75a0*/  @P0 STG.E desc[UR36][R8.64], R13 ;  /* 0x0000000d08000986 */ /* 0x0005e2000c101924 */
[----:B0-----:R-:W-:Y:S01]  /*75b0*/  IADD3 R5, PT, PT, R5, 0x80, RZ ;  /* 0x0000008005057810 */ /* 0x001fe20007ffe0ff */
[----:B------:R-:W-:Y:S06]  /*75c0*/  @P3 BRA `(.L_x_382) ;  /* 0xfffffffc00c43947 */ /* 0x000fec000383ffff */
.L_x_381:
[----:B------:R-:W-:Y:S05]  /*75d0*/  BSYNC.RECONVERGENT B1 ;  /* 0x0000000000017941 */ /* 0x000fea0003800200 */
.L_x_380:
[----:B------:R-:W-:Y:S05]  /*75e0*/  @!P1 BRA `(.L_x_379) ;  /* 0x0000000000d09947 */ /* 0x000fea0003800000 */
[----:B--2---:R-:W0:Y:S01]  /*75f0*/  S2R R8, SR_CgaCtaId ;  /* 0x0000000000087919 */ /* 0x004e220000008800 */
[----:B------:R-:W2:Y:S01]  /*7600*/  LDCU.64 UR10, c[0x0][0x480] ;  /* 0x00009000ff0a77ac */ /* 0x000ea20008000a00 */
[----:B------:R-:W-:Y:S02]  /*7610*/  MOV R3, 0x400 ;  /* 0x0000040000037802 */ /* 0x000fe40000000f00 */
[C---:B------:R-:W-:Y:S01]  /*7620*/  IADD3 R6, P0, PT, R4.reuse, R6, RZ ;  /* 0x0000000604067210 */ /* 0x040fe20007f1e0ff */
[----:B------:R-:W-:Y:S01]  /*7630*/  UISETP.NE.AND UP0, UPT, UR8, URZ, UPT ;  /* 0x000000ff0800728c */ /* 0x000fe2000bf05270 */
[----:B------:R-:W-:Y:S01]  /*7640*/  LEA R5, R4, UR6, 0x1 ;  /* 0x0000000604057c11 */ /* 0x000fe2000f8e08ff */
[----:B------:R-:W-:Y:S01]  /*7650*/  VIADD R3, R3, 0x210 ;  /* 0x0000021003037836 */ /* 0x000fe20000000000 */
[----:B------:R-:W-:Y:S02]  /*7660*/  IADD3.X R7, PT, PT, RZ, R7, RZ, P0, !PT ;  /* 0x00000007ff077210 */ /* 0x000fe400007fe4ff */
[----:B------:R-:W-:Y:S01]  /*7670*/  ISETP.NE.AND P1, PT, RZ, UR8, PT ;  /* 0x00000008ff007c0c */ /* 0x000fe2000bf25270 */
[----:B------:R-:W-:Y:S01]  /*7680*/  IMAD R5, R0, -0x2, R5 ;  /* 0xfffffffe00057824 */ /* 0x000fe200078e0205 */
[----:B------:R-:W-:-:S02]  /*7690*/  PLOP3.LUT P0, PT, PT, PT, UP0, 0x80, 0x8 ;  /* 0x000000000008781c */ /* 0x000fc40003f0f008 */
[----:B--2---:R-:W-:-:S04]  /*76a0*/  LEA R9, P3, R6, UR10, 0x2 ;  /* 0x0000000a06097c11 */ /* 0x004fc8000f8610ff */
[----:B------:R-:W-:Y:S02]  /*76b0*/  IADD3 R9, P2, PT, R9, 0x200, RZ ;  /* 0x0000020009097810 */ /* 0x000fe40007f5e0ff */
[----:B------:R-:W-:-:S05]  /*76c0*/  LEA.HI.X R7, R6, UR11, R7, 0x2, P3 ;  /* 0x0000000b06077c11 */ /* 0x000fca00098f1407 */
[----:B------:R-:W-:Y:S01]  /*76d0*/  IMAD.X R10, RZ, RZ, R7, P2 ;  /* 0x000000ffff0a7224 */ /* 0x000fe200010e0607 */
[----:B0-----:R-:W-:Y:S01]  /*76e0*/  LEA R8, R8, R3, 0x18 ;  /* 0x0000000308087211 */ /* 0x001fe200078ec0ff */
[----:B------:R-:W-:-:S03]  /*76f0*/  IMAD.SHL.U32 R3, R0, 0x4, RZ ;  /* 0x0000000400037824 */ /* 0x000fc600078e00ff */
[----:B------:R-:W-:Y:S02]  /*7700*/  IADD3 R5, PT, PT, R5, 0x100, R8 ;  /* 0x0000010005057810 */ /* 0x000fe40007ffe008 */
[----:B------:R-:W-:-:S04]  /*7710*/  LEA R3, R4, -R3, 0x2 ;  /* 0x8000000304037211 */ /* 0x000fc800078e10ff */
[----:B------:R-:W-:-:S07]  /*7720*/  IADD3 R3, PT, PT, R3, 0x200, R8 ;  /* 0x0000020003037810 */ /* 0x000fce0007ffe008 */
.L_x_383:
[----:B------:R-:W1:Y:S01]  /*7730*/  LDS R6, [R3+-0x200] ;  /* 0xfffe000003067984 */ /* 0x000e620000000800 */
[----:B------:R-:W-:-:S04]  /*7740*/  IADD3 R4, PT, PT, R4, 0x100, RZ ;  /* 0x0000010004047810 */ /* 0x000fc80007ffe0ff */
[----:B------:R-:W-:Y:S01]  /*7750*/  ISETP.GE.AND P2, PT, R4, R23, PT ;  /* 0x000000170400720c */ /* 0x000fe20003f46270 */
        /* <DEDUP_REMOVED lines=29> */
.L_x_379:
[----:B------:R-:W-:Y:S05]  /*7930*/  BSYNC.RECONVERGENT B0 ;  /* 0x0000000000007941 */ /* 0x000fea0003800200 */
.L_x_378:
[----:B------:R-:W-:Y:S01]  /*7940*/  IADD3 R30, PT, PT, R23, -0x1, RZ ;  /* 0xffffffff171e7810 */ /* 0x000fe20007ffe0ff */
[----:B------:R-:W3:Y:S01]  /*7950*/  LDCU UR5, c[0x0][0x40c] ;  /* 0x00008180ff0577ac */ /* 0x000ee20008000800 */
[----:B------:R-:W5:Y:S01]  /*7960*/  S2R R44, SR_CgaCtaId ;  /* 0x00000000002c7919 */ /* 0x000f620000008800 */
[----:B------:R-:W-:Y:S01]  /*7970*/  SHF.R.U32.HI R33, RZ, 0x4, R19 ;  /* 0x00000004ff217819 */ /* 0x000fe20000011613 */
[----:B------:R-:W-:Y:S01]  /*7980*/  BSSY.RECONVERGENT B0, `(.L_x_384) ;  /* 0x000001e000007945 */ /* 0x000fe20003800200 */
[----:B0-----:R-:W-:Y:S02]  /*7990*/  SHF.R.S32.HI R3, RZ, 0x1f, R30 ;  /* 0x0000001fff037819 */ /* 0x001fe4000001141e */
[----:B------:R-:W-:Y:S02]  /*79a0*/  CS2R R26, SRZ ;  /* 0x00000000001a7805 */ /* 0x000fe4000001ff00 */
[----:B------:R-:W-:Y:S02]  /*79b0*/  SHF.L.U32 R34, R19, 0x3, RZ ;  /* 0x0000000313227819 */ /* 0x000fe400000006ff */
[----:B------:R-:W-:-:S02]  /*79c0*/  CS2R R24, SRZ ;  /* 0x0000000000187805 */ /* 0x000fc4000001ff00 */
[----:B------:R-:W-:Y:S02]  /*79d0*/  LEA.HI R3, R3, R30, RZ, 0x2 ;  /* 0x0000001e03037211 */ /* 0x000fe400078f10ff */
[----:B------:R-:W-:Y:S02]  /*79e0*/  LOP3.LUT R34, R34, 0x78, RZ, 0xc0, !PT ;  /* 0x0000007822227812 */ /* 0x000fe400078ec0ff */
[----:B------:R-:W-:Y:S02]  /*79f0*/  LOP3.LUT R3, R3, 0xfffffffc, RZ, 0xc0, !PT ;  /* 0xfffffffc03037812 */ /* 0x000fe400078ec0ff */
[----:B------:R-:W-:-:S03]  /*7a00*/  MOV R4, 0x400 ;  /* 0x0000040000047802 */ /* 0x000fc60000000f00 */
[----:B------:R-:W-:Y:S01]  /*7a10*/  IMAD.IADD R32, R30, 0x1, -R3 ;  /* 0x000000011e207824 */ /* 0x000fe200078e0a03 */
[----:B------:R-:W-:Y:S01]  /*7a20*/  SHF.L.U32 R3, R19, 0x4, RZ ;  /* 0x0000000413037819 */ /* 0x000fe200000006ff */
[----:B---3--:R-:W-:Y:S02]  /*7a30*/  IMAD.U32 R52, RZ, RZ, UR5 ;  /* 0x00000005ff347e24 */ /* 0x008fe4000f8e00ff */
[----:B------:R-:W-:Y:S01]  /*7a40*/  VIADD R5, R4, 0x110 ;  /* 0x0000011004057836 */ /* 0x000fe20000000000 */
[----:B------:R-:W-:Y:S02]  /*7a50*/  ISETP.NE.AND P0, PT, R33, R32, PT ;  /* 0x000000202100720c */ /* 0x000fe40003f05270 */
[----:B------:R-:W-:Y:S02]  /*7a60*/  LOP3.LUT R3, R3, 0xf0, RZ, 0xc0, !PT ;  /* 0x000000f003037812 */ /* 0x000fe400078ec0ff */
        /* <DEDUP_REMOVED lines=10> */
[----:B------:R-:W0:Y:S01]  /*7b10*/  LDC.64 R24, c[0x0][0x3b0] ;  /* 0x0000ec00ff187b82 */ /* 0x000e220000000a00 */
[----:B------:R-:W-:-:S04]  /*7b20*/  IMAD R3, R31, 0x60, R34 ;  /* 0x000000601f037824 */ /* 0x000fc800078e0222 */
[----:B0-----:R-:W-:-:S06]  /*7b30*/  IMAD.WIDE.U32 R24, R3, 0x2, R24 ;  /* 0x0000000203187825 */ /* 0x001fcc00078e0018 */
[----:B------:R-:W5:Y:S02]  /*7b40*/  LDG.E.128 R24, desc[UR36][R24.64] ;  /* 0x0000002418187981 */ /* 0x000f64000c1e1d00 */
.L_x_386:
[----:B-----5:R0:W-:Y:S02]  /*7b50*/  STS.128 [R35], R24 ;  /* 0x0000001823007388 */ /* 0x0201e40000000c00 */
.L_x_385:
[----:B------:R-:W-:Y:S05]  /*7b60*/  BSYNC.RECONVERGENT B0 ;  /* 0x0000000000007941 */ /* 0x000fea0003800200 */
.L_x_384:
[----:B------:R-:W3:Y:S01]  /*7b70*/  S2UR UR5, SR_CTAID.Y ;  /* 0x00000000000579c3 */ /* 0x000ee20000002600 */
[----:B------:R-:W-:-:S07]  /*7b80*/  ISETP.GT.U32.AND P0, PT, R34, 0x5f, PT ;  /* 0x0000005f2200780c */ /* 0x000fce0003f04070 */
[----:B------:R-:W-:Y:S01]  /*7b90*/  BAR.SYNC.DEFER_BLOCKING 0x0 ;  /* 0x0000000000007b1d */ /* 0x000fe20000010000 */
[----:B------:R-:W-:Y:S01]  /*7ba0*/  HFMA2 R3, -RZ, RZ, 0, 0 ;  /* 0x00000000ff037431 */ /* 0x000fe200000001ff */
[----:B------:R-:W-:Y:S02]  /*7bb0*/  MOV R48, RZ ;  /* 0x000000ff00307202 */ /* 0x000fe40000000f00 */
[----:B------:R-:W-:Y:S02]  /*7bc0*/  CS2R R46, SRZ ;  /* 0x00000000002e7805 */ /* 0x000fe4000001ff00 */
[----:B------:R-:W-:Y:S02]  /*7bd0*/  CS2R R42, SRZ ;  /* 0x00000000002a7805 */ /* 0x000fe4000001ff00 */
[----:B------:R-:W-:Y:S01]  /*7be0*/  CS2R R40, SRZ ;  /* 0x0000000000287805 */ /* 0x000fe2000001ff00 */
[----:B------:R-:W3:Y:S01]  /*7bf0*/  LDC R6, c[0x0][0x3f8] ;  /* 0x0000fe00ff067b82 */ /* 0x000ee20000000800 */
[----:B------:R-:W0:Y:S01]  /*7c00*/  LDCU UR7, c[0x0][0x40c] ;  /* 0x00008180ff0777ac */ /* 0x000e220008000800 */
[----:B------:R-:W-:Y:S01]  /*7c10*/  BSSY.RECONVERGENT B0, `(.L_x_387) ;  /* 0x00001de000007945 */ /* 0x000fe20003800200 */
[----:B------:R-:W0:Y:S01]  /*7c20*/  LDCU.64 UR10, c[0x0][0x3c8] ;  /* 0x00007900ff0a77ac */ /* 0x000e220008000a00 */
[----:B---3--:R-:W-:-:S04]  /*7c30*/  IMAD R37, R6, UR5, R31 ;  /* 0x0000000506257c24 */ /* 0x008fc8000f8e021f */
[----:B------:R-:W-:Y:S01]  /*7c40*/  IMAD R37, R37, 0x60, RZ ;  /* 0x0000006025257824 */ /* 0x000fe200078e02ff */
[----:B0-----:R-:W-:Y:S06]  /*7c50*/  @P0 BRA `(.L_x_388) ;  /* 0x0000001c00640947 */ /* 0x001fec0003800000 */
[----:B------:R-:W0:Y:S01]  /*7c60*/  LDC R7, c[0x0][0x3f4] ;  /* 0x0000fd00ff077b82 */ /* 0x000e220000000800 */
[----:B------:R-:W-:Y:S01]  /*7c70*/  IADD3 R45, PT, PT, R33, R0, RZ ;  /* 0x00000000212d7210 */ /* 0x000fe20007ffe0ff */
[----:B------:R-:W-:Y:S01]  /*7c80*/  VIADD R3, R4, 0x210 ;  /* 0x0000021004037836 */ /* 0x000fe20000000000 */
[----:B------:R-:W-:Y:S04]  /*7c90*/  BSSY.RECONVERGENT B1, `(.L_x_389) ;  /* 0x00000ab000017945 */ /* 0x000fe80003800200 */
[----:B------:R-:W-:Y:S01]  /*7ca0*/  LEA R44, R44, R3, 0x18 ;  /* 0x000000032c2c7211 */ /* 0x000fe200078ec0ff */
[----:B------:R-:W3:Y:S03]  /*7cb0*/  LDC.64 R20, c[0x0][0x3c0] ;  /* 0x0000f000ff147b82 */ /* 0x000ee60000000a00 */
[----:B------:R-:W-:-:S04]  /*7cc0*/  IADD3 R36, PT, PT, R44, UR6, RZ ;  /* 0x000000062c247c10 */ /* 0x000fc8000fffe0ff */
[----:B------:R-:W-:Y:S02]  /*7cd0*/  LEA R49, R33, R36, 0x1 ;  /* 0x0000002421317211 */ /* 0x000fe400078e08ff */
[-C--:B0-----:R-:W-:Y:S01]  /*7ce0*/  VIMNMX R50, PT, PT, R30, R7.reuse, PT ;  /* 0x000000071e327248 */ /* 0x081fe20003fe0100 */
[--C-:B------:R-:W-:Y:S02]  /*7cf0*/  IMAD R29, R37, R7, R34.reuse ;  /* 0x00000007251d7224 */ /* 0x100fe400078e0222 */
[----:B------:R-:W-:Y:S01]  /*7d00*/  IMAD R3, R7, UR4, R34 ;  /* 0x0000000407037c24 */ /* 0x000fe2000f8e0222 */
[----:B------:R-:W-:Y:S01]  /*7d10*/  ISETP.GE.AND P0, PT, R45, R50, PT ;  /* 0x000000322d00720c */ /* 0x000fe20003f06270 */
[----:B---3--:R-:W-:-:S04]  /*7d20*/  IMAD.WIDE R28, R29, 0x2, R20 ;  /* 0x000000021d1c7825 */ /* 0x008fc800078e0214 */
[----:B------:R-:W-:-:S04]  /*7d30*/  IMAD.WIDE R20, R3, 0x2, R20 ;  /* 0x0000000203147825 */ /* 0x000fc800078e0214 */
[----:B------:R-:W-:-:S04]  /*7d40*/  IMAD.MOV.U32 R3, RZ, RZ, RZ ;  /* 0x000000ffff037224 */ /* 0x000fc800078e00ff */
[----:B------:R-:W-:Y:S05]  /*7d50*/  @P0 BRA `(.L_x_390) ;  /* 0x0000000800780947 */ /* 0x000fea0003800000 */
[----:B------:R-:W-:Y:S01]  /*7d60*/  IADD3 R53, PT, PT, R45, 0x4, RZ ;  /* 0x000000042d357810 */ /* 0x000fe20007ffe0ff */
[----:B------:R-:W0:Y:S01]  /*7d70*/  LDC.64 R38, c[0x0][0x458] ;  /* 0x00011600ff267b82 */ /* 0x000e220000000a00 */
[----:B------:R-:W-:Y:S01]  /*7d80*/  LOP3.LUT R5, RZ, R0, RZ, 0x33, !PT ;  /* 0x00000000ff057212 */ /* 0x000fe200078e33ff */
[----:B------:R-:W-:Y:S01]  /*7d90*/  IMAD R3, R22, R6, R31 ;  /* 0x0000000616037224 */ /* 0x000fe200078e021f */
[----:B------:R-:W-:Y:S01]  /*7da0*/  VIMNMX R4, PT, PT, R50, R53, !PT ;  /* 0x0000003532047248 */ /* 0x000fe20007fe0100 */
[----:B------:R-:W-:Y:S01]  /*7db0*/  IMAD R6, R6, R7, RZ ;  /* 0x0000000706067224 */ /* 0x000fe200078e02ff */
[----:B------:R-:W-:Y:S01]  /*7dc0*/  BSSY.RECONVERGENT B2, `(.L_x_391) ;  /* 0x000003a000027945 */ /* 0x000fe20003800200 */
[----:B------:R-:W-:Y:S01]  /*7dd0*/  IMAD R3, R3, 0x60, R34 ;  /* 0x0000006003037824 */ /* 0x000fe200078e0222 */
[----:B------:R-:W-:Y:S01]  /*7de0*/  IADD3 R54, PT, PT, -R33, R4, R5 ;  /* 0x0000000421367210 */ /* 0x000fe20007ffe105 */
[----:B------:R-:W-:Y:S01]  /*7df0*/  HFMA2 R48, -RZ, RZ, 0, 0 ;  /* 0x00000000ff307431 */ /* 0x000fe200000001ff */
[----:B------:R-:W-:Y:S01]  /*7e00*/  CS2R R40, SRZ ;  /* 0x0000000000287805 */ /* 0x000fe2000001ff00 */
[----:B------:R-:W-:Y:S01]  /*7e10*/  IMAD.MOV.U32 R18, RZ, RZ, R45 ;  /* 0x000000ffff127224 */ /* 0x000fe200078e002d */
[----:B------:R-:W-:-:S02]  /*7e20*/  LOP3.LUT P0, RZ, R54, 0x4, RZ, 0xc0, !PT ;  /* 0x0000000436ff7812 */ /* 0x000fc4000780c0ff */
[----:B------:R-:W-:Y:S02]  /*7e30*/  CS2R R42, SRZ ;  /* 0x00000000002a7805 */ /* 0x000fe4000001ff00 */
[----:B------:R-:W-:Y:S01]  /*7e40*/  CS2R R46, SRZ ;  /* 0x00000000002e7805 */ /* 0x000fe2000001ff00 */
[----:B------:R-:W-:Y:S02]  /*7e50*/  IMAD R51, R6, 0x60, RZ ;  /* 0x0000006006337824 */ /* 0x000fe400078e02ff */
[----:B0-----:R-:W-:Y:S01]  /*7e60*/  IMAD.WIDE R38, R3, 0x2, R38 ;  /* 0x0000000203267825 */ /* 0x001fe200078e0226 */
[----:B------:R-:W-:-:S05]  /*7e70*/  MOV R3, RZ ;  /* 0x000000ff00037202 */ /* 0x000fca0000000f00 */
[----:B------:R-:W-:Y:S05]  /*7e80*/  @P0 BRA `(.L_x_392) ;  /* 0x0000000000b40947 */ /* 0x000fea0003800000 */
[----:B------:R-:W0:Y:S01]  /*7e90*/  LDCU.64 UR8, c[0x0][0x3c8] ;  /* 0x00007900ff0877ac */ /* 0x000e220008000a00 */
[----:B------:R-:W-:-:S05]  /*7ea0*/  IADD3 R3, P0, PT, R17, R45, RZ ;  /* 0x0000002d11037210 */ /* 0x000fca0007f1e0ff */
[----:B--2---:R-:W-:Y:S01]  /*7eb0*/  IMAD.X R8, RZ, RZ, R16, P0 ;  /* 0x000000ffff087224 */ /* 0x004fe200000e0610 */
        /* <DEDUP_REMOVED lines=8> */
[----:B-1----:R-:W5:Y:S01]  /*7f40*/  LDG.E.128 R12, desc[UR36][R12.64] ;  /* 0x000000240c0c7981 */ /* 0x002f62000c1e1d00 */
[----:B0-----:R-:W-:Y:S01]  /*7f50*/  HADD2.F32 R3, -RZ, R3.H0_H0 ;  /* 0x20000003ff037230 */ /* 0x001fe20000004100 */
[----:B------:R-:W-:Y:S06]  /*7f60*/  @P0 BRA `(.L_x_393) ;  /* 0x0000000000380947 */ /* 0x000fec0003800000 */
[----:B------:R-:W-:Y:S01]  /*7f70*/  ISETP.NE.AND P1, PT, R2, RZ, PT ;  /* 0x000000ff0200720c */ /* 0x000fe20003f25270 */
[----:B------:R-:W0:-:S12]  /*7f80*/  LDS.128 R8, [R35] ;  /* 0x0000000023087984 */ /* 0x000e180000000c00 */
[----:B------:R-:W2:Y:S01]  /*7f90*/  @P1 LDG.E.128 R4, desc[UR36][R38.64] ;  /* 0x0000002426041981 */ /* 0x000ea2000c1e1d00 */
[----:B0----5:R-:W-:Y:S02]  /*7fa0*/  HFMA2 R12, R12, 1, 1, R8 ;  /* 0x3c003c000c0c7831 */ /* 0x021fe40000000008 */
[----:B------:R-:W-:Y:S02]  /*7fb0*/  HADD2 R13, R13, R9 ;  /* 0x000000090d0d7230 */ /* 0x000fe40000000000 */
[----:B------:R-:W-:Y:S02]  /*7fc0*/  HFMA2 R14, R14, 1, 1, R10 ;  /* 0x3c003c000e0e7831 */ /* 0x000fe4000000000a */
[----:B------:R-:W-:Y:S02]  /*7fd0*/  HADD2 R15, R15, R11 ;  /* 0x0000000b0f0f7230 */ /* 0x000fe40000000000 */
[----:B------:R-:W-:Y:S02]  /*7fe0*/  IMAD R9, R45, 0x60, RZ ;  /* 0x000000602d097824 */ /* 0x000fe400078e02ff */
[----:B--2---:R-:W-:-:S02]  /*7ff0*/  @P1 HMUL2 R12, R12, R4 ;  /* 0x000000040c0c1232 */ /* 0x004fc40000000000 */
[----:B------:R-:W-:Y:S02]  /*8000*/  @P1 HFMA2 R13, R13, R5, -RZ ;  /* 0x000000050d0d1231 */ /* 0x000fe400001000ff */
[----:B------:R-:W-:Y:S02]  /*8010*/  @P1 HMUL2 R14, R14, R6 ;  /* 0x000000060e0e1232 */ /* 0x000fe40000000000 */
[----:B------:R-:W-:Y:S02]  /*8020*/  @P1 HFMA2 R15, R15, R7, -RZ ;  /* 0x000000070f0f1231 */ /* 0x000fe400001000ff */
[----:B------:R-:W-:-:S05]  /*8030*/  IMAD.WIDE.U32 R4, R9, 0x2, R28 ;  /* 0x0000000209047825 */ /* 0x000fca00078e001c */
[----:B------:R0:W-:Y:S02]  /*8040*/  STG.E.128 desc[UR36][R4.64], R12 ;  /* 0x0000000c04007986 */ /* 0x0001e4000c101d24 */
.L_x_393:
[--C-:B-----5:R-:W-:Y:S02]  /*8050*/  HADD2.F32 R40, -RZ, R12.reuse.H0_H0 ;  /* 0x2000000cff287230 */ /* 0x120fe40000004100 */
[----:B0-----:R-:W-:Y:S02]  /*8060*/  HADD2.F32 R4, -RZ, R12.H1_H1 ;  /* 0x3000000cff047230 */ /* 0x001fe40000004100 */
[--C-:B------:R-:W-:Y:S02]  /*8070*/  HADD2.F32 R10, -RZ, R14.reuse.H0_H0 ;  /* 0x2000000eff0a7230 */ /* 0x100fe40000004100 */
        /* <DEDUP_REMOVED lines=14> */
.L_x_392:
[----:B------:R-:W-:Y:S05]  /*8160*/  BSYNC.RECONVERGENT B2 ;  /* 0x0000000000027941 */ /* 0x000fea0003800200 */
.L_x_391:
[----:B------:R-:W-:-:S13]  /*8170*/  ISETP.GE.U32.AND P0, PT, R54, 0x4, PT ;  /* 0x000000043600780c */ /* 0x000fda0003f06070 */
[----:B------:R-:W-:Y:S05]  /*8180*/  @!P0 BRA `(.L_x_390) ;  /* 0x00000004006c8947 */ /* 0x000fea0003800000 */
[C---:B------:R-:W-:Y:S01]  /*8190*/  LEA R5, R18.reuse, UR6, 0x1 ;  /* 0x0000000612057c11 */ /* 0x040fe2000f8e08ff */
[----:B------:R-:W-:Y:S01]  /*81a0*/  IMAD R56, R18, 0x60, RZ ;  /* 0x0000006012387824 */ /* 0x000fe200078e02ff */
[----:B------:R-:W-:-:S03]  /*81b0*/  ISETP.NE.AND P1, PT, R52, RZ, PT ;  /* 0x000000ff3400720c */ /* 0x000fc60003f25270 */
[----:B------:R-:W-:-:S05]  /*81c0*/  IMAD R5, R0, -0x2, R5 ;  /* 0xfffffffe00057824 */ /* 0x000fca00078e0205 */
[----:B------:R-:W-:-:S07]  /*81d0*/  IADD3 R53, PT, PT, R5, 0x8, R44 ;  /* 0x0000000805357810 */ /* 0x000fce0007ffe02c */
.L_x_397:
[----:B------:R-:W-:Y:S02]  /*81e0*/  IADD3 R4, P0, PT, R17, R18, RZ ;  /* 0x0000001211047210 */ /* 0x000fe40007f1e0ff */
[----:B------:R-:W-:Y:S02]  /*81f0*/  ISETP.NE.AND P2, PT, R2, RZ, PT ;  /* 0x000000ff0200720c */ /* 0x000fe40003f45270 */
[----:B------:R-:W-:Y:S02]  /*8200*/  IADD3.X R5, PT, PT, RZ, R16, RZ, P0, !PT ;  /* 0x00000010ff057210 */ /* 0x000fe400007fe4ff */
[----:B------:R-:W-:-:S04]  /*8210*/  LEA R54, P0, R4, UR10, 0x2 ;  /* 0x0000000a04367c11 */ /* 0x000fc8000f8010ff */
[----:B------:R-:W-:-:S05]  /*8220*/  LEA.HI.X R55, R4, UR11, R5, 0x2, P0 ;  /* 0x0000000b04377c11 */ /* 0x000fca00080f1405 */
[----:B------:R-:W3:Y:S02]  /*8230*/  LDG.E R4, desc[UR36][R54.64] ;  /* 0x0000002436047981 */ /* 0x000ee4000c1e1900 */
[----:B---3--:R-:W-:-:S04]  /*8240*/  IMAD R5, R51, R4, R56 ;  /* 0x0000000433057224 */ /* 0x008fc800078e0238 */
[----:B------:R-:W-:-:S06]  /*8250*/  IMAD.WIDE R4, R5, 0x2, R20 ;  /* 0x0000000205047825 */ /* 0x000fcc00078e0214 */
[----:B------:R-:W5:Y:S01]  /*8260*/  LDG.E.128 R4, desc[UR36][R4.64] ;  /* 0x0000002404047981 */ /* 0x000f62000c1e1d00 */
[----:B------:R-:W-:Y:S04]  /*8270*/  BSSY.RECONVERGENT B2, `(.L_x_394) ;  /* 0x000000e000027945 */ /* 0x000fe80003800200 */
[----:B------:R-:W-:Y:S05]  /*8280*/  @P1 BRA `(.L_x_395) ;  /* 0x0000000000301947 */ /* 0x000fea0003800000 */
[----:B--2---:R-:W2:Y:S04]  /*8290*/  @P2 LDG.E.128 R8, desc[UR36][R38.64] ;  /* 0x0000002426082981 */ /* 0x004ea8000c1e1d00 */
[----:B-1----:R-:W0:Y:S02]  /*82a0*/  LDS.128 R12, [R35] ;  /* 0x00000000230c7984 */ /* 0x002e240000000c00 */
[----:B0----5:R-:W-:Y:S02]  /*82b0*/  HFMA2 R4, R4, 1, 1, R12 ;  /* 0x3c003c0004047831 */ /* 0x021fe4000000000c */
[----:B------:R-:W-:Y:S02]  /*82c0*/  HADD2 R5, R5, R13 ;  /* 0x0000000d05057230 */ /* 0x000fe40000000000 */
[----:B------:R-:W-:-:S02]  /*82d0*/  HFMA2 R6, R6, 1, 1, R14 ;  /* 0x3c003c0006067831 */ /* 0x000fc4000000000e */
[----:B------:R-:W-:Y:S02]  /*82e0*/  HADD2 R7, R7, R15 ;  /* 0x0000000f07077230 */ /* 0x000fe40000000000 */
[----:B--2---:R-:W-:Y:S02]  /*82f0*/  @P2 HMUL2 R4, R4, R8 ;  /* 0x0000000804042232 */ /* 0x004fe40000000000 */
[----:B------:R-:W-:Y:S02]  /*8300*/  @P2 HFMA2 R5, R5, R9, -RZ ;  /* 0x0000000905052231 */ /* 0x000fe400001000ff */
[----:B------:R-:W-:Y:S02]  /*8310*/  @P2 HMUL2 R6, R6, R10 ;  /* 0x0000000a06062232 */ /* 0x000fe40000000000 */
[----:B------:R-:W-:Y:S02]  /*8320*/  @P2 HFMA2 R7, R7, R11, -RZ ;  /* 0x0000000b07072231 */ /* 0x000fe400001000ff */
[----:B------:R-:W-:-:S05]  /*8330*/  IMAD.WIDE.U32 R8, R56, 0x2, R28 ;  /* 0x0000000238087825 */ /* 0x000fca00078e001c */
[----:B------:R0:W-:Y:S02]  /*8340*/  STG.E.128 desc[UR36][R8.64], R4 ;  /* 0x0000000408007986 */ /* 0x0001e4000c101d24 */
.L_x_395:
[----:B------:R-:W-:Y:S05]  /*8350*/  BSYNC.RECONVERGENT B2 ;  /* 0x0000000000027941 */ /* 0x000fea0003800200 */
.L_x_394:
[----:B------:R-:W0:Y:S04]  /*8360*/  LDG.E R54, desc[UR36][R54.64+0x10] ;  /* 0x0000102436367981 */ /* 0x000e28000c1e1900 */
[----:B------:R-:W3:Y:S01]  /*8370*/  LDS.U16 R12, [R53+-0x8] ;  /* 0xfffff800350c7984 */ /* 0x000ee20000000400 */
[----:B------:R-:W-:Y:S01]  /*8380*/  MOV R52, UR7 ;  /* 0x0000000700347c02 */ /* 0x000fe20008000f00 */
[----:B0-2---:R-:W-:-:S04]  /*8390*/  IMAD R8, R51, R54, R56 ;  /* 0x0000003633087224 */ /* 0x005fc800078e0238 */
[----:B------:R-:W-:-:S04]  /*83a0*/  VIADD R9, R8, 0x180 ;  /* 0x0000018008097836 */ /* 0x000fc80000000000 */
[----:B------:R-:W-:-:S06]  /*83b0*/  IMAD.WIDE R8, R9, 0x2, R20 ;  /* 0x0000000209087825 */ /* 0x000fcc00078e0214 */
[----:B------:R-:W5:Y:S01]  /*83c0*/  LDG.E.128 R8, desc[UR36][R8.64] ;  /* 0x0000002408087981 */ /* 0x000f62000c1e1d00 */
[----:B------:R-:W-:Y:S01]  /*83d0*/  ISETP.NE.AND P1, PT, R52, RZ, PT ;  /* 0x000000ff3400720c */ /* 0x000fe20003f25270 */
[----:B---3--:R-:W-:Y:S02]  /*83e0*/  HADD2.F32 R13, -RZ, R12.H0_H0 ;  /* 0x2000000cff0d7230 */ /* 0x008fe40000004100 */
[--C-:B-1---5:R-:W-:Y:S02]  /*83f0*/  HADD2.F32 R15, -RZ, R5.reuse.H0_H0 ;  /* 0x20000005ff0f7230 */ /* 0x122fe40000004100 */
[----:B------:R-:W-:Y:S02]  /*8400*/  HADD2.F32 R14, -RZ, R5.H1_H1 ;  /* 0x30000005ff0e7230 */ /* 0x000fe40000004100 */
        /* <DEDUP_REMOVED lines=8> */
[--C-:B------:R-:W-:Y:S02]  /*8490*/  HADD2.F32 R55, -RZ, R7.reuse.H0_H0 ;  /* 0x20000007ff377230 */ /* 0x100fe40000004100 */
[----:B------:R-:W-:Y:S01]  /*84a0*/  FFMA.FTZ R41, R13, R4, R41 ;  /* 0x000000040d297223 */ /* 0x000fe20000010029 */
[----:B------:R-:W-:-:S02]  /*84b0*/  HADD2.F32 R54, -RZ, R7.H1_H1 ;  /* 0x30000007ff367230 */ /* 0x000fc40000004100 */
[C---:B------:R-:W-:Y:S01]  /*84c0*/  FFMA.FTZ R47, R13.reuse, R6, R47 ;  /* 0x000000060d2f7223 */ /* 0x040fe2000001002f */
[C---:B------:R-:W-:Y:S02]  /*84d0*/  FFMA.FTZ R55, R13.reuse, R55, R48 ;  /* 0x000000370d377223 */ /* 0x040fe40000010030 */
[----:B------:R-:W-:Y:S01]  /*84e0*/  FFMA.FTZ R61, R13, R54, R3 ;  /* 0x000000360d3d7223 */ /* 0x000fe20000010003 */
[----:B------:R-:W-:Y:S06]  /*84f0*/  @P1 BRA `(.L_x_396) ;  /* 0x0000000000341947 */ /* 0x000fec0003800000 */
[----:B------:R-:W2:Y:S01]  /*8500*/  @P2 LDG.E.128 R4, desc[UR36][R38.64] ;  /* 0x0000002426042981 */ /* 0x000ea2000c1e1d00 */
[----:B------:R-:W-:-:S03]  /*8510*/  IADD3 R3, PT, PT, R56, 0x180, RZ ;  /* 0x0000018038037810 */ /* 0x000fc60007ffe0ff */
[----:B------:R-:W0:Y:S02]  /*8520*/  LDS.128 R12, [R35] ;  /* 0x00000000230c7984 */ /* 0x000e240000000c00 */
[----:B0-----:R-:W-:Y:S02]  /*8530*/  HFMA2 R8, R8, 1, 1, R12 ;  /* 0x3c003c0008087831 */ /* 0x001fe4000000000c */
[----:B------:R-:W-:Y:S02]  /*8540*/  HADD2 R9, R9, R13 ;  /* 0x0000000d09097230 */ /* 0x000fe40000000000 */
[----:B------:R-:W-:Y:S02]  /*8550*/  HFMA2 R10, R10, 1, 1, R14 ;  /* 0x3c003c000a0a7831 */ /* 0x000fe4000000000e */
[----:B------:R-:W-:Y:S02]  /*8560*/  HADD2 R11, R11, R15 ;  /* 0x0000000f0b0b7230 */ /* 0x000fe40000000000 */
[----:B--2---:R-:W-:-:S02]  /*8570*/  @P2 HMUL2 R8, R8, R4 ;  /* 0x0000000408082232 */ /* 0x004fc40000000000 */
[----:B------:R-:W-:Y:S02]  /*8580*/  @P2 HFMA2 R9, R9, R5, -RZ ;  /* 0x0000000509092231 */ /* 0x000fe400001000ff */
[----:B------:R-:W-:Y:S02]  /*8590*/  @P2 HMUL2 R10, R10, R6 ;  /* 0x000000060a0a2232 */ /* 0x000fe40000000000 */
[----:B------:R-:W-:Y:S02]  /*85a0*/  @P2 HFMA2 R11, R11, R7, -RZ ;  /* 0x000000070b0b2231 */ /* 0x000fe400001000ff */
[----:B------:R-:W-:-:S05]  /*85b0*/  IMAD.WIDE.U32 R4, R3, 0x2, R28 ;  /* 0x0000000203047825 */ /* 0x000fca00078e001c */
[----:B------:R0:W-:Y:S02]  /*85c0*/  STG.E.128 desc[UR36][R4.64], R8 ;  /* 0x0000000804007986 */ /* 0x0001e4000c101d24 */
.L_x_396:
[----:B------:R1:W2:Y:S01]  /*85d0*/  LDS.U16 R3, [R53] ;  /* 0x0000000035037984 */ /* 0x0002a20000000400 */
[----:B------:R-:W-:Y:S01]  /*85e0*/  VIADD R18, R18, 0x8 ;  /* 0x0000000812127836 */ /* 0x000fe20000000000 */
[----:B------:R-:W-:Y:S01]  /*85f0*/  IADD3 R56, PT, PT, R56, 0x300, RZ ;  /* 0x0000030038387810 */ /* 0x000fe20007ffe0ff */
[----:B------:R-:W-:Y:S02]  /*8600*/  HADD2.F32 R40, -RZ, R8.H0_H0 ;  /* 0x20000008ff287230 */ /* 0x000fe40000004100 */
[----:B------:R-:W-:Y:S01]  /*8610*/  HADD2.F32 R46, -RZ, R10.H0_H0 ;  /* 0x2000000aff2e7230 */ /* 0x000fe20000004100 */
[----:B------:R-:W-:Y:S01]  /*8620*/  ISETP.GE.AND P0, PT, R18, R50, PT ;  /* 0x000000321200720c */ /* 0x000fe20003f06270 */
[----:B0-----:R-:W-:Y:S01]  /*8630*/  HADD2.F32 R8, -RZ, R8.H1_H1 ;  /* 0x30000008ff087230 */ /* 0x001fe20000004100 */
[----:B-1----:R-:W-:Y:S01]  /*8640*/  IADD3 R53, PT, PT, R53, 0x10, RZ ;  /* 0x0000001035357810 */ /* 0x002fe20007ffe0ff */
[--C-:B------:R-:W-:Y:S02]  /*8650*/  HADD2.F32 R42, -RZ, R9.reuse.H0_H0 ;  /* 0x20000009ff2a7230 */ /* 0x100fe40000004100 */
[----:B------:R-:W-:-:S02]  /*8660*/  HADD2.F32 R4, -RZ, R9.H1_H1 ;  /* 0x30000009ff047230 */ /* 0x000fc40000004100 */
[----:B------:R-:W-:Y:S02]  /*8670*/  HADD2.F32 R10, -RZ, R10.H1_H1 ;  /* 0x3000000aff0a7230 */ /* 0x000fe40000004100 */
[--C-:B------:R-:W-:Y:S02]  /*8680*/  HADD2.F32 R48, -RZ, R11.reuse.H0_H0 ;  /* 0x2000000bff307230 */ /* 0x100fe40000004100 */
[----:B------:R-:W-:Y:S02]  /*8690*/  HADD2.F32 R6, -RZ, R11.H1_H1 ;  /* 0x3000000bff067230 */ /* 0x000fe40000004100 */
        /* <DEDUP_REMOVED lines=10> */
.L_x_390:
[----:B------:R-:W-:Y:S05]  /*8740*/  BSYNC.RECONVERGENT B1 ;  /* 0x0000000000017941 */ /* 0x000fea0003800200 */
.L_x_389:
[----:B------:R-:W-:Y:S01]  /*8750*/  ISETP.GE.AND P0, PT, R45, R30, PT ;  /* 0x0000001e2d00720c */ /* 0x000fe20003f06270 */
[----:B------:R-:W-:-:S12]  /*8760*/  BSSY.RECONVERGENT B1, `(.L_x_398) ;  /* 0x00000f6000017945 */ /* 0x000fd80003800200 */
[----:B------:R-:W-:Y:S05]  /*8770*/  @P0 BRA `(.L_x_399) ;  /* 0x0000000c00d00947 */ /* 0x000fea0003800000 */
[----:B------:R-:W-:Y:S01]  /*8780*/  VIADD R51, R45, 0x4 ;  /* 0x000000042d337836 */ /* 0x000fe20000000000 */
[----:B------:R-:W0:Y:S01]  /*8790*/  LDC R6, c[0x0][0x3f4] ;  /* 0x0000fd00ff067b82 */ /* 0x000e220000000800 */
[----:B------:R-:W3:Y:S01]  /*87a0*/  LDCU UR5, c[0x0][0x3f8] ;  /* 0x00007f00ff0577ac */ /* 0x000ee20008000800 */
[----:B------:R-:W-:Y:S01]  /*87b0*/  LOP3.LUT R4, RZ, R0, RZ, 0x33, !PT ;  /* 0x00000000ff047212 */ /* 0x000fe200078e33ff */
[----:B------:R-:W-:Y:S01]  /*87c0*/  BSSY.RECONVERGENT B2, `(.L_x_400) ;  /* 0x0000053000027945 */ /* 0x000fe20003800200 */
[----:B------:R-:W-:-:S04]  /*87d0*/  VIMNMX R50, PT, PT, R30, R51, !PT ;  /* 0x000000331e327248 */ /* 0x000fc80007fe0100 */
[----:B------:R-:W5:Y:S01]  /*87e0*/  LDC.64 R38, c[0x0][0x458] ;  /* 0x00011600ff267b82 */ /* 0x000f620000000a00 */
[----:B------:R-:W-:Y:S02]  /*87f0*/  IADD3 R50, PT, PT, -R33, R50, R4 ;  /* 0x0000003221327210 */ /* 0x000fe40007ffe104 */
[----:B------:R-:W-:Y:S02]  /*8800*/  MOV R4, R45 ;  /* 0x0000002d00047202 */ /* 0x000fe40000000f00 */
[----:B------:R-:W-:Y:S01]  /*8810*/  LOP3.LUT P0, RZ, R50, 0x4, RZ, 0xc0, !PT ;  /* 0x0000000432ff7812 */ /* 0x000fe2000780c0ff */
[----:B---3--:R-:W-:-:S04]  /*8820*/  IMAD R5, R22, UR5, R31 ;  /* 0x0000000516057c24 */ /* 0x008fc8000f8e021f */
[----:B------:R-:W-:Y:S02]  /*8830*/  IMAD R5, R5, 0x60, R34 ;  /* 0x0000006005057824 */ /* 0x000fe400078e0222 */
[----:B0-----:R-:W-:Y:S02]  /*8840*/  IMAD R18, R6, UR5, RZ ;  /* 0x0000000506127c24 */ /* 0x001fe4000f8e02ff */
[----:B-----5:R-:W-:-:S04]  /*8850*/  IMAD.WIDE R38, R5, 0x2, R38 ;  /* 0x0000000205267825 */ /* 0x020fc800078e0226 */
[----:B------:R-:W-:Y:S05]  /*8860*/  @P0 BRA `(.L_x_401) ;  /* 0x0000000400200947 */ /* 0x000fea0003800000 */
[----:B------:R-:W-:Y:S02]  /*8870*/  ISETP.GE.AND P0, PT, R45, R6, PT ;  /* 0x000000062d00720c */ /* 0x000fe40003f06270 */
[----:B------:R-:W-:-:S11]  /*8880*/  MOV R4, R51 ;  /* 0x0000003300047202 */ /* 0x000fd60000000f00 */
[----:B------:R-:W-:Y:S05]  /*8890*/  @!P0 BRA `(.L_x_401) ;  /* 0x0000000400148947 */ /* 0x000fea0003800000 */
[----:B------:R-:W-:Y:S01]  /*88a0*/  IABS R7, R6 ;  /* 0x0000000600077213 */ /* 0x000fe20000000000 */
[----:B------:R-:W0:Y:S01]  /*88b0*/  LDCU.64 UR8, c[0x0][0x3c8] ;  /* 0x00007900ff0877ac */ /* 0x000e220008000a00 */
[----:B------:R-:W-:Y:S01]  /*88c0*/  IABS R10, R45 ;  /* 0x0000002d000a7213 */ /* 0x000fe20000000000 */
[----:B------:R-:W3:Y:S01]  /*88d0*/  LDS.U16 R49, [R49] ;  /* 0x0000000031317984 */ /* 0x000ee20000000400 */
[----:B--2---:R-:W2:Y:S01]  /*88e0*/  I2F.RP R8, R7 ;  /* 0x0000000700087306 */ /* 0x004ea20000209400 */
        /* <DEDUP_REMOVED lines=19> */
[----:B------:R-:W-:-:S04]  /*8a20*/  IADD3 R5, P0, PT, R17, R4, RZ ;  /* 0x0000000411057210 */ /* 0x000fc80007f1e0ff */
[----:B------:R-:W-:Y:S02]  /*8a30*/  IADD3.X R6, PT, PT, RZ, R16, RZ, P0, !PT ;  /* 0x00000010ff067210 */ /* 0x000fe400007fe4ff */
        /* <DEDUP_REMOVED lines=9> */
[----:B---3--:R-:W-:-:S03]  /*8ad0*/  HADD2.F32 R53, -RZ, R49.H0_H0 ;  /* 0x20000031ff357230 */ /* 0x008fc60000004100 */
[----:B------:R-:W-:Y:S05]  /*8ae0*/  @P0 BRA `(.L_x_403) ;  /* 0x0000000000380947 */ /* 0x000fea0003800000 */
[----:B------:R-:W-:Y:S01]  /*8af0*/  ISETP.NE.AND P3, PT, R2, RZ, PT ;  /* 0x000000ff0200720c */ /* 0x000fe20003f65270 */
[----:B-1----:R-:W0:-:S12]  /*8b00*/  LDS.128 R12, [R35] ;  /* 0x00000000230c7984 */ /* 0x002e180000000c00 */
[----:B------:R-:W2:Y:S01]  /*8b10*/  @P3 LDG.E.128 R8, desc[UR36][R38.64] ;  /* 0x0000002426083981 */ /* 0x000ea2000c1e1d00 */
[----:B------:R-:W-:Y:S02]  /*8b20*/  IMAD R45, R45, 0x60, RZ ;  /* 0x000000602d2d7824 */ /* 0x000fe400078e02ff */
[----:B0----5:R-:W-:Y:S02]  /*8b30*/  HFMA2 R4, R4, 1, 1, R12 ;  /* 0x3c003c0004047831 */ /* 0x021fe4000000000c */
        /* <DEDUP_REMOVED lines=9> */
.L_x_403:
[----:B------:R-:W-:Y:S05]  /*8bd0*/  BSYNC.RECONVERGENT B3 ;  /* 0x0000000000037941 */ /* 0x000fea0003800200 */
.L_x_402:
[--C-:B0----5:R-:W-:Y:S02]  /*8be0*/  HADD2.F32 R8, -RZ, R4.reuse.H0_H0 ;  /* 0x20000004ff087230 */ /* 0x121fe40000004100 */
[--C-:B------:R-:W-:Y:S02]  /*8bf0*/  HADD2.F32 R9, -RZ, R5.reuse.H0_H0 ;  /* 0x20000005ff097230 */ /* 0x100fe40000004100 */
[----:B------:R-:W-:Y:S02]  /*8c00*/  HADD2.F32 R10, -RZ, R5.H1_H1 ;  /* 0x30000005ff0a7230 */ /* 0x000fe40000004100 */
[C---:B------:R-:W-:Y:S01]  /*8c10*/  FFMA.FTZ R40, R53.reuse, R8, R40 ;  /* 0x0000000835287223 */ /* 0x040fe20000010028 */
[----:B------:R-:W-:Y:S02]  /*8c20*/  HADD2.F32 R4, -RZ, R4.H1_H1 ;  /* 0x30000004ff047230 */ /* 0x000fe40000004100 */
[----:B------:R-:W-:Y:S01]  /*8c30*/  FFMA.FTZ R42, R53, R9, R42 ;  /* 0x00000009352a7223 */ /* 0x000fe2000001002a */
[----:B------:R-:W-:-:S02]  /*8c40*/  HADD2.F32 R5, -RZ, R6.H0_H0 ;  /* 0x20000006ff057230 */ /* 0x000fc40000004100 */
[C---:B------:R-:W-:Y:S01]  /*8c50*/  FFMA.FTZ R43, R53.reuse, R10, R43 ;  /* 0x0000000a352b7223 */ /* 0x040fe2000001002b */
[----:B------:R-:W-:Y:S02]  /*8c60*/  HADD2.F32 R6, -RZ, R6.H1_H1 ;  /* 0x30000006ff067230 */ /* 0x000fe40000004100 */
[C---:B------:R-:W-:Y:S01]  /*8c70*/  FFMA.FTZ R41, R53.reuse, R4, R41 ;  /* 0x0000000435297223 */ /* 0x040fe20000010029 */
[--C-:B------:R-:W-:Y:S02]  /*8c80*/  HADD2.F32 R11, -RZ, R7.reuse.H0_H0 ;  /* 0x20000007ff0b7230 */ /* 0x100fe40000004100 */
[C---:B------:R-:W-:Y:S01]  /*8c90*/  FFMA.FTZ R46, R53.reuse, R5, R46 ;  /* 0x00000005352e7223 */ /* 0x040fe2000001002e */
[----:B------:R-:W-:Y:S02]  /*8ca0*/  HADD2.F32 R12, -RZ, R7.H1_H1 ;  /* 0x30000007ff0c7230 */ /* 0x000fe40000004100 */
[----:B------:R-:W-:Y:S01]  /*8cb0*/  FFMA.FTZ R47, R53, R6, R47 ;  /* 0x00000006352f7223 */ /* 0x000fe2000001002f */
[----:B------:R-:W-:-:S02]  /*8cc0*/  IMAD.MOV.U32 R4, RZ, RZ, R51 ;  /* 0x000000ffff047224 */ /* 0x000fc400078e0033 */
[C---:B------:R-:W-:Y:S01]  /*8cd0*/  FFMA.FTZ R48, R53.reuse, R11, R48 ;  /* 0x0000000b35307223 */ /* 0x040fe20000010030 */
[----:B------:R-:W-:-:S07]  /*8ce0*/  FFMA.FTZ R3, R53, R12, R3 ;  /* 0x0000000c35037223 */ /* 0x000fce0000010003 */
.L_x_401:
[----:B------:R-:W-:Y:S05]  /*8cf0*/  BSYNC.RECONVERGENT B2 ;  /* 0x0000000000027941 */ /* 0x000fea0003800200 */
.L_x_400:
[----:B------:R-:W-:-:S13]  /*8d00*/  ISETP.GE.U32.AND P0, PT, R50, 0x4, PT ;  /* 0x000000043200780c */ /* 0x000fda0003f06070 */
[----:B------:R-:W-:Y:S05]  /*8d10*/  @!P0 BRA `(.L_x_399) ;  /* 0x0000000800688947 */ /* 0x000fea0003800000 */
[C---:B------:R-:W-:Y:S01]  /*8d20*/  LEA R5, R4.reuse, UR6, 0x1 ;  /* 0x0000000604057c11 */ /* 0x040fe2000f8e08ff */
[C---:B------:R-:W-:Y:S01]  /*8d30*/  IMAD R49, R4.reuse, 0x60, RZ ;  /* 0x0000006004317824 */ /* 0x040fe200078e02ff */
[----:B------:R-:W-:-:S03]  /*8d40*/  IADD3 R45, PT, PT, R4, 0x4, RZ ;  /* 0x00000004042d7810 */ /* 0x000fc60007ffe0ff */
[----:B------:R-:W-:-:S05]  /*8d50*/  IMAD R5, R0, -0x2, R5 ;  /* 0xfffffffe00057824 */ /* 0x000fca00078e0205 */
[----:B------:R-:W-:-:S07]  /*8d60*/  IADD3 R44, PT, PT, R5, 0x8, R44 ;  /* 0x00000008052c7810 */ /* 0x000fce0007ffe02c */
.L_x_410:
[----:B------:R-:W0:Y:S01]  /*8d70*/  LDC R50, c[0x0][0x3f4] ;  /* 0x0000fd00ff327b82 */ /* 0x000e220000000800 */
[----:B------:R-:W-:Y:S01]  /*8d80*/  IADD3 R7, PT, PT, R45, -0x4, RZ ;  /* 0xfffffffc2d077810 */ /* 0x000fe20007ffe0ff */
[----:B------:R-:W-:Y:S03]  /*8d90*/  BSSY.RECONVERGENT B2, `(.L_x_404) ;  /* 0x0000045000027945 */ /* 0x000fe60003800200 */
[----:B0-----:R-:W-:-:S13]  /*8da0*/  ISETP.GE.AND P0, PT, R7, R50, PT ;  /* 0x000000320700720c */ /* 0x001fda0003f06270 */
[----:B------:R-:W-:Y:S05]  /*8db0*/  @!P0 BRA `(.L_x_405) ;  /* 0x0000000400088947 */ /* 0x000fea0003800000 */
[----:B--2---:R-:W-:Y:S01]  /*8dc0*/  IABS R9, R50 ;  /* 0x0000003200097213 */ /* 0x004fe20000000000 */
[----:B------:R-:W0:Y:S01]  /*8dd0*/  LDCU.64 UR8, c[0x0][0x3c8] ;  /* 0x00007900ff0877ac */ /* 0x000e220008000a00 */
[----:B------:R-:W-:Y:S02]  /*8de0*/  IABS R10, R7 ;  /* 0x00000007000a7213 */ /* 0x000fe40000000000 */
[----:B------:R-:W2:Y:S01]  /*8df0*/  I2F.RP R6, R9 ;  /* 0x0000000900067306 */ /* 0x000ea20000209400 */
[----:B------:R-:W-:Y:S01]  /*8e00*/  ISETP.GE.AND P1, PT, R7, RZ, PT ;  /* 0x000000ff0700720c */ /* 0x000fe20003f26270 */
[----:B------:R-:W3:Y:S01]  /*8e10*/  LDCU UR5, c[0x0][0x40c] ;  /* 0x00008180ff0577ac */ /* 0x000ee20008000800 */
        /* <DEDUP_REMOVED lines=8> */
[----:B------:R-:W-:Y:S02]  /*8ea0*/  IMAD.MOV.U32 R5, RZ, RZ, R10 ;  /* 0x000000ffff057224 */ /* 0x000fe400078e000a */
[----:B------:R-:W2:Y:S02]  /*8eb0*/  LDS.U16 R10, [R44+-0x8] ;  /* 0xfffff8002c0a7984 */ /* 0x000ea40000000400 */
        /* <DEDUP_REMOVED lines=13> */
[----:B------:R-:W4:Y:S01]  /*8f90*/  LDG.E R9, desc[UR36][R8.64] ;  /* 0x0000002408097981 */ /* 0x000f22000c1e1900 */
[----:B---3--:R-:W-:Y:S01]  /*8fa0*/  UISETP.NE.AND UP0, UPT, UR5, URZ, UPT ;  /* 0x000000ff0500728c */ /* 0x008fe2000bf05270 */
[----:B----4-:R-:W-:-:S04]  /*8fb0*/  IMAD R4, R18, R9, R4 ;  /* 0x0000000912047224 */ /* 0x010fc800078e0204 */
[----:B------:R-:W-:-:S04]  /*8fc0*/  IMAD R5, R4, 0x60, RZ ;  /* 0x0000006004057824 */ /* 0x000fc800078e02ff */
[----:B------:R-:W-:-:S06]  /*8fd0*/  IMAD.WIDE R4, R5, 0x2, R20 ;  /* 0x0000000205047825 */ /* 0x000fcc00078e0214 */
[----:B------:R-:W5:Y:S01]  /*8fe0*/  LDG.E.128 R4, desc[UR36][R4.64] ;  /* 0x0000002404047981 */ /* 0x000f62000c1e1d00 */
[----:B--2---:R-:W-:Y:S01]  /*8ff0*/  HADD2.F32 R51, -RZ, R10.H0_H0 ;  /* 0x2000000aff337230 */ /* 0x004fe20000004100 */
[----:B------:R-:W-:Y:S06]  /*9000*/  BRA.U UP0, `(.L_x_406) ;  /* 0x0000000100347547 */ /* 0x000fec000b800000 */
[----:B------:R-:W-:Y:S01]  /*9010*/  ISETP.NE.AND P3, PT, R2, RZ, PT ;  /* 0x000000ff0200720c */ /* 0x000fe20003f65270 */
[----:B-1----:R-:W0:-:S12]  /*9020*/  LDS.128 R12, [R35] ;  /* 0x00000000230c7984 */ /* 0x002e180000000c00 */
[----:B------:R-:W2:Y:S01]  /*9030*/  @P3 LDG.E.128 R8, desc[UR36][R38.64] ;  /* 0x0000002426083981 */ /* 0x000ea2000c1e1d00 */
[----:B0----5:R-:W-:Y:S02]  /*9040*/  HFMA2 R4, R4, 1, 1, R12 ;  /* 0x3c003c0004047831 */ /* 0x021fe4000000000c */
[----:B------:R-:W-:Y:S02]  /*9050*/  HADD2 R5, R5, R13 ;  /* 0x0000000d05057230 */ /* 0x000fe40000000000 */
[----:B------:R-:W-:Y:S02]  /*9060*/  HFMA2 R6, R6, 1, 1, R14 ;  /* 0x3c003c0006067831 */ /* 0x000fe4000000000e */
[----:B------:R-:W-:Y:S02]  /*9070*/  HADD2 R7, R7, R15 ;  /* 0x0000000f07077230 */ /* 0x000fe40000000000 */
[----:B--2---:R-:W-:Y:S02]  /*9080*/  @P3 HMUL2 R4, R4, R8 ;  /* 0x0000000804043232 */ /* 0x004fe40000000000 */
[----:B------:R-:W-:-:S02]  /*9090*/  @P3 HFMA2 R5, R5, R9, -RZ ;  /* 0x0000000905053231 */ /* 0x000fc400001000ff */
[----:B------:R-:W-:Y:S02]  /*90a0*/  @P3 HMUL2 R6, R6, R10 ;  /* 0x0000000a06063232 */ /* 0x000fe40000000000 */
[----:B------:R-:W-:Y:S02]  /*90b0*/  @P3 HFMA2 R7, R7, R11, -RZ ;  /* 0x0000000b07073231 */ /* 0x000fe400001000ff */
[----:B------:R-:W-:-:S05]  /*90c0*/  IMAD.WIDE.U32 R8, R49, 0x2, R28 ;  /* 0x0000000231087825 */ /* 0x000fca00078e001c */
[----:B------:R0:W-:Y:S02]  /*90d0*/  STG.E.128 desc[UR36][R8.64], R4 ;  /* 0x0000000408007986 */ /* 0x0001e4000c101d24 */
.L_x_406:
[--C-:B0----5:R-:W-:Y:S02]  /*90e0*/  HADD2.F32 R9, -RZ, R5.reuse.H0_H0 ;  /* 0x20000005ff097230 */ /* 0x121fe40000004100 */
[----:B------:R-:W-:Y:S02]  /*90f0*/  HADD2.F32 R10, -RZ, R5.H1_H1 ;  /* 0x30000005ff0a7230 */ /* 0x000fe40000004100 */
        /* <DEDUP_REMOVED lines=8> */
[--C-:B------:R-:W-:Y:S02]  /*9180*/  HADD2.F32 R11, -RZ, R7.reuse.H0_H0 ;  /* 0x20000007ff0b7230 */ /* 0x100fe40000004100 */
[C---:B------:R-:W-:Y:S01]  /*9190*/  FFMA.FTZ R41, R51.reuse, R4, R41 ;  /* 0x0000000433297223 */ /* 0x040fe20000010029 */
[----:B------:R-:W-:Y:S02]  /*91a0*/  HADD2.F32 R12, -RZ, R7.H1_H1 ;  /* 0x30000007ff0c7230 */ /* 0x000fe40000004100 */
[C---:B------:R-:W-:Y:S01]  /*91b0*/  FFMA.FTZ R47, R51.reuse, R6, R47 ;  /* 0x00000006332f7223 */ /* 0x040fe2000001002f */
[----:B------:R-:W-:-:S02]  /*91c0*/  FFMA.FTZ R48, R51, R11, R48 ;  /* 0x0000000b33307223 */ /* 0x000fc40000010030 */
[----:B------:R-:W-:-:S07]  /*91d0*/  FFMA.FTZ R3, R51, R12, R3 ;  /* 0x0000000c33037223 */ /* 0x000fce0000010003 */
.L_x_405:
[----:B------:R-:W-:Y:S05]  /*91e0*/  BSYNC.RECONVERGENT B2 ;  /* 0x0000000000027941 */ /* 0x000fea0003800200 */
.L_x_404:
[----:B------:R-:W-:Y:S01]  /*91f0*/  ISETP.GE.AND P0, PT, R45, R50, PT ;  /* 0x000000322d00720c */ /* 0x000fe20003f06270 */
[----:B------:R-:W-:-:S12]  /*9200*/  BSSY.RECONVERGENT B2, `(.L_x_407) ;  /* 0x0000045000027945 */ /* 0x000fd80003800200 */
[----:B------:R-:W-:Y:S05]  /*9210*/  @!P0 BRA `(.L_x_408) ;  /* 0x00000004000c8947 */ /* 0x000fea0003800000 */
[----:B------:R-:W-:Y:S01]  /*9220*/  IABS R7, R50 ;  /* 0x0000003200077213 */ /* 0x000fe20000000000 */
[----:B------:R-:W0:Y:S01]  /*9230*/  LDCU.64 UR8, c[0x0][0x3c8] ;  /* 0x00007900ff0877ac */ /* 0x000e220008000a00 */
[----:B------:R-:W-:Y:S02]  /*9240*/  IABS R10, R45 ;  /* 0x0000002d000a7213 */ /* 0x000fe40000000000 */
[----:B------:R-:W3:Y:S01]  /*9250*/  I2F.RP R6, R7 ;  /* 0x0000000700067306 */ /* 0x000ee20000209400 */
[----:B------:R-:W-:Y:S01]  /*9260*/  ISETP.GE.AND P1, PT, R45, RZ, PT ;  /* 0x000000ff2d00720c */ /* 0x000fe20003f26270 */
[----:B------:R-:W1:Y:S01]  /*9270*/  LDCU UR5, c[0x0][0x40c] ;  /* 0x00008180ff0577ac */ /* 0x000e620008000800 */
[----:B------:R-:W-:-:S05]  /*9280*/  ISETP.NE.AND P2, PT, R50, RZ, PT ;  /* 0x000000ff3200720c */ /* 0x000fca0003f45270 */
[----:B---3--:R-:W2:Y:S02]  /*9290*/  MUFU.RCP R6, R6 ;  /* 0x0000000600067308 */ /* 0x008ea40000001000 */
[----:B--2---:R-:W-:-:S06]  /*92a0*/  VIADD R8, R6, 0xffffffe ;  /* 0x0ffffffe06087836 */ /* 0x004fcc0000000000 */
[----:B------:R-:W2:Y:S02]  /*92b0*/  F2I.FTZ.U32.TRUNC.NTZ R5, R8 ;  /* 0x0000000800057305 */ /* 0x000ea4000021f000 */
[----:B--2---:R-:W-:-:S05]  /*92c0*/  IADD3 R4, PT, PT, RZ, -R5, RZ ;  /* 0x80000005ff047210 */ /* 0x004fca0007ffe0ff */
[----:B------:R-:W-:Y:S01]  /*92d0*/  IMAD R9, R4, R7, RZ ;  /* 0x0000000704097224 */ /* 0x000fe200078e02ff */
[----:B------:R-:W-:-:S05]  /*92e0*/  MOV R4, RZ ;  /* 0x000000ff00047202 */ /* 0x000fca0000000f00 */
[----:B------:R-:W-:-:S04]  /*92f0*/  IMAD.HI.U32 R4, R5, R9, R4 ;  /* 0x0000000905047227 */ /* 0x000fc800078e0004 */
[----:B------:R-:W-:Y:S02]  /*9300*/  IMAD.MOV.U32 R5, RZ, RZ, R10 ;  /* 0x000000ffff057224 */ /* 0x000fe400078e000a */
[----:B------:R-:W2:Y:S02]  /*9310*/  LDS.U16 R10, [R44] ;  /* 0x000000002c0a7984 */ /* 0x000ea40000000400 */
        /* <DEDUP_REMOVED lines=13> */
[----:B------:R-:W3:Y:S01]  /*93f0*/  LDG.E R9, desc[UR36][R8.64] ;  /* 0x0000002408097981 */ /* 0x000ee2000c1e1900 */
[----:B-1----:R-:W-:Y:S01]  /*9400*/  UISETP.NE.AND UP0, UPT, UR5, URZ, UPT ;  /* 0x000000ff0500728c */ /* 0x002fe2000bf05270 */
[----:B---3--:R-:W-:-:S04]  /*9410*/  IMAD R4, R18, R9, R4 ;  /* 0x0000000912047224 */ /* 0x008fc800078e0204 */
[----:B------:R-:W-:-:S04]  /*9420*/  IMAD R5, R4, 0x60, RZ ;  /* 0x0000006004057824 */ /* 0x000fc800078e02ff */
[----:B------:R-:W-:-:S06]  /*9430*/  IMAD.WIDE R4, R5, 0x2, R20 ;  /* 0x0000000205047825 */ /* 0x000fcc00078e0214 */
[----:B------:R-:W5:Y:S01]  /*9440*/  LDG.E.128 R4, desc[UR36][R4.64] ;  /* 0x0000002404047981 */ /* 0x000f62000c1e1d00 */
[----:B--2---:R-:W-:Y:S01]  /*9450*/  HADD2.F32 R51, -RZ, R10.H0_H0 ;  /* 0x2000000aff337230 */ /* 0x004fe20000004100 */
[----:B------:R-:W-:Y:S06]  /*9460*/  BRA.U UP0, `(.L_x_409) ;  /* 0x0000000100387547 */ /* 0x000fec000b800000 */
[----:B------:R-:W-:Y:S01]  /*9470*/  ISETP.NE.AND P3, PT, R2, RZ, PT ;  /* 0x000000ff0200720c */ /* 0x000fe20003f65270 */
[----:B------:R-:W0:-:S12]  /*9480*/  LDS.128 R12, [R35] ;  /* 0x00000000230c7984 */ /* 0x000e180000000c00 */
[----:B------:R-:W2:Y:S01]  /*9490*/  @P3 LDG.E.128 R8, desc[UR36][R38.64] ;  /* 0x0000002426083981 */ /* 0x000ea2000c1e1d00 */
[----:B0----5:R-:W-:Y:S02]  /*94a0*/  HFMA2 R4, R4, 1, 1, R12 ;  /* 0x3c003c0004047831 */ /* 0x021fe4000000000c */
[----:B------:R-:W-:Y:S02]  /*94b0*/  HADD2 R5, R5, R13 ;  /* 0x0000000d05057230 */ /* 0x000fe40000000000 */
[----:B------:R-:W-:Y:S02]  /*94c0*/  HFMA2 R6, R6, 1, 1, R14 ;  /* 0x3c003c0006067831 */ /* 0x000fe4000000000e */
[----:B------:R-:W-:Y:S02]  /*94d0*/  HADD2 R7, R7, R15 ;  /* 0x0000000f07077230 */ /* 0x000fe40000000000 */
[----:B------:R-:W-:Y:S02]  /*94e0*/  VIADD R13, R49, 0x180 ;  /* 0x00000180310d7836 */ /* 0x000fe40000000000 */
[----:B--2---:R-:W-:-:S02]  /*94f0*/  @P3 HMUL2 R4, R4, R8 ;  /* 0x0000000804043232 */ /* 0x004fc40000000000 */
[----:B------:R-:W-:Y:S02]  /*9500*/  @P3 HFMA2 R5, R5, R9, -RZ ;  /* 0x0000000905053231 */ /* 0x000fe400001000ff */
[----:B------:R-:W-:Y:S02]  /*9510*/  @P3 HMUL2 R6, R6, R10 ;  /* 0x0000000a06063232 */ /* 0x000fe40000000000 */
[----:B------:R-:W-:Y:S02]  /*9520*/  @P3 HFMA2 R7, R7, R11, -RZ ;  /* 0x0000000b07073231 */ /* 0x000fe400001000ff */
[----:B------:R-:W-:-:S05]  /*9530*/  IMAD.WIDE.U32 R8, R13, 0x2, R28 ;  /* 0x000000020d087825 */ /* 0x000fca00078e001c */
[----:B------:R0:W-:Y:S02]  /*9540*/  STG.E.128 desc[UR36][R8.64], R4 ;  /* 0x0000000408007986 */ /* 0x0001e4000c101d24 */
.L_x_409:
        /* <DEDUP_REMOVED lines=16> */
.L_x_408:
[----:B------:R-:W-:Y:S05]  /*9650*/  BSYNC.RECONVERGENT B2 ;  /* 0x0000000000027941 */ /* 0x000fea0003800200 */
.L_x_407:
[----:B------:R-:W-:Y:S01]  /*9660*/  IADD3 R5, PT, PT, R45, 0x4, RZ ;  /* 0x000000042d057810 */ /* 0x000fe20007ffe0ff */
[----:B------:R-:W-:Y:S01]  /*9670*/  VIADD R49, R49, 0x300 ;  /* 0x0000030031317836 */ /* 0x000fe20000000000 */
[----:B------:R-:W-:Y:S02]  /*9680*/  IADD3 R45, PT, PT, R45, 0x8, RZ ;  /* 0x000000082d2d7810 */ /* 0x000fe40007ffe0ff */
[----:B------:R-:W-:Y:S02]  /*9690*/  ISETP.GE.AND P0, PT, R5, R30, PT ;  /* 0x0000001e0500720c */ /* 0x000fe40003f06270 */
[----:B------:R-:W-:-:S11]  /*96a0*/  IADD3 R44, PT, PT, R44, 0x10, RZ ;  /* 0x000000102c2c7810 */ /* 0x000fd60007ffe0ff */
[----:B------:R-:W-:Y:S05]  /*96b0*/  @!P0 BRA `(.L_x_410) ;  /* 0xfffffff400ac8947 */ /* 0x000fea000383ffff */
.L_x_399:
[----:B------:R-:W-:Y:S05]  /*96c0*/  BSYNC.RECONVERGENT B1 ;  /* 0x0000000000017941 */ /* 0x000fea0003800200 */
.L_x_398:
[----:B------:R-:W-:-:S13]  /*96d0*/  ISETP.NE.AND P0, PT, R33, R32, PT ;  /* 0x000000202100720c */ /* 0x000fda0003f05270 */
[----:B------:R-:W-:Y:S05]  /*96e0*/  @P0 BRA `(.L_x_388) ;  /* 0x0000000000c00947 */ /* 0x000fea0003800000 */
[----:B------:R-:W-:Y:S01]  /*96f0*/  MOV R2, 0x60 ;  /* 0x0000006000027802 */ /* 0x000fe20000000f00 */
[----:B------:R-:W0:Y:S04]  /*9700*/  LDCU UR5, c[0x0][0x40c] ;  /* 0x00008180ff0577ac */ /* 0x000e280008000800 */
[----:B------:R-:W-:-:S04]  /*9710*/  IMAD R5, R23, R2, -0x60 ;  /* 0xffffffa017057424 */ /* 0x000fc800078e0202 */
[----:B------:R-:W-:-:S06]  /*9720*/  IMAD.WIDE R4, R5, 0x2, R28 ;  /* 0x0000000205047825 */ /* 0x000fcc00078e021c */
[----:B------:R-:W5:Y:S01]  /*9730*/  LDG.E.128 R4, desc[UR36][R4.64] ;  /* 0x0000002404047981 */ /* 0x000f62000c1e1d00 */
[----:B------:R-:W-:Y:S01]  /*9740*/  IMAD.IADD R23, R23, 0x1, -R0 ;  /* 0x0000000117177824 */ /* 0x000fe200078e0a00 */
[----:B0-----:R-:W-:-:S04]  /*9750*/  UISETP.NE.AND UP0, UPT, UR5, URZ, UPT ;  /* 0x000000ff0500728c */ /* 0x001fc8000bf05270 */
[----:B------:R-:W-:-:S06]  /*9760*/  LEA R36, R23, R36, 0x1 ;  /* 0x0000002417247211 */ /* 0x000fcc00078e08ff */
[----:B------:R-:W2:Y:S02]  /*9770*/  LDS.U16 R36, [R36+-0x2] ;  /* 0xfffffe0024247984 */ /* 0x000ea40000000400 */
[----:B--2---:R-:W-:Y:S01]  /*9780*/  HADD2.F32 R13, -RZ, R36.H0_H0 ;  /* 0x20000024ff0d7230 */ /* 0x004fe20000004100 */
[----:B------:R-:W-:Y:S06]  /*9790*/  BRA.U UP0, `(.L_x_411) ;  /* 0x0000000100547547 */ /* 0x000fec000b800000 */
[----:B------:R-:W0:Y:S02]  /*97a0*/  LDCU.64 UR8, c[0x0][0x460] ;  /* 0x00008c00ff0877ac */ /* 0x000e240008000a00 */
[----:B0-----:R-:W-:-:S04]  /*97b0*/  ISETP.NE.U32.AND P0, PT, RZ, UR8, PT ;  /* 0x00000008ff007c0c */ /* 0x001fc8000bf05070 */
[----:B------:R-:W-:-:S13]  /*97c0*/  ISETP.NE.AND.EX P0, PT, RZ, UR9, PT, P0 ;  /* 0x00000009ff007c0c */ /* 0x000fda000bf05300 */
[----:B------:R-:W0:Y:S08]  /*97d0*/  @P0 LDC R0, c[0x0][0x3f8] ;  /* 0x0000fe00ff000b82 */ /* 0x000e300000000800 */
[----:B------:R-:W2:Y:S01]  /*97e0*/  @P0 LDC.64 R8, c[0x0][0x458] ;  /* 0x00011600ff080b82 */ /* 0x000ea20000000a00 */
[----:B0-----:R-:W-:-:S04]  /*97f0*/  @P0 IMAD R31, R22, R0, R31 ;  /* 0x00000000161f0224 */ /* 0x001fc800078e021f */
[----:B------:R-:W-:-:S04]  /*9800*/  @P0 IMAD R31, R31, 0x60, R34 ;  /* 0x000000601f1f0824 */ /* 0x000fc800078e0222 */
[----:B--2---:R-:W-:-:S06]  /*9810*/  @P0 IMAD.WIDE R8, R31, 0x2, R8 ;  /* 0x000000021f080825 */ /* 0x004fcc00078e0208 */
[----:B------:R-:W2:Y:S01]  /*9820*/  @P0 LDG.E.128 R8, desc[UR36][R8.64] ;  /* 0x0000002408080981 */ /* 0x000ea2000c1e1d00 */
[----:B------:R-:W-:Y:S01]  /*9830*/  UIMAD UR5, UR38, 0x60, URZ ;  /* 0x00000060260578a4 */ /* 0x000fe2000f8e02ff */
[----:B-----5:R-:W-:Y:S02]  /*9840*/  HFMA2 R4, R4, 1, 1, R24 ;  /* 0x3c003c0004047831 */ /* 0x020fe40000000018 */
[----:B------:R-:W-:Y:S02]  /*9850*/  HADD2 R5, R5, R25 ;  /* 0x0000001905057230 */ /* 0x000fe40000000000 */
[----:B------:R-:W-:Y:S02]  /*9860*/  HFMA2 R6, R6, 1, 1, R26 ;  /* 0x3c003c0006067831 */ /* 0x000fe4000000001a */
[----:B------:R-:W-:Y:S01]  /*9870*/  HADD2 R7, R7, R27 ;  /* 0x0000001b07077230 */ /* 0x000fe20000000000 */
[----:B-1----:R-:W-:-:S05]  /*9880*/  MOV R15, UR5 ;  /* 0x00000005000f7c02 */ /* 0x002fca0008000f00 */
[----:B------:R-:W-:-:S04]  /*9890*/  IMAD.WIDE R28, R15, 0x2, R28 ;  /* 0x000000020f1c7825 */ /* 0x000fc800078e021c */
[----:B--2---:R-:W-:Y:S02]  /*98a0*/  @P0 HMUL2 R4, R4, R8 ;  /* 0x0000000804040232 */ /* 0x004fe40000000000 */
[----:B------:R-:W-:Y:S02]  /*98b0*/  @P0 HFMA2 R5, R5, R9, -RZ ;  /* 0x0000000905050231 */ /* 0x000fe400001000ff */
[----:B------:R-:W-:Y:S02]  /*98c0*/  @P0 HMUL2 R6, R6, R10 ;  /* 0x0000000a06060232 */ /* 0x000fe40000000000 */
[----:B------:R-:W-:-:S05]  /*98d0*/  @P0 HFMA2 R7, R7, R11, -RZ ;  /* 0x0000000b07070231 */ /* 0x000fca00001000ff */
[----:B------:R0:W-:Y:S02]  /*98e0*/  STG.E.128 desc[UR36][R28.64], R4 ;  /* 0x000000041c007986 */ /* 0x0001e4000c101d24 */
.L_x_411:
[--C-:B-----5:R-:W-:Y:S02]  /*98f0*/  HADD2.F32 R9, -RZ, R5.reuse.H0_H0 ;  /* 0x20000005ff097230 */ /* 0x120fe40000004100 */
[----:B------:R-:W-:Y:S02]  /*9900*/  HADD2.F32 R2, -RZ, R5.H1_H1 ;  /* 0x30000005ff027230 */ /* 0x000fe40000004100 */
[----:B------:R-:W-:Y:S02]  /*9910*/  HADD2.F32 R0, -RZ, R4.H0_H0 ;  /* 0x20000004ff007230 */ /* 0x000fe40000004100 */
[C---:B------:R-:W-:Y:S01]  /*9920*/  FFMA.FTZ R42, R13.reuse, R9, R42 ;  /* 0x000000090d2a7223 */ /* 0x040fe2000001002a */
[----:B0-----:R-:W-:Y:S02]  /*9930*/  HADD2.F32 R5, -RZ, R6.H0_H0 ;  /* 0x20000006ff057230 */ /* 0x001fe40000004100 */
        /* <DEDUP_REMOVED lines=11> */
.L_x_388:
[----:B------:R-:W-:Y:S05]  /*99f0*/  BSYNC.RECONVERGENT B0 ;  /* 0x0000000000007941 */ /* 0x000fea0003800200 */
.L_x_387:
        /* <DEDUP_REMOVED lines=10> */
[----:B------:R-:W-:Y:S02]  /*9aa0*/  ISETP.GT.U32.AND P4, PT, R19, 0x1f, PT ;  /* 0x0000001f1300780c */ /* 0x000fe40003f84070 */
[----:B------:R-:W-:-:S02]  /*9ab0*/  ISETP.NE.AND P2, PT, R2, 0x10, PT ;  /* 0x000000100200780c */ /* 0x000fc40003f45270 */
        /* <DEDUP_REMOVED lines=9> */
.L_x_413:
[----:B------:R-:W-:Y:S05]  /*9b50*/  WARPSYNC.ALL ;  /* 0x0000000000007948 */ /* 0x000fea0003800000 */
[----:B------:R-:W-:Y:S06]  /*9b60*/  BAR.SYNC.DEFER_BLOCKING 0x0 ;  /* 0x0000000000007b1d */ /* 0x000fec0000010000 */
[----:B------:R-:W-:Y:S04]  /*9b70*/  BSSY.RECONVERGENT B0, `(.L_x_414) ;  /* 0x0000013000007945 */ /* 0x000fe80003800200 */
[----:B------:R-:W-:Y:S05]  /*9b80*/  @P4 BRA `(.L_x_415) ;  /* 0x0000000000444947 */ /* 0x000fea0003800000 */
[----:B0-----:R-:W0:Y:S02]  /*9b90*/  LDS.128 R4, [R33] ;  /* 0x0000000021047984 */ /* 0x001e240000000c00 */
[--C-:B0-----:R-:W-:Y:S02]  /*9ba0*/  HADD2.F32 R11, -RZ, R5.reuse.H0_H0 ;  /* 0x20000005ff0b7230 */ /* 0x101fe40000004100 */
[----:B------:R-:W-:Y:S02]  /*9bb0*/  HADD2.F32 R0, -RZ, R5.H1_H1 ;  /* 0x30000005ff007230 */ /* 0x000fe40000004100 */
[----:B--2---:R-:W-:Y:S02]  /*9bc0*/  HADD2.F32 R9, -RZ, R4.H0_H0 ;  /* 0x20000004ff097230 */ /* 0x004fe40000004100 */
[----:B------:R-:W-:Y:S01]  /*9bd0*/  FADD.FTZ R42, R42, R11 ;  /* 0x0000000b2a2a7221 */ /* 0x000fe20000010000 */
[----:B------:R-:W-:Y:S02]  /*9be0*/  HADD2.F32 R5, -RZ, R6.H0_H0 ;  /* 0x20000006ff057230 */ /* 0x000fe40000004100 */
        /* <DEDUP_REMOVED lines=11> */
.L_x_415:
[----:B------:R-:W-:Y:S05]  /*9ca0*/  BSYNC.RECONVERGENT B0 ;  /* 0x0000000000007941 */ /* 0x000fea0003800200 */
.L_x_414:
        /* <DEDUP_REMOVED lines=8> */
.L_x_417:
[----:B------:R-:W-:Y:S05]  /*9d30*/  BSYNC.RECONVERGENT B0 ;  /* 0x0000000000007941 */ /* 0x000fea0003800200 */
.L_x_416:
[----:B------:R-:W-:Y:S06]  /*9d40*/  BAR.SYNC.DEFER_BLOCKING 0x0 ;  /* 0x0000000000007b1d */ /* 0x000fec0000010000 */
[----:B------:R-:W-:Y:S04]  /*9d50*/  BSSY.RECONVERGENT B0, `(.L_x_418) ;  /* 0x0000013000007945 */ /* 0x000fe80003800200 */
[----:B------:R-:W-:Y:S05]  /*9d60*/  @P3 BRA `(.L_x_419) ;  /* 0x0000000000443947 */ /* 0x000fea0003800000 */
[----:B0--3--:R-:W0:Y:S02]  /*9d70*/  LDS.128 R4, [R33] ;  /* 0x0000000021047984 */ /* 0x009e240000000c00 */
        /* <DEDUP_REMOVED lines=16> */
.L_x_419:
[----:B------:R-:W-:Y:S05]  /*9e80*/  BSYNC.RECONVERGENT B0 ;  /* 0x0000000000007941 */ /* 0x000fea0003800200 */
.L_x_418:
[----:B------:R-:W-:Y:S06]  /*9e90*/  BAR.SYNC.DEFER_BLOCKING 0x0 ;  /* 0x0000000000007b1d */ /* 0x000fec0000010000 */
.L_x_412:
[----:B------:R-:W-:-:S13]  /*9ea0*/  ISETP.GT.U32.OR P0, PT, R19, 0xf, P0 ;  /* 0x0000000f1300780c */ /* 0x000fda0000704470 */
[----:B------:R-:W-:Y:S05]  /*9eb0*/  @P0 EXIT ;  /* 0x000000000000094d */ /* 0x000fea0003800000 */
[----:B------:R-:W5:Y:S02]  /*9ec0*/  LDCU UR4, c[0x0][0x478] ;  /* 0x00008f00ff0477ac */ /* 0x000f640008000800 */
[----:B-----5:R-:W-:-:S09]  /*9ed0*/  UISETP.NE.AND UP0, UPT, UR4, 0x2, UPT ;  /* 0x000000020400788c */ /* 0x020fd2000bf05270 */
[----:B------:R-:W-:Y:S05]  /*9ee0*/  BRA.U UP0, `(.L_x_420) ;  /* 0x0000000100e07547 */ /* 0x000fea000b800000 */
[----:B0--3--:R-:W0:Y:S01]  /*9ef0*/  LDC.64 R4, c[0x0][0x470] ;  /* 0x00011c00ff047b82 */ /* 0x009e220000000a00 */
[----:B------:R-:W2:Y:S01]  /*9f00*/  LDCU.64 UR4, c[0x0][0x380] ;  /* 0x00007000ff0477ac */ /* 0x000ea20008000a00 */
[----:B0-----:R-:W3:Y:S01]  /*9f10*/  LDG.E R4, desc[UR36][R4.64] ;  /* 0x0000002404047981 */ /* 0x001ee2000c1e1900 */
[----:B------:R-:W-:-:S04]  /*9f20*/  IADD3 R34, PT, PT, R37, R34, RZ ;  /* 0x0000002225227210 */ /* 0x000fc80007ffe0ff */
[----:B--2---:R-:W-:Y:S01]  /*9f30*/  IADD3 R8, P0, PT, R34, UR4, RZ ;  /* 0x0000000422087c10 */ /* 0x004fe2000ff1e0ff */
[C---:B---3--:R-:W-:Y:S01]  /*9f40*/  FMUL.FTZ R48, R4.reuse, R48 ;  /* 0x0000003004307220 */ /* 0x048fe20000410000 */
        /* <DEDUP_REMOVED lines=8> */
[----:B------:R-:W2:Y:S01]  /*9fd0*/  F2I.S8.NTZ R47, R47 ;  /* 0x0000002f002f7305 */ /* 0x000ea20000202100 */
[----:B0-----:R-:W-:-:S07]  /*9fe0*/  PRMT R0, R48, 0x8880, RZ ;  /* 0x0000888030007816 */ /* 0x001fce00000000ff */
[----:B------:R-:W0:Y:S01]  /*9ff0*/  F2I.S8.NTZ R3, R3 ;  /* 0x0000000300037305 */ /* 0x000e220000202100 */
[----:B------:R-:W-:Y:S02]  /*a000*/  PRMT R0, R0, 0x7710, RZ ;  /* 0x0000771000007816 */ /* 0x000fe400000000ff */
[----:B--2---:R-:W-:-:S05]  /*a010*/  PRMT R47, R47, 0x8880, RZ ;  /* 0x000088802f2f7816 */ /* 0x004fca00000000ff */
[----:B------:R-:W2:Y:S01]  /*a020*/  F2I.S8.NTZ R41, R41 ;  /* 0x0000002900297305 */ /* 0x000ea20000202100 */
[----:B------:R-:W-:-:S05]  /*a030*/  IMAD.U32 R0, R0, 0x10000, RZ ;  /* 0x0001000000007824 */ /* 0x000fca00078e00ff */
[----:B------:R-:W-:Y:S02]  /*a040*/  LOP3.LUT R9, R0, 0xff0000, RZ, 0xc0, !PT ;  /* 0x00ff000000097812 */ /* 0x000fe400078ec0ff */
[----:B------:R-:W3:Y:S01]  /*a050*/  F2I.S8.NTZ R42, R42 ;  /* 0x0000002a002a7305 */ /* 0x000ee20000202100 */
[----:B0-----:R-:W-:Y:S02]  /*a060*/  PRMT R2, R3, 0x8880, RZ ;  /* 0x0000888003027816 */ /* 0x001fe400000000ff */
[----:B------:R-:W-:Y:S02]  /*a070*/  PRMT R0, R47, 0x7710, RZ ;  /* 0x000077102f007816 */ /* 0x000fe400000000ff */
[----:B------:R-:W-:Y:S02]  /*a080*/  PRMT R2, R2, 0x7710, RZ ;  /* 0x0000771002027816 */ /* 0x000fe400000000ff */
[----:B------:R-:W-:Y:S01]  /*a090*/  SHF.L.U32 R0, R0, 0x8, RZ ;  /* 0x0000000800007819 */ /* 0x000fe200000006ff */
[----:B------:R-:W0:Y:S01]  /*a0a0*/  F2I.S8.NTZ R43, R43 ;  /* 0x0000002b002b7305 */ /* 0x000e220000202100 */
[----:B------:R-:W-:-:S02]  /*a0b0*/  PRMT R9, R9, 0x4210, R2 ;  /* 0x0000421009097816 */ /* 0x000fc40000000002 */
[----:B--2---:R-:W-:Y:S02]  /*a0c0*/  PRMT R41, R41, 0x8880, RZ ;  /* 0x0000888029297816 */ /* 0x004fe400000000ff */
[----:B------:R-:W-:Y:S02]  /*a0d0*/  LOP3.LUT R9, R9, 0xff00, R0, 0xf8, !PT ;  /* 0x0000ff0009097812 */ /* 0x000fe400078ef800 */
[----:B---3--:R-:W-:Y:S01]  /*a0e0*/  PRMT R2, R42, 0x8880, RZ ;  /* 0x000088802a027816 */ /* 0x008fe200000000ff */
[----:B------:R-:W2:Y:S01]  /*a0f0*/  F2I.S8.NTZ R46, R46 ;  /* 0x0000002e002e7305 */ /* 0x000ea20000202100 */
[----:B------:R-:W-:Y:S02]  /*a100*/  PRMT R0, R41, 0x7710, RZ ;  /* 0x0000771029007816 */ /* 0x000fe400000000ff */
[----:B------:R-:W-:Y:S02]  /*a110*/  PRMT R2, R2, 0x7710, RZ ;  /* 0x0000771002027816 */ /* 0x000fe400000000ff */
[----:B------:R-:W-:-:S02]  /*a120*/  LOP3.LUT R6, R0, 0xff, RZ, 0xc0, !PT ;  /* 0x000000ff00067812 */ /* 0x000fc400078ec0ff */
[----:B0-----:R-:W-:Y:S01]  /*a130*/  PRMT R3, R43, 0x8880, RZ ;  /* 0x000088802b037816 */ /* 0x001fe200000000ff */
[----:B------:R-:W0:Y:S01]  /*a140*/  F2I.S8.NTZ R4, R4 ;  /* 0x0000000400047305 */ /* 0x000e220000202100 */
[----:B------:R-:W-:Y:S01]  /*a150*/  LOP3.LUT R5, R2, 0xff, RZ, 0xc0, !PT ;  /* 0x000000ff02057812 */ /* 0x000fe200078ec0ff */
[----:B------:R-:W-:Y:S01]  /*a160*/  IMAD.WIDE.U32 R6, R6, 0x100, RZ ;  /* 0x0000010006067825 */ /* 0x000fe200078e00ff */
[----:B------:R-:W-:Y:S02]  /*a170*/  PRMT R3, R3, 0x7710, RZ ;  /* 0x0000771003037816 */ /* 0x000fe400000000ff */
[----:B--2---:R-:W-:Y:S02]  /*a180*/  PRMT R46, R46, 0x8880, RZ ;  /* 0x000088802e2e7816 */ /* 0x004fe400000000ff */
[----:B------:R-:W-:Y:S02]  /*a190*/  LOP3.LUT R3, R3, 0xff, RZ, 0xc0, !PT ;  /* 0x000000ff03037812 */ /* 0x000fe400078ec0ff */
[----:B------:R-:W-:-:S03]  /*a1a0*/  PRMT R0, R46, 0x7710, RZ ;  /* 0x000077102e007816 */ /* 0x000fc600000000ff */
[----:B------:R-:W-:Y:S01]  /*a1b0*/  IMAD.WIDE.U32 R2, R3, 0x1000000, RZ ;  /* 0x0100000003027825 */ /* 0x000fe200078e00ff */
[----:B0-----:R-:W-:Y:S02]  /*a1c0*/  PRMT R10, R4, 0x8880, RZ ;  /* 0x00008880040a7816 */ /* 0x001fe400000000ff */
        /* <DEDUP_REMOVED lines=10> */
.L_x_420:
[----:B0--3--:R-:W0:Y:S01]  /*a270*/  LDC.64 R4, c[0x0][0x380] ;  /* 0x0000e000ff047b82 */ /* 0x009e220000000a00 */
        /* <DEDUP_REMOVED lines=11> */
.L_x_290:
[----:B------:R-:W-:Y:S01]  /*a330*/  MOV R12, 0x10 ;  /* 0x00000010000c7802 */ /* 0x000fe20000000f00 */
[----:B------:R-:W-:Y:S01]  /*a340*/  IMAD.MOV.U32 R15, RZ, RZ, -0x1 ;  /* 0xffffffffff0f7424 */ /* 0x000fe200078e00ff */
[----:B------:R-:W-:-:S07]  /*a350*/  MOV R11, 0x1f ;  /* 0x0000001f000b7802 */ /* 0x000fce0000000f00 */
[----:B-1---5:R-:W-:Y:S05]  /*a360*/  WARPSYNC.COLLECTIVE R15, `(.L_x_421) ;  /* 0x000000000f087348 */ /* 0x022fea0003c00000 */
[----:B------:R0:W2:Y:S02]  /*a370*/  SHFL.BFLY P6, R14, R13, R12, R11 ;  /* 0x0c00000c0d0e7389 */ /* 0x0000a400000c000b */
[----:B012--5:R-:W-:Y:S05]  /*a380*/  ENDCOLLECTIVE ;  /* 0x000000000000791b */ /* 0x027fea0003800000 */
.L_x_421:
[----:B------:R-:W-:Y:S01]  /*a390*/  MOV R12, 0x8 ;  /* 0x00000008000c7802 */ /* 0x000fe20000000f00 */
[----:B------:R-:W-:-:S05]  /*a3a0*/  FADD.FTZ R3, R13, R14 ;  /* 0x0000000e0d037221 */ /* 0x000fca0000010000 */
[----:B------:R-:W-:-:S07]  /*a3b0*/  MOV R13, R3 ;  /* 0x00000003000d7202 */ /* 0x000fce0000000f00 */
[----:B------:R-:W-:Y:S05]  /*a3c0*/  WARPSYNC.COLLECTIVE R15, `(.L_x_422) ;  /* 0x000000000f087348 */ /* 0x000fea0003c00000 */
[----:B------:R0:W1:Y:S02]  /*a3d0*/  SHFL.BFLY P6, R14, R13, R12, R11 ;  /* 0x0c00000c0d0e7389 */ /* 0x00006400000c000b */
[----:B01----:R-:W-:Y:S05]  /*a3e0*/  ENDCOLLECTIVE ;  /* 0x000000000000791b */ /* 0x003fea0003800000 */
.L_x_422:
[----:B------:R-:W-:Y:S01]  /*a3f0*/  MOV R12, 0x4 ;  /* 0x00000004000c7802 */ /* 0x000fe20000000f00 */
[----:B------:R-:W-:-:S04]  /*a400*/  FADD.FTZ R4, R3, R14 ;  /* 0x0000000e03047221 */ /* 0x000fc80000010000 */
[----:B------:R-:W-:-:S07]  /*a410*/  IMAD.MOV.U32 R13, RZ, RZ, R4 ;  /* 0x000000ffff0d7224 */ /* 0x000fce00078e0004 */
[----:B------:R-:W-:Y:S05]  /*a420*/  WARPSYNC.COLLECTIVE R15, `(.L_x_423) ;  /* 0x000000000f087348 */ /* 0x000fea0003c00000 */
[----:B------:R0:W1:Y:S02]  /*a430*/  SHFL.BFLY P6, R14, R13, R12, R11 ;  /* 0x0c00000c0d0e7389 */ /* 0x00006400000c000b */
[----:B01----:R-:W-:Y:S05]  /*a440*/  ENDCOLLECTIVE ;  /* 0x000000000000791b */ /* 0x003fea0003800000 */
.L_x_423:
[----:B------:R-:W-:Y:S02]  /*a450*/  IMAD.MOV.U32 R12, RZ, RZ, 0x2 ;  /* 0x00000002ff0c7424 */ /* 0x000fe400078e00ff */
[----:B------:R-:W-:-:S05]  /*a460*/  FADD.FTZ R5, R4, R14 ;  /* 0x0000000e04057221 */ /* 0x000fca0000010000 */
[----:B------:R-:W-:-:S07]  /*a470*/  MOV R13, R5 ;  /* 0x00000005000d7202 */ /* 0x000fce0000000f00 */
[----:B------:R-:W-:Y:S05]  /*a480*/  WARPSYNC.COLLECTIVE R15, `(.L_x_424) ;  /* 0x000000000f087348 */ /* 0x000fea0003c00000 */
[----:B------:R0:W1:Y:S02]  /*a490*/  SHFL.BFLY P6, R14, R13, R12, R11 ;  /* 0x0c00000c0d0e7389 */ /* 0x00006400000c000b */
[----:B01----:R-:W-:Y:S05]  /*a4a0*/  ENDCOLLECTIVE ;  /* 0x000000000000791b */ /* 0x003fea0003800000 */
.L_x_424:
[----:B------:R-:W-:Y:S01]  /*a4b0*/  MOV R12, 0x1 ;  /* 0x00000001000c7802 */ /* 0x000fe20000000f00 */
[----:B------:R-:W-:-:S05]  /*a4c0*/  FADD.FTZ R6, R5, R14 ;  /* 0x0000000e05067221 */ /* 0x000fca0000010000 */
[----:B------:R-:W-:-:S07]  /*a4d0*/  MOV R13, R6 ;  /* 0x00000006000d7202 */ /* 0x000fce0000000f00 */
[----:B------:R-:W-:Y:S05]  /*a4e0*/  WARPSYNC.COLLECTIVE R15, `(.L_x_425) ;  /* 0x000000000f087348 */ /* 0x000fea0003c00000 */
[----:B------:R0:W1:Y:S02]  /*a4f0*/  SHFL.BFLY P6, R14, R13, R12, R11 ;  /* 0x0c00000c0d0e7389 */ /* 0x00006400000c000b */
[----:B01----:R-:W-:Y:S05]  /*a500*/  ENDCOLLECTIVE ;  /* 0x000000000000791b */ /* 0x003fea0003800000 */
.L_x_425:
[----:B------:R-:W-:Y:S05]  /*a510*/  BRA `(.L_x_426) ;  /* 0xffffff7800cc7947 */ /* 0x000fea000383ffff */
.L_x_357:
[----:B------:R-:W-:Y:S01]  /*a520*/  BSSY B1, `(.L_x_427) ;  /* 0x0000007000017945 */ /* 0x000fe20003800000 */
[----:B------:R-:W-:Y:S01]  /*a530*/  IMAD.MOV.U32 R12, RZ, RZ, 0x2 ;  /* 0x00000002ff0c7424 */ /* 0x000fe200078e00ff */
[----:B------:R-:W-:Y:S02]  /*a540*/  MOV R11, 0x1f ;  /* 0x0000001f000b7802 */ /* 0x000fe40000000f00 */
[----:B0123--:R-:W-:-:S07]  /*a550*/  MOV R15, 0xffffffff ;  /* 0xffffffff000f7802 */ /* 0x00ffce0000000f00 */
[----:B----4-:R-:W-:Y:S05]  /*a560*/  WARPSYNC.COLLECTIVE R15, `(.L_x_428) ;  /* 0x000000000f087348 */ /* 0x010fea0003c00000 */
[----:B------:R0:W1:Y:S02]  /*a570*/  SHFL.BFLY P6, R14, R13, R12, R11 ;  /* 0x0c00000c0d0e7389 */ /* 0x00006400000c000b */
[----:B01--4-:R-:W-:Y:S05]  /*a580*/  ENDCOLLECTIVE ;  /* 0x000000000000791b */ /* 0x013fea0003800000 */
.L_x_428:
[----:B------:R-:W-:Y:S05]  /*a590*/  BSYNC B1 ;  /* 0x0000000000017941 */ /* 0x000fea0003800000 */
.L_x_427:
[----:B------:R-:W-:Y:S01]  /*a5a0*/  FADD.FTZ R13, R13, R14 ;  /* 0x0000000e0d0d7221 */ /* 0x000fe20000010000 */
[----:B------:R-:W-:Y:S02]  /*a5b0*/  IMAD.MOV.U32 R12, RZ, RZ, 0x1 ;  /* 0x00000001ff0c7424 */ /* 0x000fe400078e00ff */
[----:B------:R-:W-:Y:S01]  /*a5c0*/  HFMA2 R11, -RZ, RZ, 0, 1.847743988037109375e-06 ;  /* 0x0000001fff0b7431 */ /* 0x000fe200000001ff */
[----:B------:R-:W-:-:S07]  /*a5d0*/  MOV R15, 0xffffffff ;  /* 0xffffffff000f7802 */ /* 0x000fce0000000f00 */
[----:B------:R-:W-:Y:S05]  /*a5e0*/  WARPSYNC.COLLECTIVE R15, `(.L_x_429) ;  /* 0x000000000f087348 */ /* 0x000fea0003c00000 */
[----:B------:R0:W1:Y:S02]  /*a5f0*/  SHFL.BFLY P6, R14, R13, R12, R11 ;  /* 0x0c00000c0d0e7389 */ /* 0x00006400000c000b */
[----:B01----:R-:W-:Y:S05]  /*a600*/  ENDCOLLECTIVE ;  /* 0x000000000000791b */ /* 0x003fea0003800000 */
.L_x_429:
[----:B------:R-:W-:Y:S05]  /*a610*/  BRA `(.L_x_430) ;  /* 0xffffffb000807947 */ /* 0x000fea000383ffff */
.L_x_361:
[----:B------:R-:W-:Y:S01]  /*a620*/  HFMA2 R12, -RZ, RZ, 0, 9.5367431640625e-07 ;  /* 0x00000010ff0c7431 */ /* 0x000fe200000001ff */
[----:B------:R-:W-:Y:S01]  /*a630*/  BSSY B0, `(.L_x_431) ;  /* 0x0000007000007945 */ /* 0x000fe20003800000 */
[----:B-1----:R-:W-:Y:S01]  /*a640*/  IMAD.MOV.U32 R13, RZ, RZ, R74 ;  /* 0x000000ffff0d7224 */ /* 0x002fe200078e004a */
[----:B------:R-:W-:Y:S01]  /*a650*/  MOV R11, 0x1f ;  /* 0x0000001f000b7802 */ /* 0x000fe20000000f00 */
[----:B------:R-:W-:-:S07]  /*a660*/  IMAD.MOV.U32 R15, RZ, RZ, -0x1 ;  /* 0xffffffffff0f7424 */ /* 0x000fce00078e00ff */
[----:B----45:R-:W-:Y:S05]  /*a670*/  WARPSYNC.COLLECTIVE R15, `(.L_x_432) ;  /* 0x000000000f087348 */ /* 0x030fea0003c00000 */
[----:B------:R0:W1:Y:S02]  /*a680*/  SHFL.BFLY P6, R14, R13, R12, R11 ;  /* 0x0c00000c0d0e7389 */ /* 0x00006400000c000b */
[----:B01--45:R-:W-:Y:S05]  /*a690*/  ENDCOLLECTIVE ;  /* 0x000000000000791b */ /* 0x033fea0003800000 */
.L_x_432:
[----:B------:R-:W-:Y:S05]  /*a6a0*/  BSYNC B0 ;  /* 0x0000000000007941 */ /* 0x000fea0003800000 */
.L_x_431:
[----:B------:R-:W-:Y:S01]  /*a6b0*/  FMNMX.FTZ R13, R14, R74, !PT ;  /* 0x0000004a0e0d7209 */ /* 0x000fe20007810000 */
[----:B------:R-:W-:Y:S01]  /*a6c0*/  HFMA2 R12, -RZ, RZ, 0, 4.76837158203125e-07 ;  /* 0x00000008ff0c7431 */ /* 0x000fe200000001ff */
[----:B------:R-:W-:Y:S01]  /*a6d0*/  MOV R11, 0x1f ;  /* 0x0000001f000b7802 */ /* 0x000fe20000000f00 */
[----:B------:R-:W-:-:S07]  /*a6e0*/  IMAD.MOV.U32 R15, RZ, RZ, -0x1 ;  /* 0xffffffffff0f7424 */ /* 0x000fce00078e00ff */
[----:B------:R-:W-:Y:S05]  /*a6f0*/  WARPSYNC.COLLECTIVE R15, `(.L_x_433) ;  /* 0x000000000f087348 */ /* 0x000fea0003c00000 */
[----:B------:R0:W1:Y:S02]  /*a700*/  SHFL.BFLY P6, R14, R13, R12, R11 ;  /* 0x0c00000c0d0e7389 */ /* 0x00006400000c000b */
[----:B01----:R-:W-:Y:S05]  /*a710*/  ENDCOLLECTIVE ;  /* 0x000000000000791b */ /* 0x003fea0003800000 */
.L_x_433:
[----:B------:R-:W-:Y:S01]  /*a720*/  HFMA2 R12, -RZ, RZ, 0, 2.384185791015625e-07 ;  /* 0x00000004ff0c7431 */ /* 0x000fe200000001ff */
[----:B------:R-:W-:-:S04]  /*a730*/  FMNMX.FTZ R3, R13, R14, !PT ;  /* 0x0000000e0d037209 */ /* 0x000fc80007810000 */
[----:B------:R-:W-:-:S07]  /*a740*/  MOV R13, R3 ;  /* 0x00000003000d7202 */ /* 0x000fce0000000f00 */
[----:B------:R-:W-:Y:S05]  /*a750*/  WARPSYNC.COLLECTIVE R15, `(.L_x_434) ;  /* 0x000000000f087348 */ /* 0x000fea0003c00000 */
[----:B------:R0:W1:Y:S02]  /*a760*/  SHFL.BFLY P6, R14, R13, R12, R11 ;  /* 0x0c00000c0d0e7389 */ /* 0x00006400000c000b */
[----:B01----:R-:W-:Y:S05]  /*a770*/  ENDCOLLECTIVE ;  /* 0x000000000000791b */ /* 0x003fea0003800000 */
.L_x_434:
[----:B------:R-:W-:Y:S05]  /*a780*/  BRA `(.L_x_435) ;  /* 0xffffffb000dc7947 */ /* 0x000fea000383ffff */
.L_x_436:
        /* <DEDUP_REMOVED lines=15> */
.L_x_4055:


//--------------------- .text._ZN4mmha33masked_multihead_attention_kernelItLi96ELi128ELi1ELi16ELi256ELb1ELb0EEEv26Multihead_attention_paramsIT_XT5_EE --------------------------
	.section	.text._ZN4mmha33masked_multihead_attention_kernelItLi96ELi128ELi1ELi16ELi256ELb1ELb0EEEv26Multihead_attention_paramsIT_XT5_EE,"ax",@progbits
	.align	128
        .global         _ZN4mmha33masked_multihead_attention_kernelItLi96ELi128ELi1ELi16ELi256ELb1ELb0EEEv26Multihead_attention_paramsIT_XT5_EE
        .type           _ZN4mmha33masked_multihead_attention_kernelItLi96ELi128ELi1ELi16ELi256ELb1ELb0EEEv26Multihead_attention_paramsIT_XT5_EE,@function
        .size           _ZN4mmha33masked_multihead_attention_kernelItLi96ELi128ELi1ELi16ELi256ELb1ELb0EEEv26Multihead_attention_paramsIT_XT5_EE,(.L_x_4056 - _ZN4mmha33masked_multihead_attention_kernelItLi96ELi128ELi1ELi16ELi256ELb1ELb0EEEv26Multihead_attention_paramsIT_XT5_EE)
        .other          _ZN4mmha33masked_multihead_attention_kernelItLi96ELi128ELi1ELi16ELi256ELb1ELb0EEEv26Multihead_attention_paramsIT_XT5_EE,@"STO_CUDA_ENTRY STV_DEFAULT"
_ZN4mmha33masked_multihead_attention_kernelItLi96ELi128ELi1ELi16ELi256ELb1ELb0EEEv26Multihead_attention_paramsIT_XT5_EE:
.text._ZN4mmha33masked_multihead_attention_kernelItLi96ELi128ELi1ELi16ELi256ELb1ELb0EEEv26Multihead_attention_paramsIT_XT5_EE:
        /* <DEDUP_REMOVED lines=12> */
.L_x_437:
[----:B------:R-:W1:Y:S08]  /*00c0*/  LDC R6, c[0x0][0x3f0] ;  /* 0x0000fc00ff067b82 */ /* 0x000e700000000800 */
[----:B------:R-:W3:Y:S08]  /*00d0*/  LDC.64 R8, c[0x0][0x460] ;  /* 0x00011800ff087b82 */ /* 0x000ef00000000a00 */
[----:B------:R-:W4:Y:S01]  /*00e0*/  LDC R34, c[0x0][0x40c] ;  /* 0x00010300ff227b82 */ /* 0x000f220000000800 */
[----:B-1----:R-:W-:-:S07]  /*00f0*/  IABS R5, R6 ;  /* 0x0000000600057213 */ /* 0x002fce0000000000 */
[----:B------:R-:W2:Y:S01]  /*0100*/  LDC.64 R16, c[0x0][0x498] ;  /* 0x00012600ff107b82 */ /* 0x000ea20000000a00 */
[----:B------:R-:W1:Y:S01]  /*0110*/  I2F.RP R0, R5 ;  /* 0x0000000500007306 */ /* 0x000e620000209400 */
[----:B---3--:R-:W-:Y:S01]  /*0120*/  ISETP.NE.U32.AND P0, PT, R8, RZ, PT ;  /* 0x000000ff0800720c */ /* 0x008fe20003f05070 */
[----:B------:R-:W3:Y:S05]  /*0130*/  S2R R29, SR_TID.X ;  /* 0x00000000001d7919 */ /* 0x000eea0000002100 */
[----:B------:R-:W0:Y:S01]  /*0140*/  LDC R35, c[0x0][0x3f8] ;  /* 0x0000fe00ff237b82 */ /* 0x000e220000000800 */
[----:B------:R-:W-:-:S04]  /*0150*/  ISETP.NE.AND.EX P0, PT, R9, RZ, PT, P0 ;  /* 0x000000ff0900720c */ /* 0x000fc80003f05300 */
[----:B----4-:R-:W-:Y:S01]  /*0160*/  ISETP.EQ.AND P3, PT, R34, RZ, P0 ;  /* 0x000000ff2200720c */ /* 0x010fe20000762270 */
[----:B-1----:R-:W1:Y:S01]  /*0170*/  MUFU.RCP R0, R0 ;  /* 0x0000000000007308 */ /* 0x002e620000001000 */
[----:B------:R-:W0:Y:S01]  /*0180*/  S2R R28, SR_CTAID.X ;  /* 0x00000000001c7919 */ /* 0x000e220000002500 */
[----:B------:R-:W-:Y:S01]  /*0190*/  BSSY.RECONVERGENT B0, `(.L_x_438) ;  /* 0x000003c000007945 */ /* 0x000fe20003800200 */
[----:B------:R-:W-:Y:S01]  /*01a0*/  P2R R19, PR, RZ, 0x8 ;  /* 0x00000008ff137803 */ /* 0x000fe20000000000 */
[----:B--2---:R-:W-:-:S06]  /*01b0*/  IMAD.WIDE.U32 R16, R21, 0x4, R16 ;  /* 0x0000000415107825 */ /* 0x004fcc00078e0010 */
[----:B------:R2:W5:Y:S01]  /*01c0*/  LDG.E R16, desc[UR36][R16.64] ;  /* 0x0000002410107981 */ /* 0x000562000c1e1900 */
[----:B-1----:R-:W-:-:S04]  /*01d0*/  IADD3 R2, PT, PT, R0, 0xffffffe, RZ ;  /* 0x0ffffffe00027810 */ /* 0x002fc80007ffe0ff */
[----:B------:R1:W4:Y:S02]  /*01e0*/  F2I.FTZ.U32.TRUNC.NTZ R3, R2 ;  /* 0x0000000200037305 */ /* 0x000324000021f000 */
[----:B-1----:R-:W-:Y:S01]  /*01f0*/  HFMA2 R2, -RZ, RZ, 0, 0 ;  /* 0x00000000ff027431 */ /* 0x002fe200000001ff */
[----:B----4-:R-:W-:-:S05]  /*0200*/  IADD3 R4, PT, PT, RZ, -R3, RZ ;  /* 0x80000003ff047210 */ /* 0x010fca0007ffe0ff */
[----:B------:R-:W-:Y:S01]  /*0210*/  IMAD R7, R4, R5, RZ ;  /* 0x0000000504077224 */ /* 0x000fe200078e02ff */
[----:B------:R-:W-:-:S03]  /*0220*/  IABS R4, R21 ;  /* 0x0000001500047213 */ /* 0x000fc60000000000 */
[----:B------:R-:W-:-:S06]  /*0230*/  IMAD.HI.U32 R3, R3, R7, R2 ;  /* 0x0000000703037227 */ /* 0x000fcc00078e0002 */
[----:B------:R-:W-:-:S05]  /*0240*/  IMAD.HI.U32 R3, R3, R4, RZ ;  /* 0x0000000403037227 */ /* 0x000fca00078e00ff */
[----:B------:R-:W-:-:S05]  /*0250*/  IADD3 R0, PT, PT, -R3, RZ, RZ ;  /* 0x000000ff03007210 */ /* 0x000fca0007ffe1ff */
[----:B------:R-:W-:-:S05]  /*0260*/  IMAD R0, R5, R0, R4 ;  /* 0x0000000005007224 */ /* 0x000fca00078e0204 */
[----:B------:R-:W-:-:S13]  /*0270*/  ISETP.GT.U32.AND P1, PT, R5, R0, PT ;  /* 0x000000000500720c */ /* 0x000fda0003f24070 */
[-C--:B------:R-:W-:Y:S02]  /*0280*/  @!P1 IADD3 R0, PT, PT, R0, -R5.reuse, RZ ;  /* 0x8000000500009210 */ /* 0x080fe40007ffe0ff */
[----:B------:R-:W-:Y:S02]  /*0290*/  @!P1 IADD3 R3, PT, PT, R3, 0x1, RZ ;  /* 0x0000000103039810 */ /* 0x000fe40007ffe0ff */
[----:B------:R-:W-:Y:S02]  /*02a0*/  ISETP.GE.U32.AND P0, PT, R0, R5, PT ;  /* 0x000000050000720c */ /* 0x000fe40003f06070 */
[----:B------:R-:W1:Y:S01]  /*02b0*/  @P3 LDC.64 R4, c[0x0][0x460] ;  /* 0x00011800ff043b82 */ /* 0x000e620000000a00 */
[----:B------:R-:W-:Y:S02]  /*02c0*/  LOP3.LUT R0, R21, R6, RZ, 0x3c, !PT ;  /* 0x0000000615007212 */ /* 0x000fe400078e3cff */
[----:B------:R-:W-:Y:S02]  /*02d0*/  ISETP.NE.AND P1, PT, R6, RZ, PT ;  /* 0x000000ff0600720c */ /* 0x000fe40003f25270 */
[----:B------:R-:W-:-:S03]  /*02e0*/  ISETP.GE.AND P2, PT, R0, RZ, PT ;  /* 0x000000ff0000720c */ /* 0x000fc60003f46270 */
[----:B------:R-:W4:Y:S03]  /*02f0*/  LDC R0, c[0x0][0x3e8] ;  /* 0x0000fa00ff007b82 */ /* 0x000f260000000800 */
[----:B------:R-:W-:-:S04]  /*0300*/  @P0 IADD3 R3, PT, PT, R3, 0x1, RZ ;  /* 0x0000000103030810 */ /* 0x000fc80007ffe0ff */
[----:B------:R-:W-:-:S04]  /*0310*/  MOV R84, R3 ;  /* 0x0000000300547202 */ /* 0x000fc80000000f00 */
[----:B------:R-:W-:Y:S02]  /*0320*/  @!P2 IADD3 R84, PT, PT, -R84, RZ, RZ ;  /* 0x000000ff5454a210 */ /* 0x000fe40007ffe1ff */
[----:B------:R-:W-:-:S05]  /*0330*/  @!P1 LOP3.LUT R84, RZ, R6, RZ, 0x33, !PT ;  /* 0x00000006ff549212 */ /* 0x000fca00078e33ff */
[----:B-1----:R-:W-:-:S05]  /*0340*/  @P3 IMAD.WIDE R4, R84, 0x4, R4 ;  /* 0x0000000454043825 */ /* 0x002fca00078e0204 */
[----:B------:R2:W5:Y:S01]  /*0350*/  @P3 LDG.E R2, desc[UR36][R4.64] ;  /* 0x0000002404023981 */ /* 0x000562000c1e1900 */
[----:B----4-:R-:W-:Y:S02]  /*0360*/  ISETP.NE.AND P0, PT, R0, RZ, PT ;  /* 0x000000ff0000720c */ /* 0x010fe40003f05270 */
[----:B---3--:R-:W-:Y:S01]  /*0370*/  ISETP.GT.U32.AND P2, PT, R29, 0x17, PT ;  /* 0x000000171d00780c */ /* 0x008fe20003f44070 */
[----:B0-----:R-:W-:Y:S01]  /*0380*/  IMAD R33, R21, R35, R28 ;  /* 0x0000002315217224 */ /* 0x001fe200078e021c */
[----:B------:R-:W-:-:S09]  /*0390*/  CS2R R26, SRZ ;  /* 0x00000000001a7805 */ /* 0x000fd2000001ff00 */
[----:B------:R-:W-:Y:S02]  /*03a0*/  @P0 IMAD R3, R21, R0, RZ ;  /* 0x0000000015030224 */ /* 0x000fe400078e02ff */
[----:B------:R-:W-:Y:S02]  /*03b0*/  @!P0 IMAD R0, R33, 0x60, RZ ;  /* 0x0000006021008824 */ /* 0x000fe400078e02ff */
[----:B------:R-:W-:Y:S01]  /*03c0*/  @P0 IMAD R0, R28, 0x60, R3 ;  /* 0x000000601c000824 */ /* 0x000fe200078e0203 */
[----:B------:R-:W-:Y:S01]  /*03d0*/  SHF.L.U32 R3, R29, 0x2, RZ ;  /* 0x000000021d037819 */ /* 0x000fe200000006ff */
[----:B--2---:R-:W-:Y:S06]  /*03e0*/  @P2 BRA `(.L_x_439) ;  /* 0x0000000000582947 */ /* 0x004fec0003800000 */
[----:B------:R-:W0:Y:S01]  /*03f0*/  LDC R4, c[0x0][0x478] ;  /* 0x00011e00ff047b82 */ /* 0x000e220000000800 */
[----:B------:R-:W-:Y:S02]  /*0400*/  IADD3 R23, PT, PT, R3, R0, RZ ;  /* 0x0000000003177210 */ /* 0x000fe40007ffe0ff */
        /* <DEDUP_REMOVED lines=20> */
.L_x_439:
[----:B------:R-:W-:Y:S05]  /*0550*/  BSYNC.RECONVERGENT B0 ;  /* 0x0000000000007941 */ /* 0x000fea0003800200 */
.L_x_438:
[----:B------:R-:W1:Y:S01]  /*0560*/  LDCU.64 UR6, c[0x0][0x3a0] ;  /* 0x00007400ff0677ac */ /* 0x000e620008000a00 */
[----:B------:R-:W2:Y:S01]  /*0570*/  LDC.64 R10, c[0x0][0x418] ;  /* 0x00010600ff0a7b82 */ /* 0x000ea20000000a00 */
[----:B------:R-:W-:Y:S01]  /*0580*/  ISETP.GT.U32.OR P3, PT, R29, 0x1f, !P3 ;  /* 0x0000001f1d00780c */ /* 0x000fe20005f64470 */
[----:B------:R-:W-:Y:S01]  /*0590*/  IMAD R33, R33, 0x60, RZ ;  /* 0x0000006021217824 */ /* 0x000fe200078e02ff */
[----:B------:R-:W3:Y:S01]  /*05a0*/  LDCU.64 UR4, c[0x0][0x390] ;  /* 0x00007200ff0477ac */ /* 0x000ee20008000a00 */
[----:B------:R-:W-:Y:S02]  /*05b0*/  SHF.R.U32.HI R31, RZ, 0x1, R29 ;  /* 0x00000001ff1f7819 */ /* 0x000fe4000001161d */
[----:B------:R-:W-:Y:S02]  /*05c0*/  CS2R R24, SRZ ;  /* 0x0000000000187805 */ /* 0x000fe4000001ff00 */
[----:B------:R-:W-:Y:S02]  /*05d0*/  LOP3.LUT R32, R3, 0x4, RZ, 0xc0, !PT ;  /* 0x0000000403207812 */ /* 0x000fe400078ec0ff */
[----:B------:R-:W-:Y:S01]  /*05e0*/  CS2R R22, SRZ ;  /* 0x0000000000167805 */ /* 0x000fe2000001ff00 */
[----:B------:R-:W4:Y:S01]  /*05f0*/  LDC R20, c[0x0][0x3f4] ;  /* 0x0000fd00ff147b82 */ /* 0x000f220000000800 */
[----:B-----5:R-:W-:-:S07]  /*0600*/  IADD3 R30, PT, PT, R16, -0x1, RZ ;  /* 0xffffffff101e7810 */ /* 0x020fce0007ffe0ff */
[----:B------:R-:W0:Y:S01]  /*0610*/  @!P2 LDC.64 R4, c[0x0][0x3b8] ;  /* 0x0000ee00ff04ab82 */ /* 0x000e220000000a00 */
[----:B-1----:R-:W-:-:S04]  /*0620*/  ISETP.NE.U32.AND P1, PT, RZ, UR6, PT ;  /* 0x00000006ff007c0c */ /* 0x002fc8000bf25070 */
[----:B------:R-:W-:Y:S02]  /*0630*/  ISETP.NE.AND.EX P1, PT, RZ, UR7, PT, P1 ;  /* 0x00000007ff007c0c */ /* 0x000fe4000bf25310 */
[----:B---3--:R-:W-:Y:S01]  /*0640*/  ISETP.NE.U32.AND P0, PT, RZ, UR4, PT ;  /* 0x00000004ff007c0c */ /* 0x008fe2000bf05070 */
[----:B------:R-:W1:Y:S01]  /*0650*/  LDCU.U8 UR4, c[0x0][0x404] ;  /* 0x00008080ff0477ac */ /* 0x000e620008000000 */
[C---:B------:R-:W-:Y:S02]  /*0660*/  ISETP.GT.U32.OR P1, PT, R29.reuse, 0x17, !P1 ;  /* 0x000000171d00780c */ /* 0x040fe40004f24470 */
[----:B------:R-:W-:Y:S02]  /*0670*/  ISETP.NE.AND.EX P0, PT, RZ, UR5, PT, P0 ;  /* 0x00000005ff007c0c */ /* 0x000fe4000bf05300 */
[----:B------:R-:W-:Y:S02]  /*0680*/  ISETP.NE.OR P4, PT, R34, RZ, P1 ;  /* 0x000000ff2200720c */ /* 0x000fe40000f85670 */
[----:B------:R-:W-:Y:S01]  /*0690*/  ISETP.GT.U32.OR P0, PT, R29, 0x17, !P0 ;  /* 0x000000171d00780c */ /* 0x000fe20004704470 */
[-C--:B----4-:R-:W-:Y:S01]  /*06a0*/  @!P2 IMAD R0, R33, R20.reuse, R32 ;  /* 0x000000142100a224 */ /* 0x090fe200078e0220 */
[----:B--2---:R-:W-:Y:S01]  /*06b0*/  ISETP.NE.U32.AND P1, PT, R10, RZ, PT ;  /* 0x000000ff0a00720c */ /* 0x004fe20003f25070 */
[----:B------:R-:W-:-:S03]  /*06c0*/  @!P2 IMAD R15, R31, R20, R30 ;  /* 0x000000141f0fa224 */ /* 0x000fc600078e021e */
[----:B------:R-:W-:Y:S02]  /*06d0*/  ISETP.NE.AND.EX P1, PT, R11, RZ, PT, P1 ;  /* 0x000000ff0b00720c */ /* 0x000fe40003f25310 */
[----:B------:R-:W2:Y:S01]  /*06e0*/  @!P3 LDC.64 R10, c[0x0][0x450] ;  /* 0x00011400ff0abb82 */ /* 0x000ea20000000a00 */
[----:B------:R-:W-:Y:S01]  /*06f0*/  @!P2 LEA R17, R15, R0, 0x3 ;  /* 0x000000000f11a211 */ /* 0x000fe200078e18ff */
[----:B------:R-:W-:Y:S02]  /*0700*/  IMAD R15, R28, 0x60, R3 ;  /* 0x000000601c0f7824 */ /* 0x000fe400078e0203 */
[----:B------:R-:W-:Y:S02]  /*0710*/  @!P3 IMAD R0, R2, R35, RZ ;  /* 0x000000230200b224 */ /* 0x000fe400078e02ff */
[----:B0-----:R-:W-:Y:S02]  /*0720*/  @!P2 IMAD.WIDE R4, R17, 0x2, R4 ;  /* 0x000000021104a825 */ /* 0x001fe400078e0204 */
[----:B------:R-:W0:Y:S02]  /*0730*/  @!P4 LDC.64 R8, c[0x0][0x3a0] ;  /* 0x0000e800ff08cb82 */ /* 0x000e240000000a00 */
[----:B------:R-:W-:Y:S01]  /*0740*/  @!P3 IMAD R17, R0, 0x60, R15 ;  /* 0x000000600011b824 */ /* 0x000fe200078e020f */
[----:B------:R3:W4:Y:S05]  /*0750*/  @!P2 LDG.E.64 R24, desc[UR36][R4.64] ;  /* 0x000000240418a981 */ /* 0x00072a000c1e1b00 */
[----:B------:R-:W1:Y:S01]  /*0760*/  @!P0 LDC.64 R6, c[0x0][0x390] ;  /* 0x0000e400ff068b82 */ /* 0x000e620000000a00 */
[----:B--2---:R-:W-:-:S07]  /*0770*/  @!P3 IMAD.WIDE R10, R17, 0x2, R10 ;  /* 0x00000002110ab825 */ /* 0x004fce00078e020a */
[----:B------:R-:W2:Y:S01]  /*0780*/  @P1 LDC.64 R12, c[0x0][0x418] ;  /* 0x00010600ff0c1b82 */ /* 0x000ea20000000a00 */
[----:B------:R-:W4:Y:S01]  /*0790*/  @!P3 LDG.E.64 R10, desc[UR36][R10.64] ;  /* 0x000000240a0ab981 */ /* 0x000f22000c1e1b00 */
[----:B0-----:R-:W-:-:S05]  /*07a0*/  @!P4 IMAD.WIDE.U32 R8, R15, 0x2, R8 ;  /* 0x000000020f08c825 */ /* 0x001fca00078e0008 */
[----:B------:R-:W4:Y:S01]  /*07b0*/  @!P4 LDG.E.64 R22, desc[UR36][R8.64] ;  /* 0x000000240816c981 */ /* 0x000f22000c1e1b00 */
[----:B-1----:R-:W-:Y:S01]  /*07c0*/  @!P0 IMAD.WIDE.U32 R6, R15, 0x2, R6 ;  /* 0x000000020f068825 */ /* 0x002fe200078e0006 */
[----:B------:R-:W-:-:S06]  /*07d0*/  CS2R R14, SRZ ;  /* 0x00000000000e7805 */ /* 0x000fcc000001ff00 */
[----:B------:R0:W4:Y:S01]  /*07e0*/  @!P0 LDG.E.64 R14, desc[UR36][R6.64] ;  /* 0x00000024060e8981 */ /* 0x000122000c1e1b00 */
[----:B--2---:R-:W-:Y:S01]  /*07f0*/  @P1 IMAD.WIDE.U32 R12, R21, 0x4, R12 ;  /* 0x00000004150c1825 */ /* 0x004fe200078e000c */
[----:B------:R-:W-:-:S04]  /*0800*/  IABS R21, R20 ;  /* 0x0000001400157213 */ /* 0x000fc80000000000 */
[----:B------:R-:W1:Y:S08]  /*0810*/  I2F.RP R0, R21 ;  /* 0x0000001500007306 */ /* 0x000e700000209400 */
[----:B-1----:R-:W3:Y:S02]  /*0820*/  MUFU.RCP R0, R0 ;  /* 0x0000000000007308 */ /* 0x002ee40000001000 */
[----:B---3--:R-:W-:-:S06]  /*0830*/  IADD3 R4, PT, PT, R0, 0xffffffe, RZ ;  /* 0x0ffffffe00047810 */ /* 0x008fcc0007ffe0ff */
[----:B------:R1:W0:Y:S01]  /*0840*/  F2I.FTZ.U32.TRUNC.NTZ R5, R4 ;  /* 0x0000000400057305 */ /* 0x000222000021f000 */
[----:B------:R-:W-:Y:S02]  /*0850*/  IABS R18, R30 ;  /* 0x0000001e00127213 */ /* 0x000fe40000000000 */
[----:B-1----:R-:W-:Y:S02]  /*0860*/  MOV R4, RZ ;  /* 0x000000ff00047202 */ /* 0x002fe40000000f00 */
[----:B0-----:R-:W-:-:S05]  /*0870*/  IADD3 R6, PT, PT, RZ, -R5, RZ ;  /* 0x80000005ff067210 */ /* 0x001fca0007ffe0ff */
[----:B------:R-:W-:Y:S02]  /*0880*/  IMAD R7, R6, R21, RZ ;  /* 0x0000001506077224 */ /* 0x000fe400078e02ff */
[----:B------:R-:W0:Y:S02]  /*0890*/  LDC R6, c[0x0][0x400] ;  /* 0x00010000ff067b82 */ /* 0x000e240000000800 */
[----:B------:R-:W-:-:S06]  /*08a0*/  IMAD.HI.U32 R5, R5, R7, R4 ;  /* 0x0000000705057227 */ /* 0x000fcc00078e0004 */
[----:B------:R-:W-:-:S05]  /*08b0*/  IMAD.HI.U32 R5, R5, R18, RZ ;  /* 0x0000001205057227 */ /* 0x000fca00078e00ff */
[----:B------:R-:W-:-:S05]  /*08c0*/  IADD3 R5, PT, PT, -R5, RZ, RZ ;  /* 0x000000ff05057210 */ /* 0x000fca0007ffe1ff */
[----:B------:R-:W-:-:S05]  /*08d0*/  IMAD R18, R21, R5, R18 ;  /* 0x0000000515127224 */ /* 0x000fca00078e0212 */
[----:B------:R-:W-:-:S13]  /*08e0*/  ISETP.GT.U32.AND P0, PT, R21, R18, PT ;  /* 0x000000121500720c */ /* 0x000fda0003f04070 */
[----:B------:R-:W-:-:S04]  /*08f0*/  @!P0 IADD3 R18, PT, PT, R18, -R21, RZ ;  /* 0x8000001512128210 */ /* 0x000fc80007ffe0ff */
[----:B------:R-:W-:Y:S01]  /*0900*/  ISETP.GT.U32.AND P0, PT, R21, R18, PT ;  /* 0x000000121500720c */ /* 0x000fe20003f04070 */
[----:B------:R-:W-:Y:S01]  /*0910*/  HFMA2 R17, -RZ, RZ, 0, 0 ;  /* 0x00000000ff117431 */ /* 0x000fe200000001ff */
[----:B------:R-:W-:Y:S02]  /*0920*/  ISETP.NE.AND P4, PT, R34, RZ, PT ;  /* 0x000000ff2200720c */ /* 0x000fe40003f85270 */
[----:B------:R-:W-:-:S03]  /*0930*/  ISETP.GE.AND P2, PT, R30, RZ, PT ;  /* 0x000000ff1e00720c */ /* 0x000fc60003f46270 */
[----:B------:R1:W5:Y:S06]  /*0940*/  @P1 LDG.E R17, desc[UR36][R12.64] ;  /* 0x000000240c111981 */ /* 0x00036c000c1e1900 */
[----:B------:R-:W-:Y:S02]  /*0950*/  @!P0 IADD3 R18, PT, PT, R18, -R21, RZ ;  /* 0x8000001512128210 */ /* 0x000fe40007ffe0ff */
[----:B------:R-:W-:Y:S02]  /*0960*/  ISETP.NE.AND P0, PT, RZ, UR4, PT ;  /* 0x00000004ff007c0c */ /* 0x000fe4000bf05270 */
[----:B------:R-:W-:-:S02]  /*0970*/  ISETP.NE.AND P1, PT, R20, RZ, PT ;  /* 0x000000ff1400720c */ /* 0x000fc40003f25270 */
[----:B0-----:R-:W-:Y:S01]  /*0980*/  ISETP.LT.OR P0, PT, R6, 0x1, P0 ;  /* 0x000000010600780c */ /* 0x001fe20000701670 */
[----:B------:R-:W-:Y:S01]  /*0990*/  BSSY.RECONVERGENT B6, `(.L_x_440) ;  /* 0x000013b000067945 */ /* 0x000fe20003800200 */
[----:B------:R-:W-:Y:S01]  /*09a0*/  @!P2 IADD3 R18, PT, PT, -R18, RZ, RZ ;  /* 0x000000ff1212a210 */ /* 0x000fe20007ffe1ff */
[----:B------:R-:W-:-:S08]  /*09b0*/  IMAD R84, R84, R35, RZ ;  /* 0x0000002354547224 */ /* 0x000fd000078e02ff */
[----:B------:R-:W-:Y:S01]  /*09c0*/  @!P1 LOP3.LUT R18, RZ, R20, RZ, 0x33, !PT ;  /* 0x00000014ff129212 */ /* 0x000fe200078e33ff */
[----:B----4-:R-:W-:Y:S02]  /*09d0*/  @!P4 HFMA2 R25, R25, 1, 1, R23 ;  /* 0x3c003c001919c831 */ /* 0x010fe40000000017 */
[----:B------:R-:W-:Y:S02]  /*09e0*/  @!P4 HADD2 R24, R24, R22 ;  /* 0x000000161818c230 */ /* 0x000fe40000000000 */
[----:B------:R-:W-:Y:S02]  /*09f0*/  @!P3 HFMA2 R25, R25, R11, -RZ ;  /* 0x0000000b1919b231 */ /* 0x000fe400001000ff */
[----:B------:R-:W-:Y:S02]  /*0a00*/  @!P3 HMUL2 R24, R24, R10 ;  /* 0x0000000a1818b232 */ /* 0x000fe40000000000 */
[----:B------:R-:W-:Y:S02]  /*0a10*/  HFMA2 R27, R27, 1, 1, R15 ;  /* 0x3c003c001b1b7831 */ /* 0x000fe4000000000f */
[----:B------:R-:W-:Y:S01]  /*0a20*/  HADD2 R26, R26, R14 ;  /* 0x0000000e1a1a7230 */ /* 0x000fe20000000000 */
[----:B-1----:R-:W-:Y:S06]  /*0a30*/  @P0 BRA `(.L_x_441) ;  /* 0x00000004006c0947 */ /* 0x002fec0003800000 */
[----:B------:R-:W-:Y:S05]  /*0a40*/  @P4 BRA `(.L_x_442) ;  /* 0x0000000000d04947 */ /* 0x000fea0003800000 */
[----:B------:R-:W-:-:S13]  /*0a50*/  ISETP.GE.AND P0, PT, R3, R6, PT ;  /* 0x000000060300720c */ /* 0x000fda0003f06270 */
[----:B------:R-:W-:Y:S05]  /*0a60*/  @P0 BRA `(.L_x_443) ;  /* 0x0000001000b40947 */ /* 0x000fea0003800000 */
[----:B------:R-:W-:Y:S01]  /*0a70*/  I2FP.F32.U32 R4, R6 ;  /* 0x0000000600047245 */ /* 0x000fe20000201000 */
[--C-:B------:R-:W-:Y:S01]  /*0a80*/  HADD2.F32 R8, -RZ, R25.reuse.H1_H1 ;  /* 0x30000019ff087230 */ /* 0x100fe20000004100 */
[----:B------:R-:W-:Y:S01]  /*0a90*/  IADD3 R0, PT, PT, R3, 0x2, RZ ;  /* 0x0000000203007810 */ /* 0x000fe20007ffe0ff */
[----:B------:R-:W-:Y:S01]  /*0aa0*/  HADD2.F32 R25, -RZ, R25.H0_H0 ;  /* 0x20000019ff197230 */ /* 0x000fe20000004100 */
[----:B------:R-:W-:Y:S02]  /*0ab0*/  I2FP.F32.U32 R3, R3 ;  /* 0x0000000300037245 */ /* 0x000fe40000201000 */
[----:B------:R-:W0:Y:S01]  /*0ac0*/  MUFU.RCP R4, R4 ;  /* 0x0000000400047308 */ /* 0x000e220000001000 */
[----:B------:R-:W-:-:S05]  /*0ad0*/  I2FP.F32.U32 R0, R0 ;  /* 0x0000000000007245 */ /* 0x000fca0000201000 */
[-C--:B0-----:R-:W-:Y:S01]  /*0ae0*/  FMUL.FTZ R0, R0, R4.reuse ;  /* 0x0000000400007220 */ /* 0x081fe20000410000 */
[----:B------:R-:W-:-:S03]  /*0af0*/  FMUL.FTZ R3, R3, R4 ;  /* 0x0000000403037220 */ /* 0x000fc60000410000 */
[----:B------:R-:W-:Y:S01]  /*0b00*/  FMUL.FTZ R5, R0, 13.28771209716796875 ;  /* 0x41549a7800057820 */ /* 0x000fe20000410000 */
[----:B------:R-:W-:Y:S01]  /*0b10*/  FMUL.FTZ R3, R3, 13.28771209716796875 ;  /* 0x41549a7803037820 */ /* 0x000fe20000410000 */
[----:B-----5:R-:W-:-:S04]  /*0b20*/  IADD3 R0, PT, PT, -R17, R34, RZ ;  /* 0x0000002211007210 */ /* 0x020fc80007ffe1ff */
[----:B------:R-:W0:Y:S01]  /*0b30*/  MUFU.EX2 R5, -R5 ;  /* 0x8000000500057308 */ /* 0x000e220000000800 */
[----:B------:R-:W-:-:S03]  /*0b40*/  I2FP.F32.S32 R0, R0 ;  /* 0x0000000000007245 */ /* 0x000fc60000201400 */
[----:B------:R-:W1:Y:S02]  /*0b50*/  MUFU.EX2 R3, -R3 ;  /* 0x8000000300037308 */ /* 0x000e640000000800 */
[----:B0-----:R-:W-:Y:S01]  /*0b60*/  FMUL.FTZ R4, R0, R5 ;  /* 0x0000000500047220 */ /* 0x001fe20000410000 */
[--C-:B------:R-:W-:Y:S02]  /*0b70*/  HADD2.F32 R5, -RZ, R27.reuse.H1_H1 ;  /* 0x3000001bff057230 */ /* 0x100fe40000004100 */
[----:B------:R-:W-:Y:S02]  /*0b80*/  HADD2.F32 R27, -RZ, R27.H0_H0 ;  /* 0x2000001bff1b7230 */ /* 0x000fe40000004100 */
[----:B------:R-:W-:Y:S01]  /*0b90*/  FMUL.RZ R11, R4, 0.15915493667125701904 ;  /* 0x3e22f983040b7820 */ /* 0x000fe2000040c000 */
[----:B-1----:R-:W-:-:S03]  /*0ba0*/  FMUL.FTZ R0, R0, R3 ;  /* 0x0000000300007220 */ /* 0x002fc60000410000 */
[----:B------:R-:W0:Y:S01]  /*0bb0*/  MUFU.SIN R7, R11 ;  /* 0x0000000b00077308 */ /* 0x000e220000000400 */
[----:B------:R-:W-:-:S07]  /*0bc0*/  FMUL.RZ R9, R0, 0.15915493667125701904 ;  /* 0x3e22f98300097820 */ /* 0x000fce000040c000 */
[----:B------:R1:W2:Y:S08]  /*0bd0*/  MUFU.COS R6, R11 ;  /* 0x0000000b00067308 */ /* 0x0002b00000000000 */
[----:B------:R-:W3:Y:S01]  /*0be0*/  MUFU.SIN R4, R9 ;  /* 0x0000000900047308 */ /* 0x000ee20000000400 */
[----:B-1----:R-:W-:Y:S02]  /*0bf0*/  HADD2.F32 R11, -RZ, R24.H1_H1 ;  /* 0x30000018ff0b7230 */ /* 0x002fe40000004100 */
[C---:B0-----:R-:W-:Y:S01]  /*0c00*/  FMUL.FTZ R3, R7.reuse, R5 ;  /* 0x0000000507037220 */ /* 0x041fe20000410000 */
[----:B------:R-:W-:-:S04]  /*0c10*/  FMUL.FTZ R12, R7, R8 ;  /* 0x00000008070c7220 */ /* 0x000fc80000410000 */
[----:B------:R0:W1:Y:S01]  /*0c20*/  MUFU.COS R0, R9 ;  /* 0x0000000900007308 */ /* 0x0000620000000000 */
[C---:B--2---:R-:W-:Y:S01]  /*0c30*/  FMUL.FTZ R10, R6.reuse, R5 ;  /* 0x00000005060a7220 */ /* 0x044fe20000410000 */
[C---:B------:R-:W-:Y:S01]  /*0c40*/  FMUL.FTZ R14, R6.reuse, R8 ;  /* 0x00000008060e7220 */ /* 0x040fe20000410000 */
[--C-:B------:R-:W-:Y:S02]  /*0c50*/  HADD2.F32 R5, -RZ, R26.reuse.H1_H1 ;  /* 0x3000001aff057230 */ /* 0x100fe40000004100 */
[C---:B------:R-:W-:Y:S01]  /*0c60*/  FFMA.FTZ R8, R6.reuse, R27, -R3 ;  /* 0x0000001b06087223 */ /* 0x040fe20000010803 */
[----:B------:R-:W-:Y:S01]  /*0c70*/  FFMA.FTZ R12, R6, R25, -R12 ;  /* 0x00000019060c7223 */ /* 0x000fe2000001080c */
[C---:B------:R-:W-:Y:S01]  /*0c80*/  FFMA.FTZ R27, R7.reuse, R27, R10 ;  /* 0x0000001b071b7223 */ /* 0x040fe2000001000a */
[----:B------:R-:W-:Y:S01]  /*0c90*/  FFMA.FTZ R25, R7, R25, R14 ;  /* 0x0000001907197223 */ /* 0x000fe2000001000e */
[----:B------:R-:W-:Y:S02]  /*0ca0*/  HADD2.F32 R3, -RZ, R26.H0_H0 ;  /* 0x2000001aff037230 */ /* 0x000fe40000004100 */
[----:B---3--:R-:W-:Y:S01]  /*0cb0*/  FMUL.FTZ R7, R4, R5 ;  /* 0x0000000504077220 */ /* 0x008fe20000410000 */
[----:B0-----:R-:W-:-:S02]  /*0cc0*/  HADD2.F32 R9, -RZ, R24.H0_H0 ;  /* 0x20000018ff097230 */ /* 0x001fc40000004100 */
[----:B------:R-:W-:Y:S01]  /*0cd0*/  FMUL.FTZ R6, R4, R11 ;  /* 0x0000000b04067220 */ /* 0x000fe20000410000 */
[----:B------:R-:W-:Y:S02]  /*0ce0*/  F2FP.F16.F32.PACK_AB R27, R27, R8 ;  /* 0x000000081b1b723e */ /* 0x000fe400000000ff */
[----:B------:R-:W-:Y:S01]  /*0cf0*/  F2FP.F16.F32.PACK_AB R25, R25, R12 ;  /* 0x0000000c1919723e */ /* 0x000fe200000000ff */
[C---:B-1----:R-:W-:Y:S01]  /*0d00*/  FMUL.FTZ R5, R0.reuse, R5 ;  /* 0x0000000500057220 */ /* 0x042fe20000410000 */
        /* <DEDUP_REMOVED lines=8> */
.L_x_442:
        /* <DEDUP_REMOVED lines=8> */
[----:B------:R-:W-:Y:S02]  /*0e10*/  I2FP.F32.U32 R5, R0 ;  /* 0x0000000000057245 */ /* 0x000fe40000201000 */
[----:B-----5:R-:W-:-:S04]  /*0e20*/  IADD3 R34, PT, PT, -R17, R34, RZ ;  /* 0x0000002211227210 */ /* 0x020fc80007ffe1ff */
[----:B------:R-:W-:Y:S01]  /*0e30*/  I2FP.F32.S32 R34, R34 ;  /* 0x0000002200227245 */ /* 0x000fe20000201400 */
[-C--:B0-----:R-:W-:Y:S01]  /*0e40*/  FMUL.FTZ R5, R5, R6.reuse ;  /* 0x0000000605057220 */ /* 0x081fe20000410000 */
[----:B------:R-:W-:-:S03]  /*0e50*/  FMUL.FTZ R3, R3, R6 ;  /* 0x0000000603037220 */ /* 0x000fc60000410000 */
[----:B------:R-:W-:Y:S01]  /*0e60*/  FMUL.FTZ R5, R5, 13.28771209716796875 ;  /* 0x41549a7805057820 */ /* 0x000fe20000410000 */
[----:B------:R-:W-:-:S05]  /*0e70*/  FMUL.FTZ R3, R3, 13.28771209716796875 ;  /* 0x41549a7803037820 */ /* 0x000fca0000410000 */
[----:B------:R-:W0:Y:S04]  /*0e80*/  MUFU.EX2 R5, -R5 ;  /* 0x8000000500057308 */ /* 0x000e280000000800 */
[----:B------:R-:W1:Y:S01]  /*0e90*/  MUFU.EX2 R3, -R3 ;  /* 0x8000000300037308 */ /* 0x000e620000000800 */
[C---:B0-----:R-:W-:Y:S01]  /*0ea0*/  FMUL.FTZ R0, R34.reuse, R5 ;  /* 0x0000000522007220 */ /* 0x041fe20000410000 */
[--C-:B------:R-:W-:Y:S02]  /*0eb0*/  HADD2.F32 R5, -RZ, R26.reuse.H1_H1 ;  /* 0x3000001aff057230 */ /* 0x100fe40000004100 */
[----:B-1----:R-:W-:Y:S01]  /*0ec0*/  FMUL.FTZ R34, R34, R3 ;  /* 0x0000000322227220 */ /* 0x002fe20000410000 */
[----:B------:R-:W-:Y:S01]  /*0ed0*/  FMUL.RZ R6, R0, 0.15915493667125701904 ;  /* 0x3e22f98300067820 */ /* 0x000fe2000040c000 */
[----:B------:R-:W-:-:S02]  /*0ee0*/  HADD2.F32 R3, -RZ, R26.H0_H0 ;  /* 0x2000001aff037230 */ /* 0x000fc40000004100 */
[----:B------:R-:W-:Y:S01]  /*0ef0*/  FMUL.RZ R34, R34, 0.15915493667125701904 ;  /* 0x3e22f98322227820 */ /* 0x000fe2000040c000 */
        /* <DEDUP_REMOVED lines=15> */
.L_x_441:
        /* <DEDUP_REMOVED lines=10> */
[----:B0-----:R-:W-:-:S02]  /*1090*/  IADD3 R4, PT, PT, R0, 0xffffffe, RZ ;  /* 0x0ffffffe00047810 */ /* 0x001fc40007ffe0ff */
[----:B------:R-:W-:-:S04]  /*10a0*/  IADD3 R0, PT, PT, RZ, -R11, RZ ;  /* 0x8000000bff007210 */ /* 0x000fc80007ffe0ff */
[----:B------:R0:W1:Y:S02]  /*10b0*/  F2I.FTZ.U32.TRUNC.NTZ R5, R4 ;  /* 0x0000000400057305 */ /* 0x000064000021f000 */
[----:B0-----:R-:W-:Y:S01]  /*10c0*/  HFMA2 R4, -RZ, RZ, 0, 0 ;  /* 0x00000000ff047431 */ /* 0x001fe200000001ff */
[----:B-1----:R-:W-:-:S05]  /*10d0*/  IADD3 R8, PT, PT, RZ, -R5, RZ ;  /* 0x80000005ff087210 */ /* 0x002fca0007ffe0ff */
[----:B------:R-:W-:Y:S01]  /*10e0*/  IMAD R9, R8, R7, RZ ;  /* 0x0000000708097224 */ /* 0x000fe200078e02ff */
[----:B------:R-:W-:-:S03]  /*10f0*/  MOV R8, R10 ;  /* 0x0000000a00087202 */ /* 0x000fc60000000f00 */
[----:B------:R-:W-:-:S06]  /*1100*/  IMAD.HI.U32 R5, R5, R9, R4 ;  /* 0x0000000905057227 */ /* 0x000fcc00078e0004 */
[----:B------:R-:W-:-:S04]  /*1110*/  IMAD.HI.U32 R5, R5, R8, RZ ;  /* 0x0000000805057227 */ /* 0x000fc800078e00ff */
[----:B------:R-:W-:-:S05]  /*1120*/  IMAD R0, R5, R0, R8 ;  /* 0x0000000005007224 */ /* 0x000fca00078e0208 */
[----:B------:R-:W-:-:S13]  /*1130*/  ISETP.GT.U32.AND P1, PT, R7, R0, PT ;  /* 0x000000000700720c */ /* 0x000fda0003f24070 */
[-C--:B------:R-:W-:Y:S02]  /*1140*/  @!P1 IADD3 R0, PT, PT, R0, -R7.reuse, RZ ;  /* 0x8000000700009210 */ /* 0x080fe40007ffe0ff */
[----:B------:R-:W-:Y:S02]  /*1150*/  @!P1 IADD3 R5, PT, PT, R5, 0x1, RZ ;  /* 0x0000000105059810 */ /* 0x000fe40007ffe0ff */
[----:B------:R-:W-:Y:S02]  /*1160*/  ISETP.GE.U32.AND P0, PT, R0, R7, PT ;  /* 0x000000070000720c */ /* 0x000fe40003f06070 */
[----:B------:R-:W-:Y:S02]  /*1170*/  LOP3.LUT R0, R3, R34, RZ, 0x3c, !PT ;  /* 0x0000002203007212 */ /* 0x000fe400078e3cff */
[----:B------:R-:W-:Y:S02]  /*1180*/  ISETP.NE.AND P1, PT, R34, RZ, PT ;  /* 0x000000ff2200720c */ /* 0x000fe40003f25270 */
[----:B------:R-:W-:-:S07]  /*1190*/  ISETP.GE.AND P2, PT, R0, RZ, PT ;  /* 0x000000ff0000720c */ /* 0x000fce0003f46270 */
[----:B------:R-:W-:Y:S02]  /*11a0*/  @P0 IADD3 R5, PT, PT, R5, 0x1, RZ ;  /* 0x0000000105050810 */ /* 0x000fe40007ffe0ff */
[----:B------:R-:W-:Y:S02]  /*11b0*/  ISETP.GE.AND P0, PT, R3, R6, PT ;  /* 0x000000060300720c */ /* 0x000fe40003f06270 */
[----:B------:R-:W-:-:S04]  /*11c0*/  MOV R35, R5 ;  /* 0x0000000500237202 */ /* 0x000fc80000000f00 */
[----:B------:R-:W-:Y:S02]  /*11d0*/  @!P2 IADD3 R35, PT, PT, -R35, RZ, RZ ;  /* 0x000000ff2323a210 */ /* 0x000fe40007ffe1ff */
        /* <DEDUP_REMOVED lines=9> */
[----:B------:R-:W-:Y:S02]  /*1270*/  MOV R8, 0x53f ;  /* 0x0000053f00087802 */ /* 0x000fe40000000f00 */
[----:B------:R1:W2:Y:S01]  /*1280*/  LDC.64 R14, c[0x4][R0] ;  /* 0x01000000000e7b82 */ /* 0x0002a20000000a00 */
[----:B------:R-:W3:Y:S01]  /*1290*/  LDCU.64 UR6, c[0x4][0xd0] ;  /* 0x01001a00ff0677ac */ /* 0x000ee20008000a00 */
[----:B------:R-:W-:Y:S02]  /*12a0*/  MOV R12, 0x1 ;  /* 0x00000001000c7802 */ /* 0x000fe40000000f00 */
[----:B------:R-:W-:Y:S01]  /*12b0*/  MOV R13, RZ ;  /* 0x000000ff000d7202 */ /* 0x000fe20000000f00 */
[----:B------:R-:W4:Y:S01]  /*12c0*/  LDCU.64 UR8, c[0x4][0xa8] ;  /* 0x01001500ff0877ac */ /* 0x000f220008000a00 */
[----:B0-----:R-:W-:-:S02]  /*12d0*/  MOV R4, UR4 ;  /* 0x0000000400047c02 */ /* 0x001fc40008000f00 */
[----:B------:R-:W-:Y:S02]  /*12e0*/  MOV R5, UR5 ;  /* 0x0000000500057c02 */ /* 0x000fe40008000f00 */
[----:B---3--:R-:W-:Y:S02]  /*12f0*/  MOV R6, UR6 ;  /* 0x0000000600067c02 */ /* 0x008fe40008000f00 */
[----:B------:R-:W-:Y:S02]  /*1300*/  MOV R7, UR7 ;  /* 0x0000000700077c02 */ /* 0x000fe40008000f00 */
[----:B----4-:R-:W-:Y:S02]  /*1310*/  MOV R10, UR8 ;  /* 0x00000008000a7c02 */ /* 0x010fe40008000f00 */
[----:B-1----:R-:W-:-:S07]  /*1320*/  MOV R11, UR9 ;  /* 0x00000009000b7c02 */ /* 0x002fce0008000f00 */
[----:B------:R-:W-:-:S07]  /*1330*/  LEPC R20, `(.L_x_444) ;  /* 0x000000001014794e */ /* 0x000fce0000000000 */
[----:B--2--5:R-:W-:Y:S05]  /*1340*/  CALL.ABS.NOINC R14 ;  /* 0x000000000e007343 */ /* 0x024fea0003c00000 */
.L_x_444:
[----:B------:R-:W0:Y:S01]  /*1350*/  S2R R3, SR_CgaCtaId ;  /* 0x0000000000037919 */ /* 0x000e220000008800 */
[----:B------:R-:W1:Y:S01]  /*1360*/  LDC R9, c[0x0][0x400] ;  /* 0x00010000ff097b82 */ /* 0x000e620000000800 */
[----:B------:R-:W-:Y:S02]  /*1370*/  ISETP.NE.AND P6, PT, R37, RZ, PT ;  /* 0x000000ff2500720c */ /* 0x000fe40003fc5270 */
[----:B------:R-:W-:-:S04]  /*1380*/  MOV R0, 0x400 ;  /* 0x0000040000007802 */ /* 0x000fc80000000f00 */
[----:B------:R-:W-:-:S04]  /*1390*/  IADD3 R0, PT, PT, R0, 0x240, RZ ;  /* 0x0000024000007810 */ /* 0x000fc80007ffe0ff */
[----:B0-----:R-:W-:-:S04]  /*13a0*/  LEA R0, R3, R0, 0x18 ;  /* 0x0000000003007211 */ /* 0x001fc800078ec0ff */
[----:B-1----:R-:W-:Y:S01]  /*13b0*/  LEA R3, R9, R0, 0x1 ;  /* 0x0000000009037211 */ /* 0x002fe200078e08ff */
        /* <DEDUP_REMOVED lines=8> */
.L_x_445:
        /* <DEDUP_REMOVED lines=10> */
[----:B------:R-:W-:Y:S01]  /*14e0*/  LEA R15, R5, R0, 0x1 ;  /* 0x00000000050f7211 */ /* 0x000fe200078e08ff */
[----:B------:R-:W0:Y:S01]  /*14f0*/  LDC R8, c[0x0][0x40c] ;  /* 0x00010300ff087b82 */ /* 0x000e220000000800 */
[----:B------:R-:W-:Y:S02]  /*1500*/  BSSY.RECONVERGENT B1, `(.L_x_448) ;  /* 0x0000072000017945 */ /* 0x000fe40003800200 */
        /* <DEDUP_REMOVED lines=9> */
[----:B------:R-:W-:Y:S02]  /*15a0*/  LEA.HI R5, R5, R5, RZ, 0x1 ;  /* 0x0000000505057211 */ /* 0x000fe400078f08ff */
[----:B------:R-:W-:Y:S01]  /*15b0*/  LEA R20, R34, R21, 0x1 ;  /* 0x0000001522147211 */ /* 0x000fe200078e08ff */
        /* <DEDUP_REMOVED lines=9> */
[----:B------:R-:W-:Y:S01]  /*1650*/  HADD2.F32 R11, -RZ, R25.H1_H1 ;  /* 0x30000019ff0b7230 */ /* 0x000fe20000004100 */
[----:B------:R-:W-:Y:S01]  /*1660*/  IADD3 R4, PT, PT, R7, 0x2, RZ ;  /* 0x0000000207047810 */ /* 0x000fe20007ffe0ff */
[----:B------:R-:W-:Y:S01]  /*1670*/  HADD2.F32 R37, -RZ, R27.H0_H0 ;  /* 0x2000001bff257230 */ /* 0x000fe20000004100 */
[----:B-----5:R-:W-:Y:S01]  /*1680*/  IADD3 R8, PT, PT, -R17, R8, RZ ;  /* 0x0000000811087210 */ /* 0x020fe20007ffe1ff */
[----:B------:R-:W-:Y:S01]  /*1690*/  HADD2.F32 R25, -RZ, R25.H0_H0 ;  /* 0x20000019ff197230 */ /* 0x000fe20000004100 */
[----:B------:R-:W0:Y:S01]  /*16a0*/  MUFU.RCP R5, R5 ;  /* 0x0000000500057308 */ /* 0x000e220000001000 */
[----:B------:R-:W-:Y:S02]  /*16b0*/  I2FP.F32.S32 R4, R4 ;  /* 0x0000000400047245 */ /* 0x000fe40000201400 */
        /* <DEDUP_REMOVED lines=41> */
.L_x_451:
[----:B------:R-:W-:Y:S05]  /*1950*/  BSYNC.RECONVERGENT B2 ;  /* 0x0000000000027941 */ /* 0x000fea0003800200 */
.L_x_450:
[C-C-:B------:R-:W-:Y:S02]  /*1960*/  PRMT R4, R24.reuse, 0x5410, R25.reuse ;  /* 0x0000541018047816 */ /* 0x140fe40000000019 */
[----:B------:R-:W-:-:S03]  /*1970*/  PRMT R5, R24, 0x7632, R25 ;  /* 0x0000763218057816 */ /* 0x000fc60000000019 */
[----:B------:R0:W-:Y:S04]  /*1980*/  STS [R21], R4 ;  /* 0x0000000415007388 */ /* 0x0001e80000000800 */
[----:B------:R0:W-:Y:S01]  /*1990*/  STS [R20], R5 ;  /* 0x0000000514007388 */ /* 0x0001e20000000800 */
[----:B------:R-:W-:Y:S05]  /*19a0*/  BRA `(.L_x_452) ;  /* 0x00000000009c7947 */ /* 0x000fea0003800000 */
.L_x_449:
        /* <DEDUP_REMOVED lines=39> */
.L_x_452:
[----:B------:R-:W-:Y:S05]  /*1c20*/  BSYNC.RECONVERGENT B1 ;  /* 0x0000000000017941 */ /* 0x000fea0003800200 */
.L_x_448:
[C-C-:B0-----:R-:W-:Y:S02]  /*1c30*/  PRMT R4, R26.reuse, 0x5410, R27.reuse ;  /* 0x000054101a047816 */ /* 0x141fe4000000001b */
[----:B------:R-:W-:-:S03]  /*1c40*/  PRMT R5, R26, 0x7632, R27 ;  /* 0x000076321a057816 */ /* 0x000fc6000000001b */
[----:B------:R0:W-:Y:S04]  /*1c50*/  STS [R15], R4 ;  /* 0x000000040f007388 */ /* 0x0001e80000000800 */
[----:B------:R0:W-:Y:S02]  /*1c60*/  STS [R14], R5 ;  /* 0x000000050e007388 */ /* 0x0001e40000000800 */
.L_x_447:
[----:B------:R-:W-:Y:S05]  /*1c70*/  BSYNC.RECONVERGENT B0 ;  /* 0x0000000000007941 */ /* 0x000fea0003800200 */
.L_x_446:
        /* <DEDUP_REMOVED lines=8> */
[----:B------:R-:W-:-:S05]  /*1d00*/  @!P0 LEA R3, R34, R3, 0x1 ;  /* 0x0000000322038211 */ /* 0x000fca00078e08ff */
[----:B------:R3:W2:Y:S02]  /*1d10*/  @!P0 LDS.64 R24, [R3] ;  /* 0x0000000003188984 */ /* 0x0006a40000000a00 */
.L_x_454:
[----:B------:R-:W-:Y:S05]  /*1d20*/  BSYNC.RECONVERGENT B0 ;  /* 0x0000000000007941 */ /* 0x000fea0003800200 */
.L_x_453:
[----:B------:R-:W-:Y:S06]  /*1d30*/  BAR.SYNC.DEFER_BLOCKING 0x0 ;  /* 0x0000000000007b1d */ /* 0x000fec0000010000 */
.L_x_443:
[----:B------:R-:W-:Y:S05]  /*1d40*/  BSYNC.RECONVERGENT B6 ;  /* 0x0000000000067941 */ /* 0x000fea0003800200 */
.L_x_440:
[----:B------:R-:W0:Y:S01]  /*1d50*/  LDCU UR4, c[0x0][0x3f4] ;  /* 0x00007e80ff0477ac */ /* 0x000e220008000800 */
[----:B------:R-:W-:Y:S02]  /*1d60*/  ISETP.GT.U32.AND P0, PT, R29, 0x1f, PT ;  /* 0x0000001f1d00780c */ /* 0x000fe40003f04070 */
[----:B---3--:R-:W-:Y:S02]  /*1d70*/  MOV R0, 0xff7fffff ;  /* 0xff7fffff00007802 */ /* 0x008fe40000000f00 */
[----:B0-----:R-:W-:-:S04]  /*1d80*/  MOV R3, UR4 ;  /* 0x0000000400037c02 */ /* 0x001fc80008000f00 */
[----:B-1----:R-:W-:-:S05]  /*1d90*/  VIADDMNMX R5, R16, -R3, RZ, !PT ;  /* 0x8000000310057246 */ /* 0x002fca00078001ff */
[----:B------:R-:W-:Y:S05]  /*1da0*/  @P0 BRA `(.L_x_455) ;  /* 0x0000000000e40947 */ /* 0x000fea0003800000 */
[----:B------:R-:W0:Y:S01]  /*1db0*/  LDCU UR4, c[0x0][0x40c] ;  /* 0x00008180ff0477ac */ /* 0x000e220008000800 */
[----:B------:R-:W1:Y:S01]  /*1dc0*/  S2R R21, SR_CgaCtaId ;  /* 0x0000000000157919 */ /* 0x000e620000008800 */
[----:B------:R-:W-:Y:S01]  /*1dd0*/  MOV R10, 0x400 ;  /* 0x00000400000a7802 */ /* 0x000fe20000000f00 */
[-C--:B------:R-:W-:Y:S02]  /*1de0*/  IMAD R32, R33, R3.reuse, R32 ;  /* 0x0000000321207224 */ /* 0x080fe400078e0220 */
[----:B--2-4-:R-:W-:Y:S02]  /*1df0*/  HMUL2 R12, R27, R25 ;  /* 0x000000191b0c7232 */ /* 0x014fe40000000000 */
[----:B------:R-:W-:Y:S01]  /*1e00*/  IMAD R31, R31, R3, R18 ;  /* 0x000000031f1f7224 */ /* 0x000fe200078e0212 */
[----:B------:R-:W-:Y:S01]  /*1e10*/  IADD3 R4, PT, PT, R10, 0x40, RZ ;  /* 0x000000400a047810 */ /* 0x000fe20007ffe0ff */
[----:B------:R-:W-:-:S03]  /*1e20*/  HFMA2 R12, R26, R24, R12 ;  /* 0x000000181a0c7231 */ /* 0x000fc6000000000c */
[----:B------:R-:W-:Y:S02]  /*1e30*/  LEA R31, R31, R32, 0x3 ;  /* 0x000000201f1f7211 */ /* 0x000fe400078e18ff */
[--C-:B------:R-:W-:Y:S02]  /*1e40*/  HADD2.F32 R13, -RZ, R12.reuse.H0_H0 ;  /* 0x2000000cff0d7230 */ /* 0x100fe40000004100 */
[----:B------:R-:W-:Y:S01]  /*1e50*/  HADD2.F32 R12, -RZ, R12.H1_H1 ;  /* 0x3000000cff0c7230 */ /* 0x000fe20000004100 */
[----:B0-----:R-:W-:Y:S01]  /*1e60*/  ISETP.NE.AND P1, PT, RZ, UR4, PT ;  /* 0x00000004ff007c0c */ /* 0x001fe2000bf25270 */
[----:B------:R-:W-:-:S03]  /*1e70*/  UMOV UR4, 0xffffffff ;  /* 0xffffffff00047882 */ /* 0x000fc60000000000 */
[----:B------:R-:W-:Y:S01]  /*1e80*/  FADD.FTZ R13, R13, R12 ;  /* 0x0000000c0d0d7221 */ /* 0x000fe20000010000 */
[----:B------:R-:W-:-:S08]  /*1e90*/  ISETP.GT.U32.OR P0, PT, R29, 0x17, P1 ;  /* 0x000000171d00780c */ /* 0x000fd00000f04470 */
[----:B------:R-:W-:Y:S02]  /*1ea0*/  @!P1 IADD3 R8, PT, PT, R10, 0x140, RZ ;  /* 0x000001400a089810 */ /* 0x000fe40007ffe0ff */
[----:B-1----:R-:W-:-:S03]  /*1eb0*/  LEA R4, R21, R4, 0x18 ;  /* 0x0000000415047211 */ /* 0x002fc600078ec0ff */
[----:B------:R-:W0:Y:S01]  /*1ec0*/  @!P0 LDC.64 R6, c[0x0][0x3b8] ;  /* 0x0000ee00ff068b82 */ /* 0x000e220000000a00 */
        /* <DEDUP_REMOVED lines=17> */
.L_x_569:
[----:B------:R-:W-:Y:S01]  /*1fe0*/  ISETP.NE.AND P0, PT, R29, RZ, PT ;  /* 0x000000ff1d00720c */ /* 0x000fe20003f05270 */
[----:B-1----:R-:W-:-:S12]  /*1ff0*/  FADD.FTZ R14, R8, R14 ;  /* 0x0000000e080e7221 */ /* 0x002fd80000010000 */
[----:B------:R-:W-:Y:S05]  /*2000*/  @P0 BRA `(.L_x_455) ;  /* 0x00000000004c0947 */ /* 0x000fea0003800000 */
[----:B------:R-:W1:Y:S02]  /*2010*/  LDCU.64 UR4, c[0x0][0x438] ;  /* 0x00008700ff0477ac */ /* 0x000e640008000a00 */
[----:B-1----:R-:W-:Y:S01]  /*2020*/  ISETP.NE.U32.AND P0, PT, RZ, UR4, PT ;  /* 0x00000004ff007c0c */ /* 0x002fe2000bf05070 */
[----:B------:R-:W1:Y:S03]  /*2030*/  LDCU UR4, c[0x0][0x410] ;  /* 0x00008200ff0477ac */ /* 0x000e660008000800 */
[----:B------:R-:W-:-:S13]  /*2040*/  ISETP.NE.AND.EX P0, PT, RZ, UR5, PT, P0 ;  /* 0x00000005ff007c0c */ /* 0x000fda000bf05300 */
[----:B------:R-:W2:Y:S01]  /*2050*/  @P0 LDC R0, c[0x0][0x440] ;  /* 0x00011000ff000b82 */ /* 0x000ea20000000800 */
[----:B-----5:R-:W-:-:S07]  /*2060*/  @P0 IADD3 R9, PT, PT, R30, -R17, RZ ;  /* 0x800000111e090210 */ /* 0x020fce0007ffe0ff */
[----:B------:R-:W3:Y:S01]  /*2070*/  @P0 LDC.64 R6, c[0x0][0x438] ;  /* 0x00010e00ff060b82 */ /* 0x000ee20000000a00 */
[----:B--2---:R-:W-:-:S04]  /*2080*/  @P0 IMAD R28, R28, R0, R9 ;  /* 0x000000001c1c0224 */ /* 0x004fc800078e0209 */
[----:B------:R-:W-:-:S04]  /*2090*/  @P0 IMAD R9, R28, R0, R9 ;  /* 0x000000001c090224 */ /* 0x000fc800078e0209 */
[----:B---3--:R-:W-:-:S06]  /*20a0*/  @P0 IMAD.WIDE R6, R9, 0x2, R6 ;  /* 0x0000000209060825 */ /* 0x008fcc00078e0206 */
[----:B------:R-:W2:Y:S01]  /*20b0*/  @P0 LDG.E.U16 R6, desc[UR36][R6.64] ;  /* 0x0000002406060981 */ /* 0x000ea2000c1e1500 */
[----:B------:R-:W-:Y:S01]  /*20c0*/  IADD3 R10, PT, PT, R10, 0x240, RZ ;  /* 0x000002400a0a7810 */ /* 0x000fe20007ffe0ff */
[----:B-1----:R-:W-:Y:S01]  /*20d0*/  FMUL.FTZ R0, R14, UR4 ;  /* 0x000000040e007c20 */ /* 0x002fe20008410000 */
[----:B------:R-:W-:Y:S02]  /*20e0*/  IADD3 R4, PT, PT, R16, -R5, RZ ;  /* 0x8000000510047210 */ /* 0x000fe40007ffe0ff */
[----:B------:R-:W-:-:S04]  /*20f0*/  LEA R11, R21, R10, 0x18 ;  /* 0x0000000a150b7211 */ /* 0x000fc800078ec0ff */
[----:B------:R-:W-:Y:S01]  /*2100*/  LEA R11, R4, R11, 0x2 ;  /* 0x0000000b040b7211 */ /* 0x000fe200078e10ff */
[----:B--2---:R-:W-:-:S05]  /*2110*/  @P0 HADD2.F32 R9, -RZ, R6.H0_H0 ;  /* 0x20000006ff090230 */ /* 0x004fca0000004100 */
[----:B------:R-:W-:-:S05]  /*2120*/  @P0 FADD.FTZ R0, R0, R9 ;  /* 0x0000000900000221 */ /* 0x000fca0000010000 */
[----:B------:R1:W-:Y:S02]  /*2130*/  STS [R11+-0x4], R0 ;  /* 0xfffffc000b007388 */ /* 0x0003e40000000800 */
.L_x_455:
[----:B------:R-:W-:Y:S05]  /*2140*/  WARPSYNC.ALL ;  /* 0x0000000000007948 */ /* 0x000fea0003800000 */
[----:B------:R-:W3:Y:S08]  /*2150*/  S2UR UR15, SR_CgaCtaId ;  /* 0x00000000000f79c3 */ /* 0x000ef00000008800 */
[----:B------:R-:W-:Y:S01]  /*2160*/  BAR.SYNC.DEFER_BLOCKING 0x0 ;  /* 0x0000000000007b1d */ /* 0x000fe20000010000 */
[----:B------:R-:W-:-:S04]  /*2170*/  LOP3.LUT R7, RZ, R5, RZ, 0x33, !PT ;  /* 0x00000005ff077212 */ /* 0x000fc800078e33ff */
[----:B------:R-:W-:Y:S01]  /*2180*/  IADD3 R7, PT, PT, R7, 0x1f, R16 ;  /* 0x0000001f07077810 */ /* 0x000fe20007ffe010 */
[----:B------:R-:W-:Y:S01]  /*2190*/  UMOV UR14, 0x400 ;  /* 0x00000400000e7882 */ /* 0x000fe20000000000 */
[----:B------:R-:W0:Y:S01]  /*21a0*/  LDCU UR5, c[0x0][0x40c] ;  /* 0x00008180ff0577ac */ /* 0x000e220008000800 */
[----:B------:R-:W1:Y:S01]  /*21b0*/  S2R R212, SR_TID.X ;  /* 0x0000000000d47919 */ /* 0x000e620000002100 */
[----:B------:R-:W1:Y:S01]  /*21c0*/  S2UR UR16, SR_CTAID.X ;  /* 0x00000000001079c3 */ /* 0x000e620000002500 */
[----:B------:R-:W-:Y:S01]  /*21d0*/  SHF.R.S32.HI R4, RZ, 0x1f, R7 ;  /* 0x0000001fff047819 */ /* 0x000fe20000011407 */
[----:B------:R-:W1:Y:S03]  /*21e0*/  LDCU UR18, c[0x0][0x40c] ;  /* 0x00008180ff1277ac */ /* 0x000e660008000800 */
[----:B------:R-:W-:Y:S01]  /*21f0*/  LEA.HI R4, R4, R7, RZ, 0x5 ;  /* 0x0000000704047211 */ /* 0x000fe200078f28ff */
[----:B------:R-:W1:Y:S02]  /*2200*/  LDCU UR17, c[0x0][0x3f8] ;  /* 0x00007f00ff1177ac */ /* 0x000e640008000800 */
[----:B------:R-:W1:Y:S01]  /*2210*/  LDC R9, c[0x0][0x3f0] ;  /* 0x0000fc00ff097b82 */ /* 0x000e620000000800 */
[----:B------:R-:W-:Y:S01]  /*2220*/  LOP3.LUT R214, R4, 0xffffffe0, RZ, 0xc0, !PT ;  /* 0xffffffe004d67812 */ /* 0x000fe200078ec0ff */
[----:B------:R-:W1:Y:S01]  /*2230*/  LDCU UR20, c[0x0][0x3f4] ;  /* 0x00007e80ff1477ac */ /* 0x000e620008000800 */
[----:B---3--:R-:W-:-:S02]  /*2240*/  ULEA UR4, UR15, UR14, 0x18 ;  /* 0x0000000e0f047291 */ /* 0x008fc4000f8ec0ff */
[----:B0-----:R-:W-:Y:S01]  /*2250*/  UISETP.NE.AND UP0, UPT, UR5, URZ, UPT ;  /* 0x000000ff0500728c */ /* 0x001fe2000bf05270 */
[----:B------:R-:W0:Y:S01]  /*2260*/  LDCU UR19, c[0x0][0x410] ;  /* 0x00008200ff1377ac */ /* 0x000e220008000800 */
[----:B------:R-:W3:Y:S05]  /*2270*/  LDCU.64 UR6, c[0x0][0x3b8] ;  /* 0x00007700ff0677ac */ /* 0x000eea0008000a00 */
[----:B------:R-:W0:Y:S01]  /*2280*/  LDS.128 R20, [UR4+0x40] ;  /* 0x00004004ff147984 */ /* 0x000e220008000c00 */
[----:B------:R-:W0:Y:S03]  /*2290*/  LDCU.64 UR8, c[0x0][0x438] ;  /* 0x00008700ff0877ac */ /* 0x000e260008000a00 */
[----:B--2-4-:R-:W2:Y:S01]  /*22a0*/  LDS.128 R24, [UR4+0x50] ;  /* 0x00005004ff187984 */ /* 0x014ea20008000c00 */
[----:B------:R-:W4:Y:S03]  /*22b0*/  LDCU.64 UR10, c[0x0][0x448] ;  /* 0x00008900ff0a77ac */ /* 0x000f260008000a00 */
[----:B------:R-:W0:Y:S01]  /*22c0*/  LDS.128 R28, [UR4+0x60] ;  /* 0x00006004ff1c7984 */ /* 0x000e220008000c00 */
[----:B-1----:R-:W-:Y:S01]  /*22d0*/  ISETP.GE.AND P0, PT, R212, R214, PT ;  /* 0x000000d6d400720c */ /* 0x002fe20003f06270 */
[----:B------:R-:W-:-:S02]  /*22e0*/  IMAD R4, R84, R9, UR16 ;  /* 0x0000001054047e24 */ /* 0x000fc4000f8e0209 */
[----:B------:R-:W1:Y:S04]  /*22f0*/  LDS.128 R32, [UR4+0x70] ;  /* 0x00007004ff207984 */ /* 0x000e680008000c00 */
        /* <DEDUP_REMOVED lines=29> */
.L_x_457:
[----:B------:R-:W-:Y:S01]  /*24d0*/  BSSY.RECONVERGENT B0, `(.L_x_458) ;  /* 0x000037a000007945 */ /* 0x000fe20003800200 */
[----:B------:R-:W-:-:S03]  /*24e0*/  IMAD R4, R4, 0x60, RZ ;  /* 0x0000006004047824 */ /* 0x000fc600078e02ff */
[----:B------:R-:W-:Y:S05]  /*24f0*/  @P0 BRA `(.L_x_459) ;  /* 0x0000003400dc0947 */ /* 0x000fea0003800000 */
[----:B------:R-:W-:Y:S01]  /*2500*/  IABS R6, R3 ;  /* 0x0000000300067213 */ /* 0x000fe20000000000 */
[----:B------:R-:W1:Y:S01]  /*2510*/  S2UR UR5, SR_CTAID.Y ;  /* 0x00000000000579c3 */ /* 0x000e620000002600 */
[----:B------:R-:W2:Y:S01]  /*2520*/  LDCU.64 UR12, c[0x0][0x420] ;  /* 0x00008400ff0c77ac */ /* 0x000ea20008000a00 */
[-C--:B------:R-:W-:Y:S01]  /*2530*/  IADD3 R12, PT, PT, R212, R5.reuse, RZ ;  /* 0x00000005d40c7210 */ /* 0x080fe20007ffe0ff */
[----:B------:R-:W3:Y:S01]  /*2540*/  I2F.RP R8, R6 ;  /* 0x0000000600087306 */ /* 0x000ee20000209400 */
[----:B------:R-:W-:Y:S01]  /*2550*/  IADD3 R214, PT, PT, R214, R5, RZ ;  /* 0x00000005d6d67210 */ /* 0x000fe20007ffe0ff */
[----:B------:R-:W-:Y:S01]  /*2560*/  UIADD3 UR4, UPT, UPT, UR14, 0x240, URZ ;  /* 0x000002400e047890 */ /* 0x000fe2000fffe0ff */
[----:B------:R-:W-:Y:S02]  /*2570*/  IADD3 R213, PT, PT, R12, 0x1, RZ ;  /* 0x000000010cd57810 */ /* 0x000fe40007ffe0ff */
[----:B------:R-:W4:Y:S01]  /*2580*/  LDC R13, c[0x0][0x440] ;  /* 0x00011000ff0d7b82 */ /* 0x000f220000000800 */
[----:B------:R-:W-:-:S06]  /*2590*/  ULEA UR4, UR15, UR4, 0x18 ;  /* 0x000000040f047291 */ /* 0x000fcc000f8ec0ff */
[----:B------:R-:W-:Y:S01]  /*25a0*/  LEA R212, R212, UR4, 0x2 ;  /* 0x00000004d4d47c11 */ /* 0x000fe2000f8e10ff */
[----:B---3--:R-:W3:Y:S01]  /*25b0*/  MUFU.RCP R8, R8 ;  /* 0x0000000800087308 */ /* 0x008ee20000001000 */
[----:B--2---:R-:W-:-:S04]  /*25c0*/  ISETP.NE.U32.AND P0, PT, RZ, UR12, PT ;  /* 0x0000000cff007c0c */ /* 0x004fc8000bf05070 */
[----:B------:R-:W-:Y:S01]  /*25d0*/  ISETP.NE.AND.EX P0, PT, RZ, UR13, PT, P0 ;  /* 0x0000000dff007c0c */ /* 0x000fe2000bf05300 */
[----:B-1----:R-:W-:-:S05]  /*25e0*/  IMAD R7, R3, UR5, RZ ;  /* 0x0000000503077c24 */ /* 0x002fca000f8e02ff */
[----:B------:R-:W-:Y:S01]  /*25f0*/  SHF.R.S32.HI R9, RZ, 0x1f, R7 ;  /* 0x0000001fff097819 */ /* 0x000fe20000011407 */
[----:B----4-:R-:W-:Y:S01]  /*2600*/  IMAD R3, R13, UR16, R16 ;  /* 0x000000100d037c24 */ /* 0x010fe2000f8e0210 */
[----:B---3--:R-:W-:-:S04]  /*2610*/  IADD3 R10, PT, PT, R8, 0xffffffe, RZ ;  /* 0x0ffffffe080a7810 */ /* 0x008fc80007ffe0ff */
[----:B------:R-:W-:Y:S01]  /*2620*/  IADD3 R3, PT, PT, R3, -0x1, RZ ;  /* 0xffffffff03037810 */ /* 0x000fe20007ffe0ff */
[----:B------:R1:W2:Y:S01]  /*2630*/  F2I.FTZ.U32.TRUNC.NTZ R11, R10 ;  /* 0x0000000a000b7305 */ /* 0x0002a2000021f000 */
[----:B------:R-:W-:-:S04]  /*2640*/  IADD3 R8, P1, P2, R7, UR12, R12 ;  /* 0x0000000c07087c10 */ /* 0x000fc8000fa3e00c */
[----:B------:R-:W-:Y:S01]  /*2650*/  IADD3.X R9, PT, PT, R9, UR13, RZ, P1, P2 ;  /* 0x0000000d09097c10 */ /* 0x000fe20008fe44ff */
[----:B-1----:R-:W-:Y:S01]  /*2660*/  HFMA2 R10, -RZ, RZ, 0, 0 ;  /* 0x00000000ff0a7431 */ /* 0x002fe200000001ff */
[----:B--2---:R-:W-:-:S05]  /*2670*/  IADD3 R15, PT, PT, RZ, -R11, RZ ;  /* 0x8000000bff0f7210 */ /* 0x004fca0007ffe0ff */
[----:B------:R-:W-:-:S04]  /*2680*/  IMAD R15, R15, R6, RZ ;  /* 0x000000060f0f7224 */ /* 0x000fc800078e02ff */
[----:B------:R-:W-:-:S04]  /*2690*/  IMAD.HI.U32 R7, R11, R15, R10 ;  /* 0x0000000f0b077227 */ /* 0x000fc800078e000a */
[----:B------:R-:W-:-:S07]  /*26a0*/  IMAD R11, R3, R13, R12 ;  /* 0x0000000d030b7224 */ /* 0x000fce00078e020c */
.L_x_494:
[----:B------:R-:W2:Y:S01]  /*26b0*/  @P0 LDG.E.U8 R211, desc[UR36][R8.64] ;  /* 0x0000002408d30981 */ /* 0x000ea2000c1e1100 */
[----:B------:R-:W-:Y:S01]  /*26c0*/  IADD3 R10, PT, PT, R213, -0x1, RZ ;  /* 0xffffffffd50a7810 */ /* 0x000fe20007ffe0ff */
[----:B------:R-:W-:Y:S01]  /*26d0*/  BSSY.RECONVERGENT B1, `(.L_x_460) ;  /* 0x000003d000017945 */ /* 0x000fe20003800200 */
[----:B------:R-:W-:Y:S02]  /*26e0*/  MOV R3, UR20 ;  /* 0x0000001400037c02 */ /* 0x000fe40008000f00 */
[----:B------:R-:W-:Y:S02]  /*26f0*/  IABS R210, R10 ;  /* 0x0000000a00d27213 */ /* 0x000fe40000000000 */
[----:B------:R-:W-:Y:S01]  /*2700*/  IABS R216, R3 ;  /* 0x0000000300d87213 */ /* 0x000fe20000000000 */
[----:B------:R-:W-:Y:S01]  /*2710*/  IMAD R215, R3, 0x60, RZ ;  /* 0x0000006003d77824 */ /* 0x000fe200078e02ff */
[----:B------:R-:W-:Y:S01]  /*2720*/  ISETP.GE.AND P2, PT, R10, RZ, PT ;  /* 0x000000ff0a00720c */ /* 0x000fe20003f46270 */
[----:B------:R-:W-:Y:S01]  /*2730*/  IMAD.HI.U32 R208, R7, R210, RZ ;  /* 0x000000d207d07227 */ /* 0x000fe200078e00ff */
[----:B------:R-:W-:-:S04]  /*2740*/  ISETP.NE.AND P4, PT, R3, RZ, PT ;  /* 0x000000ff0300720c */ /* 0x000fc80003f85270 */
[----:B------:R-:W-:-:S05]  /*2750*/  IADD3 R209, PT, PT, -R208, RZ, RZ ;  /* 0x000000ffd0d17210 */ /* 0x000fca0007ffe1ff */
[----:B------:R-:W-:-:S05]  /*2760*/  IMAD R209, R216, R209, R210 ;  /* 0x000000d1d8d17224 */ /* 0x000fca00078e02d2 */
[----:B------:R-:W-:-:S13]  /*2770*/  ISETP.GT.U32.AND P1, PT, R6, R209, PT ;  /* 0x000000d10600720c */ /* 0x000fda0003f24070 */
[----:B------:R-:W-:-:S04]  /*2780*/  @!P1 IADD3 R209, PT, PT, R209, -R216, RZ ;  /* 0x800000d8d1d19210 */ /* 0x000fc80007ffe0ff */
[----:B------:R-:W-:-:S13]  /*2790*/  ISETP.GT.U32.AND P1, PT, R6, R209, PT ;  /* 0x000000d10600720c */ /* 0x000fda0003f24070 */
[----:B------:R-:W-:-:S04]  /*27a0*/  @!P1 IADD3 R209, PT, PT, R209, -R216, RZ ;  /* 0x800000d8d1d19210 */ /* 0x000fc80007ffe0ff */
[----:B------:R-:W-:Y:S02]  /*27b0*/  MOV R220, R209 ;  /* 0x000000d100dc7202 */ /* 0x000fe40000000f00 */
[----:B------:R-:W-:Y:S02]  /*27c0*/  IADD3 R209, PT, PT, R16, -0x1, RZ ;  /* 0xffffffff10d17810 */ /* 0x000fe40007ffe0ff */
[----:B------:R-:W-:Y:S02]  /*27d0*/  @!P2 IADD3 R220, PT, PT, -R220, RZ, RZ ;  /* 0x000000ffdcdca210 */ /* 0x000fe40007ffe1ff */
[----:B------:R-:W-:Y:S02]  /*27e0*/  ISETP.GE.AND P1, PT, R10, R209, PT ;  /* 0x000000d10a00720c */ /* 0x000fe40003f26270 */
[----:B------:R-:W-:-:S04]  /*27f0*/  @!P4 LOP3.LUT R220, RZ, R3, RZ, 0x33, !PT ;  /* 0x00000003ffdcc212 */ /* 0x000fc800078e33ff */
[----:B------:R-:W-:Y:S02]  /*2800*/  SHF.L.U32 R216, R220, 0x3, RZ ;  /* 0x00000003dcd87819 */ /* 0x000fe400000006ff */
[----:B--2---:R-:W-:-:S05]  /*2810*/  ISETP.NE.AND P3, PT, R211, RZ, P0 ;  /* 0x000000ffd300720c */ /* 0x004fca0000765270 */
[----:B-----5:R-:W-:Y:S08]  /*2820*/  @P1 BRA `(.L_x_461) ;  /* 0x00000000009c1947 */ /* 0x020ff00003800000 */
[----:B------:R-:W-:Y:S02]  /*2830*/  ISETP.GE.AND P2, PT, R216, R215, PT ;  /* 0x000000d7d800720c */ /* 0x000fe40003f46270 */
[----:B------:R-:W-:-:S11]  /*2840*/  CS2R R150, SRZ ;  /* 0x0000000000967805 */ /* 0x000fd6000001ff00 */
[----:B------:R-:W1:Y:S01]  /*2850*/  @!P2 LDC.64 R208, c[0x0][0x3b8] ;  /* 0x0000ee00ffd0ab82 */ /* 0x000e620000000a00 */
[----:B------:R-:W-:-:S05]  /*2860*/  @!P2 IMAD R149, R4, R3, RZ ;  /* 0x000000030495a224 */ /* 0x000fca00078e02ff */
[----:B------:R-:W-:-:S04]  /*2870*/  @!P2 IADD3 R148, P4, PT, R216, R149, RZ ;  /* 0x00000095d894a210 */ /* 0x000fc80007f9e0ff */
[----:B------:R-:W-:Y:S02]  /*2880*/  @!P2 LEA.HI.X.SX32 R149, R149, RZ, 0x1, P4 ;  /* 0x000000ff9595a211 */ /* 0x000fe400020f0eff */
[----:B-1----:R-:W-:-:S04]  /*2890*/  @!P2 LEA R208, P4, R148, R208, 0x1 ;  /* 0x000000d094d0a211 */ /* 0x002fc800078808ff */
[----:B------:R-:W-:Y:S02]  /*28a0*/  @!P2 LEA.HI.X R209, R148, R209, R149, 0x1, P4 ;  /* 0x000000d194d1a211 */ /* 0x000fe400020f0c95 */
[----:B------:R-:W-:-:S06]  /*28b0*/  CS2R R148, SRZ ;  /* 0x0000000000947805 */ /* 0x000fcc000001ff00 */
[----:B------:R1:W5:Y:S01]  /*28c0*/  @!P2 LDG.E.128 R148, desc[UR36][R208.64] ;  /* 0x00000024d094a981 */ /* 0x000362000c1e1d00 */
[----:B------:R-:W-:-:S09]  /*28d0*/  UISETP.NE.AND UP0, UPT, UR18, URZ, UPT ;  /* 0x000000ff1200728c */ /* 0x000fd2000bf05270 */
[----:B-1----:R-:W-:Y:S05]  /*28e0*/  BRA.U UP0, `(.L_x_461) ;  /* 0x00000001006c7547 */ /* 0x002fea000b800000 */
[----:B------:R-:W-:-:S13]  /*28f0*/  ISETP.NE.AND P5, PT, R19, RZ, PT ;  /* 0x000000ff1300720c */ /* 0x000fda0003fa5270 */
[----:B------:R-:W1:Y:S01]  /*2900*/  @P5 S2R R211, SR_CTAID.X ;  /* 0x0000000000d35919 */ /* 0x000e620000002500 */
[----:B------:R-:W1:Y:S08]  /*2910*/  @P5 LDC R210, c[0x0][0x3f8] ;  /* 0x0000fe00ffd25b82 */ /* 0x000e700000000800 */
[----:B------:R-:W2:Y:S01]  /*2920*/  @P5 LDC.64 R208, c[0x0][0x450] ;  /* 0x00011400ffd05b82 */ /* 0x000ea20000000a00 */
[----:B-1----:R-:W-:-:S04]  /*2930*/  @P5 IMAD R210, R2, R210, R211 ;  /* 0x000000d202d25224 */ /* 0x002fc800078e02d3 */
[----:B------:R-:W-:-:S04]  /*2940*/  @P5 IMAD R211, R210, 0x60, RZ ;  /* 0x00000060d2d35824 */ /* 0x000fc800078e02ff */
[----:B--2---:R-:W-:-:S06]  /*2950*/  @P5 IMAD.WIDE R208, R211, 0x2, R208 ;  /* 0x00000002d3d05825 */ /* 0x004fcc00078e02d0 */
[----:B------:R-:W2:Y:S01]  /*2960*/  @P5 LDG.E.128 R208, desc[UR36][R208.64] ;  /* 0x00000024d0d05981 */ /* 0x000ea2000c1e1d00 */
[----:B-----5:R-:W-:Y:S02]  /*2970*/  HFMA2 R149, R149, 1, 1, R85 ;  /* 0x3c003c0095957831 */ /* 0x020fe40000000055 */
[----:B------:R-:W-:Y:S02]  /*2980*/  HADD2 R148, R148, R84 ;  /* 0x0000005494947230 */ /* 0x000fe40000000000 */
[----:B------:R-:W-:Y:S02]  /*2990*/  HFMA2 R151, R151, 1, 1, R87 ;  /* 0x3c003c0097977831 */ /* 0x000fe40000000057 */
[----:B------:R-:W-:Y:S02]  /*29a0*/  HADD2 R150, R150, R86 ;  /* 0x0000005696967230 */ /* 0x000fe40000000000 */
[----:B--2---:R-:W-:Y:S02]  /*29b0*/  @P5 HFMA2 R149, R149, R209, -RZ ;  /* 0x000000d195955231 */ /* 0x004fe400001000ff */
[----:B------:R-:W-:-:S02]  /*29c0*/  @P5 HMUL2 R148, R148, R208 ;  /* 0x000000d094945232 */ /* 0x000fc40000000000 */
[----:B------:R-:W-:Y:S02]  /*29d0*/  @P5 HFMA2 R151, R151, R211, -RZ ;  /* 0x000000d397975231 */ /* 0x000fe400001000ff */
[----:B------:R-:W-:Y:S01]  /*29e0*/  @P5 HMUL2 R150, R150, R210 ;  /* 0x000000d296965232 */ /* 0x000fe20000000000 */
[----:B------:R-:W-:Y:S06]  /*29f0*/  @P2 BRA `(.L_x_461) ;  /* 0x0000000000282947 */ /* 0x000fec0003800000 */
[----:B------:R-:W-:Y:S08]  /*2a00*/  S2UR UR4, SR_CTAID.Y ;  /* 0x00000000000479c3 */ /* 0x000ff00000002600 */
[----:B------:R-:W1:Y:S02]  /*2a10*/  S2UR UR5, SR_CTAID.X ;  /* 0x00000000000579c3 */ /* 0x000e640000002500 */
[----:B-1----:R-:W-:-:S06]  /*2a20*/  UIMAD UR4, UR4, UR17, UR5 ;  /* 0x00000011040472a4 */ /* 0x002fcc000f8e0205 */
[----:B------:R-:W-:-:S04]  /*2a30*/  IMAD R208, R3, UR4, RZ ;  /* 0x0000000403d07c24 */ /* 0x000fc8000f8e02ff */
[----:B------:R-:W-:-:S05]  /*2a40*/  IMAD R209, R208, 0x60, RZ ;  /* 0x00000060d0d17824 */ /* 0x000fca00078e02ff */
[----:B------:R-:W-:-:S04]  /*2a50*/  IADD3 R210, P2, PT, R216, R209, RZ ;  /* 0x000000d1d8d27210 */ /* 0x000fc80007f5e0ff */
[----:B------:R-:W-:Y:S02]  /*2a60*/  LEA.HI.X.SX32 R209, R209, RZ, 0x1, P2 ;  /* 0x000000ffd1d17211 */ /* 0x000fe400010f0eff */
[----:B------:R-:W-:-:S04]  /*2a70*/  LEA R208, P2, R210, UR6, 0x1 ;  /* 0x00000006d2d07c11 */ /* 0x000fc8000f8408ff */
[----:B------:R-:W-:-:S05]  /*2a80*/  LEA.HI.X R209, R210, UR7, R209, 0x1, P2 ;  /* 0x00000007d2d17c11 */ /* 0x000fca00090f0cd1 */
[----:B------:R1:W-:Y:S04]  /*2a90*/  STG.E.128 desc[UR36][R208.64], R148 ;  /* 0x00000094d0007986 */ /* 0x0003e8000c101d24 */
.L_x_461:
[----:B0-----:R-:W-:Y:S05]  /*2aa0*/  BSYNC.RECONVERGENT B1 ;  /* 0x0000000000017941 */ /* 0x001fea0003800200 */
.L_x_460:
[----:B------:R-:W-:Y:S01]  /*2ab0*/  BSSY.RECONVERGENT B1, `(.L_x_462) ;  /* 0x000005a000017945 */ /* 0x000fe20003800200 */
[----:B------:R-:W-:-:S03]  /*2ac0*/  IADD3 R220, PT, PT, R220, R3, RZ ;  /* 0x00000003dcdc7210 */ /* 0x000fc60007ffe0ff */
[----:B------:R-:W-:Y:S05]  /*2ad0*/  @P1 BRA `(.L_x_463) ;  /* 0x00000004005c1947 */ /* 0x000fea0003800000 */
[----:B------:R-:W-:Y:S01]  /*2ae0*/  SHF.L.U32 R224, R220, 0x3, RZ ;  /* 0x00000003dce07819 */ /* 0x000fe200000006ff */
[----:B------:R-:W-:Y:S01]  /*2af0*/  UISETP.NE.AND UP0, UPT, UR18, URZ, UPT ;  /* 0x000000ff1200728c */ /* 0x000fe2000bf05270 */
[----:B------:R-:W-:Y:S02]  /*2b00*/  LEA R222, R3, R216, 0x4 ;  /* 0x000000d803de7211 */ /* 0x000fe400078e20ff */
[----:B------:R-:W-:Y:S02]  /*2b10*/  CS2R R154, SRZ ;  /* 0x00000000009a7805 */ /* 0x000fe4000001ff00 */
[-C--:B------:R-:W-:Y:S02]  /*2b20*/  ISETP.GE.AND P2, PT, R224, R215.reuse, PT ;  /* 0x000000d7e000720c */ /* 0x080fe40003f46270 */
[----:B------:R-:W-:Y:S02]  /*2b30*/  CS2R R152, SRZ ;  /* 0x0000000000987805 */ /* 0x000fe4000001ff00 */
[----:B------:R-:W-:-:S09]  /*2b40*/  ISETP.GE.AND P4, PT, R222, R215, PT ;  /* 0x000000d7de00720c */ /* 0x000fd20003f86270 */
[----:B-1----:R-:W0:Y:S01]  /*2b50*/  @!P2 LDC.64 R208, c[0x0][0x3b8] ;  /* 0x0000ee00ffd0ab82 */ /* 0x002e220000000a00 */
[----:B------:R-:W-:Y:S01]  /*2b60*/  @!P2 IMAD R15, R4, R3, RZ ;  /* 0x00000003040fa224 */ /* 0x000fe200078e02ff */
[----:B------:R-:W-:-:S04]  /*2b70*/  @!P2 SHF.R.S32.HI R12, RZ, 0x1f, R224 ;  /* 0x0000001fff0ca819 */ /* 0x000fc800000114e0 */
[C---:B------:R-:W-:Y:S02]  /*2b80*/  @!P2 IADD3 R13, P5, PT, R15.reuse, R224, RZ ;  /* 0x000000e00f0da210 */ /* 0x040fe40007fbe0ff */
[----:B------:R-:W1:Y:S02]  /*2b90*/  @!P4 LDC.64 R218, c[0x0][0x3b8] ;  /* 0x0000ee00ffdacb82 */ /* 0x000e640000000a00 */
[----:B------:R-:W-:Y:S01]  /*2ba0*/  @!P2 LEA.HI.X.SX32 R12, R15, R12, 0x1, P5 ;  /* 0x0000000c0f0ca211 */ /* 0x000fe200028f0eff */
[----:B------:R-:W-:Y:S01]  /*2bb0*/  @!P4 IMAD R15, R4, R3, RZ ;  /* 0x00000003040fc224 */ /* 0x000fe200078e02ff */
[----:B0-----:R-:W-:-:S04]  /*2bc0*/  @!P2 LEA R208, P5, R13, R208, 0x1 ;  /* 0x000000d00dd0a211 */ /* 0x001fc800078a08ff */
[----:B------:R-:W-:Y:S02]  /*2bd0*/  @!P2 LEA.HI.X R209, R13, R209, R12, 0x1, P5 ;  /* 0x000000d10dd1a211 */ /* 0x000fe400028f0c0c */
[----:B------:R-:W-:Y:S02]  /*2be0*/  @!P4 SHF.R.S32.HI R12, RZ, 0x1f, R222 ;  /* 0x0000001fff0cc819 */ /* 0x000fe400000114de */
[----:B------:R-:W-:-:S04]  /*2bf0*/  @!P4 IADD3 R13, P5, PT, R15, R222, RZ ;  /* 0x000000de0f0dc210 */ /* 0x000fc80007fbe0ff */
[----:B------:R-:W-:Y:S02]  /*2c00*/  @!P4 LEA.HI.X.SX32 R12, R15, R12, 0x1, P5 ;  /* 0x0000000c0f0cc211 */ /* 0x000fe400028f0eff */
[----:B------:R-:W-:Y:S02]  /*2c10*/  CS2R R14, SRZ ;  /* 0x00000000000e7805 */ /* 0x000fe4000001ff00 */
[----:B-1----:R-:W-:-:S04]  /*2c20*/  @!P4 LEA R218, P5, R13, R218, 0x1 ;  /* 0x000000da0ddac211 */ /* 0x002fc800078a08ff */
[----:B------:R-:W-:Y:S02]  /*2c30*/  @!P4 LEA.HI.X R219, R13, R219, R12, 0x1, P5 ;  /* 0x000000db0ddbc211 */ /* 0x000fe400028f0c0c */
[----:B------:R-:W-:-:S06]  /*2c40*/  CS2R R12, SRZ ;  /* 0x00000000000c7805 */ /* 0x000fcc000001ff00 */
[----:B------:R0:W5:Y:S01]  /*2c50*/  @!P2 LDG.E.128 R12, desc[UR36][R208.64] ;  /* 0x00000024d00ca981 */ /* 0x000162000c1e1d00 */
[----:B------:R-:W-:Y:S05]  /*2c60*/  BRA.U UP0, `(.L_x_464) ;  /* 0x0000000100787547 */ /* 0x000fea000b800000 */
[----:B------:R-:W-:-:S13]  /*2c70*/  ISETP.NE.AND P6, PT, R19, RZ, PT ;  /* 0x000000ff1300720c */ /* 0x000fda0003fc5270 */
[----:B------:R-:W1:Y:S01]  /*2c80*/  @P6 S2R R211, SR_CTAID.X ;  /* 0x0000000000d36919 */ /* 0x000e620000002500 */
[----:B------:R-:W1:Y:S08]  /*2c90*/  @P6 LDC R210, c[0x0][0x3f8] ;  /* 0x0000fe00ffd26b82 */ /* 0x000e700000000800 */
[----:B0-----:R-:W0:Y:S01]  /*2ca0*/  @P6 LDC.64 R208, c[0x0][0x450] ;  /* 0x00011400ffd06b82 */ /* 0x001e220000000a00 */
[----:B-1----:R-:W-:-:S04]  /*2cb0*/  @P6 IMAD R210, R2, R210, R211 ;  /* 0x000000d202d26224 */ /* 0x002fc800078e02d3 */
[----:B------:R-:W-:-:S04]  /*2cc0*/  @P6 IMAD R211, R210, 0x60, RZ ;  /* 0x00000060d2d36824 */ /* 0x000fc800078e02ff */
[----:B0-----:R-:W-:-:S06]  /*2cd0*/  @P6 IMAD.WIDE R208, R211, 0x2, R208 ;  /* 0x00000002d3d06825 */ /* 0x001fcc00078e02d0 */
[----:B------:R-:W2:Y:S01]  /*2ce0*/  @P6 LDG.E.128 R208, desc[UR36][R208.64+0x10] ;  /* 0x00001024d0d06981 */ /* 0x000ea2000c1e1d00 */
[----:B-----5:R-:W-:Y:S02]  /*2cf0*/  HFMA2 R13, R13, 1, 1, R89 ;  /* 0x3c003c000d0d7831 */ /* 0x020fe40000000059 */
[----:B------:R-:W-:Y:S02]  /*2d00*/  HADD2 R12, R12, R88 ;  /* 0x000000580c0c7230 */ /* 0x000fe40000000000 */
[----:B------:R-:W-:Y:S02]  /*2d10*/  HFMA2 R15, R15, 1, 1, R91 ;  /* 0x3c003c000f0f7831 */ /* 0x000fe4000000005b */
[----:B------:R-:W-:Y:S01]  /*2d20*/  HADD2 R14, R14, R90 ;  /* 0x0000005a0e0e7230 */ /* 0x000fe20000000000 */
[----:B------:R-:W-:Y:S01]  /*2d30*/  BSSY.RECONVERGENT B2, `(.L_x_464) ;  /* 0x0000011000027945 */ /* 0x000fe20003800200 */
[----:B--2---:R-:W-:Y:S02]  /*2d40*/  @P6 HFMA2 R13, R13, R209, -RZ ;  /* 0x000000d10d0d6231 */ /* 0x004fe400001000ff */
[----:B------:R-:W-:-:S02]  /*2d50*/  @P6 HMUL2 R12, R12, R208 ;  /* 0x000000d00c0c6232 */ /* 0x000fc40000000000 */
[----:B------:R-:W-:Y:S02]  /*2d60*/  @P6 HFMA2 R15, R15, R211, -RZ ;  /* 0x000000d30f0f6231 */ /* 0x000fe400001000ff */
[----:B------:R-:W-:Y:S01]  /*2d70*/  @P6 HMUL2 R14, R14, R210 ;  /* 0x000000d20e0e6232 */ /* 0x000fe20000000000 */
[----:B------:R-:W-:Y:S06]  /*2d80*/  @P2 BRA `(.L_x_465) ;  /* 0x00000000002c2947 */ /* 0x000fec0003800000 */
[----:B------:R-:W-:Y:S01]  /*2d90*/  S2UR UR4, SR_CTAID.Y ;  /* 0x00000000000479c3 */ /* 0x000fe20000002600 */
[----:B------:R-:W-:-:S07]  /*2da0*/  SHF.R.S32.HI R209, RZ, 0x1f, R224 ;  /* 0x0000001fffd17819 */ /* 0x000fce00000114e0 */
[----:B------:R-:W0:Y:S02]  /*2db0*/  S2UR UR5, SR_CTAID.X ;  /* 0x00000000000579c3 */ /* 0x000e240000002500 */
[----:B0-----:R-:W-:-:S06]  /*2dc0*/  UIMAD UR4, UR4, UR17, UR5 ;  /* 0x00000011040472a4 */ /* 0x001fcc000f8e0205 */
[----:B------:R-:W-:-:S04]  /*2dd0*/  IMAD R208, R3, UR4, RZ ;  /* 0x0000000403d07c24 */ /* 0x000fc8000f8e02ff */
[----:B------:R-:W-:-:S05]  /*2de0*/  IMAD R208, R208, 0x60, RZ ;  /* 0x00000060d0d07824 */ /* 0x000fca00078e02ff */
[----:B------:R-:W-:-:S04]  /*2df0*/  IADD3 R224, P2, PT, R208, R224, RZ ;  /* 0x000000e0d0e07210 */ /* 0x000fc80007f5e0ff */
[----:B------:R-:W-:Y:S02]  /*2e00*/  LEA.HI.X.SX32 R209, R208, R209, 0x1, P2 ;  /* 0x000000d1d0d17211 */ /* 0x000fe400010f0eff */
[----:B------:R-:W-:-:S04]  /*2e10*/  LEA R208, P2, R224, UR6, 0x1 ;  /* 0x00000006e0d07c11 */ /* 0x000fc8000f8408ff */
[----:B------:R-:W-:-:S05]  /*2e20*/  LEA.HI.X R209, R224, UR7, R209, 0x1, P2 ;  /* 0x00000007e0d17c11 */ /* 0x000fca00090f0cd1 */
[----:B------:R0:W-:Y:S04]  /*2e30*/  STG.E.128 desc[UR36][R208.64], R12 ;  /* 0x0000000cd0007986 */ /* 0x0001e8000c101d24 */
.L_x_465:
[----:B------:R-:W-:Y:S05]  /*2e40*/  BSYNC.RECONVERGENT B2 ;  /* 0x0000000000027941 */ /* 0x000fea0003800200 */
.L_x_464:
[----:B------:R2:W5:Y:S01]  /*2e50*/  @!P4 LDG.E.128 R152, desc[UR36][R218.64] ;  /* 0x00000024da98c981 */ /* 0x000562000c1e1d00 */
[----:B------:R-:W-:-:S09]  /*2e60*/  UISETP.NE.AND UP0, UPT, UR18, URZ, UPT ;  /* 0x000000ff1200728c */ /* 0x000fd2000bf05270 */
[----:B--2---:R-:W-:Y:S05]  /*2e70*/  BRA.U UP0, `(.L_x_463) ;  /* 0x0000000100747547 */ /* 0x004fea000b800000 */
        /* <DEDUP_REMOVED lines=8> */
[----:B------:R-:W-:Y:S01]  /*2f00*/  ISETP.GE.AND P2, PT, R222, R215, PT ;  /* 0x000000d7de00720c */ /* 0x000fe20003f46270 */
[----:B-----5:R-:W-:Y:S02]  /*2f10*/  HFMA2 R153, R153, 1, 1, R93 ;  /* 0x3c003c0099997831 */ /* 0x020fe4000000005d */
[----:B------:R-:W-:Y:S02]  /*2f20*/  HADD2 R152, R152, R92 ;  /* 0x0000005c98987230 */ /* 0x000fe40000000000 */
[----:B------:R-:W-:Y:S02]  /*2f30*/  HFMA2 R155, R155, 1, 1, R95 ;  /* 0x3c003c009b9b7831 */ /* 0x000fe4000000005f */
[----:B------:R-:W-:Y:S02]  /*2f40*/  HADD2 R154, R154, R94 ;  /* 0x0000005e9a9a7230 */ /* 0x000fe40000000000 */
[----:B--2---:R-:W-:-:S02]  /*2f50*/  @P5 HFMA2 R153, R153, R209, -RZ ;  /* 0x000000d199995231 */ /* 0x004fc400001000ff */
[----:B------:R-:W-:Y:S02]  /*2f60*/  @P5 HMUL2 R152, R152, R208 ;  /* 0x000000d098985232 */ /* 0x000fe40000000000 */
[----:B------:R-:W-:Y:S02]  /*2f70*/  @P5 HFMA2 R155, R155, R211, -RZ ;  /* 0x000000d39b9b5231 */ /* 0x000fe400001000ff */
[----:B------:R-:W-:Y:S01]  /*2f80*/  @P5 HMUL2 R154, R154, R210 ;  /* 0x000000d29a9a5232 */ /* 0x000fe20000000000 */
[----:B------:R-:W-:Y:S06]  /*2f90*/  @P2 BRA `(.L_x_463) ;  /* 0x00000000002c2947 */ /* 0x000fec0003800000 */
[----:B------:R-:W-:Y:S08]  /*2fa0*/  S2UR UR4, SR_CTAID.Y ;  /* 0x00000000000479c3 */ /* 0x000ff00000002600 */
[----:B------:R-:W0:Y:S02]  /*2fb0*/  S2UR UR5, SR_CTAID.X ;  /* 0x00000000000579c3 */ /* 0x000e240000002500 */
[----:B0-----:R-:W-:-:S06]  /*2fc0*/  UIMAD UR4, UR4, UR17, UR5 ;  /* 0x00000011040472a4 */ /* 0x001fcc000f8e0205 */
[----:B------:R-:W-:-:S04]  /*2fd0*/  IMAD R208, R3, UR4, RZ ;  /* 0x0000000403d07c24 */ /* 0x000fc8000f8e02ff */
[----:B------:R-:W-:Y:S01]  /*2fe0*/  IMAD R209, R208, 0x60, RZ ;  /* 0x00000060d0d17824 */ /* 0x000fe200078e02ff */
[----:B------:R-:W-:-:S04]  /*2ff0*/  SHF.R.S32.HI R208, RZ, 0x1f, R222 ;  /* 0x0000001fffd07819 */ /* 0x000fc800000114de */
[----:B------:R-:W-:-:S04]  /*3000*/  IADD3 R222, P2, PT, R209, R222, RZ ;  /* 0x000000ded1de7210 */ /* 0x000fc80007f5e0ff */
[----:B------:R-:W-:Y:S02]  /*3010*/  LEA.HI.X.SX32 R209, R209, R208, 0x1, P2 ;  /* 0x000000d0d1d17211 */ /* 0x000fe400010f0eff */
[----:B------:R-:W-:-:S04]  /*3020*/  LEA R208, P2, R222, UR6, 0x1 ;  /* 0x00000006ded07c11 */ /* 0x000fc8000f8408ff */
[----:B------:R-:W-:-:S05]  /*3030*/  LEA.HI.X R209, R222, UR7, R209, 0x1, P2 ;  /* 0x00000007ded17c11 */ /* 0x000fca00090f0cd1 */
[----:B------:R2:W-:Y:S04]  /*3040*/  STG.E.128 desc[UR36][R208.64], R152 ;  /* 0x00000098d0007986 */ /* 0x0005e8000c101d24 */
.L_x_463:
[----:B------:R-:W-:Y:S05]  /*3050*/  BSYNC.RECONVERGENT B1 ;  /* 0x0000000000017941 */ /* 0x000fea0003800200 */
.L_x_462:
[----:B------:R-:W-:Y:S04]  /*3060*/  BSSY.RECONVERGENT B1, `(.L_x_466) ;  /* 0x000005c000017945 */ /* 0x000fe80003800200 */
[----:B------:R-:W-:Y:S05]  /*3070*/  @P1 BRA `(.L_x_467) ;  /* 0x0000000400681947 */ /* 0x000fea0003800000 */
[----:B------:R-:W-:-:S04]  /*3080*/  LEA R156, R3, R220, 0x1 ;  /* 0x000000dc039c7211 */ /* 0x000fc800078e08ff */
[----:B------:R-:W-:-:S04]  /*3090*/  SHF.L.U32 R218, R156, 0x3, RZ ;  /* 0x000000039cda7819 */ /* 0x000fc800000006ff */
[----:B------:R-:W-:-:S13]  /*30a0*/  ISETP.GE.AND P2, PT, R218, R215, PT ;  /* 0x000000d7da00720c */ /* 0x000fda0003f46270 */
[----:B012---:R-:W0:Y:S01]  /*30b0*/  @!P2 LDC.64 R208, c[0x0][0x3b8] ;  /* 0x0000ee00ffd0ab82 */ /* 0x007e220000000a00 */
[----:B------:R-:W-:Y:S01]  /*30c0*/  @!P2 IMAD R159, R4, R3, RZ ;  /* 0x00000003049fa224 */ /* 0x000fe200078e02ff */
[----:B------:R-:W-:-:S04]  /*30d0*/  @!P2 SHF.R.S32.HI R156, RZ, 0x1f, R218 ;  /* 0x0000001fff9ca819 */ /* 0x000fc800000114da */
        /* <DEDUP_REMOVED lines=9> */
[----:B------:R-:W-:-:S13]  /*3170*/  ISETP.NE.AND P5, PT, R19, RZ, PT ;  /* 0x000000ff1300720c */ /* 0x000fda0003fa5270 */
[----:B------:R-:W0:Y:S01]  /*3180*/  @P5 S2R R211, SR_CTAID.X ;  /* 0x0000000000d35919 */ /* 0x000e220000002500 */
[----:B------:R-:W0:Y:S08]  /*3190*/  @P5 LDC R210, c[0x0][0x3f8] ;  /* 0x0000fe00ffd25b82 */ /* 0x000e300000000800 */
[----:B------:R-:W1:Y:S01]  /*31a0*/  @P5 LDC.64 R208, c[0x0][0x450] ;  /* 0x00011400ffd05b82 */ /* 0x000e620000000a00 */
[----:B0-----:R-:W-:-:S04]  /*31b0*/  @P5 IMAD R210, R2, R210, R211 ;  /* 0x000000d202d25224 */ /* 0x001fc800078e02d3 */
[----:B------:R-:W-:-:S04]  /*31c0*/  @P5 IMAD R211, R210, 0x60, RZ ;  /* 0x00000060d2d35824 */ /* 0x000fc800078e02ff */
[----:B-1----:R-:W-:-:S06]  /*31d0*/  @P5 IMAD.WIDE R208, R211, 0x2, R208 ;  /* 0x00000002d3d05825 */ /* 0x002fcc00078e02d0 */
[----:B------:R-:W2:Y:S01]  /*31e0*/  @P5 LDG.E.128 R208, desc[UR36][R208.64+0x30] ;  /* 0x00003024d0d05981 */ /* 0x000ea2000c1e1d00 */
[----:B------:R-:W-:Y:S01]  /*31f0*/  ISETP.GE.AND P2, PT, R218, R215, PT ;  /* 0x000000d7da00720c */ /* 0x000fe20003f46270 */
[----:B-----5:R-:W-:Y:S02]  /*3200*/  HFMA2 R157, R157, 1, 1, R97 ;  /* 0x3c003c009d9d7831 */ /* 0x020fe40000000061 */
[----:B------:R-:W-:Y:S02]  /*3210*/  HADD2 R156, R156, R96 ;  /* 0x000000609c9c7230 */ /* 0x000fe40000000000 */
[----:B------:R-:W-:Y:S02]  /*3220*/  HFMA2 R159, R159, 1, 1, R99 ;  /* 0x3c003c009f9f7831 */ /* 0x000fe40000000063 */
[----:B------:R-:W-:Y:S01]  /*3230*/  HADD2 R158, R158, R98 ;  /* 0x000000629e9e7230 */ /* 0x000fe20000000000 */
[----:B------:R-:W-:Y:S01]  /*3240*/  BSSY.RECONVERGENT B2, `(.L_x_468) ;  /* 0x0000011000027945 */ /* 0x000fe20003800200 */
        /* <DEDUP_REMOVED lines=16> */
.L_x_469:
[----:B------:R-:W-:Y:S05]  /*3350*/  BSYNC.RECONVERGENT B2 ;  /* 0x0000000000027941 */ /* 0x000fea0003800200 */
.L_x_468:
[----:B------:R-:W-:Y:S05]  /*3360*/  @P1 BRA `(.L_x_467) ;  /* 0x0000000000ac1947 */ /* 0x000fea0003800000 */
[----:B------:R-:W-:-:S04]  /*3370*/  LEA R218, R3, R216, 0x5 ;  /* 0x000000d803da7211 */ /* 0x000fc800078e28ff */
[----:B------:R-:W-:-:S13]  /*3380*/  ISETP.GE.AND P2, PT, R218, R215, PT ;  /* 0x000000d7da00720c */ /* 0x000fda0003f46270 */
[----:B0-----:R-:W0:Y:S01]  /*3390*/  @!P2 LDC.64 R208, c[0x0][0x3b8] ;  /* 0x0000ee00ffd0ab82 */ /* 0x001e220000000a00 */
        /* <DEDUP_REMOVED lines=10> */
[----:B---3--:R-:W-:Y:S05]  /*3440*/  BRA.U UP0, `(.L_x_467) ;  /* 0x0000000100747547 */ /* 0x008fea000b800000 */
        /* <DEDUP_REMOVED lines=29> */
.L_x_467:
[----:B------:R-:W-:Y:S05]  /*3620*/  BSYNC.RECONVERGENT B1 ;  /* 0x0000000000017941 */ /* 0x000fea0003800200 */
.L_x_466:
[----:B------:R-:W-:Y:S01]  /*3630*/  BSSY.RECONVERGENT B1, `(.L_x_470) ;  /* 0x000002d000017945 */ /* 0x000fe20003800200 */
[----:B------:R-:W-:-:S03]  /*3640*/  LEA R220, R3, R220, 0x2 ;  /* 0x000000dc03dc7211 */ /* 0x000fc600078e10ff */
[----:B------:R-:W-:Y:S05]  /*3650*/  @P1 BRA `(.L_x_471) ;  /* 0x0000000000a81947 */ /* 0x000fea0003800000 */
[----:B------:R-:W-:-:S04]  /*3660*/  SHF.L.U32 R218, R220, 0x3, RZ ;  /* 0x00000003dcda7819 */ /* 0x000fc800000006ff */
[----:B------:R-:W-:-:S13]  /*3670*/  ISETP.GE.AND P2, PT, R218, R215, PT ;  /* 0x000000d7da00720c */ /* 0x000fda0003f46270 */
[----:B0123--:R-:W0:Y:S01]  /*3680*/  @!P2 LDC.64 R208, c[0x0][0x3b8] ;  /* 0x0000ee00ffd0ab82 */ /* 0x00fe220000000a00 */
        /* <DEDUP_REMOVED lines=39> */
.L_x_471:
[----:B------:R-:W-:Y:S05]  /*3900*/  BSYNC.RECONVERGENT B1 ;  /* 0x0000000000017941 */ /* 0x000fea0003800200 */
.L_x_470:
[----:B------:R-:W-:Y:S01]  /*3910*/  BSSY.RECONVERGENT B1, `(.L_x_472) ;  /* 0x000002d000017945 */ /* 0x000fe20003800200 */
[----:B------:R-:W-:-:S03]  /*3920*/  IADD3 R220, PT, PT, R220, R3, RZ ;  /* 0x00000003dcdc7210 */ /* 0x000fc60007ffe0ff */
[----:B------:R-:W-:Y:S05]  /*3930*/  @P1 BRA `(.L_x_473) ;  /* 0x0000000000a81947 */ /* 0x000fea0003800000 */
[----:B------:R-:W-:-:S04]  /*3940*/  SHF.L.U32 R218, R220, 0x3, RZ ;  /* 0x00000003dcda7819 */ /* 0x000fc800000006ff */
[----:B------:R-:W-:-:S13]  /*3950*/  ISETP.GE.AND P2, PT, R218, R215, PT ;  /* 0x000000d7da00720c */ /* 0x000fda0003f46270 */
[----:B01234-:R-:W0:Y:S01]  /*3960*/  @!P2 LDC.64 R208, c[0x0][0x3b8] ;  /* 0x0000ee00ffd0ab82 */ /* 0x01fe220000000a00 */
        /* <DEDUP_REMOVED lines=39> */
.L_x_473:
[----:B------:R-:W-:Y:S05]  /*3be0*/  BSYNC.RECONVERGENT B1 ;  /* 0x0000000000017941 */ /* 0x000fea0003800200 */
.L_x_472:
        /* <DEDUP_REMOVED lines=45> */
.L_x_475:
[----:B------:R-:W-:Y:S05]  /*3ec0*/  BSYNC.RECONVERGENT B1 ;  /* 0x0000000000017941 */ /* 0x000fea0003800200 */
.L_x_474:
[----:B------:R-:W-:Y:S01]  /*3ed0*/  BSSY.RECONVERGENT B1, `(.L_x_476) ;  /* 0x000002c000017945 */ /* 0x000fe20003800200 */
[----:B------:R-:W-:-:S03]  /*3ee0*/  LEA R216, R3, R216, 0x6 ;  /* 0x000000d803d87211 */ /* 0x000fc600078e30ff */
[----:B------:R-:W-:Y:S05]  /*3ef0*/  @P1 BRA `(.L_x_477) ;  /* 0x0000000000a41947 */ /* 0x000fea0003800000 */
        /* <DEDUP_REMOVED lines=41> */
.L_x_477:
[----:B------:R-:W-:Y:S05]  /*4190*/  BSYNC.RECONVERGENT B1 ;  /* 0x0000000000017941 */ /* 0x000fea0003800200 */
.L_x_476:
[----:B------:R-:W-:Y:S01]  /*41a0*/  BSSY.RECONVERGENT B1, `(.L_x_478) ;  /* 0x000002d000017945 */ /* 0x000fe20003800200 */
[----:B------:R-:W-:-:S03]  /*41b0*/  LEA R218, R3, R218, 0x1 ;  /* 0x000000da03da7211 */ /* 0x000fc600078e08ff */
        /* <DEDUP_REMOVED lines=43> */
.L_x_479:
[----:B------:R-:W-:Y:S05]  /*4470*/  BSYNC.RECONVERGENT B1 ;  /* 0x0000000000017941 */ /* 0x000fea0003800200 */
.L_x_478:
        /* <DEDUP_REMOVED lines=45> */
.L_x_481:
[----:B------:R-:W-:Y:S05]  /*4750*/  BSYNC.RECONVERGENT B1 ;  /* 0x0000000000017941 */ /* 0x000fea0003800200 */
.L_x_480:
        /* <DEDUP_REMOVED lines=45> */
.L_x_483:
[----:B------:R-:W-:Y:S05]  /*4a30*/  BSYNC.RECONVERGENT B1 ;  /* 0x0000000000017941 */ /* 0x000fea0003800200 */
.L_x_482:
        /* <DEDUP_REMOVED lines=45> */
.L_x_485:
[----:B------:R-:W-:Y:S05]  /*4d10*/  BSYNC.RECONVERGENT B1 ;  /* 0x0000000000017941 */ /* 0x000fea0003800200 */
.L_x_484:
        /* <DEDUP_REMOVED lines=45> */
.L_x_487:
[----:B------:R-:W-:Y:S05]  /*4ff0*/  BSYNC.RECONVERGENT B1 ;  /* 0x0000000000017941 */ /* 0x000fea0003800200 */
.L_x_486:
        /* <DEDUP_REMOVED lines=45> */
.L_x_489:
[----:B------:R-:W-:Y:S05]  /*52d0*/  BSYNC.RECONVERGENT B1 ;  /* 0x0000000000017941 */ /* 0x000fea0003800200 */
.L_x_488:
[----:B------:R-:W-:Y:S04]  /*52e0*/  BSSY.RECONVERGENT B1, `(.L_x_490) ;  /* 0x000002e000017945 */ /* 0x000fe80003800200 */
[----:B------:R-:W-:Y:S05]  /*52f0*/  @P1 BRA `(.L_x_491) ;  /* 0x0000000000b01947 */ /* 0x000fea0003800000 */
[----:B------:R-:W-:-:S04]  /*5300*/  IADD3 R204, PT, PT, R218, R3, RZ ;  /* 0x00000003dacc7210 */ /* 0x000fc80007ffe0ff */
        /* <DEDUP_REMOVED lines=15> */
[----:B------:R-:W0:Y:S01]  /*5400*/  @!P2 S2R R215, SR_CTAID.Y ;  /* 0x0000000000d7a919 */ /* 0x000e220000002600 */
[----:B------:R-:W0:Y:S01]  /*5410*/  @!P2 LDC R219, c[0x0][0x3f8] ;  /* 0x0000fe00ffdbab82 */ /* 0x000e220000000800 */
[----:B------:R-:W0:Y:S07]  /*5420*/  @!P2 S2R R220, SR_CTAID.X ;  /* 0x0000000000dca919 */ /* 0x000e2e0000002500 */
[----:B------:R-:W1:Y:S03]  /*5430*/  @!P2 LDC.64 R216, c[0x0][0x3b8] ;  /* 0x0000ee00ffd8ab82 */ /* 0x000e660000000a00 */
[----:B------:R-:W2:Y:S05]  /*5440*/  @P5 S2R R211, SR_CTAID.X ;  /* 0x0000000000d35919 */ /* 0x000eaa0000002500 */
[----:B------:R-:W2:Y:S08]  /*5450*/  @P5 LDC R210, c[0x0][0x3f8] ;  /* 0x0000fe00ffd25b82 */ /* 0x000eb00000000800 */
[----:B------:R-:W3:Y:S01]  /*5460*/  @P5 LDC.64 R208, c[0x0][0x450] ;  /* 0x00011400ffd05b82 */ /* 0x000ee20000000a00 */
[----:B--2---:R-:W-:-:S04]  /*5470*/  @P5 IMAD R210, R2, R210, R211 ;  /* 0x000000d202d25224 */ /* 0x004fc800078e02d3 */
[----:B------:R-:W-:-:S04]  /*5480*/  @P5 IMAD R211, R210, 0x60, RZ ;  /* 0x00000060d2d35824 */ /* 0x000fc800078e02ff */
[----:B---3--:R-:W-:-:S06]  /*5490*/  @P5 IMAD.WIDE R208, R211, 0x2, R208 ;  /* 0x00000002d3d05825 */ /* 0x008fcc00078e02d0 */
[----:B------:R-:W2:Y:S01]  /*54a0*/  @P5 LDG.E.128 R208, desc[UR36][R208.64+0xf0] ;  /* 0x0000f024d0d05981 */ /* 0x000ea2000c1e1d00 */
[----:B0-----:R-:W-:Y:S01]  /*54b0*/  @!P2 IMAD R220, R215, R219, R220 ;  /* 0x000000dbd7dca224 */ /* 0x001fe200078e02dc */
[----:B------:R-:W-:Y:S01]  /*54c0*/  @!P2 SHF.R.S32.HI R219, RZ, 0x1f, R218 ;  /* 0x0000001fffdba819 */ /* 0x000fe200000114da */
[----:B-----5:R-:W-:Y:S02]  /*54d0*/  HADD2 R204, R204, R144 ;  /* 0x00000090cccc7230 */ /* 0x020fe40000000000 */
[----:B------:R-:W-:Y:S02]  /*54e0*/  HFMA2 R205, R205, 1, 1, R145 ;  /* 0x3c003c00cdcd7831 */ /* 0x000fe40000000091 */
[----:B------:R-:W-:Y:S02]  /*54f0*/  @!P2 IMAD R220, R220, R3, RZ ;  /* 0x00000003dcdca224 */ /* 0x000fe400078e02ff */
[----:B------:R-:W-:Y:S02]  /*5500*/  HADD2 R206, R206, R146 ;  /* 0x00000092cece7230 */ /* 0x000fe40000000000 */
[----:B------:R-:W-:-:S02]  /*5510*/  HFMA2 R207, R207, 1, 1, R147 ;  /* 0x3c003c00cfcf7831 */ /* 0x000fc40000000093 */
[----:B------:R-:W-:-:S05]  /*5520*/  @!P2 IMAD R220, R220, 0x60, RZ ;  /* 0x00000060dcdca824 */ /* 0x000fca00078e02ff */
[----:B------:R-:W-:-:S04]  /*5530*/  @!P2 IADD3 R215, P4, PT, R220, R218, RZ ;  /* 0x000000dadcd7a210 */ /* 0x000fc80007f9e0ff */
[----:B------:R-:W-:Y:S02]  /*5540*/  @!P2 LEA.HI.X.SX32 R218, R220, R219, 0x1, P4 ;  /* 0x000000dbdcdaa211 */ /* 0x000fe400020f0eff */
[----:B-1----:R-:W-:-:S04]  /*5550*/  @!P2 LEA R216, P4, R215, R216, 0x1 ;  /* 0x000000d8d7d8a211 */ /* 0x002fc800078808ff */
[----:B------:R-:W-:Y:S01]  /*5560*/  @!P2 LEA.HI.X R217, R215, R217, R218, 0x1, P4 ;  /* 0x000000d9d7d9a211 */ /* 0x000fe200020f0cda */
[----:B--2---:R-:W-:Y:S02]  /*5570*/  @P5 HMUL2 R204, R204, R208 ;  /* 0x000000d0cccc5232 */ /* 0x004fe40000000000 */
[----:B------:R-:W-:Y:S02]  /*5580*/  @P5 HFMA2 R205, R205, R209, -RZ ;  /* 0x000000d1cdcd5231 */ /* 0x000fe400001000ff */
[----:B------:R-:W-:Y:S02]  /*5590*/  @P5 HMUL2 R206, R206, R210 ;  /* 0x000000d2cece5232 */ /* 0x000fe40000000000 */
[----:B------:R-:W-:-:S05]  /*55a0*/  @P5 HFMA2 R207, R207, R211, -RZ ;  /* 0x000000d3cfcf5231 */ /* 0x000fca00001000ff */
[----:B------:R0:W-:Y:S02]  /*55b0*/  @!P2 STG.E.128 desc[UR36][R216.64], R204 ;  /* 0x000000ccd800a986 */ /* 0x0001e4000c101d24 */
.L_x_491:
[----:B------:R-:W-:Y:S05]  /*55c0*/  BSYNC.RECONVERGENT B1 ;  /* 0x0000000000017941 */ /* 0x000fea0003800200 */
.L_x_490:
[----:B------:R-:W-:Y:S04]  /*55d0*/  BSSY.RECONVERGENT B1, `(.L_x_492) ;  /* 0x0000061000017945 */ /* 0x000fe80003800200 */
[----:B------:R-:W-:Y:S05]  /*55e0*/  @P1 BRA `(.L_x_493) ;  /* 0x00000004007c1947 */ /* 0x000fea0003800000 */
[----:B------:R-:W-:Y:S02]  /*55f0*/  ISETP.NE.U32.AND P1, PT, RZ, UR10, PT ;  /* 0x0000000aff007c0c */ /* 0x000fe4000bf25070 */
[----:B------:R-:W-:Y:S02]  /*5600*/  ISETP.NE.U32.AND P2, PT, RZ, UR8, PT ;  /* 0x00000008ff007c0c */ /* 0x000fe4000bf45070 */
[----:B------:R-:W-:Y:S02]  /*5610*/  ISETP.NE.AND.EX P1, PT, RZ, UR11, PT, P1 ;  /* 0x0000000bff007c0c */ /* 0x000fe4000bf25310 */
[----:B------:R-:W-:-:S11]  /*5620*/  ISETP.NE.AND.EX P2, PT, RZ, UR9, PT, P2 ;  /* 0x00000009ff007c0c */ /* 0x000fd6000bf45320 */
[----:B01234-:R-:W0:Y:S01]  /*5630*/  @P1 S2R R209, SR_CTAID.X ;  /* 0x0000000000d11919 */ /* 0x01fe220000002500 */
[----:B------:R-:W0:Y:S08]  /*5640*/  @P1 LDC.64 R216, c[0x0][0x448] ;  /* 0x00011200ffd81b82 */ /* 0x000e300000000a00 */
[----:B------:R-:W1:Y:S01]  /*5650*/  @P2 LDC.64 R210, c[0x0][0x438] ;  /* 0x00010e00ffd22b82 */ /* 0x000e620000000a00 */
[----:B0-----:R-:W-:-:S04]  /*5660*/  @P1 IMAD.WIDE.U32 R216, R209, 0x2, R216 ;  /* 0x00000002d1d81825 */ /* 0x001fc800078e00d8 */
[----:B-1----:R-:W-:Y:S01]  /*5670*/  @P2 IMAD.WIDE R210, R11, 0x2, R210 ;  /* 0x000000020bd22825 */ /* 0x002fe200078e02d2 */
[----:B------:R-:W2:Y:S04]  /*5680*/  @P1 LDG.E.U16 R209, desc[UR36][R216.64] ;  /* 0x00000024d8d11981 */ /* 0x000ea8000c1e1500 */
[----:B------:R0:W3:Y:S01]  /*5690*/  @P2 LDG.E.U16 R208, desc[UR36][R210.64] ;  /* 0x00000024d2d02981 */ /* 0x0000e2000c1e1500 */
[----:B-----5:R-:W-:-:S04]  /*56a0*/  HFMA2 R215, R21, R149, -RZ ;  /* 0x0000009515d77231 */ /* 0x020fc800001000ff */
[----:B------:R-:W-:Y:S02]  /*56b0*/  HFMA2 R215, R25, R13, R215 ;  /* 0x0000000d19d77231 */ /* 0x000fe400000000d7 */
[----:B0-----:R-:W-:Y:S01]  /*56c0*/  HMUL2 R211, R20, R148 ;  /* 0x0000009414d37232 */ /* 0x001fe20000000000 */
[----:B------:R-:W0:Y:S01]  /*56d0*/  @P1 LDC R210, c[0x0][0x408] ;  /* 0x00010200ffd21b82 */ /* 0x000e220000000800 */
[----:B------:R-:W-:Y:S02]  /*56e0*/  HMUL2 R217, R22, R150 ;  /* 0x0000009616d97232 */ /* 0x000fe40000000000 */
[----:B------:R-:W-:Y:S02]  /*56f0*/  HFMA2 R218, R24, R12, R211 ;  /* 0x0000000c18da7231 */ /* 0x000fe400000000d3 */
[----:B------:R-:W-:Y:S02]  /*5700*/  HMUL2 R211, R23, R151 ;  /* 0x0000009717d37232 */ /* 0x000fe40000000000 */
        /* <DEDUP_REMOVED lines=8> */
[----:B------:R-:W-:Y:S01]  /*5790*/  HFMA2 R217, R34, R158, R217 ;  /* 0x0000009e22d97231 */ /* 0x000fe200000000d9 */
[----:B------:R-:W0:Y:S01]  /*57a0*/  @P1 LDC R211, c[0x0][0x430] ;  /* 0x00010c00ffd31b82 */ /* 0x000e220000000800 */
        /* <DEDUP_REMOVED lines=48> */
[----:B------:R-:W-:Y:S02]  /*5ab0*/  HADD2 R216, R218, R216 ;  /* 0x000000d8dad87230 */ /* 0x000fe40000000000 */
[----:B------:R-:W-:Y:S02]  /*5ac0*/  HFMA2 R215, R83, R207, R215 ;  /* 0x000000cf53d77231 */ /* 0x000fe400000000d7 */
[----:B------:R-:W-:Y:S01]  /*5ad0*/  HADD2 R216, R216, R217 ;  /* 0x000000d9d8d87230 */ /* 0x000fe20000000000 */
[----:B0-----:R-:W-:-:S03]  /*5ae0*/  @P1 IADD3 R211, PT, PT, R210, R211, RZ ;  /* 0x000000d3d2d31210 */ /* 0x001fc60007ffe0ff */
[----:B------:R-:W-:Y:S01]  /*5af0*/  HFMA2 R215, R216, 1, 1, R215 ;  /* 0x3c003c00d8d77831 */ /* 0x000fe200000000d7 */
[----:B------:R-:W-:-:S04]  /*5b00*/  @P1 ISETP.GE.AND P4, PT, R10, R211, PT ;  /* 0x000000d30a00120c */ /* 0x000fc80003f86270 */
[--C-:B------:R-:W-:Y:S02]  /*5b10*/  HADD2.F32 R10, -RZ, R215.reuse.H0_H0 ;  /* 0x200000d7ff0a7230 */ /* 0x100fe40000004100 */
[----:B------:R-:W-:Y:S01]  /*5b20*/  HADD2.F32 R215, -RZ, R215.H1_H1 ;  /* 0x300000d7ffd77230 */ /* 0x000fe20000004100 */
[----:B------:R-:W-:-:S04]  /*5b30*/  @P1 SEL R210, R17, RZ, !P4 ;  /* 0x000000ff11d21207 */ /* 0x000fc80006000000 */
[----:B------:R-:W-:Y:S01]  /*5b40*/  FADD.FTZ R10, R10, R215 ;  /* 0x000000d70a0a7221 */ /* 0x000fe20000010000 */
[----:B------:R-:W-:-:S03]  /*5b50*/  @P1 IADD3 R210, PT, PT, R213, R210, -R16 ;  /* 0x000000d2d5d21210 */ /* 0x000fc60007ffe810 */
[----:B------:R-:W-:Y:S01]  /*5b60*/  FMUL.FTZ R211, R10, UR19 ;  /* 0x000000130ad37c20 */ /* 0x000fe20008410000 */
[----:B------:R-:W-:Y:S01]  /*5b70*/  @P1 I2FP.F32.S32 R210, R210 ;  /* 0x000000d200d21245 */ /* 0x000fe20000201400 */
[----:B--2---:R-:W-:Y:S02]  /*5b80*/  @P1 HADD2.F32 R209, -RZ, R209.H0_H0 ;  /* 0x200000d1ffd11230 */ /* 0x004fe40000004100 */
[----:B---3--:R-:W-:-:S05]  /*5b90*/  @P2 HADD2.F32 R208, -RZ, R208.H0_H0 ;  /* 0x200000d0ffd02230 */ /* 0x008fca0000004100 */
[----:B------:R-:W-:-:S04]  /*5ba0*/  @P2 FADD.FTZ R211, R211, R208 ;  /* 0x000000d0d3d32221 */ /* 0x000fc80000010000 */
[----:B------:R-:W-:-:S05]  /*5bb0*/  @P1 FFMA.FTZ R211, R210, R209, R211 ;  /* 0x000000d1d2d31223 */ /* 0x000fca00000100d3 */
[----:B------:R0:W-:Y:S01]  /*5bc0*/  STS [R212], R211 ;  /* 0x000000d3d4007388 */ /* 0x0001e20000000800 */
[----:B------:R-:W-:-:S07]  /*5bd0*/  @!P3 FMNMX.FTZ R0, R0, R211, !PT ;  /* 0x000000d30000b209 */ /* 0x000fce0007810000 */
.L_x_493:
[----:B------:R-:W-:Y:S05]  /*5be0*/  BSYNC.RECONVERGENT B1 ;  /* 0x0000000000017941 */ /* 0x000fea0003800200 */
.L_x_492:
[----:B01234-:R-:W-:Y:S02]  /*5bf0*/  IADD3 R209, PT, PT, R213, 0xff, RZ ;  /* 0x000000ffd5d17810 */ /* 0x01ffe40007ffe0ff */
[----:B------:R-:W-:Y:S02]  /*5c00*/  IADD3 R8, P2, PT, R8, 0x100, RZ ;  /* 0x0000010008087810 */ /* 0x000fe40007f5e0ff */
[----:B------:R-:W-:Y:S02]  /*5c10*/  ISETP.GE.AND P1, PT, R209, R214, PT ;  /* 0x000000d6d100720c */ /* 0x000fe40003f26270 */
[----:B------:R-:W-:Y:S02]  /*5c20*/  IADD3 R213, PT, PT, R213, 0x100, RZ ;  /* 0x00000100d5d57810 */ /* 0x000fe40007ffe0ff */
[----:B------:R-:W-:Y:S02]  /*5c30*/  IADD3 R212, PT, PT, R212, 0x400, RZ ;  /* 0x00000400d4d47810 */ /* 0x000fe40007ffe0ff */
[----:B------:R-:W-:-:S02]  /*5c40*/  IADD3 R11, PT, PT, R11, 0x100, RZ ;  /* 0x000001000b0b7810 */ /* 0x000fc40007ffe0ff */
[----:B------:R-:W-:-:S05]  /*5c50*/  IADD3.X R9, PT, PT, RZ, R9, RZ, P2, !PT ;  /* 0x00000009ff097210 */ /* 0x000fca00017fe4ff */
[----:B------:R-:W-:Y:S05]  /*5c60*/  @!P1 BRA `(.L_x_494) ;  /* 0xffffffc800909947 */ /* 0x000fea000383ffff */
.L_x_459:
[----:B0-----:R-:W-:Y:S05]  /*5c70*/  BSYNC.RECONVERGENT B0 ;  /* 0x0000000000007941 */ /* 0x001fea0003800200 */
.L_x_458:
[----:B------:R-:W0:Y:S01]  /*5c80*/  SHFL.BFLY PT, R7, R0, 0x10, 0x1f ;  /* 0x0e001f0000077f89 */ /* 0x000e2200000e0000 */
[----:B-----5:R-:W-:Y:S01]  /*5c90*/  MOV R17, 0x400 ;  /* 0x0000040000117802 */ /* 0x020fe20000000f00 */
[----:B------:R-:W-:Y:S01]  /*5ca0*/  BSSY.RECONVERGENT B0, `(.L_x_495) ;  /* 0x0000168000007945 */ /* 0x000fe20003800200 */
[----:B------:R-:W-:Y:S01]  /*5cb0*/  HFMA2 R14, -RZ, RZ, 0, 0 ;  /* 0x00000000ff0e7431 */ /* 0x000fe200000001ff */
[----:B------:R-:W1:Y:S01]  /*5cc0*/  S2R R22, SR_CgaCtaId ;  /* 0x0000000000167919 */ /* 0x000e620000008800 */
[----:B0-----:R-:W-:-:S05]  /*5cd0*/  FMNMX.FTZ R7, R7, R0, !PT ;  /* 0x0000000007077209 */ /* 0x001fca0007810000 */
[----:B------:R-:W0:Y:S02]  /*5ce0*/  SHFL.BFLY PT, R6, R7, 0x8, 0x1f ;  /* 0x0d001f0007067f89 */ /* 0x000e2400000e0000 */
[----:B0-----:R-:W-:Y:S02]  /*5cf0*/  FMNMX.FTZ R9, R7, R6, !PT ;  /* 0x0000000607097209 */ /* 0x001fe40007810000 */
[----:B-1----:R-:W-:-:S03]  /*5d00*/  LEA R7, R22, R17, 0x18 ;  /* 0x0000001116077211 */ /* 0x002fc600078ec0ff */
[----:B------:R-:W0:Y:S02]  /*5d10*/  SHFL.BFLY PT, R6, R9, 0x4, 0x1f ;  /* 0x0c801f0009067f89 */ /* 0x000e2400000e0000 */
[----:B0-----:R-:W-:Y:S02]  /*5d20*/  FMNMX.FTZ R10, R9, R6, !PT ;  /* 0x00000006090a7209 */ /* 0x001fe40007810000 */
[----:B------:R-:W0:Y:S03]  /*5d30*/  S2R R6, SR_TID.X ;  /* 0x0000000000067919 */ /* 0x000e260000002100 */
[----:B------:R-:W1:Y:S02]  /*5d40*/  SHFL.BFLY PT, R11, R10, 0x2, 0x1f ;  /* 0x0c401f000a0b7f89 */ /* 0x000e6400000e0000 */
[----:B-1----:R-:W-:Y:S02]  /*5d50*/  FMNMX.FTZ R11, R10, R11, !PT ;  /* 0x0000000b0a0b7209 */ /* 0x002fe40007810000 */
[----:B------:R-:W-:-:S02]  /*5d60*/  MOV R10, 0xff7fffff ;  /* 0xff7fffff000a7802 */ /* 0x000fc40000000f00 */
[C---:B0-----:R-:W-:Y:S01]  /*5d70*/  LOP3.LUT P0, R8, R6.reuse, 0x1f, RZ, 0xc0, !PT ;  /* 0x0000001f06087812 */ /* 0x041fe2000780c0ff */
[----:B------:R-:W0:Y:S01]  /*5d80*/  SHFL.BFLY PT, R12, R11, 0x1, 0x1f ;  /* 0x0c201f000b0c7f89 */ /* 0x000e2200000e0000 */
[-C--:B------:R-:W-:Y:S02]  /*5d90*/  LEA.HI R0, R6, R7.reuse, RZ, 0x1d ;  /* 0x0000000706007211 */ /* 0x080fe400078fe8ff */
[C---:B------:R-:W-:Y:S02]  /*5da0*/  ISETP.GT.U32.AND P1, PT, R8.reuse, 0x7, PT ;  /* 0x000000070800780c */ /* 0x040fe40003f24070 */
[----:B------:R-:W-:Y:S02]  /*5db0*/  LEA R9, R8, R7, 0x2 ;  /* 0x0000000708097211 */ /* 0x000fe400078e10ff */
[----:B0-----:R-:W-:-:S05]  /*5dc0*/  FMNMX.FTZ R15, R11, R12, !PT ;  /* 0x0000000c0b0f7209 */ /* 0x001fca0007810000 */
[----:B------:R-:W-:Y:S01]  /*5dd0*/  @!P0 STS [R0], R15 ;  /* 0x0000000f00008388 */ /* 0x000fe20000000800 */
[----:B------:R-:W-:Y:S06]  /*5de0*/  BAR.SYNC.DEFER_BLOCKING 0x0 ;  /* 0x0000000000007b1d */ /* 0x000fec0000010000 */
[----:B------:R-:W0:Y:S04]  /*5df0*/  @!P1 LDS R10, [R9] ;  /* 0x00000000090a9984 */ /* 0x000e280000000800 */
[----:B0-----:R-:W0:Y:S02]  /*5e00*/  SHFL.BFLY PT, R7, R10, 0x4, 0x1f ;  /* 0x0c801f000a077f89 */ /* 0x001e2400000e0000 */
[----:B0-----:R-:W-:-:S05]  /*5e10*/  FMNMX.FTZ R11, R7, R10, !PT ;  /* 0x0000000a070b7209 */ /* 0x001fca0007810000 */
[----:B------:R-:W0:Y:S02]  /*5e20*/  SHFL.BFLY PT, R12, R11, 0x2, 0x1f ;  /* 0x0c401f000b0c7f89 */ /* 0x000e2400000e0000 */
[----:B0-----:R-:W-:-:S05]  /*5e30*/  FMNMX.FTZ R12, R11, R12, !PT ;  /* 0x0000000c0b0c7209 */ /* 0x001fca0007810000 */
[----:B------:R-:W0:Y:S02]  /*5e40*/  SHFL.BFLY PT, R7, R12, 0x1, 0x1f ;  /* 0x0c201f000c077f89 */ /* 0x000e2400000e0000 */
[----:B0-----:R-:W-:Y:S02]  /*5e50*/  FMNMX.FTZ R13, R12, R7, !PT ;  /* 0x000000070c0d7209 */ /* 0x001fe40007810000 */
[----:B------:R-:W-:-:S03]  /*5e60*/  IADD3 R7, PT, PT, R6, R5, RZ ;  /* 0x0000000506077210 */ /* 0x000fc60007ffe0ff */
[----:B------:R0:W1:Y:S01]  /*5e70*/  SHFL.IDX PT, R38, R13, RZ, 0x1f ;  /* 0x00001fff0d267589 */ /* 0x00006200000e0000 */
[----:B------:R-:W-:-:S13]  /*5e80*/  ISETP.GE.AND P0, PT, R7, R16, PT ;  /* 0x000000100700720c */ /* 0x000fda0003f06270 */
[----:B0-----:R-:W-:Y:S05]  /*5e90*/  @P0 BRA `(.L_x_496) ;  /* 0x0000001400200947 */ /* 0x001fea0003800000 */
[----:B------:R-:W0:Y:S02]  /*5ea0*/  LDC.64 R10, c[0x0][0x420] ;  /* 0x00010800ff0a7b82 */ /* 0x000e240000000a00 */
[----:B0-----:R-:W-:-:S04]  /*5eb0*/  ISETP.NE.U32.AND P0, PT, R10, RZ, PT ;  /* 0x000000ff0a00720c */ /* 0x001fc80003f05070 */
[----:B------:R-:W-:-:S13]  /*5ec0*/  ISETP.NE.AND.EX P0, PT, R11, RZ, PT, P0 ;  /* 0x000000ff0b00720c */ /* 0x000fda0003f05300 */
[----:B------:R-:W-:Y:S05]  /*5ed0*/  @P0 BRA `(.L_x_497) ;  /* 0x0000000c008c0947 */ /* 0x000fea0003800000 */
[----:B------:R-:W-:Y:S01]  /*5ee0*/  VIADDMNMX R10, R7, 0x100, R16, !PT ;  /* 0x00000100070a7846 */ /* 0x000fe20007800110 */
[----:B------:R-:W-:Y:S01]  /*5ef0*/  BSSY.RECONVERGENT B1, `(.L_x_498) ;  /* 0x000001c000017945 */ /* 0x000fe20003800200 */
[----:B------:R-:W-:Y:S02]  /*5f00*/  LOP3.LUT R3, RZ, R6, RZ, 0x33, !PT ;  /* 0x00000006ff037212 */ /* 0x000fe400078e33ff */
[----:B------:R-:W-:Y:S02]  /*5f10*/  MOV R14, RZ ;  /* 0x000000ff000e7202 */ /* 0x000fe40000000f00 */
[----:B------:R-:W-:-:S04]  /*5f20*/  IADD3 R10, PT, PT, -R5, R10, R3 ;  /* 0x0000000a050a7210 */ /* 0x000fc80007ffe103 */
[C---:B------:R-:W-:Y:S02]  /*5f30*/  LOP3.LUT R3, R10.reuse, 0x300, RZ, 0xc0, !PT ;  /* 0x000003000a037812 */ /* 0x040fe400078ec0ff */
[----:B------:R-:W-:Y:S02]  /*5f40*/  ISETP.GE.U32.AND P1, PT, R10, 0x300, PT ;  /* 0x000003000a00780c */ /* 0x000fe40003f26070 */
[----:B------:R-:W-:Y:S02]  /*5f50*/  ISETP.NE.AND P0, PT, R3, 0x300, PT ;  /* 0x000003000300780c */ /* 0x000fe40003f05270 */
[----:B------:R-:W-:-:S11]  /*5f60*/  MOV R3, R7 ;  /* 0x0000000700037202 */ /* 0x000fd60000000f00 */
[----:B------:R-:W-:Y:S05]  /*5f70*/  @!P0 BRA `(.L_x_499) ;  /* 0x00000000004c8947 */ /* 0x000fea0003800000 */
[----:B------:R-:W-:Y:S01]  /*5f80*/  IADD3 R11, PT, PT, R17, 0x240, RZ ;  /* 0x00000240110b7810 */ /* 0x000fe20007ffe0ff */
[----:B------:R-:W-:Y:S01]  /*5f90*/  HFMA2 R14, -RZ, RZ, 0, 0 ;  /* 0x00000000ff0e7431 */ /* 0x000fe200000001ff */
[----:B------:R-:W-:Y:S02]  /*5fa0*/  LEA.HI R3, R10, 0x1, RZ, 0x18 ;  /* 0x000000010a037811 */ /* 0x000fe400078fc0ff */
[----:B------:R-:W-:Y:S02]  /*5fb0*/  LEA R11, R22, R11, 0x18 ;  /* 0x0000000b160b7211 */ /* 0x000fe400078ec0ff */
[----:B------:R-:W-:Y:S02]  /*5fc0*/  LOP3.LUT R10, R3, 0x3, RZ, 0xc0, !PT ;  /* 0x00000003030a7812 */ /* 0x000fe400078ec0ff */
[----:B------:R-:W-:Y:S02]  /*5fd0*/  MOV R3, R7 ;  /* 0x0000000700037202 */ /* 0x000fe40000000f00 */
[----:B------:R-:W-:-:S02]  /*5fe0*/  LEA R11, R6, R11, 0x2 ;  /* 0x0000000b060b7211 */ /* 0x000fc400078e10ff */
[----:B------:R-:W-:-:S07]  /*5ff0*/  IADD3 R10, PT, PT, -R10, RZ, RZ ;  /* 0x000000ff0a0a7210 */ /* 0x000fce0007ffe1ff */
.L_x_500:
[----:B------:R-:W1:Y:S01]  /*6000*/  LDS R12, [R11] ;  /* 0x000000000b0c7984 */ /* 0x000e620000000800 */
[----:B------:R-:W-:Y:S02]  /*6010*/  IADD3 R10, PT, PT, R10, 0x1, RZ ;  /* 0x000000010a0a7810 */ /* 0x000fe40007ffe0ff */
[----:B------:R-:W-:Y:S02]  /*6020*/  IADD3 R3, PT, PT, R3, 0x100, RZ ;  /* 0x0000010003037810 */ /* 0x000fe40007ffe0ff */
        /* <DEDUP_REMOVED lines=8> */
.L_x_499:
[----:B------:R-:W-:Y:S05]  /*60b0*/  BSYNC.RECONVERGENT B1 ;  /* 0x0000000000017941 */ /* 0x000fea0003800200 */
.L_x_498:
[----:B------:R-:W-:Y:S05]  /*60c0*/  @!P1 BRA `(.L_x_496) ;  /* 0x0000001000949947 */ /* 0x000fea0003800000 */
[----:B------:R-:W-:Y:S01]  /*60d0*/  IADD3 R11, PT, PT, R16, -R3, RZ ;  /* 0x80000003100b7210 */ /* 0x000fe20007ffe0ff */
[----:B------:R-:W-:Y:S01]  /*60e0*/  BSSY.RECONVERGENT B1, `(.L_x_501) ;  /* 0x000006f000017945 */ /* 0x000fe20003800200 */
[----:B------:R-:W-:Y:S02]  /*60f0*/  IADD3 R17, PT, PT, R17, 0x240, RZ ;  /* 0x0000024011117810 */ /* 0x000fe40007ffe0ff */
[----:B------:R-:W-:Y:S02]  /*6100*/  ISETP.GT.AND P1, PT, R11, 0xc00, PT ;  /* 0x00000c000b00780c */ /* 0x000fe40003f24270 */
[----:B------:R-:W-:Y:S02]  /*6110*/  SHF.L.U32 R10, R5, 0x2, RZ ;  /* 0x00000002050a7819 */ /* 0x000fe400000006ff */
[----:B------:R-:W-:Y:S02]  /*6120*/  LEA R17, R22, R17, 0x18 ;  /* 0x0000001116117211 */ /* 0x000fe400078ec0ff */
[----:B------:R-:W-:-:S02]  /*6130*/  LEA R10, R3, -R10, 0x2 ;  /* 0x8000000a030a7211 */ /* 0x000fc400078e10ff */
[----:B------:R-:W-:Y:S02]  /*6140*/  PLOP3.LUT P0, PT, PT, PT, PT, 0x80, 0x8 ;  /* 0x000000000008781c */ /* 0x000fe40003f0f070 */
[----:B------:R-:W-:-:S03]  /*6150*/  IADD3 R10, PT, PT, R10, 0x800, R17 ;  /* 0x000008000a0a7810 */ /* 0x000fc60007ffe011 */
[----:B------:R-:W-:Y:S08]  /*6160*/  @!P1 BRA `(.L_x_502) ;  /* 0x0000000400989947 */ /* 0x000ff00003800000 */
[----:B------:R-:W-:Y:S02]  /*6170*/  PLOP3.LUT P0, PT, PT, PT, PT, 0x8, 0x80 ;  /* 0x000000000080781c */ /* 0x000fe40003f0e170 */
[----:B------:R-:W-:-:S11]  /*6180*/  IADD3 R36, PT, PT, R16, -0xc00, RZ ;  /* 0xfffff40010247810 */ /* 0x000fd60007ffe0ff */
.L_x_503:
[----:B------:R-:W1:Y:S01]  /*6190*/  LDS R11, [R10+-0x800] ;  /* 0xfff800000a0b7984 */ /* 0x000e620000000800 */
[----:B------:R-:W-:-:S03]  /*61a0*/  IADD3 R3, PT, PT, R3, 0x1000, RZ ;  /* 0x0000100003037810 */ /* 0x000fc60007ffe0ff */
[----:B------:R-:W0:Y:S01]  /*61b0*/  LDS R12, [R10+-0x400] ;  /* 0xfffc00000a0c7984 */ /* 0x000e220000000800 */
[----:B------:R-:W-:-:S03]  /*61c0*/  ISETP.GE.AND P1, PT, R3, R36, PT ;  /* 0x000000240300720c */ /* 0x000fc60003f26270 */
[----:B------:R-:W2:Y:S04]  /*61d0*/  LDS R13, [R10] ;  /* 0x000000000a0d7984 */ /* 0x000ea80000000800 */
[----:B------:R-:W3:Y:S04]  /*61e0*/  LDS R15, [R10+0x400] ;  /* 0x000400000a0f7984 */ /* 0x000ee80000000800 */
[----:B------:R-:W4:Y:S04]  /*61f0*/  LDS R20, [R10+0x800] ;  /* 0x000800000a147984 */ /* 0x000f280000000800 */
[----:B------:R-:W5:Y:S04]  /*6200*/  LDS R21, [R10+0xc00] ;  /* 0x000c00000a157984 */ /* 0x000f680000000800 */
[----:B------:R-:W5:Y:S04]  /*6210*/  LDS R22, [R10+0x1000] ;  /* 0x001000000a167984 */ /* 0x000f680000000800 */
[----:B------:R-:W5:Y:S04]  /*6220*/  LDS R24, [R10+0x1400] ;  /* 0x001400000a187984 */ /* 0x000f680000000800 */
[----:B------:R-:W5:Y:S04]  /*6230*/  LDS R25, [R10+0x1800] ;  /* 0x001800000a197984 */ /* 0x000f680000000800 */
[----:B------:R-:W5:Y:S01]  /*6240*/  LDS R27, [R10+0x1c00] ;  /* 0x001c00000a1b7984 */ /* 0x000f620000000800 */
[----:B-1----:R-:W-:-:S03]  /*6250*/  FADD.FTZ R11, -R38, R11 ;  /* 0x0000000b260b7221 */ /* 0x002fc60000010100 */
[----:B------:R-:W1:Y:S01]  /*6260*/  LDS R29, [R10+0x2000] ;  /* 0x002000000a1d7984 */ /* 0x000e620000000800 */
[----:B------:R-:W-:-:S03]  /*6270*/  FMUL.FTZ R11, R11, 1.4426950216293334961 ;  /* 0x3fb8aa3b0b0b7820 */ /* 0x000fc60000410000 */
[----:B------:R-:W1:Y:S01]  /*6280*/  LDS R30, [R10+0x2400] ;  /* 0x002400000a1e7984 */ /* 0x000e620000000800 */
[C---:B0-----:R-:W-:Y:S01]  /*6290*/  FADD.FTZ R12, -R38.reuse, R12 ;  /* 0x0000000c260c7221 */ /* 0x041fe20000010100 */
[----:B--2---:R-:W-:Y:S02]  /*62a0*/  FADD.FTZ R13, -R38, R13 ;  /* 0x0000000d260d7221 */ /* 0x004fe40000010100 */
[----:B------:R-:W0:Y:S01]  /*62b0*/  LDS R32, [R10+0x2800] ;  /* 0x002800000a207984 */ /* 0x000e220000000800 */
[----:B------:R-:W-:Y:S01]  /*62c0*/  FMUL.FTZ R12, R12, 1.4426950216293334961 ;  /* 0x3fb8aa3b0c0c7820 */ /* 0x000fe20000410000 */
[----:B------:R-:W2:Y:S01]  /*62d0*/  MUFU.EX2 R11, R11 ;  /* 0x0000000b000b7308 */ /* 0x000ea20000000800 */
[C---:B---3--:R-:W-:Y:S01]  /*62e0*/  FADD.FTZ R17, -R38.reuse, R15 ;  /* 0x0000000f26117221 */ /* 0x048fe20000010100 */
[----:B------:R-:W3:Y:S01]  /*62f0*/  LDS R33, [R10+0x2c00] ;  /* 0x002c00000a217984 */ /* 0x000ee20000000800 */
[----:B------:R-:W-:Y:S02]  /*6300*/  FMUL.FTZ R15, R13, 1.4426950216293334961 ;  /* 0x3fb8aa3b0d0f7820 */ /* 0x000fe40000410000 */
[----:B------:R-:W2:Y:S01]  /*6310*/  MUFU.EX2 R13, R12 ;  /* 0x0000000c000d7308 */ /* 0x000ea20000000800 */
[----:B------:R-:W-:Y:S01]  /*6320*/  FMUL.FTZ R17, R17, 1.4426950216293334961 ;  /* 0x3fb8aa3b11117820 */ /* 0x000fe20000410000 */
[----:B------:R-:W3:Y:S01]  /*6330*/  LDS R34, [R10+0x3000] ;  /* 0x003000000a227984 */ /* 0x000ee20000000800 */
[C---:B----4-:R-:W-:Y:S01]  /*6340*/  FADD.FTZ R20, -R38.reuse, R20 ;  /* 0x0000001426147221 */ /* 0x050fe20000010100 */
[----:B------:R-:W4:Y:S01]  /*6350*/  MUFU.EX2 R15, R15 ;  /* 0x0000000f000f7308 */ /* 0x000f220000000800 */
[----:B-----5:R-:W-:Y:S01]  /*6360*/  FADD.FTZ R21, -R38, R21 ;  /* 0x0000001526157221 */ /* 0x020fe20000010100 */
[----:B------:R-:W5:Y:S01]  /*6370*/  LDS R35, [R10+0x3400] ;  /* 0x003400000a237984 */ /* 0x000f620000000800 */
[----:B------:R-:W-:Y:S01]  /*6380*/  FMUL.FTZ R20, R20, 1.4426950216293334961 ;  /* 0x3fb8aa3b14147820 */ /* 0x000fe20000410000 */
[----:B------:R-:W1:Y:S01]  /*6390*/  MUFU.EX2 R17, R17 ;  /* 0x0000001100117308 */ /* 0x000e620000000800 */
[C---:B------:R-:W-:Y:S01]  /*63a0*/  FADD.FTZ R23, -R38.reuse, R22 ;  /* 0x0000001626177221 */ /* 0x040fe20000010100 */
[----:B--2---:R-:W-:Y:S01]  /*63b0*/  FADD.FTZ R14, R11, R14 ;  /* 0x0000000e0b0e7221 */ /* 0x004fe20000010000 */
[----:B------:R-:W-:Y:S01]  /*63c0*/  FMUL.FTZ R22, R21, 1.4426950216293334961 ;  /* 0x3fb8aa3b15167820 */ /* 0x000fe20000410000 */
[----:B------:R-:W-:Y:S01]  /*63d0*/  FADD.FTZ R24, -R38, R24 ;  /* 0x0000001826187221 */ /* 0x000fe20000010100 */
[----:B------:R2:W2:Y:S01]  /*63e0*/  MUFU.EX2 R21, R20 ;  /* 0x0000001400157308 */ /* 0x0004a20000000800 */
[----:B------:R-:W-:Y:S01]  /*63f0*/  FADD.FTZ R14, R14, R13 ;  /* 0x0000000d0e0e7221 */ /* 0x000fe20000010000 */
[----:B------:R-:W-:Y:S01]  /*6400*/  FMUL.FTZ R12, R23, 1.4426950216293334961 ;  /* 0x3fb8aa3b170c7820 */ /* 0x000fe20000410000 */
[----:B------:R-:W-:Y:S01]  /*6410*/  FADD.FTZ R26, -R38, R25 ;  /* 0x00000019261a7221 */ /* 0x000fe20000010100 */
[----:B------:R-:W0:Y:S01]  /*6420*/  MUFU.EX2 R23, R22 ;  /* 0x0000001600177308 */ /* 0x000e220000000800 */
[----:B----4-:R-:W-:Y:S01]  /*6430*/  FADD.FTZ R14, R14, R15 ;  /* 0x0000000f0e0e7221 */ /* 0x010fe20000010000 */
[----:B------:R-:W-:Y:S01]  /*6440*/  FMUL.FTZ R24, R24, 1.4426950216293334961 ;  /* 0x3fb8aa3b18187820 */ /* 0x000fe20000410000 */
[----:B------:R-:W-:Y:S01]  /*6450*/  FADD.FTZ R28, -R38, R27 ;  /* 0x0000001b261c7221 */ /* 0x000fe20000010100 */
[----:B------:R-:W4:Y:S01]  /*6460*/  MUFU.EX2 R25, R12 ;  /* 0x0000000c00197308 */ /* 0x000f220000000800 */
[----:B-1----:R-:W-:Y:S01]  /*6470*/  FADD.FTZ R14, R14, R17 ;  /* 0x000000110e0e7221 */ /* 0x002fe20000010000 */
[----:B------:R-:W-:Y:S01]  /*6480*/  FMUL.FTZ R26, R26, 1.4426950216293334961 ;  /* 0x3fb8aa3b1a1a7820 */ /* 0x000fe20000410000 */
[----:B------:R-:W-:Y:S01]  /*6490*/  FMUL.FTZ R28, R28, 1.4426950216293334961 ;  /* 0x3fb8aa3b1c1c7820 */ /* 0x000fe20000410000 */
[----:B------:R-:W1:Y:S01]  /*64a0*/  MUFU.EX2 R27, R24 ;  /* 0x00000018001b7308 */ /* 0x000e620000000800 */
[----:B--2---:R-:W-:Y:S01]  /*64b0*/  FADD.FTZ R20, -R38, R29 ;  /* 0x0000001d26147221 */ /* 0x004fe20000010100 */
[----:B------:R-:W-:Y:S01]  /*64c0*/  FADD.FTZ R14, R14, R21 ;  /* 0x000000150e0e7221 */ /* 0x000fe20000010000 */
[----:B------:R2:W-:Y:S01]  /*64d0*/  STS [R10+-0x800], R11 ;  /* 0xfff8000b0a007388 */ /* 0x0005e20000000800 */
[----:B------:R-:W5:Y:S01]  /*64e0*/  MUFU.EX2 R29, R26 ;  /* 0x0000001a001d7308 */ /* 0x000f620000000800 */
[----:B------:R-:W-:Y:S01]  /*64f0*/  FADD.FTZ R30, -R38, R30 ;  /* 0x0000001e261e7221 */ /* 0x000fe20000010100 */
[----:B0-----:R-:W-:Y:S01]  /*6500*/  FADD.FTZ R14, R14, R23 ;  /* 0x000000170e0e7221 */ /* 0x001fe20000010000 */
[----:B------:R-:W-:Y:S01]  /*6510*/  FMUL.FTZ R20, R20, 1.4426950216293334961 ;  /* 0x3fb8aa3b14147820 */ /* 0x000fe20000410000 */
[----:B------:R-:W0:Y:S01]  /*6520*/  MUFU.EX2 R31, R28 ;  /* 0x0000001c001f7308 */ /* 0x000e220000000800 */
[----:B------:R-:W-:Y:S01]  /*6530*/  FADD.FTZ R32, -R38, R32 ;  /* 0x0000002026207221 */ /* 0x000fe20000010100 */
[----:B----4-:R-:W-:Y:S01]  /*6540*/  FADD.FTZ R14, R14, R25 ;  /* 0x000000190e0e7221 */ /* 0x010fe20000010000 */
[----:B------:R-:W-:Y:S01]  /*6550*/  FMUL.FTZ R30, R30, 1.4426950216293334961 ;  /* 0x3fb8aa3b1e1e7820 */ /* 0x000fe20000410000 */
[----:B---3--:R-:W-:Y:S01]  /*6560*/  FADD.FTZ R33, -R38, R33 ;  /* 0x0000002126217221 */ /* 0x008fe20000010100 */
[----:B--2---:R-:W2:Y:S01]  /*6570*/  MUFU.EX2 R11, R20 ;  /* 0x00000014000b7308 */ /* 0x004ea20000000800 */
[----:B-1----:R-:W-:Y:S01]  /*6580*/  FADD.FTZ R14, R14, R27 ;  /* 0x0000001b0e0e7221 */ /* 0x002fe20000010000 */
[----:B------:R1:W-:Y:S01]  /*6590*/  STS [R10+-0x400], R13 ;  /* 0xfffc000d0a007388 */ /* 0x0003e20000000800 */
[----:B------:R-:W-:Y:S01]  /*65a0*/  FMUL.FTZ R32, R32, 1.4426950216293334961 ;  /* 0x3fb8aa3b20207820 */ /* 0x000fe20000410000 */
[----:B------:R-:W-:Y:S01]  /*65b0*/  FMUL.FTZ R12, R33, 1.4426950216293334961 ;  /* 0x3fb8aa3b210c7820 */ /* 0x000fe20000410000 */
[----:B-----5:R-:W-:Y:S01]  /*65c0*/  FADD.FTZ R14, R14, R29 ;  /* 0x0000001d0e0e7221 */ /* 0x020fe20000010000 */
[C---:B------:R-:W-:Y:S01]  /*65d0*/  FADD.FTZ R34, -R38.reuse, R34 ;  /* 0x0000002226227221 */ /* 0x040fe20000010100 */
[----:B------:R-:W-:Y:S01]  /*65e0*/  MUFU.EX2 R33, R32 ;  /* 0x0000002000217308 */ /* 0x000fe20000000800 */
[----:B------:R-:W-:Y:S01]  /*65f0*/  FADD.FTZ R22, -R38, R35 ;  /* 0x0000002326167221 */ /* 0x000fe20000010100 */
[----:B0-----:R-:W-:Y:S01]  /*6600*/  FADD.FTZ R14, R14, R31 ;  /* 0x0000001f0e0e7221 */ /* 0x001fe20000010000 */
[----:B------:R-:W-:Y:S01]  /*6610*/  FMUL.FTZ R34, R34, 1.4426950216293334961 ;  /* 0x3fb8aa3b22227820 */ /* 0x000fe20000410000 */
[----:B------:R-:W-:Y:S01]  /*6620*/  MUFU.EX2 R35, R12 ;  /* 0x0000000c00237308 */ /* 0x000fe20000000800 */
[----:B------:R-:W-:Y:S01]  /*6630*/  FMUL.FTZ R22, R22, 1.4426950216293334961 ;  /* 0x3fb8aa3b16167820 */ /* 0x000fe20000410000 */
[----:B------:R-:W-:Y:S01]  /*6640*/  STS [R10], R15 ;  /* 0x0000000f0a007388 */ /* 0x000fe20000000800 */
[----:B--2---:R-:W-:Y:S01]  /*6650*/  FADD.FTZ R14, R14, R11 ;  /* 0x0000000b0e0e7221 */ /* 0x004fe20000010000 */
[----:B-1----:R-:W0:Y:S02]  /*6660*/  MUFU.EX2 R13, R30 ;  /* 0x0000001e000d7308 */ /* 0x002e240000000800 */
[----:B------:R-:W-:Y:S02]  /*6670*/  STS [R10+0x400], R17 ;  /* 0x000400110a007388 */ /* 0x000fe40000000800 */
[----:B------:R-:W1:Y:S02]  /*6680*/  MUFU.EX2 R37, R34 ;  /* 0x0000002200257308 */ /* 0x000e640000000800 */
[----:B------:R-:W-:Y:S02]  /*6690*/  STS [R10+0x800], R21 ;  /* 0x000800150a007388 */ /* 0x000fe40000000800 */
[----:B------:R-:W2:Y:S02]  /*66a0*/  MUFU.EX2 R39, R22 ;  /* 0x0000001600277308 */ /* 0x000ea40000000800 */
[----:B------:R-:W-:Y:S01]  /*66b0*/  STS [R10+0xc00], R23 ;  /* 0x000c00170a007388 */ /* 0x000fe20000000800 */
[----:B0-----:R-:W-:-:S03]  /*66c0*/  FADD.FTZ R14, R14, R13 ;  /* 0x0000000d0e0e7221 */ /* 0x001fc60000010000 */
[----:B------:R-:W-:Y:S01]  /*66d0*/  STS [R10+0x1000], R25 ;  /* 0x001000190a007388 */ /* 0x000fe20000000800 */
[----:B------:R-:W-:-:S03]  /*66e0*/  FADD.FTZ R14, R14, R33 ;  /* 0x000000210e0e7221 */ /* 0x000fc60000010000 */
[----:B------:R-:W-:Y:S01]  /*66f0*/  STS [R10+0x1400], R27 ;  /* 0x0014001b0a007388 */ /* 0x000fe20000000800 */
[----:B------:R-:W-:-:S03]  /*6700*/  FADD.FTZ R14, R14, R35 ;  /* 0x000000230e0e7221 */ /* 0x000fc60000010000 */
[----:B------:R-:W-:Y:S01]  /*6710*/  STS [R10+0x1800], R29 ;  /* 0x0018001d0a007388 */ /* 0x000fe20000000800 */
[----:B-1----:R-:W-:-:S03]  /*6720*/  FADD.FTZ R14, R14, R37 ;  /* 0x000000250e0e7221 */ /* 0x002fc60000010000 */
[----:B------:R-:W-:Y:S01]  /*6730*/  STS [R10+0x1c00], R31 ;  /* 0x001c001f0a007388 */ /* 0x000fe20000000800 */
[----:B--2---:R-:W-:-:S03]  /*6740*/  FADD.FTZ R14, R14, R39 ;  /* 0x000000270e0e7221 */ /* 0x004fc60000010000 */
        /* <DEDUP_REMOVED lines=8> */
.L_x_502:
[----:B------:R-:W-:Y:S05]  /*67d0*/  BSYNC.RECONVERGENT B1 ;  /* 0x0000000000017941 */ /* 0x000fea0003800200 */
.L_x_501:
[----:B------:R-:W-:Y:S01]  /*67e0*/  IADD3 R11, PT, PT, R16, -R3, RZ ;  /* 0x80000003100b7210 */ /* 0x000fe20007ffe0ff */
[----:B------:R-:W-:Y:S03]  /*67f0*/  BSSY.RECONVERGENT B1, `(.L_x_504) ;  /* 0x0000036000017945 */ /* 0x000fe60003800200 */
[----:B------:R-:W-:-:S13]  /*6800*/  ISETP.GT.AND P1, PT, R11, 0x400, PT ;  /* 0x000004000b00780c */ /* 0x000fda0003f24270 */
[----:B------:R-:W-:Y:S05]  /*6810*/  @!P1 BRA `(.L_x_505) ;  /* 0x0000000000cc9947 */ /* 0x000fea0003800000 */
[----:B------:R-:W1:Y:S01]  /*6820*/  LDS R11, [R10+-0x800] ;  /* 0xfff800000a0b7984 */ /* 0x000e620000000800 */
[----:B------:R-:W-:Y:S02]  /*6830*/  PLOP3.LUT P0, PT, PT, PT, PT, 0x8, 0x80 ;  /* 0x000000000080781c */ /* 0x000fe40003f0e170 */
[----:B------:R-:W-:Y:S01]  /*6840*/  IADD3 R3, PT, PT, R3, 0x800, RZ ;  /* 0x0000080003037810 */ /* 0x000fe20007ffe0ff */
[----:B------:R-:W0:Y:S04]  /*6850*/  LDS R12, [R10+-0x400] ;  /* 0xfffc00000a0c7984 */ /* 0x000e280000000800 */
[----:B------:R-:W2:Y:S04]  /*6860*/  LDS R13, [R10] ;  /* 0x000000000a0d7984 */ /* 0x000ea80000000800 */
[----:B------:R-:W3:Y:S04]  /*6870*/  LDS R15, [R10+0x400] ;  /* 0x000400000a0f7984 */ /* 0x000ee80000000800 */
[----:B------:R-:W4:Y:S04]  /*6880*/  LDS R20, [R10+0x800] ;  /* 0x000800000a147984 */ /* 0x000f280000000800 */
[----:B------:R-:W5:Y:S04]  /*6890*/  LDS R21, [R10+0xc00] ;  /* 0x000c00000a157984 */ /* 0x000f680000000800 */
[----:B------:R-:W5:Y:S04]  /*68a0*/  LDS R22, [R10+0x1000] ;  /* 0x001000000a167984 */ /* 0x000f680000000800 */
[----:B------:R-:W5:Y:S01]  /*68b0*/  LDS R24, [R10+0x1400] ;  /* 0x001400000a187984 */ /* 0x000f620000000800 */
[----:B-1----:R-:W-:-:S04]  /*68c0*/  FADD.FTZ R11, -R38, R11 ;  /* 0x0000000b260b7221 */ /* 0x002fc80000010100 */
[----:B------:R-:W-:Y:S01]  /*68d0*/  FMUL.FTZ R11, R11, 1.4426950216293334961 ;  /* 0x3fb8aa3b0b0b7820 */ /* 0x000fe20000410000 */
[C---:B0-----:R-:W-:Y:S01]  /*68e0*/  FADD.FTZ R12, -R38.reuse, R12 ;  /* 0x0000000c260c7221 */ /* 0x041fe20000010100 */
[----:B--2---:R-:W-:-:S03]  /*68f0*/  FADD.FTZ R13, -R38, R13 ;  /* 0x0000000d260d7221 */ /* 0x004fc60000010100 */
[----:B------:R-:W-:Y:S01]  /*6900*/  FMUL.FTZ R12, R12, 1.4426950216293334961 ;  /* 0x3fb8aa3b0c0c7820 */ /* 0x000fe20000410000 */
[----:B------:R-:W0:Y:S01]  /*6910*/  MUFU.EX2 R11, R11 ;  /* 0x0000000b000b7308 */ /* 0x000e220000000800 */
[C---:B---3--:R-:W-:Y:S01]  /*6920*/  FADD.FTZ R17, -R38.reuse, R15 ;  /* 0x0000000f26117221 */ /* 0x048fe20000010100 */
[----:B------:R-:W-:Y:S02]  /*6930*/  FMUL.FTZ R15, R13, 1.4426950216293334961 ;  /* 0x3fb8aa3b0d0f7820 */ /* 0x000fe40000410000 */
[----:B------:R-:W1:Y:S01]  /*6940*/  MUFU.EX2 R13, R12 ;  /* 0x0000000c000d7308 */ /* 0x000e620000000800 */
[----:B------:R-:W-:Y:S01]  /*6950*/  FMUL.FTZ R17, R17, 1.4426950216293334961 ;  /* 0x3fb8aa3b11117820 */ /* 0x000fe20000410000 */
[C---:B----4-:R-:W-:Y:S02]  /*6960*/  FADD.FTZ R20, -R38.reuse, R20 ;  /* 0x0000001426147221 */ /* 0x050fe40000010100 */
[----:B------:R-:W2:Y:S01]  /*6970*/  MUFU.EX2 R15, R15 ;  /* 0x0000000f000f7308 */ /* 0x000ea20000000800 */
[----:B-----5:R-:W-:Y:S01]  /*6980*/  FADD.FTZ R21, -R38, R21 ;  /* 0x0000001526157221 */ /* 0x020fe20000010100 */
[----:B------:R-:W-:-:S02]  /*6990*/  FMUL.FTZ R20, R20, 1.4426950216293334961 ;  /* 0x3fb8aa3b14147820 */ /* 0x000fc40000410000 */
[----:B------:R-:W3:Y:S01]  /*69a0*/  MUFU.EX2 R17, R17 ;  /* 0x0000001100117308 */ /* 0x000ee20000000800 */
[----:B------:R-:W-:Y:S01]  /*69b0*/  FADD.FTZ R23, -R38, R22 ;  /* 0x0000001626177221 */ /* 0x000fe20000010100 */
[----:B0-----:R-:W-:Y:S01]  /*69c0*/  FADD.FTZ R14, R14, R11 ;  /* 0x0000000b0e0e7221 */ /* 0x001fe20000010000 */
[----:B------:R-:W-:Y:S01]  /*69d0*/  FMUL.FTZ R22, R21, 1.4426950216293334961 ;  /* 0x3fb8aa3b15167820 */ /* 0x000fe20000410000 */
[----:B------:R-:W-:Y:S01]  /*69e0*/  STS [R10+-0x800], R11 ;  /* 0xfff8000b0a007388 */ /* 0x000fe20000000800 */
[----:B------:R-:W0:Y:S01]  /*69f0*/  MUFU.EX2 R21, R20 ;  /* 0x0000001400157308 */ /* 0x000e220000000800 */
[----:B-1----:R-:W-:Y:S01]  /*6a00*/  FADD.FTZ R14, R14, R13 ;  /* 0x0000000d0e0e7221 */ /* 0x002fe20000010000 */
[----:B------:R-:W-:Y:S01]  /*6a10*/  FADD.FTZ R24, -R38, R24 ;  /* 0x0000001826187221 */ /* 0x000fe20000010100 */
[----:B------:R-:W-:Y:S01]  /*6a20*/  FMUL.FTZ R12, R23, 1.4426950216293334961 ;  /* 0x3fb8aa3b170c7820 */ /* 0x000fe20000410000 */
[----:B------:R-:W-:Y:S01]  /*6a30*/  STS [R10+-0x400], R13 ;  /* 0xfffc000d0a007388 */ /* 0x000fe20000000800 */
[----:B------:R-:W1:Y:S01]  /*6a40*/  MUFU.EX2 R23, R22 ;  /* 0x0000001600177308 */ /* 0x000e620000000800 */
[----:B--2---:R-:W-:Y:S01]  /*6a50*/  FADD.FTZ R14, R14, R15 ;  /* 0x0000000f0e0e7221 */ /* 0x004fe20000010000 */
[----:B------:R-:W-:Y:S01]  /*6a60*/  FMUL.FTZ R24, R24, 1.4426950216293334961 ;  /* 0x3fb8aa3b18187820 */ /* 0x000fe20000410000 */
[----:B------:R-:W-:Y:S01]  /*6a70*/  STS [R10], R15 ;  /* 0x0000000f0a007388 */ /* 0x000fe20000000800 */
[----:B------:R-:W2:Y:S01]  /*6a80*/  MUFU.EX2 R25, R12 ;  /* 0x0000000c00197308 */ /* 0x000ea20000000800 */
[----:B---3--:R-:W-:-:S02]  /*6a90*/  FADD.FTZ R14, R14, R17 ;  /* 0x000000110e0e7221 */ /* 0x008fc40000010000 */
[----:B------:R-:W-:Y:S01]  /*6aa0*/  STS [R10+0x400], R17 ;  /* 0x000400110a007388 */ /* 0x000fe20000000800 */
[----:B------:R-:W3:Y:S01]  /*6ab0*/  MUFU.EX2 R27, R24 ;  /* 0x00000018001b7308 */ /* 0x000ee20000000800 */
[----:B0-----:R-:W-:Y:S02]  /*6ac0*/  FADD.FTZ R14, R14, R21 ;  /* 0x000000150e0e7221 */ /* 0x001fe40000010000 */
[----:B------:R-:W-:Y:S02]  /*6ad0*/  STS [R10+0x800], R21 ;  /* 0x000800150a007388 */ /* 0x000fe40000000800 */
[----:B-1----:R-:W-:Y:S02]  /*6ae0*/  FADD.FTZ R14, R14, R23 ;  /* 0x000000170e0e7221 */ /* 0x002fe40000010000 */
[----:B------:R-:W-:Y:S02]  /*6af0*/  STS [R10+0xc00], R23 ;  /* 0x000c00170a007388 */ /* 0x000fe40000000800 */
[----:B--2---:R-:W-:-:S02]  /*6b00*/  FADD.FTZ R14, R14, R25 ;  /* 0x000000190e0e7221 */ /* 0x004fc40000010000 */
[----:B------:R-:W-:Y:S02]  /*6b10*/  STS [R10+0x1000], R25 ;  /* 0x001000190a007388 */ /* 0x000fe40000000800 */
[----:B---3--:R-:W-:Y:S02]  /*6b20*/  FADD.FTZ R14, R14, R27 ;  /* 0x0000001b0e0e7221 */ /* 0x008fe40000010000 */
[----:B------:R0:W-:Y:S02]  /*6b30*/  STS [R10+0x1400], R27 ;  /* 0x0014001b0a007388 */ /* 0x0001e40000000800 */
[----:B0-----:R-:W-:-:S07]  /*6b40*/  IADD3 R10, PT, PT, R10, 0x2000, RZ ;  /* 0x000020000a0a7810 */ /* 0x001fce0007ffe0ff */
.L_x_505:
[----:B------:R-:W-:Y:S05]  /*6b50*/  BSYNC.RECONVERGENT B1 ;  /* 0x0000000000017941 */ /* 0x000fea0003800200 */
.L_x_504:
[----:B------:R-:W-:-:S13]  /*6b60*/  ISETP.LT.OR P0, PT, R3, R16, P0 ;  /* 0x000000100300720c */ /* 0x000fda0000701670 */
[----:B------:R-:W-:Y:S05]  /*6b70*/  @!P0 BRA `(.L_x_496) ;  /* 0x0000000400e88947 */ /* 0x000fea0003800000 */
[----:B------:R-:W1:Y:S04]  /*6b80*/  LDS R3, [R10+-0x800] ;  /* 0xfff800000a037984 */ /* 0x000e680000000800 */
[----:B------:R-:W0:Y:S04]  /*6b90*/  LDS R11, [R10+-0x400] ;  /* 0xfffc00000a0b7984 */ /* 0x000e280000000800 */
[----:B------:R-:W2:Y:S04]  /*6ba0*/  LDS R13, [R10+0x400] ;  /* 0x000400000a0d7984 */ /* 0x000ea80000000800 */
[----:B------:R-:W3:Y:S01]  /*6bb0*/  LDS R12, [R10] ;  /* 0x000000000a0c7984 */ /* 0x000ee20000000800 */
[C---:B-1----:R-:W-:Y:S01]  /*6bc0*/  FADD.FTZ R3, -R38.reuse, R3 ;  /* 0x0000000326037221 */ /* 0x042fe20000010100 */
[----:B0-----:R-:W-:-:S03]  /*6bd0*/  FADD.FTZ R11, -R38, R11 ;  /* 0x0000000b260b7221 */ /* 0x001fc60000010100 */
        /* <DEDUP_REMOVED lines=14> */
[----:B--2---:R0:W-:Y:S04]  /*6cc0*/  STS [R10+0x400], R15 ;  /* 0x0004000f0a007388 */ /* 0x0041e80000000800 */
[----:B---3--:R0:W-:Y:S01]  /*6cd0*/  STS [R10], R13 ;  /* 0x0000000d0a007388 */ /* 0x0081e20000000800 */
[----:B------:R-:W-:-:S04]  /*6ce0*/  FADD.FTZ R14, R14, R13 ;  /* 0x0000000d0e0e7221 */ /* 0x000fc80000010000 */
[----:B------:R-:W-:Y:S01]  /*6cf0*/  FADD.FTZ R14, R14, R15 ;  /* 0x0000000f0e0e7221 */ /* 0x000fe20000010000 */
[----:B------:R-:W-:Y:S06]  /*6d00*/  BRA `(.L_x_496) ;  /* 0x0000000400847947 */ /* 0x000fec0003800000 */
.L_x_497:
[----:B------:R-:W0:Y:S01]  /*6d10*/  S2UR UR4, SR_CTAID.Y ;  /* 0x00000000000479c3 */ /* 0x000e220000002600 */
[----:B------:R-:W-:Y:S01]  /*6d20*/  VIADDMNMX R12, R7, 0x100, R16, !PT ;  /* 0x00000100070c7846 */ /* 0x000fe20007800110 */
[----:B------:R-:W-:Y:S01]  /*6d30*/  BSSY.RECONVERGENT B1, `(.L_x_506) ;  /* 0x0000026000017945 */ /* 0x000fe20003800200 */
[----:B------:R-:W-:Y:S01]  /*6d40*/  LOP3.LUT R13, RZ, R6, RZ, 0x33, !PT ;  /* 0x00000006ff0d7212 */ /* 0x000fe200078e33ff */
[----:B------:R-:W-:-:S03]  /*6d50*/  HFMA2 R14, -RZ, RZ, 0, 0 ;  /* 0x00000000ff0e7431 */ /* 0x000fc600000001ff */
[----:B------:R-:W-:-:S04]  /*6d60*/  IADD3 R12, PT, PT, -R5, R12, R13 ;  /* 0x0000000c050c7210 */ /* 0x000fc80007ffe10d */
[C---:B------:R-:W-:Y:S02]  /*6d70*/  LOP3.LUT R13, R12.reuse, 0x300, RZ, 0xc0, !PT ;  /* 0x000003000c0d7812 */ /* 0x040fe400078ec0ff */
[----:B------:R-:W-:Y:S02]  /*6d80*/  ISETP.GE.U32.AND P0, PT, R12, 0x300, PT ;  /* 0x000003000c00780c */ /* 0x000fe40003f06070 */
[----:B------:R-:W-:Y:S01]  /*6d90*/  ISETP.NE.AND P1, PT, R13, 0x300, PT ;  /* 0x000003000d00780c */ /* 0x000fe20003f25270 */
[----:B0-----:R-:W-:Y:S01]  /*6da0*/  IMAD R24, R3, UR4, RZ ;  /* 0x0000000403187c24 */ /* 0x001fe2000f8e02ff */
[----:B------:R-:W-:-:S04]  /*6db0*/  MOV R3, R7 ;  /* 0x0000000700037202 */ /* 0x000fc80000000f00 */
[----:B------:R-:W-:-:S07]  /*6dc0*/  SHF.R.S32.HI R26, RZ, 0x1f, R24 ;  /* 0x0000001fff1a7819 */ /* 0x000fce0000011418 */
[----:B------:R-:W-:Y:S05]  /*6dd0*/  @!P1 BRA `(.L_x_507) ;  /* 0x00000000006c9947 */ /* 0x000fea0003800000 */
[----:B------:R-:W-:Y:S02]  /*6de0*/  IADD3 R17, PT, PT, R17, 0x240, RZ ;  /* 0x0000024011117810 */ /* 0x000fe40007ffe0ff */
[----:B------:R-:W-:Y:S02]  /*6df0*/  LEA.HI R3, R12, 0x1, RZ, 0x18 ;  /* 0x000000010c037811 */ /* 0x000fe400078fc0ff */
[----:B------:R-:W-:Y:S02]  /*6e00*/  IADD3 R20, P1, P2, R24, R10, R7 ;  /* 0x0000000a18147210 */ /* 0x000fe40007a3e007 */
[----:B------:R-:W-:Y:S02]  /*6e10*/  LEA R17, R22, R17, 0x18 ;  /* 0x0000001116117211 */ /* 0x000fe400078ec0ff */
[----:B------:R-:W-:Y:S02]  /*6e20*/  LOP3.LUT R10, R3, 0x3, RZ, 0xc0, !PT ;  /* 0x00000003030a7812 */ /* 0x000fe400078ec0ff */
[----:B------:R-:W-:-:S02]  /*6e30*/  IADD3.X R11, PT, PT, R26, R11, RZ, P1, P2 ;  /* 0x0000000b1a0b7210 */ /* 0x000fc40000fe44ff */
[----:B------:R-:W-:Y:S02]  /*6e40*/  MOV R14, RZ ;  /* 0x000000ff000e7202 */ /* 0x000fe40000000f00 */
[----:B------:R-:W-:Y:S02]  /*6e50*/  MOV R3, R7 ;  /* 0x0000000700037202 */ /* 0x000fe40000000f00 */
[----:B------:R-:W-:Y:S02]  /*6e60*/  LEA R12, R6, R17, 0x2 ;  /* 0x00000011060c7211 */ /* 0x000fe400078e10ff */
[----:B------:R-:W-:-:S07]  /*6e70*/  IADD3 R13, PT, PT, -R10, RZ, RZ ;  /* 0x000000ff0a0d7210 */ /* 0x000fce0007ffe1ff */
.L_x_508:
[----:B------:R-:W-:-:S06]  /*6e80*/  MOV R10, R20 ;  /* 0x00000014000a7202 */ /* 0x000fcc0000000f00 */
[----:B------:R0:W2:Y:S01]  /*6e90*/  LDG.E.U8 R10, desc[UR36][R10.64] ;  /* 0x000000240a0a7981 */ /* 0x0000a2000c1e1100 */
[----:B------:R-:W-:Y:S02]  /*6ea0*/  IADD3 R13, PT, PT, R13, 0x1, RZ ;  /* 0x000000010d0d7810 */ /* 0x000fe40007ffe0ff */
[----:B------:R-:W-:Y:S02]  /*6eb0*/  IADD3 R20, P2, PT, R20, 0x100, RZ ;  /* 0x0000010014147810 */ /* 0x000fe40007f5e0ff */
[----:B------:R-:W-:Y:S02]  /*6ec0*/  IADD3 R3, PT, PT, R3, 0x100, RZ ;  /* 0x0000010003037810 */ /* 0x000fe40007ffe0ff */
[----:B0-----:R-:W-:Y:S02]  /*6ed0*/  IADD3.X R11, PT, PT, RZ, R11, RZ, P2, !PT ;  /* 0x0000000bff0b7210 */ /* 0x001fe400017fe4ff */
[----:B--2---:R-:W-:-:S13]  /*6ee0*/  ISETP.NE.AND P1, PT, R10, RZ, PT ;  /* 0x000000ff0a00720c */ /* 0x004fda0003f25270 */
[----:B------:R-:W1:Y:S02]  /*6ef0*/  @!P1 LDS R15, [R12] ;  /* 0x000000000c0f9984 */ /* 0x000e640000000800 */
[----:B-1----:R-:W-:Y:S01]  /*6f00*/  @!P1 FADD.FTZ R17, -R38, R15 ;  /* 0x0000000f26119221 */ /* 0x002fe20000010100 */
[----:B------:R-:W-:-:S03]  /*6f10*/  HFMA2 R15, -RZ, RZ, 0, 0 ;  /* 0x00000000ff0f7431 */ /* 0x000fc600000001ff */
[----:B------:R-:W-:-:S04]  /*6f20*/  @!P1 FMUL.FTZ R17, R17, 1.4426950216293334961 ;  /* 0x3fb8aa3b11119820 */ /* 0x000fc80000410000 */
[----:B------:R-:W0:Y:S01]  /*6f30*/  @!P1 MUFU.EX2 R15, R17 ;  /* 0x00000011000f9308 */ /* 0x000e220000000800 */
[----:B------:R-:W-:Y:S01]  /*6f40*/  ISETP.NE.AND P1, PT, R13, RZ, PT ;  /* 0x000000ff0d00720c */ /* 0x000fe20003f25270 */
[----:B0-----:R0:W-:Y:S01]  /*6f50*/  STS [R12], R15 ;  /* 0x0000000f0c007388 */ /* 0x0011e20000000800 */
[----:B------:R-:W-:Y:S01]  /*6f60*/  FADD.FTZ R14, R15, R14 ;  /* 0x0000000e0f0e7221 */ /* 0x000fe20000010000 */
[----:B0-----:R-:W-:-:S10]  /*6f70*/  IADD3 R12, PT, PT, R12, 0x400, RZ ;  /* 0x000004000c0c7810 */ /* 0x001fd40007ffe0ff */
[----:B------:R-:W-:Y:S05]  /*6f80*/  @P1 BRA `(.L_x_508) ;  /* 0xfffffffc00bc1947 */ /* 0x000fea000383ffff */
.L_x_507:
[----:B------:R-:W-:Y:S05]  /*6f90*/  BSYNC.RECONVERGENT B1 ;  /* 0x0000000000017941 */ /* 0x000fea0003800200 */
.L_x_506:
[----:B------:R-:W-:Y:S05]  /*6fa0*/  @!P0 BRA `(.L_x_496) ;  /* 0x0000000000dc8947 */ /* 0x000fea0003800000 */
[----:B------:R-:W0:Y:S01]  /*6fb0*/  S2R R12, SR_CgaCtaId ;  /* 0x00000000000c7919 */ /* 0x000e220000008800 */
[----:B------:R-:W2:Y:S01]  /*6fc0*/  LDCU.64 UR4, c[0x0][0x420] ;  /* 0x00008400ff0477ac */ /* 0x000ea20008000a00 */
[----:B------:R-:W-:Y:S02]  /*6fd0*/  MOV R11, 0x400 ;  /* 0x00000400000b7802 */ /* 0x000fe40000000f00 */
[----:B------:R-:W-:Y:S02]  /*6fe0*/  SHF.L.U32 R10, R5, 0x2, RZ ;  /* 0x00000002050a7819 */ /* 0x000fe400000006ff */
[----:B------:R-:W-:Y:S02]  /*6ff0*/  IADD3 R11, PT, PT, R11, 0x240, RZ ;  /* 0x000002400b0b7810 */ /* 0x000fe40007ffe0ff */
[----:B------:R-:W-:Y:S02]  /*7000*/  LEA R10, R3, -R10, 0x2 ;  /* 0x8000000a030a7211 */ /* 0x000fe400078e10ff */
[----:B--2---:R-:W-:-:S04]  /*7010*/  IADD3 R15, P0, P1, R24, UR4, R3 ;  /* 0x00000004180f7c10 */ /* 0x004fc8000f91e003 */
[----:B------:R-:W-:Y:S02]  /*7020*/  IADD3 R15, P2, PT, R15, 0x200, RZ ;  /* 0x000002000f0f7810 */ /* 0x000fe40007f5e0ff */
[----:B0-----:R-:W-:Y:S02]  /*7030*/  LEA R13, R12, R11, 0x18 ;  /* 0x0000000b0c0d7211 */ /* 0x001fe400078ec0ff */
[----:B------:R-:W-:Y:S02]  /*7040*/  IADD3.X R11, PT, PT, R26, UR5, RZ, P0, P1 ;  /* 0x000000051a0b7c10 */ /* 0x000fe400087e24ff */
[----:B------:R-:W-:Y:S02]  /*7050*/  IADD3 R12, PT, PT, R10, 0x800, R13 ;  /* 0x000008000a0c7810 */ /* 0x000fe40007ffe00d */
[----:B------:R-:W-:-:S07]  /*7060*/  IADD3.X R11, PT, PT, RZ, R11, RZ, P2, !PT ;  /* 0x0000000bff0b7210 */ /* 0x000fce00017fe4ff */
.L_x_509:
[----:B------:R-:W-:-:S05]  /*7070*/  MOV R10, R15 ;  /* 0x0000000f000a7202 */ /* 0x000fca0000000f00 */
[----:B------:R-:W2:Y:S04]  /*7080*/  LDG.E.U8 R20, desc[UR36][R10.64+-0x200] ;  /* 0xfffe00240a147981 */ /* 0x000ea8000c1e1100 */
[----:B------:R-:W3:Y:S04]  /*7090*/  LDG.E.U8 R13, desc[UR36][R10.64+-0x100] ;  /* 0xffff00240a0d7981 */ /* 0x000ee8000c1e1100 */
[----:B------:R-:W4:Y:S04]  /*70a0*/  LDG.E.U8 R15, desc[UR36][R10.64] ;  /* 0x000000240a0f7981 */ /* 0x000f28000c1e1100 */
[----:B------:R-:W5:Y:S01]  /*70b0*/  LDG.E.U8 R17, desc[UR36][R10.64+0x100] ;  /* 0x000100240a117981 */ /* 0x000f62000c1e1100 */
[----:B------:R-:W-:-:S02]  /*70c0*/  IADD3 R3, PT, PT, R3, 0x400, RZ ;  /* 0x0000040003037810 */ /* 0x000fc40007ffe0ff */
[----:B--2---:R-:W-:Y:S02]  /*70d0*/  ISETP.NE.AND P0, PT, R20, RZ, PT ;  /* 0x000000ff1400720c */ /* 0x004fe40003f05270 */
[----:B---3--:R-:W-:Y:S02]  /*70e0*/  ISETP.NE.AND P1, PT, R13, RZ, PT ;  /* 0x000000ff0d00720c */ /* 0x008fe40003f25270 */
[----:B----4-:R-:W-:Y:S02]  /*70f0*/  ISETP.NE.AND P2, PT, R15, RZ, PT ;  /* 0x000000ff0f00720c */ /* 0x010fe40003f45270 */
[----:B-----5:R-:W-:-:S07]  /*7100*/  ISETP.NE.AND P3, PT, R17, RZ, PT ;  /* 0x000000ff1100720c */ /* 0x020fce0003f65270 */
[----:B------:R-:W1:Y:S04]  /*7110*/  @!P0 LDS R13, [R12+-0x800] ;  /* 0xfff800000c0d8984 */ /* 0x000e680000000800 */
[----:B------:R-:W0:Y:S04]  /*7120*/  @!P1 LDS R17, [R12+-0x400] ;  /* 0xfffc00000c119984 */ /* 0x000e280000000800 */
[----:B------:R-:W2:Y:S04]  /*7130*/  @!P2 LDS R21, [R12] ;  /* 0x000000000c15a984 */ /* 0x000ea80000000800 */
[----:B------:R-:W3:Y:S01]  /*7140*/  @!P3 LDS R23, [R12+0x400] ;  /* 0x000400000c17b984 */ /* 0x000ee20000000800 */
[----:B-1----:R-:W-:Y:S01]  /*7150*/  @!P0 FADD.FTZ R15, -R38, R13 ;  /* 0x0000000d260f8221 */ /* 0x002fe20000010100 */
[----:B------:R-:W-:-:S03]  /*7160*/  HFMA2 R13, -RZ, RZ, 0, 0 ;  /* 0x00000000ff0d7431 */ /* 0x000fc600000001ff */
[----:B------:R-:W-:Y:S01]  /*7170*/  @!P0 FMUL.FTZ R15, R15, 1.4426950216293334961 ;  /* 0x3fb8aa3b0f0f8820 */ /* 0x000fe20000410000 */
[----:B0-----:R-:W-:Y:S01]  /*7180*/  @!P1 FADD.FTZ R20, -R38, R17 ;  /* 0x0000001126149221 */ /* 0x001fe20000010100 */
[----:B------:R-:W-:Y:S02]  /*7190*/  MOV R17, RZ ;  /* 0x000000ff00117202 */ /* 0x000fe40000000f00 */
[----:B------:R0:W1:Y:S01]  /*71a0*/  @!P0 MUFU.EX2 R13, R15 ;  /* 0x0000000f000d8308 */ /* 0x0000620000000800 */
[----:B------:R-:W-:Y:S01]  /*71b0*/  @!P1 FMUL.FTZ R20, R20, 1.4426950216293334961 ;  /* 0x3fb8aa3b14149820 */ /* 0x000fe20000410000 */
[C---:B--2---:R-:W-:Y:S01]  /*71c0*/  @!P2 FADD.FTZ R22, -R38.reuse, R21 ;  /* 0x000000152616a221 */ /* 0x044fe20000010100 */
[----:B------:R-:W-:Y:S02]  /*71d0*/  HFMA2 R21, -RZ, RZ, 0, 0 ;  /* 0x00000000ff157431 */ /* 0x000fe400000001ff */
[----:B---3--:R-:W-:Y:S01]  /*71e0*/  @!P3 FADD.FTZ R24, -R38, R23 ;  /* 0x000000172618b221 */ /* 0x008fe20000010100 */
[----:B------:R-:W2:Y:S01]  /*71f0*/  @!P1 MUFU.EX2 R17, R20 ;  /* 0x0000001400119308 */ /* 0x000ea20000000800 */
[----:B------:R-:W-:Y:S01]  /*7200*/  @!P2 FMUL.FTZ R22, R22, 1.4426950216293334961 ;  /* 0x3fb8aa3b1616a820 */ /* 0x000fe20000410000 */
[----:B------:R-:W-:Y:S01]  /*7210*/  MOV R23, RZ ;  /* 0x000000ff00177202 */ /* 0x000fe20000000f00 */
[----:B------:R-:W-:Y:S01]  /*7220*/  @!P3 FMUL.FTZ R24, R24, 1.4426950216293334961 ;  /* 0x3fb8aa3b1818b820 */ /* 0x000fe20000410000 */
[----:B------:R-:W-:Y:S01]  /*7230*/  ISETP.GE.AND P0, PT, R3, R16, PT ;  /* 0x000000100300720c */ /* 0x000fe20003f06270 */
[----:B------:R-:W3:Y:S01]  /*7240*/  @!P2 MUFU.EX2 R21, R22 ;  /* 0x000000160015a308 */ /* 0x000ee20000000800 */
[----:B0-----:R-:W-:-:S03]  /*7250*/  IADD3 R15, P1, PT, R10, 0x400, RZ ;  /* 0x000004000a0f7810 */ /* 0x001fc60007f3e0ff */
[----:B------:R-:W0:Y:S01]  /*7260*/  @!P3 MUFU.EX2 R23, R24 ;  /* 0x000000180017b308 */ /* 0x000e220000000800 */
[----:B-1----:R-:W-:Y:S01]  /*7270*/  FADD.FTZ R14, R13, R14 ;  /* 0x0000000e0d0e7221 */ /* 0x002fe20000010000 */
[----:B------:R-:W-:Y:S01]  /*7280*/  STS [R12+-0x800], R13 ;  /* 0xfff8000d0c007388 */ /* 0x000fe20000000800 */
[----:B------:R-:W-:Y:S02]  /*7290*/  IADD3.X R11, PT, PT, RZ, R11, RZ, P1, !PT ;  /* 0x0000000bff0b7210 */ /* 0x000fe40000ffe4ff */
[----:B--2---:R-:W-:Y:S01]  /*72a0*/  FADD.FTZ R14, R14, R17 ;  /* 0x000000110e0e7221 */ /* 0x004fe20000010000 */
[----:B------:R-:W-:Y:S03]  /*72b0*/  STS [R12+-0x400], R17 ;  /* 0xfffc00110c007388 */ /* 0x000fe60000000800 */
[----:B---3--:R-:W-:Y:S01]  /*72c0*/  FADD.FTZ R14, R14, R21 ;  /* 0x000000150e0e7221 */ /* 0x008fe20000010000 */
[----:B------:R-:W-:Y:S03]  /*72d0*/  STS [R12], R21 ;  /* 0x000000150c007388 */ /* 0x000fe60000000800 */
[----:B0-----:R-:W-:Y:S01]  /*72e0*/  FADD.FTZ R14, R14, R23 ;  /* 0x000000170e0e7221 */ /* 0x001fe20000010000 */
[----:B------:R0:W-:Y:S02]  /*72f0*/  STS [R12+0x400], R23 ;  /* 0x000400170c007388 */ /* 0x0001e40000000800 */
[----:B0-----:R-:W-:Y:S01]  /*7300*/  IADD3 R12, PT, PT, R12, 0x1000, RZ ;  /* 0x000010000c0c7810 */ /* 0x001fe20007ffe0ff */
[----:B------:R-:W-:Y:S06]  /*7310*/  @!P0 BRA `(.L_x_509) ;  /* 0xfffffffc00548947 */ /* 0x000fec000383ffff */
.L_x_496:
[----:B------:R-:W-:Y:S05]  /*7320*/  BSYNC.RECONVERGENT B0 ;  /* 0x0000000000007941 */ /* 0x000fea0003800200 */
.L_x_495:
        /* <DEDUP_REMOVED lines=23> */
[----:B------:R-:W-:-:S03]  /*74a0*/  ISETP.GE.AND P1, PT, R7, R16, PT ;  /* 0x000000100700720c */ /* 0x000fc60003f26270 */
[----:B0-----:R-:W0:Y:S02]  /*74b0*/  SHFL.BFLY PT, R8, R13, 0x4, 0x1f ;  /* 0x0c801f000d087f89 */ /* 0x001e2400000e0000 */
[----:B0-----:R-:W-:-:S05]  /*74c0*/  FADD.FTZ R8, R8, R13 ;  /* 0x0000000d08087221 */ /* 0x001fca0000010000 */
[----:B------:R-:W0:Y:S02]  /*74d0*/  SHFL.BFLY PT, R3, R8, 0x2, 0x1f ;  /* 0x0c401f0008037f89 */ /* 0x000e2400000e0000 */
[----:B0-----:R-:W-:Y:S01]  /*74e0*/  FADD.FTZ R10, R8, R3 ;  /* 0x00000003080a7221 */ /* 0x001fe20000010000 */
[----:B------:R-:W-:-:S04]  /*74f0*/  CS2R R8, SRZ ;  /* 0x0000000000087805 */ /* 0x000fc8000001ff00 */
[----:B------:R-:W0:Y:S02]  /*7500*/  SHFL.BFLY PT, R3, R10, 0x1, 0x1f ;  /* 0x0c201f000a037f89 */ /* 0x000e2400000e0000 */
[----:B0-----:R-:W-:Y:S02]  /*7510*/  FADD.FTZ R11, R10, R3 ;  /* 0x000000030a0b7221 */ /* 0x001fe40000010000 */
[----:B------:R-:W0:Y:S04]  /*7520*/  S2R R3, SR_CTAID.X ;  /* 0x0000000000037919 */ /* 0x000e280000002500 */
[----:B------:R-:W2:Y:S02]  /*7530*/  SHFL.IDX PT, R11, R11, RZ, 0x1f ;  /* 0x00001fff0b0b7589 */ /* 0x000ea400000e0000 */
[----:B--2---:R-:W-:-:S04]  /*7540*/  FADD.FTZ R0, R11, 9.9999999747524270788e-07 ;  /* 0x358637bd0b007421 */ /* 0x004fc80000010000 */
[----:B------:R2:W3:Y:S01]  /*7550*/  MUFU.RCP R17, R0 ;  /* 0x0000000000117308 */ /* 0x0004e20000001000 */
[----:B0-----:R-:W-:Y:S05]  /*7560*/  @!P0 BRA `(.L_x_510) ;  /* 0x0000000000248947 */ /* 0x001fea0003800000 */
[----:B------:R-:W0:Y:S01]  /*7570*/  S2R R8, SR_CTAID.Y ;  /* 0x0000000000087919 */ /* 0x000e220000002600 */
[----:B------:R-:W0:Y:S08]  /*7580*/  LDC R9, c[0x0][0x3f8] ;  /* 0x0000fe00ff097b82 */ /* 0x000e300000000800 */
[----:B--2---:R-:W2:Y:S08]  /*7590*/  LDC R0, c[0x0][0x488] ;  /* 0x00012200ff007b82 */ /* 0x004eb00000000800 */
[----:B------:R-:W2:Y:S08]  /*75a0*/  LDC R10, c[0x0][0x40c] ;  /* 0x00010300ff0a7b82 */ /* 0x000eb00000000800 */
[----:B------:R-:W4:Y:S01]  /*75b0*/  LDC R11, c[0x0][0x3f4] ;  /* 0x0000fd00ff0b7b82 */ /* 0x000f220000000800 */
[----:B0-----:R-:W-:-:S04]  /*75c0*/  IMAD R9, R8, R9, R3 ;  /* 0x0000000908097224 */ /* 0x001fc800078e0203 */
[----:B--2---:R-:W-:-:S04]  /*75d0*/  IMAD R0, R9, R0, R10 ;  /* 0x0000000009007224 */ /* 0x004fc800078e020a */
[----:B----4-:R-:W-:-:S05]  /*75e0*/  IMAD R8, R0, R11, RZ ;  /* 0x0000000b00087224 */ /* 0x010fca00078e02ff */
[----:B------:R-:W-:-:S07]  /*75f0*/  SHF.R.S32.HI R9, RZ, 0x1f, R8 ;  /* 0x0000001fff097819 */ /* 0x000fce0000011408 */
.L_x_510:
[----:B------:R-:W-:Y:S04]  /*7600*/  BSSY.RECONVERGENT B0, `(.L_x_511) ;  /* 0x0000061000007945 */ /* 0x000fe80003800200 */
[----:B------:R-:W-:Y:S05]  /*7610*/  @P1 BRA `(.L_x_512) ;  /* 0x00000004007c1947 */ /* 0x000fea0003800000 */
[----:B--2---:R-:W-:Y:S01]  /*7620*/  VIADDMNMX R0, R7, 0x100, R16, !PT ;  /* 0x0000010007007846 */ /* 0x004fe20007800110 */
        /* <DEDUP_REMOVED lines=12> */
[----:B------:R-:W-:Y:S01]  /*76f0*/  SHF.L.U32 R10, R0, 0x8, RZ ;  /* 0x00000008000a7819 */ /* 0x000fe200000006ff */
[----:B------:R-:W-:Y:S01]  /*7700*/  UIADD3 UR4, UPT, UPT, UR4, 0x240, URZ ;  /* 0x0000024004047890 */ /* 0x000fe2000fffe0ff */
[----:B------:R-:W-:Y:S02]  /*7710*/  IADD3.X R20, PT, PT, RZ, R9, RZ, P2, !PT ;  /* 0x00000009ff147210 */ /* 0x000fe400017fe4ff */
[----:B------:R-:W-:-:S02]  /*7720*/  LOP3.LUT R12, R10, 0x300, RZ, 0xc0, !PT ;  /* 0x000003000a0c7812 */ /* 0x000fc400078ec0ff */
[----:B------:R-:W-:Y:S02]  /*7730*/  LOP3.LUT R0, R0, 0x3, RZ, 0xc0, !PT ;  /* 0x0000000300007812 */ /* 0x000fe400078ec0ff */
[----:B------:R-:W-:Y:S02]  /*7740*/  LEA R10, R6, UR5, 0x1 ;  /* 0x00000005060a7c11 */ /* 0x000fe4000f8e08ff */
[----:B------:R-:W-:Y:S02]  /*7750*/  IADD3 R7, PT, PT, R7, R12, RZ ;  /* 0x0000000c07077210 */ /* 0x000fe40007ffe0ff */
[----:B------:R-:W-:Y:S02]  /*7760*/  IADD3 R13, PT, PT, -R0, RZ, RZ ;  /* 0x000000ff000d7210 */ /* 0x000fe40007ffe1ff */
[----:B--2---:R-:W-:Y:S01]  /*7770*/  LEA R14, P2, R15, UR8, 0x2 ;  /* 0x000000080f0e7c11 */ /* 0x004fe2000f8410ff */
[----:B0-----:R-:W-:-:S03]  /*7780*/  ULEA UR4, UR6, UR4, 0x18 ;  /* 0x0000000406047291 */ /* 0x001fc6000f8ec0ff */
[----:B------:R-:W-:-:S03]  /*7790*/  LEA.HI.X R15, R15, UR9, R20, 0x2, P2 ;  /* 0x000000090f0f7c11 */ /* 0x000fc600090f1414 */
[----:B------:R-:W-:Y:S02]  /*77a0*/  IADD3 R0, PT, PT, R10, UR4, RZ ;  /* 0x000000040a007c10 */ /* 0x000fe4000fffe0ff */
[----:B------:R-:W-:-:S07]  /*77b0*/  LEA R12, R6, UR4, 0x2 ;  /* 0x00000004060c7c11 */ /* 0x000fce000f8e10ff */
.L_x_515:
[----:B--2---:R0:W3:Y:S01]  /*77c0*/  LDS R10, [R12] ;  /* 0x000000000c0a7984 */ /* 0x0040e20000000800 */
[----:B------:R-:W-:Y:S02]  /*77d0*/  @P0 MOV R11, R15 ;  /* 0x0000000f000b0202 */ /* 0x000fe40000000f00 */
[----:B------:R-:W-:-:S04]  /*77e0*/  IADD3 R13, PT, PT, R13, 0x1, RZ ;  /* 0x000000010d0d7810 */ /* 0x000fc80007ffe0ff */
[----:B------:R-:W-:Y:S02]  /*77f0*/  ISETP.NE.AND P3, PT, R13, RZ, PT ;  /* 0x000000ff0d00720c */ /* 0x000fe40003f65270 */
[----:B0-----:R-:W-:Y:S01]  /*7800*/  IADD3 R12, PT, PT, R12, 0x400, RZ ;  /* 0x000004000c0c7810 */ /* 0x001fe20007ffe0ff */
[----:B---3--:R-:W-:-:S05]  /*7810*/  FMUL.FTZ R21, R10, R17 ;  /* 0x000000110a157220 */ /* 0x008fca0000410000 */
[----:B------:R-:W-:-:S04]  /*7820*/  F2FP.F16.F32.PACK_AB R10, RZ, R21 ;  /* 0x00000015ff0a723e */ /* 0x000fc800000000ff */
[----:B------:R-:W-:Y:S02]  /*7830*/  PRMT R20, R10, 0x7610, R20 ;  /* 0x000076100a147816 */ /* 0x000fe40000000014 */
[----:B------:R-:W-:Y:S02]  /*7840*/  @P0 MOV R10, R14 ;  /* 0x0000000e000a0202 */ /* 0x000fe40000000f00 */
[----:B------:R-:W-:Y:S01]  /*7850*/  IADD3 R14, P2, PT, R14, 0x400, RZ ;  /* 0x000004000e0e7810 */ /* 0x000fe20007f5e0ff */
[----:B------:R0:W-:Y:S03]  /*7860*/  STS.U16 [R0], R20 ;  /* 0x0000001400007388 */ /* 0x0001e60000000400 */
[----:B------:R-:W-:Y:S01]  /*7870*/  IADD3.X R15, PT, PT, RZ, R15, RZ, P2, !PT ;  /* 0x0000000fff0f7210 */ /* 0x000fe200017fe4ff */
[----:B------:R2:W-:Y:S01]  /*7880*/  @P0 STG.E desc[UR36][R10.64], R21 ;  /* 0x000000150a000986 */ /* 0x0005e2000c101924 */
[----:B0-----:R-:W-:Y:S01]  /*7890*/  IADD3 R0, PT, PT, R0, 0x200, RZ ;  /* 0x0000020000007810 */ /* 0x001fe20007ffe0ff */
[----:B------:R-:W-:Y:S06]  /*78a0*/  @P3 BRA `(.L_x_515) ;  /* 0xfffffffc00c43947 */ /* 0x000fec000383ffff */
.L_x_514:
[----:B------:R-:W-:Y:S05]  /*78b0*/  BSYNC.RECONVERGENT B1 ;  /* 0x0000000000017941 */ /* 0x000fea0003800200 */
.L_x_513:
[----:B------:R-:W-:Y:S05]  /*78c0*/  @!P1 BRA `(.L_x_512) ;  /* 0x0000000000d09947 */ /* 0x000fea0003800000 */
[----:B--2---:R-:W0:Y:S01]  /*78d0*/  S2R R11, SR_CgaCtaId ;  /* 0x00000000000b7919 */ /* 0x004e220000008800 */
[----:B------:R-:W2:Y:S01]  /*78e0*/  LDCU.64 UR8, c[0x0][0x480] ;  /* 0x00009000ff0877ac */ /* 0x000ea20008000a00 */
[----:B------:R-:W-:Y:S02]  /*78f0*/  MOV R0, 0x400 ;  /* 0x0000040000007802 */ /* 0x000fe40000000f00 */
[C---:B------:R-:W-:Y:S01]  /*7900*/  IADD3 R10, P0, PT, R7.reuse, R8, RZ ;  /* 0x00000008070a7210 */ /* 0x040fe20007f1e0ff */
[----:B------:R-:W-:Y:S01]  /*7910*/  UISETP.NE.AND UP0, UPT, UR7, URZ, UPT ;  /* 0x000000ff0700728c */ /* 0x000fe2000bf05270 */
[----:B------:R-:W-:Y:S02]  /*7920*/  IADD3 R0, PT, PT, R0, 0x240, RZ ;  /* 0x0000024000007810 */ /* 0x000fe40007ffe0ff */
[----:B------:R-:W-:Y:S02]  /*7930*/  LEA R8, R7, UR5, 0x1 ;  /* 0x0000000507087c11 */ /* 0x000fe4000f8e08ff */
[----:B------:R-:W-:-:S02]  /*7940*/  IADD3.X R9, PT, PT, RZ, R9, RZ, P0, !PT ;  /* 0x00000009ff097210 */ /* 0x000fc400007fe4ff */
[----:B------:R-:W-:Y:S01]  /*7950*/  ISETP.NE.AND P1, PT, RZ, UR7, PT ;  /* 0x00000007ff007c0c */ /* 0x000fe2000bf25270 */
[----:B------:R-:W-:Y:S01]  /*7960*/  IMAD R8, R5, -0x2, R8 ;  /* 0xfffffffe05087824 */ /* 0x000fe200078e0208 */
[----:B------:R-:W-:Y:S02]  /*7970*/  PLOP3.LUT P0, PT, PT, PT, UP0, 0x80, 0x8 ;  /* 0x000000000008781c */ /* 0x000fe40003f0f008 */
[----:B--2---:R-:W-:-:S04]  /*7980*/  LEA R12, P3, R10, UR8, 0x2 ;  /* 0x000000080a0c7c11 */ /* 0x004fc8000f8610ff */
[----:B------:R-:W-:Y:S02]  /*7990*/  IADD3 R12, P2, PT, R12, 0x800, RZ ;  /* 0x000008000c0c7810 */ /* 0x000fe40007f5e0ff */
[----:B------:R-:W-:-:S04]  /*79a0*/  LEA.HI.X R9, R10, UR9, R9, 0x2, P3 ;  /* 0x000000090a097c11 */ /* 0x000fc800098f1409 */
[----:B------:R-:W-:Y:S02]  /*79b0*/  IADD3.X R13, PT, PT, RZ, R9, RZ, P2, !PT ;  /* 0x00000009ff0d7210 */ /* 0x000fe400017fe4ff */
[----:B0-----:R-:W-:Y:S02]  /*79c0*/  LEA R11, R11, R0, 0x18 ;  /* 0x000000000b0b7211 */ /* 0x001fe400078ec0ff */
[----:B------:R-:W-:Y:S02]  /*79d0*/  SHF.L.U32 R0, R5, 0x2, RZ ;  /* 0x0000000205007819 */ /* 0x000fe400000006ff */
[----:B------:R-:W-:Y:S02]  /*79e0*/  IADD3 R10, PT, PT, R8, 0x400, R11 ;  /* 0x00000400080a7810 */ /* 0x000fe40007ffe00b */
[----:B------:R-:W-:-:S04]  /*79f0*/  LEA R0, R7, -R0, 0x2 ;  /* 0x8000000007007211 */ /* 0x000fc800078e10ff */
[----:B------:R-:W-:-:S07]  /*7a00*/  IADD3 R0, PT, PT, R0, 0x800, R11 ;  /* 0x0000080000007810 */ /* 0x000fce0007ffe00b */
.L_x_516:
[----:B------:R-:W3:Y:S01]  /*7a10*/  LDS R8, [R0+-0x800] ;  /* 0xfff8000000087984 */ /* 0x000ee20000000800 */
[----:B------:R-:W-:-:S04]  /*7a20*/  IADD3 R7, PT, PT, R7, 0x400, RZ ;  /* 0x0000040007077810 */ /* 0x000fc80007ffe0ff */
[----:B------:R-:W-:Y:S01]  /*7a30*/  ISETP.GE.AND P2, PT, R7, R16, PT ;  /* 0x000000100700720c */ /* 0x000fe20003f46270 */
[----:B---3--:R-:W-:-:S05]  /*7a40*/  FMUL.FTZ R15, R8, R17 ;  /* 0x00000011080f7220 */ /* 0x008fca0000410000 */
[----:B------:R-:W-:-:S04]  /*7a50*/  F2FP.F16.F32.PACK_AB R8, RZ, R15 ;  /* 0x0000000fff08723e */ /* 0x000fc800000000ff */
[----:B------:R-:W-:-:S05]  /*7a60*/  PRMT R9, R8, 0x7610, R9 ;  /* 0x0000761008097816 */ /* 0x000fca0000000009 */
[----:B------:R0:W-:Y:S04]  /*7a70*/  STS.U16 [R10+-0x400], R9 ;  /* 0xfffc00090a007388 */ /* 0x0001e80000000400 */
[----:B------:R-:W2:Y:S01]  /*7a80*/  LDS R8, [R0+-0x400] ;  /* 0xfffc000000087984 */ /* 0x000ea20000000800 */
[----:B0-----:R-:W-:Y:S01]  /*7a90*/  MOV R9, R13 ;  /* 0x0000000d00097202 */ /* 0x001fe20000000f00 */
[----:B--2---:R-:W-:-:S05]  /*7aa0*/  FMUL.FTZ R21, R8, R17 ;  /* 0x0000001108157220 */ /* 0x004fca0000410000 */
        /* <DEDUP_REMOVED lines=8> */
[----:B0-----:R-:W-:Y:S02]  /*7b30*/  MOV R8, R12 ;  /* 0x0000000c00087202 */ /* 0x001fe40000000f00 */
[----:B--2---:R-:W-:Y:S02]  /*7b40*/  IADD3 R0, PT, PT, R0, 0x1000, RZ ;  /* 0x0000100000007810 */ /* 0x004fe40007ffe0ff */
[----:B------:R-:W-:Y:S01]  /*7b50*/  IADD3 R12, P3, PT, R8, 0x1000, RZ ;  /* 0x00001000080c7810 */ /* 0x000fe20007f7e0ff */
[----:B------:R-:W-:Y:S01]  /*7b60*/  @P0 STG.E desc[UR36][R8.64+-0x800], R15 ;  /* 0xfff8000f08000986 */ /* 0x000fe2000c101924 */
[----:B------:R-:W-:-:S02]  /*7b70*/  PLOP3.LUT P0, PT, P1, PT, PT, 0x80, 0x8 ;  /* 0x000000000008781c */ /* 0x000fc40000f0f070 */
[----:B------:R-:W-:-:S11]  /*7b80*/  IADD3.X R13, PT, PT, RZ, R9, RZ, P3, !PT ;  /* 0x00000009ff0d7210 */ /* 0x000fd60001ffe4ff */
        /* <DEDUP_REMOVED lines=8> */
.L_x_512:
[----:B------:R-:W-:Y:S05]  /*7c10*/  BSYNC.RECONVERGENT B0 ;  /* 0x0000000000007941 */ /* 0x000fea0003800200 */
.L_x_511:
[----:B------:R-:W-:Y:S01]  /*7c20*/  IADD3 R26, PT, PT, R16, -0x1, RZ ;  /* 0xffffffff101a7810 */ /* 0x000fe20007ffe0ff */
[----:B------:R-:W0:Y:S01]  /*7c30*/  S2R R30, SR_CgaCtaId ;  /* 0x00000000001e7919 */ /* 0x000e220000008800 */
[----:B------:R-:W4:Y:S01]  /*7c40*/  LDCU UR9, c[0x0][0x40c] ;  /* 0x00008180ff0977ac */ /* 0x000f220008000800 */
[----:B------:R-:W3:Y:S01]  /*7c50*/  S2UR UR4, SR_CTAID.Y ;  /* 0x00000000000479c3 */ /* 0x000ee20000002600 */
[----:B------:R-:W-:Y:S01]  /*7c60*/  SHF.R.S32.HI R7, RZ, 0x1f, R26 ;  /* 0x0000001fff077819 */ /* 0x000fe2000001141a */
[----:B------:R-:W-:Y:S01]  /*7c70*/  BSSY.RECONVERGENT B0, `(.L_x_517) ;  /* 0x0000023000007945 */ /* 0x000fe20003800200 */
[----:B--2---:R-:W-:Y:S01]  /*7c80*/  SHF.L.U32 R0, R6, 0x3, RZ ;  /* 0x0000000306007819 */ /* 0x004fe200000006ff */
[----:B------:R-:W2:Y:S01]  /*7c90*/  LDCU UR8, c[0x0][0x3f4] ;  /* 0x00007e80ff0877ac */ /* 0x000ea20008000800 */
[----:B------:R-:W-:Y:S02]  /*7ca0*/  LEA.HI R7, R7, R26, RZ, 0x4 ;  /* 0x0000001a07077211 */ /* 0x000fe400078f20ff */
[----:B------:R-:W-:-:S02]  /*7cb0*/  CS2R R10, SRZ ;  /* 0x00000000000a7805 */ /* 0x000fc4000001ff00 */
[----:B------:R-:W-:Y:S01]  /*7cc0*/  LOP3.LUT R0, R0, 0x78, RZ, 0xc0, !PT ;  /* 0x0000007800007812 */ /* 0x000fe200078ec0ff */
[----:B------:R-:W3:Y:S01]  /*7cd0*/  LDC R32, c[0x0][0x3f8] ;  /* 0x0000fe00ff207b82 */ /* 0x000ee20000000800 */
[----:B------:R-:W-:Y:S02]  /*7ce0*/  LOP3.LUT R9, R7, 0xfffffff0, RZ, 0xc0, !PT ;  /* 0xfffffff007097812 */ /* 0x000fe400078ec0ff */
[----:B------:R-:W-:Y:S02]  /*7cf0*/  SHF.R.U32.HI R7, RZ, 0x4, R6 ;  /* 0x00000004ff077819 */ /* 0x000fe40000011606 */
[----:B------:R-:W-:Y:S02]  /*7d00*/  IADD3 R28, PT, PT, R26, -R9, RZ ;  /* 0x800000091a1c7210 */ /* 0x000fe40007ffe0ff */
[----:B------:R-:W-:Y:S02]  /*7d10*/  MOV R12, 0x400 ;  /* 0x00000400000c7802 */ /* 0x000fe40000000f00 */
[----:B------:R-:W-:-:S02]  /*7d20*/  ISETP.NE.AND P0, PT, R7, R28, PT ;  /* 0x0000001c0700720c */ /* 0x000fc40003f05270 */
[----:B------:R-:W-:Y:S02]  /*7d30*/  SHF.L.U32 R8, R6, 0x4, RZ ;  /* 0x0000000406087819 */ /* 0x000fe400000006ff */
[----:B----4-:R-:W-:Y:S01]  /*7d40*/  ISETP.NE.OR P0, PT, RZ, UR9, P0 ;  /* 0x00000009ff007c0c */ /* 0x010fe20008705670 */
[----:B--2---:R-:W-:Y:S01]  /*7d50*/  IMAD R37, R4, UR8, R0 ;  /* 0x0000000804257c24 */ /* 0x004fe2000f8e0200 */
[----:B------:R-:W-:Y:S02]  /*7d60*/  IADD3 R9, PT, PT, R12, 0x140, RZ ;  /* 0x000001400c097810 */ /* 0x000fe40007ffe0ff */
[----:B------:R-:W-:Y:S02]  /*7d70*/  ISETP.GT.U32.OR P0, PT, R0, 0x5f, P0 ;  /* 0x0000005f0000780c */ /* 0x000fe40000704470 */
[----:B------:R-:W-:Y:S02]  /*7d80*/  LOP3.LUT R8, R8, 0xf0, RZ, 0xc0, !PT ;  /* 0x000000f008087812 */ /* 0x000fe400078ec0ff */
[----:B0-----:R-:W-:Y:S01]  /*7d90*/  LEA R9, R30, R9, 0x18 ;  /* 0x000000091e097211 */ /* 0x001fe200078ec0ff */
[----:B---3--:R-:W-:-:S03]  /*7da0*/  IMAD R17, R32, UR4, R3 ;  /* 0x0000000420117c24 */ /* 0x008fc6000f8e0203 */
[----:B------:R-:W-:Y:S02]  /*7db0*/  IADD3 R29, PT, PT, R9, R8, RZ ;  /* 0x00000008091d7210 */ /* 0x000fe40007ffe0ff */
[----:B------:R-:W-:Y:S01]  /*7dc0*/  CS2R R8, SRZ ;  /* 0x0000000000087805 */ /* 0x000fe2000001ff00 */
[----:B------:R-:W-:-:S04]  /*7dd0*/  IMAD R17, R17, 0x60, RZ ;  /* 0x0000006011117824 */ /* 0x000fc800078e02ff */
[----:B------:R-:W-:Y:S01]  /*7de0*/  IMAD R35, R17, UR8, R0 ;  /* 0x0000000811237c24 */ /* 0x000fe2000f8e0200 */
[----:B------:R-:W-:Y:S06]  /*7df0*/  @P0 BRA `(.L_x_518) ;  /* 0x0000000000280947 */ /* 0x000fec0003800000 */
[----:B------:R-:W0:Y:S01]  /*7e00*/  LDCU.64 UR6, c[0x0][0x3b0] ;  /* 0x00007600ff0677ac */ /* 0x000e220008000a00 */
[----:B------:R-:W-:Y:S01]  /*7e10*/  HFMA2 R11, -RZ, RZ, 0, 0 ;  /* 0x00000000ff0b7431 */ /* 0x000fe200000001ff */
[----:B0-----:R-:W-:-:S04]  /*7e20*/  UISETP.NE.U32.AND UP0, UPT, UR6, URZ, UPT ;  /* 0x000000ff0600728c */ /* 0x001fc8000bf05070 */
[----:B------:R-:W-:-:S09]  /*7e30*/  UISETP.NE.AND.EX UP0, UPT, UR7, URZ, UPT, UP0 ;  /* 0x000000ff0700728c */ /* 0x000fd2000bf05300 */
[----:B------:R-:W-:Y:S05]  /*7e40*/  BRA.U !UP0, `(.L_x_519) ;  /* 0x0000000108107547 */ /* 0x000fea000b800000 */
[----:B------:R-:W0:Y:S01]  /*7e50*/  LDC.64 R8, c[0x0][0x3b0] ;  /* 0x0000ec00ff087b82 */ /* 0x000e220000000a00 */
[----:B------:R-:W-:-:S04]  /*7e60*/  IMAD R11, R3, 0x60, R0 ;  /* 0x00000060030b7824 */ /* 0x000fc800078e0200 */
[----:B0-----:R-:W-:-:S06]  /*7e70*/  IMAD.WIDE.U32 R8, R11, 0x2, R8 ;  /* 0x000000020b087825 */ /* 0x001fcc00078e0008 */
[----:B------:R-:W5:Y:S02]  /*7e80*/  LDG.E.128 R8, desc[UR36][R8.64] ;  /* 0x0000002408087981 */ /* 0x000f64000c1e1d00 */
.L_x_519:
[----:B-----5:R0:W-:Y:S02]  /*7e90*/  STS.128 [R29], R8 ;  /* 0x000000081d007388 */ /* 0x0201e40000000c00 */
.L_x_518:
[----:B------:R-:W-:Y:S05]  /*7ea0*/  BSYNC.RECONVERGENT B0 ;  /* 0x0000000000007941 */ /* 0x000fea0003800200 */
.L_x_517:
[----:B------:R-:W-:Y:S01]  /*7eb0*/  ISETP.GT.U32.AND P0, PT, R0, 0x5f, PT ;  /* 0x0000005f0000780c */ /* 0x000fe20003f04070 */
[----:B------:R-:W-:Y:S01]  /*7ec0*/  BAR.SYNC.DEFER_BLOCKING 0x0 ;  /* 0x0000000000007b1d */ /* 0x000fe20000010000 */
[----:B------:R-:W-:Y:S01]  /*7ed0*/  HFMA2 R27, -RZ, RZ, 0, 0 ;  /* 0x00000000ff1b7431 */ /* 0x000fe200000001ff */
[----:B------:R-:W-:Y:S02]  /*7ee0*/  MOV R4, RZ ;  /* 0x000000ff00047202 */ /* 0x000fe40000000f00 */
[----:B------:R-:W-:Y:S02]  /*7ef0*/  CS2R R20, SRZ ;  /* 0x0000000000147805 */ /* 0x000fe4000001ff00 */
[----:B------:R-:W-:Y:S02]  /*7f00*/  CS2R R22, SRZ ;  /* 0x0000000000167805 */ /* 0x000fe4000001ff00 */
[----:B------:R-:W-:Y:S01]  /*7f10*/  CS2R R24, SRZ ;  /* 0x0000000000187805 */ /* 0x000fe2000001ff00 */
[----:B------:R-:W2:Y:S01]  /*7f20*/  LDCU UR10, c[0x0][0x40c] ;  /* 0x00008180ff0a77ac */ /* 0x000ea20008000800 */
[----:B------:R-:W-:Y:S04]  /*7f30*/  BSSY.RECONVERGENT B0, `(.L_x_520) ;  /* 0x0000209000007945 */ /* 0x000fe80003800200 */
[----:B------:R-:W-:Y:S05]  /*7f40*/  @P0 BRA `(.L_x_521) ;  /* 0x00000020001c0947 */ /* 0x000fea0003800000 */
[----:B------:R-:W3:Y:S01]  /*7f50*/  LDC.64 R14, c[0x0][0x3c0] ;  /* 0x0000f000ff0e7b82 */ /* 0x000ee20000000a00 */
[----:B------:R-:W-:Y:S01]  /*7f60*/  VIMNMX R42, PT, PT, R26, UR8, PT ;  /* 0x000000081a2a7c48 */ /* 0x000fe2000bfe0100 */
[----:B------:R-:W-:Y:S01]  /*7f70*/  BSSY.RECONVERGENT B1, `(.L_x_522) ;  /* 0x00000f1000017945 */ /* 0x000fe20003800200 */
[----:B------:R-:W-:Y:S02]  /*7f80*/  IADD3 R43, PT, PT, R7, R5, RZ ;  /* 0x00000005072b7210 */ /* 0x000fe40007ffe0ff */
[----:B------:R-:W-:Y:S02]  /*7f90*/  IADD3 R31, PT, PT, R12, 0x240, RZ ;  /* 0x000002400c1f7810 */ /* 0x000fe40007ffe0ff */
[----:B------:R-:W-:Y:S02]  /*7fa0*/  ISETP.GE.AND P0, PT, R43, R42, PT ;  /* 0x0000002a2b00720c */ /* 0x000fe40003f06270 */
[----:B------:R-:W-:Y:S02]  /*7fb0*/  LEA R31, R30, R31, 0x18 ;  /* 0x0000001f1e1f7211 */ /* 0x000fe400078ec0ff */
[----:B------:R-:W-:-:S02]  /*7fc0*/  MOV R4, RZ ;  /* 0x000000ff00047202 */ /* 0x000fc40000000f00 */
[----:B------:R-:W-:Y:S01]  /*7fd0*/  IADD3 R30, PT, PT, R31, UR5, RZ ;  /* 0x000000051f1e7c10 */ /* 0x000fe2000fffe0ff */
[----:B---3--:R-:W-:-:S04]  /*7fe0*/  IMAD.WIDE R12, R35, 0x2, R14 ;  /* 0x00000002230c7825 */ /* 0x008fc800078e020e */
[----:B------:R-:W-:Y:S02]  /*7ff0*/  IMAD.WIDE R14, R37, 0x2, R14 ;  /* 0x00000002250e7825 */ /* 0x000fe400078e020e */
[----:B------:R-:W-:Y:S05]  /*8000*/  @P0 BRA `(.L_x_523) ;  /* 0x0000000c009c0947 */ /* 0x000fea0003800000 */
[----:B------:R-:W-:Y:S01]  /*8010*/  VIADDMNMX R4, R43, 0x10, R42, !PT ;  /* 0x000000102b047846 */ /* 0x000fe2000780012a */
[----:B------:R-:W3:Y:S01]  /*8020*/  LDC.64 R40, c[0x0][0x458] ;  /* 0x00011600ff287b82 */ /* 0x000ee20000000a00 */
[----:B------:R-:W-:Y:S01]  /*8030*/  LOP3.LUT R36, RZ, R5, RZ, 0x33, !PT ;  /* 0x00000005ff247212 */ /* 0x000fe200078e33ff */
[----:B------:R-:W-:Y:S01]  /*8040*/  IMAD R21, R2, R32, R3 ;  /* 0x0000002002157224 */ /* 0x000fe200078e0203 */
[----:B------:R-:W-:Y:S01]  /*8050*/  BSSY.RECONVERGENT B2, `(.L_x_524) ;  /* 0x000004b000027945 */ /* 0x000fe20003800200 */
[----:B------:R-:W-:Y:S02]  /*8060*/  MOV R27, RZ ;  /* 0x000000ff001b7202 */ /* 0x000fe40000000f00 */
[----:B------:R-:W-:Y:S02]  /*8070*/  CS2R R24, SRZ ;  /* 0x0000000000187805 */ /* 0x000fe4000001ff00 */
[----:B------:R-:W-:Y:S01]  /*8080*/  IADD3 R36, PT, PT, -R7, R4, R36 ;  /* 0x0000000407247210 */ /* 0x000fe20007ffe124 */
[----:B------:R-:W-:Y:S01]  /*8090*/  IMAD R21, R21, 0x60, R0 ;  /* 0x0000006015157824 */ /* 0x000fe200078e0200 */
[----:B------:R-:W-:-:S02]  /*80a0*/  MOV R52, R43 ;  /* 0x0000002b00347202 */ /* 0x000fc40000000f00 */
[----:B------:R-:W-:Y:S02]  /*80b0*/  CS2R R22, SRZ ;  /* 0x0000000000167805 */ /* 0x000fe4000001ff00 */
[----:B------:R-:W-:-:S04]  /*80c0*/  LOP3.LUT R4, R36, 0x30, RZ, 0xc0, !PT ;  /* 0x0000003024047812 */ /* 0x000fc800078ec0ff */
[----:B------:R-:W-:Y:S01]  /*80d0*/  ISETP.NE.AND P0, PT, R4, 0x30, PT ;  /* 0x000000300400780c */ /* 0x000fe20003f05270 */
[----:B------:R-:W-:Y:S02]  /*80e0*/  HFMA2 R4, -RZ, RZ, 0, 0 ;  /* 0x00000000ff047431 */ /* 0x000fe400000001ff */
[----:B---3--:R-:W-:Y:S01]  /*80f0*/  IMAD.WIDE R40, R21, 0x2, R40 ;  /* 0x0000000215287825 */ /* 0x008fe200078e0228 */
[----:B------:R-:W-:-:S09]  /*8100*/  CS2R R20, SRZ ;  /* 0x0000000000147805 */ /* 0x000fd2000001ff00 */
[----:B------:R-:W-:Y:S05]  /*8110*/  @!P0 BRA `(.L_x_525) ;  /* 0x0000000000f88947 */ /* 0x000fea0003800000 */
[----:B------:R-:W3:Y:S01]  /*8120*/  LDCU.64 UR6, c[0x0][0x3c0] ;  /* 0x00007800ff0677ac */ /* 0x000ee20008000a00 */
[----:B------:R-:W-:Y:S01]  /*8130*/  IMAD R32, R43, 0x60, RZ ;  /* 0x000000602b207824 */ /* 0x000fe200078e02ff */
[----:B------:R-:W-:Y:S02]  /*8140*/  LEA.HI R27, R36, 0x1, RZ, 0x1c ;  /* 0x00000001241b7811 */ /* 0x000fe400078fe0ff */
[----:B------:R-:W-:Y:S01]  /*8150*/  MOV R52, R43 ;  /* 0x0000002b00347202 */ /* 0x000fe20000000f00 */
[----:B------:R-:W-:-:S04]  /*8160*/  IMAD.WIDE.U32 R32, R32, 0x2, RZ ;  /* 0x0000000220207825 */ /* 0x000fc800078e00ff */
[----:B------:R-:W-:-:S04]  /*8170*/  IMAD.WIDE R34, R35, 0x2, R32 ;  /* 0x0000000223227825 */ /* 0x000fc800078e0220 */
[----:B------:R-:W-:Y:S01]  /*8180*/  IMAD.WIDE R32, R37, 0x2, R32 ;  /* 0x0000000225207825 */ /* 0x000fe200078e0220 */
[----:B---3--:R-:W-:Y:S02]  /*8190*/  IADD3 R55, P0, PT, R34, UR6, RZ ;  /* 0x0000000622377c10 */ /* 0x008fe4000ff1e0ff */
[----:B------:R-:W-:Y:S02]  /*81a0*/  IADD3 R53, P1, PT, R32, UR6, RZ ;  /* 0x0000000620357c10 */ /* 0x000fe4000ff3e0ff */
[----:B------:R-:W-:Y:S02]  /*81b0*/  LEA R32, R7, UR5, 0x1 ;  /* 0x0000000507207c11 */ /* 0x000fe4000f8e08ff */
[----:B------:R-:W-:Y:S02]  /*81c0*/  IADD3.X R54, PT, PT, R33, UR7, RZ, P1, !PT ;  /* 0x0000000721367c10 */ /* 0x000fe40008ffe4ff */
[----:B------:R-:W-:Y:S02]  /*81d0*/  LOP3.LUT R33, R27, 0x3, RZ, 0xc0, !PT ;  /* 0x000000031b217812 */ /* 0x000fe400078ec0ff */
[----:B------:R-:W-:-:S02]  /*81e0*/  IADD3.X R60, PT, PT, R35, UR7, RZ, P0, !PT ;  /* 0x00000007233c7c10 */ /* 0x000fc400087fe4ff */
[----:B------:R-:W-:Y:S02]  /*81f0*/  MOV R27, RZ ;  /* 0x000000ff001b7202 */ /* 0x000fe40000000f00 */
[----:B------:R-:W-:Y:S02]  /*8200*/  IADD3 R34, PT, PT, R31, R32, RZ ;  /* 0x000000201f227210 */ /* 0x000fe40007ffe0ff */
[----:B------:R-:W-:-:S07]  /*8210*/  IADD3 R35, PT, PT, -R33, RZ, RZ ;  /* 0x000000ff21237210 */ /* 0x000fce0007ffe1ff */
.L_x_527:
[----:B------:R-:W-:Y:S01]  /*8220*/  MOV R32, R53 ;  /* 0x0000003500207202 */ /* 0x000fe20000000f00 */
[----:B------:R-:W1:Y:S01]  /*8230*/  LDS.U16 R37, [R34] ;  /* 0x0000000022257984 */ /* 0x000e620000000400 */
[----:B------:R-:W-:-:S05]  /*8240*/  MOV R33, R54 ;  /* 0x0000003600217202 */ /* 0x000fca0000000f00 */
[----:B------:R3:W5:Y:S01]  /*8250*/  LDG.E.128 R44, desc[UR36][R32.64] ;  /* 0x00000024202c7981 */ /* 0x000762000c1e1d00 */
[----:B------:R-:W-:Y:S01]  /*8260*/  UISETP.NE.AND UP0, UPT, UR9, URZ, UPT ;  /* 0x000000ff0900728c */ /* 0x000fe2000bf05270 */
[----:B-1----:R-:W-:-:S08]  /*8270*/  HADD2.F32 R38, -RZ, R37.H0_H0 ;  /* 0x20000025ff267230 */ /* 0x002fd00000004100 */
[----:B---3--:R-:W-:Y:S05]  /*8280*/  BRA.U UP0, `(.L_x_526) ;  /* 0x0000000100387547 */ /* 0x008fea000b800000 */
[----:B------:R-:W-:Y:S01]  /*8290*/  ISETP.NE.AND P0, PT, R19, RZ, PT ;  /* 0x000000ff1300720c */ /* 0x000fe20003f05270 */
[----:B------:R-:W1:-:S12]  /*82a0*/  LDS.128 R48, [R29] ;  /* 0x000000001d307984 */ /* 0x000e580000000c00 */
[----:B------:R-:W3:Y:S01]  /*82b0*/  @P0 LDG.E.128 R56, desc[UR36][R40.64] ;  /* 0x0000002428380981 */ /* 0x000ee2000c1e1d00 */
[----:B------:R-:W-:Y:S02]  /*82c0*/  MOV R32, R55 ;  /* 0x0000003700207202 */ /* 0x000fe40000000f00 */
[----:B------:R-:W-:Y:S01]  /*82d0*/  MOV R33, R60 ;  /* 0x0000003c00217202 */ /* 0x000fe20000000f00 */
[----:B-1---5:R-:W-:Y:S02]  /*82e0*/  HFMA2 R44, R44, 1, 1, R48 ;  /* 0x3c003c002c2c7831 */ /* 0x022fe40000000030 */
[----:B------:R-:W-:Y:S02]  /*82f0*/  HADD2 R45, R45, R49 ;  /* 0x000000312d2d7230 */ /* 0x000fe40000000000 */
[----:B------:R-:W-:Y:S02]  /*8300*/  HFMA2 R46, R46, 1, 1, R50 ;  /* 0x3c003c002e2e7831 */ /* 0x000fe40000000032 */
[----:B------:R-:W-:-:S02]  /*8310*/  HADD2 R47, R47, R51 ;  /* 0x000000332f2f7230 */ /* 0x000fc40000000000 */
[----:B---3--:R-:W-:Y:S02]  /*8320*/  @P0 HMUL2 R44, R44, R56 ;  /* 0x000000382c2c0232 */ /* 0x008fe40000000000 */
[----:B------:R-:W-:Y:S02]  /*8330*/  @P0 HFMA2 R45, R45, R57, -RZ ;  /* 0x000000392d2d0231 */ /* 0x000fe400001000ff */
[----:B------:R-:W-:Y:S02]  /*8340*/  @P0 HMUL2 R46, R46, R58 ;  /* 0x0000003a2e2e0232 */ /* 0x000fe40000000000 */
[----:B------:R-:W-:-:S05]  /*8350*/  @P0 HFMA2 R47, R47, R59, -RZ ;  /* 0x0000003b2f2f0231 */ /* 0x000fca00001000ff */
[----:B------:R1:W-:Y:S02]  /*8360*/  STG.E.128 desc[UR36][R32.64], R44 ;  /* 0x0000002c20007986 */ /* 0x0003e4000c101d24 */
.L_x_526:
[----:B------:R-:W-:Y:S01]  /*8370*/  IADD3 R35, PT, PT, R35, 0x1, RZ ;  /* 0x0000000123237810 */ /* 0x000fe20007ffe0ff */
[--C-:B-1---5:R-:W-:Y:S01]  /*8380*/  HADD2.F32 R32, -RZ, R44.reuse.H0_H0 ;  /* 0x2000002cff207230 */ /* 0x122fe20000004100 */
[----:B------:R-:W-:Y:S01]  /*8390*/  IADD3 R53, P2, PT, R53, 0xc00, RZ ;  /* 0x00000c0035357810 */ /* 0x000fe20007f5e0ff */
[----:B------:R-:W-:Y:S01]  /*83a0*/  HADD2.F32 R33, -RZ, R44.H1_H1 ;  /* 0x3000002cff217230 */ /* 0x000fe20000004100 */
[----:B------:R-:W-:Y:S01]  /*83b0*/  ISETP.NE.AND P0, PT, R35, RZ, PT ;  /* 0x000000ff2300720c */ /* 0x000fe20003f05270 */
[----:B------:R-:W-:Y:S01]  /*83c0*/  HADD2.F32 R44, -RZ, R45.H0_H0 ;  /* 0x2000002dff2c7230 */ /* 0x000fe20000004100 */
[----:B------:R-:W-:Y:S01]  /*83d0*/  IADD3 R55, P1, PT, R55, 0xc00, RZ ;  /* 0x00000c0037377810 */ /* 0x000fe20007f3e0ff */
[----:B------:R-:W-:Y:S02]  /*83e0*/  HADD2.F32 R39, -RZ, R47.H0_H0 ;  /* 0x2000002fff277230 */ /* 0x000fe40000004100 */
        /* <DEDUP_REMOVED lines=9> */
[C---:B------:R-:W-:Y:S01]  /*8480*/  FFMA.FTZ R21, R38.reuse, R39, R21 ;  /* 0x0000002726157223 */ /* 0x040fe20000010015 */
[----:B------:R-:W-:Y:S01]  /*8490*/  FFMA.FTZ R20, R38, R37, R20 ;  /* 0x0000002526147223 */ /* 0x000fe20000010014 */
[----:B------:R-:W-:Y:S01]  /*84a0*/  IADD3 R52, PT, PT, R52, 0x10, RZ ;  /* 0x0000001034347810 */ /* 0x000fe20007ffe0ff */
[----:B------:R-:W-:Y:S01]  /*84b0*/  FFMA.FTZ R4, R38, R47, R4 ;  /* 0x0000002f26047223 */ /* 0x000fe20000010004 */
[----:B------:R-:W-:-:S02]  /*84c0*/  IADD3 R34, PT, PT, R34, 0x20, RZ ;  /* 0x0000002022227810 */ /* 0x000fc40007ffe0ff */
[----:B------:R-:W-:Y:S02]  /*84d0*/  IADD3.X R54, PT, PT, RZ, R54, RZ, P2, !PT ;  /* 0x00000036ff367210 */ /* 0x000fe400017fe4ff */
[----:B------:R-:W-:Y:S01]  /*84e0*/  IADD3.X R60, PT, PT, RZ, R60, RZ, P1, !PT ;  /* 0x0000003cff3c7210 */ /* 0x000fe20000ffe4ff */
[----:B------:R-:W-:Y:S06]  /*84f0*/  @P0 BRA `(.L_x_527) ;  /* 0xfffffffc00480947 */ /* 0x000fec000383ffff */
.L_x_525:
[----:B--2---:R-:W-:Y:S05]  /*8500*/  BSYNC.RECONVERGENT B2 ;  /* 0x0000000000027941 */ /* 0x004fea0003800200 */
.L_x_524:
[----:B------:R-:W-:-:S13]  /*8510*/  ISETP.GE.U32.AND P0, PT, R36, 0x30, PT ;  /* 0x000000302400780c */ /* 0x000fda0003f06070 */
[----:B------:R-:W-:Y:S05]  /*8520*/  @!P0 BRA `(.L_x_523) ;  /* 0x0000000800548947 */ /* 0x000fea0003800000 */
[----:B------:R-:W2:Y:S02]  /*8530*/  LDCU UR4, c[0x0][0x40c] ;  /* 0x00008180ff0477ac */ /* 0x000ea40008000800 */
[----:B--2---:R-:W-:-:S06]  /*8540*/  UISETP.NE.AND UP0, UPT, UR4, URZ, UPT ;  /* 0x000000ff0400728c */ /* 0x004fcc000bf05270 */
[----:B------:R-:W-:-:S13]  /*8550*/  PLOP3.LUT P1, PT, PT, PT, UP0, 0x80, 0x8 ;  /* 0x000000000008781c */ /* 0x000fda0003f2f008 */
.L_x_533:
[----:B------:R-:W-:Y:S01]  /*8560*/  IMAD R45, R52, 0x60, RZ ;  /* 0x00000060342d7824 */ /* 0x000fe200078e02ff */
[----:B------:R-:W-:-:S03]  /*8570*/  ISETP.NE.AND P0, PT, R19, RZ, PT ;  /* 0x000000ff1300720c */ /* 0x000fc60003f05270 */
[----:B------:R-:W-:-:S06]  /*8580*/  IMAD.WIDE.U32 R48, R45, 0x2, R14 ;  /* 0x000000022d307825 */ /* 0x000fcc00078e000e */
[----:B------:R-:W5:Y:S01]  /*8590*/  LDG.E.128 R48, desc[UR36][R48.64] ;  /* 0x0000002430307981 */ /* 0x000f62000c1e1d00 */
[----:B------:R-:W-:Y:S04]  /*85a0*/  BSSY.RECONVERGENT B2, `(.L_x_528) ;  /* 0x000000e000027945 */ /* 0x000fe80003800200 */
[----:B------:R-:W-:Y:S05]  /*85b0*/  @P1 BRA `(.L_x_529) ;  /* 0x0000000000301947 */ /* 0x000fea0003800000 */
[----:B-1----:R-:W2:Y:S04]  /*85c0*/  @P0 LDG.E.128 R36, desc[UR36][R40.64] ;  /* 0x0000002428240981 */ /* 0x002ea8000c1e1d00 */
[----:B------:R-:W1:Y:S02]  /*85d0*/  LDS.128 R32, [R29] ;  /* 0x000000001d207984 */ /* 0x000e640000000c00 */
[----:B-1---5:R-:W-:Y:S02]  /*85e0*/  HFMA2 R48, R48, 1, 1, R32 ;  /* 0x3c003c0030307831 */ /* 0x022fe40000000020 */
[----:B------:R-:W-:Y:S02]  /*85f0*/  HADD2 R49, R49, R33 ;  /* 0x0000002131317230 */ /* 0x000fe40000000000 */
[----:B------:R-:W-:-:S02]  /*8600*/  HFMA2 R50, R50, 1, 1, R34 ;  /* 0x3c003c0032327831 */ /* 0x000fc40000000022 */
[----:B------:R-:W-:Y:S02]  /*8610*/  HADD2 R51, R51, R35 ;  /* 0x0000002333337230 */ /* 0x000fe40000000000 */
[----:B------:R-:W-:-:S04]  /*8620*/  IMAD.WIDE.U32 R32, R45, 0x2, R12 ;  /* 0x000000022d207825 */ /* 0x000fc800078e000c */
[----:B--2---:R-:W-:Y:S02]  /*8630*/  @P0 HMUL2 R48, R48, R36 ;  /* 0x0000002430300232 */ /* 0x004fe40000000000 */
[----:B------:R-:W-:Y:S02]  /*8640*/  @P0 HFMA2 R49, R49, R37, -RZ ;  /* 0x0000002531310231 */ /* 0x000fe400001000ff */
[----:B------:R-:W-:Y:S02]  /*8650*/  @P0 HMUL2 R50, R50, R38 ;  /* 0x0000002632320232 */ /* 0x000fe40000000000 */
[----:B------:R-:W-:-:S05]  /*8660*/  @P0 HFMA2 R51, R51, R39, -RZ ;  /* 0x0000002733330231 */ /* 0x000fca00001000ff */
[----:B------:R2:W-:Y:S02]  /*8670*/  STG.E.128 desc[UR36][R32.64], R48 ;  /* 0x0000003020007986 */ /* 0x0005e4000c101d24 */
.L_x_529:
[----:B------:R-:W-:Y:S05]  /*8680*/  BSYNC.RECONVERGENT B2 ;  /* 0x0000000000027941 */ /* 0x000fea0003800200 */
.L_x_528:
[C---:B--2---:R-:W-:Y:S01]  /*8690*/  IADD3 R33, PT, PT, R45.reuse, 0x600, RZ ;  /* 0x000006002d217810 */ /* 0x044fe20007ffe0ff */
[----:B------:R-:W-:Y:S01]  /*86a0*/  UISETP.NE.AND UP0, UPT, UR10, URZ, UPT ;  /* 0x000000ff0a00728c */ /* 0x000fe2000bf05270 */
[C---:B------:R-:W-:Y:S02]  /*86b0*/  IADD3 R37, PT, PT, R45.reuse, 0xc00, RZ ;  /* 0x00000c002d257810 */ /* 0x040fe40007ffe0ff */
[----:B------:R-:W-:Y:S01]  /*86c0*/  IADD3 R61, PT, PT, R45, 0x1200, RZ ;  /* 0x000012002d3d7810 */ /* 0x000fe20007ffe0ff */
[--C-:B------:R-:W-:Y:S02]  /*86d0*/  IMAD.WIDE.U32 R44, R33, 0x2, R14.reuse ;  /* 0x00000002212c7825 */ /* 0x100fe400078e000e */
[----:B------:R-:W-:Y:S02]  /*86e0*/  PLOP3.LUT P1, PT, PT, PT, UP0, 0x80, 0x8 ;  /* 0x000000000008781c */ /* 0x000fe40003f2f008 */
[--C-:B------:R-:W-:Y:S02]  /*86f0*/  IMAD.WIDE.U32 R34, R37, 0x2, R14.reuse ;  /* 0x0000000225227825 */ /* 0x100fe400078e000e */
[----:B------:R-:W5:Y:S02]  /*8700*/  LDG.E.128 R44, desc[UR36][R44.64] ;  /* 0x000000242c2c7981 */ /* 0x000f64000c1e1d00 */
[----:B-1----:R-:W-:-:S07]  /*8710*/  IMAD.WIDE.U32 R38, R61, 0x2, R14 ;  /* 0x000000023d267825 */ /* 0x002fce00078e000e */
[----:B------:R-:W-:Y:S05]  /*8720*/  @P1 BRA `(.L_x_530) ;  /* 0x0000000000301947 */ /* 0x000fea0003800000 */
[----:B------:R-:W2:Y:S01]  /*8730*/  @P0 LDG.E.128 R56, desc[UR36][R40.64] ;  /* 0x0000002428380981 */ /* 0x000ea2000c1e1d00 */
[----:B------:R-:W-:-:S03]  /*8740*/  IMAD.WIDE.U32 R32, R33, 0x2, R12 ;  /* 0x0000000221207825 */ /* 0x000fc600078e000c */
[----:B------:R-:W1:Y:S02]  /*8750*/  LDS.128 R64, [R29] ;  /* 0x000000001d407984 */ /* 0x000e640000000c00 */
[----:B-1---5:R-:W-:Y:S02]  /*8760*/  HADD2 R44, R44, R64 ;  /* 0x000000402c2c7230 */ /* 0x022fe40000000000 */
[----:B------:R-:W-:Y:S02]  /*8770*/  HFMA2 R45, R45, 1, 1, R65 ;  /* 0x3c003c002d2d7831 */ /* 0x000fe40000000041 */
[----:B------:R-:W-:Y:S02]  /*8780*/  HADD2 R46, R46, R66 ;  /* 0x000000422e2e7230 */ /* 0x000fe40000000000 */
[----:B------:R-:W-:Y:S02]  /*8790*/  HFMA2 R47, R47, 1, 1, R67 ;  /* 0x3c003c002f2f7831 */ /* 0x000fe40000000043 */
[----:B--2---:R-:W-:-:S02]  /*87a0*/  @P0 HMUL2 R44, R44, R56 ;  /* 0x000000382c2c0232 */ /* 0x004fc40000000000 */
[----:B------:R-:W-:Y:S02]  /*87b0*/  @P0 HFMA2 R45, R45, R57, -RZ ;  /* 0x000000392d2d0231 */ /* 0x000fe400001000ff */
[----:B------:R-:W-:Y:S02]  /*87c0*/  @P0 HMUL2 R46, R46, R58 ;  /* 0x0000003a2e2e0232 */ /* 0x000fe40000000000 */
[----:B------:R-:W-:-:S05]  /*87d0*/  @P0 HFMA2 R47, R47, R59, -RZ ;  /* 0x0000003b2f2f0231 */ /* 0x000fca00001000ff */
[----:B------:R1:W-:Y:S02]  /*87e0*/  STG.E.128 desc[UR36][R32.64], R44 ;  /* 0x0000002c20007986 */ /* 0x0003e4000c101d24 */
.L_x_530:
[----:B-1----:R-:W5:Y:S01]  /*87f0*/  LDG.E.128 R32, desc[UR36][R34.64] ;  /* 0x0000002422207981 */ /* 0x002f62000c1e1d00 */
        /* <DEDUP_REMOVED lines=13> */
.L_x_531:
[----:B-1----:R-:W5:Y:S01]  /*88d0*/  LDG.E.128 R36, desc[UR36][R38.64] ;  /* 0x0000002426247981 */ /* 0x002f62000c1e1d00 */
[----:B------:R-:W-:Y:S01]  /*88e0*/  IADD3 R53, PT, PT, R52, -R5, RZ ;  /* 0x8000000534357210 */ /* 0x000fe20007ffe0ff */
[--C-:B-----5:R-:W-:Y:S02]  /*88f0*/  HADD2.F32 R56, -RZ, R50.reuse.H0_H0 ;  /* 0x20000032ff387230 */ /* 0x120fe40000004100 */
[----:B------:R-:W-:Y:S01]  /*8900*/  HADD2.F32 R57, -RZ, R50.H1_H1 ;  /* 0x30000032ff397230 */ /* 0x000fe20000004100 */
[----:B------:R-:W-:Y:S01]  /*8910*/  LEA R60, R53, R30, 0x1 ;  /* 0x0000001e353c7211 */ /* 0x000fe200078e08ff */
[--C-:B------:R-:W-:Y:S02]  /*8920*/  HADD2.F32 R50, -RZ, R51.reuse.H0_H0 ;  /* 0x20000033ff327230 */ /* 0x100fe40000004100 */
[----:B------:R-:W-:Y:S02]  /*8930*/  HADD2.F32 R55, -RZ, R48.H1_H1 ;  /* 0x30000030ff377230 */ /* 0x000fe40000004100 */
[----:B------:R-:W1:Y:S01]  /*8940*/  LDS.U16 R53, [R60] ;  /* 0x000000003c357984 */ /* 0x000e620000000400 */
[----:B------:R-:W-:-:S03]  /*8950*/  HADD2.F32 R51, -RZ, R51.H1_H1 ;  /* 0x30000033ff337230 */ /* 0x000fc60000004100 */
[----:B------:R-:W2:Y:S04]  /*8960*/  LDS.U16 R58, [R60+0x20] ;  /* 0x000020003c3a7984 */ /* 0x000ea80000000400 */
[----:B------:R-:W3:Y:S01]  /*8970*/  LDS.U16 R59, [R60+0x40] ;  /* 0x000040003c3b7984 */ /* 0x000ee20000000400 */
[----:B-1----:R-:W-:Y:S02]  /*8980*/  HADD2.F32 R54, -RZ, R53.H0_H0 ;  /* 0x20000035ff367230 */ /* 0x002fe40000004100 */
[----:B------:R-:W-:Y:S02]  /*8990*/  HADD2.F32 R53, -RZ, R48.H0_H0 ;  /* 0x20000030ff357230 */ /* 0x000fe40000004100 */
[--C-:B------:R-:W-:Y:S02]  /*89a0*/  HADD2.F32 R48, -RZ, R49.reuse.H0_H0 ;  /* 0x20000031ff307230 */ /* 0x100fe40000004100 */
[----:B------:R-:W-:Y:S01]  /*89b0*/  FFMA.FTZ R4, R54, R51, R4 ;  /* 0x0000003336047223 */ /* 0x000fe20000010004 */
[----:B------:R-:W-:-:S02]  /*89c0*/  HADD2.F32 R49, -RZ, R49.H1_H1 ;  /* 0x30000031ff317230 */ /* 0x000fc40000004100 */
[C---:B------:R-:W-:Y:S01]  /*89d0*/  FFMA.FTZ R56, R54.reuse, R56, R23 ;  /* 0x0000003836387223 */ /* 0x040fe20000010017 */
[----:B------:R-:W-:Y:S02]  /*89e0*/  HADD2.F32 R51, -RZ, R47.H0_H0 ;  /* 0x2000002fff337230 */ /* 0x000fe40000004100 */
[C---:B------:R-:W-:Y:S01]  /*89f0*/  FFMA.FTZ R48, R54.reuse, R48, R25 ;  /* 0x0000003036307223 */ /* 0x040fe20000010019 */
[----:B--2---:R-:W-:Y:S02]  /*8a00*/  HADD2.F32 R58, -RZ, R58.H0_H0 ;  /* 0x2000003aff3a7230 */ /* 0x004fe40000004100 */
[C---:B------:R-:W-:Y:S01]  /*8a10*/  FFMA.FTZ R22, R54.reuse, R49, R22 ;  /* 0x0000003136167223 */ /* 0x040fe20000010016 */
[----:B------:R-:W-:Y:S02]  /*8a20*/  HADD2.F32 R23, -RZ, R44.H1_H1 ;  /* 0x3000002cff177230 */ /* 0x000fe40000004100 */
[----:B------:R-:W-:Y:S01]  /*8a30*/  FFMA.FTZ R24, R54, R55, R24 ;  /* 0x0000003736187223 */ /* 0x000fe20000010018 */
[----:B------:R-:W-:-:S02]  /*8a40*/  HADD2.F32 R25, -RZ, R45.H0_H0 ;  /* 0x2000002dff197230 */ /* 0x000fc40000004100 */
[C---:B------:R-:W-:Y:S01]  /*8a50*/  FFMA.FTZ R50, R54.reuse, R50, R21 ;  /* 0x0000003236327223 */ /* 0x040fe20000010015 */
[----:B------:R-:W-:Y:S02]  /*8a60*/  HADD2.F32 R47, -RZ, R47.H1_H1 ;  /* 0x3000002fff2f7230 */ /* 0x000fe40000004100 */
[C---:B------:R-:W-:Y:S01]  /*8a70*/  FFMA.FTZ R53, R54.reuse, R53, R27 ;  /* 0x0000003536357223 */ /* 0x040fe2000001001b */
[----:B------:R-:W-:Y:S02]  /*8a80*/  HADD2.F32 R45, -RZ, R45.H1_H1 ;  /* 0x3000002dff2d7230 */ /* 0x000fe40000004100 */
[----:B------:R-:W-:Y:S01]  /*8a90*/  FFMA.FTZ R20, R54, R57, R20 ;  /* 0x0000003936147223 */ /* 0x000fe20000010014 */
[----:B------:R-:W-:Y:S02]  /*8aa0*/  HADD2.F32 R49, -RZ, R46.H1_H1 ;  /* 0x3000002eff317230 */ /* 0x000fe40000004100 */
[----:B------:R-:W-:Y:S01]  /*8ab0*/  FFMA.FTZ R23, R58, R23, R24 ;  /* 0x000000173a177223 */ /* 0x000fe20000010018 */
[----:B------:R-:W-:-:S02]  /*8ac0*/  HADD2.F32 R21, -RZ, R44.H0_H0 ;  /* 0x2000002cff157230 */ /* 0x000fc40000004100 */
[C---:B------:R-:W-:Y:S01]  /*8ad0*/  FFMA.FTZ R47, R58.reuse, R47, R4 ;  /* 0x0000002f3a2f7223 */ /* 0x040fe20000010004 */
[----:B------:R-:W-:Y:S02]  /*8ae0*/  HADD2.F32 R27, -RZ, R46.H0_H0 ;  /* 0x2000002eff1b7230 */ /* 0x000fe40000004100 */
[C---:B------:R-:W-:Y:S01]  /*8af0*/  FFMA.FTZ R45, R58.reuse, R45, R22 ;  /* 0x0000002d3a2d7223 */ /* 0x040fe20000010016 */
[C---:B------:R-:W-:Y:S01]  /*8b00*/  FFMA.FTZ R49, R58.reuse, R49, R20 ;  /* 0x000000313a317223 */ /* 0x040fe20000010014 */
[----:B---3--:R-:W-:Y:S02]  /*8b10*/  HADD2.F32 R59, -RZ, R59.H0_H0 ;  /* 0x2000003bff3b7230 */ /* 0x008fe40000004100 */
[C---:B------:R-:W-:Y:S01]  /*8b20*/  FFMA.FTZ R54, R58.reuse, R21, R53 ;  /* 0x000000153a367223 */ /* 0x040fe20000010035 */
[----:B------:R-:W-:Y:S02]  /*8b30*/  HADD2.F32 R4, -RZ, R32.H0_H0 ;  /* 0x20000020ff047230 */ /* 0x000fe40000004100 */
[----:B------:R-:W-:Y:S01]  /*8b40*/  FFMA.FTZ R25, R58, R25, R48 ;  /* 0x000000193a197223 */ /* 0x000fe20000010030 */
[----:B------:R-:W-:-:S02]  /*8b50*/  HADD2.F32 R24, -RZ, R34.H0_H0 ;  /* 0x20000022ff187230 */ /* 0x000fc40000004100 */
[C---:B------:R-:W-:Y:S01]  /*8b60*/  FFMA.FTZ R27, R58.reuse, R27, R56 ;  /* 0x0000001b3a1b7223 */ /* 0x040fe20000010038 */
[----:B------:R-:W-:Y:S02]  /*8b70*/  HADD2.F32 R32, -RZ, R32.H1_H1 ;  /* 0x30000020ff207230 */ /* 0x000fe40000004100 */
[----:B------:R-:W-:Y:S01]  /*8b80*/  FFMA.FTZ R51, R58, R51, R50 ;  /* 0x000000333a337223 */ /* 0x000fe20000010032 */
[--C-:B------:R-:W-:Y:S02]  /*8b90*/  HADD2.F32 R20, -RZ, R33.reuse.H0_H0 ;  /* 0x20000021ff147230 */ /* 0x100fe40000004100 */
        /* <DEDUP_REMOVED lines=9> */
[C---:B------:R-:W-:Y:S01]  /*8c30*/  FFMA.FTZ R34, R59.reuse, R34, R49 ;  /* 0x000000223b227223 */ /* 0x040fe20000010031 */
[C---:B------:R-:W-:Y:S01]  /*8c40*/  FFMA.FTZ R44, R59.reuse, R44, R51 ;  /* 0x0000002c3b2c7223 */ /* 0x040fe20000010033 */
[----:B------:R-:W-:Y:S01]  /*8c50*/  FFMA.FTZ R46, R59, R46, R47 ;  /* 0x0000002e3b2e7223 */ /* 0x000fe2000001002f */
[----:B------:R-:W-:Y:S06]  /*8c60*/  @P1 BRA `(.L_x_532) ;  /* 0x0000000000301947 */ /* 0x000fec0003800000 */
[----:B------:R-:W2:Y:S04]  /*8c70*/  @P0 LDG.E.128 R20, desc[UR36][R40.64] ;  /* 0x0000002428140981 */ /* 0x000ea8000c1e1d00 */
[----:B------:R-:W1:Y:S02]  /*8c80*/  LDS.128 R56, [R29] ;  /* 0x000000001d387984 */ /* 0x000e640000000c00 */
[----:B-1----:R-:W-:Y:S02]  /*8c90*/  HFMA2 R36, R36, 1, 1, R56 ;  /* 0x3c003c0024247831 */ /* 0x002fe40000000038 */
        /* <DEDUP_REMOVED lines=9> */
.L_x_532:
[----:B------:R-:W2:Y:S01]  /*8d30*/  LDS.U16 R4, [R60+0x60] ;  /* 0x000060003c047984 */ /* 0x000ea20000000400 */
[----:B------:R-:W-:Y:S01]  /*8d40*/  IADD3 R52, PT, PT, R52, 0x40, RZ ;  /* 0x0000004034347810 */ /* 0x000fe20007ffe0ff */
[--C-:B-1----:R-:W-:Y:S02]  /*8d50*/  HADD2.F32 R21, -RZ, R36.reuse.H1_H1 ;  /* 0x30000024ff157230 */ /* 0x102fe40000004100 */
[--C-:B------:R-:W-:Y:S01]  /*8d60*/  HADD2.F32 R25, -RZ, R37.reuse.H0_H0 ;  /* 0x20000025ff197230 */ /* 0x100fe20000004100 */
[----:B------:R-:W-:Y:S01]  /*8d70*/  ISETP.GE.AND P0, PT, R52, R42, PT ;  /* 0x0000002a3400720c */ /* 0x000fe20003f06270 */
[----:B------:R-:W-:Y:S02]  /*8d80*/  HADD2.F32 R27, -RZ, R36.H0_H0 ;  /* 0x20000024ff1b7230 */ /* 0x000fe40000004100 */
[----:B------:R-:W-:Y:S02]  /*8d90*/  HADD2.F32 R37, -RZ, R37.H1_H1 ;  /* 0x30000025ff257230 */ /* 0x000fe40000004100 */
[----:B------:R-:W-:-:S02]  /*8da0*/  HADD2.F32 R23, -RZ, R38.H0_H0 ;  /* 0x20000026ff177230 */ /* 0x000fc40000004100 */
        /* <DEDUP_REMOVED lines=13> */
.L_x_523:
[----:B--2---:R-:W-:Y:S05]  /*8e80*/  BSYNC.RECONVERGENT B1 ;  /* 0x0000000000017941 */ /* 0x004fea0003800200 */
.L_x_522:
[----:B------:R-:W-:Y:S01]  /*8e90*/  ISETP.GE.AND P0, PT, R43, R26, PT ;  /* 0x0000001a2b00720c */ /* 0x000fe20003f06270 */
[----:B------:R-:W-:-:S12]  /*8ea0*/  BSSY.RECONVERGENT B1, `(.L_x_534) ;  /* 0x00000e0000017945 */ /* 0x000fd80003800200 */
[----:B------:R-:W-:Y:S05]  /*8eb0*/  @P0 BRA `(.L_x_535) ;  /* 0x0000000c00780947 */ /* 0x000fea0003800000 */
[----:B------:R-:W-:Y:S01]  /*8ec0*/  IADD3 R37, PT, PT, R43, 0x10, RZ ;  /* 0x000000102b257810 */ /* 0x000fe20007ffe0ff */
[----:B------:R-:W2:Y:S01]  /*8ed0*/  LDCU UR4, c[0x0][0x3f8] ;  /* 0x00007f00ff0477ac */ /* 0x000ea20008000800 */
[----:B------:R-:W3:Y:S01]  /*8ee0*/  LDC.64 R32, c[0x0][0x458] ;  /* 0x00011600ff207b82 */ /* 0x000ee20000000a00 */
[----:B------:R-:W-:Y:S01]  /*8ef0*/  LOP3.LUT R36, RZ, R5, RZ, 0x33, !PT ;  /* 0x00000005ff247212 */ /* 0x000fe200078e33ff */
[----:B------:R-:W-:Y:S01]  /*8f00*/  BSSY.RECONVERGENT B2, `(.L_x_536) ;  /* 0x000004b000027945 */ /* 0x000fe20003800200 */
[----:B------:R-:W-:-:S04]  /*8f10*/  VIMNMX R34, PT, PT, R26, R37, !PT ;  /* 0x000000251a227248 */ /* 0x000fc80007fe0100 */
[----:B------:R-:W-:Y:S02]  /*8f20*/  IADD3 R36, PT, PT, -R7, R34, R36 ;  /* 0x0000002207247210 */ /* 0x000fe40007ffe124 */
[----:B------:R-:W-:Y:S02]  /*8f30*/  MOV R34, R43 ;  /* 0x0000002b00227202 */ /* 0x000fe40000000f00 */
[----:B------:R-:W-:Y:S01]  /*8f40*/  LOP3.LUT P0, RZ, R36, 0x10, RZ, 0xc0, !PT ;  /* 0x0000001024ff7812 */ /* 0x000fe2000780c0ff */
[----:B--2---:R-:W-:-:S04]  /*8f50*/  IMAD R35, R2, UR4, R3 ;  /* 0x0000000402237c24 */ /* 0x004fc8000f8e0203 */
[----:B------:R-:W-:-:S04]  /*8f60*/  IMAD R35, R35, 0x60, R0 ;  /* 0x0000006023237824 */ /* 0x000fc800078e0200 */
[----:B---3--:R-:W-:-:S04]  /*8f70*/  IMAD.WIDE R32, R35, 0x2, R32 ;  /* 0x0000000223207825 */ /* 0x008fc800078e0220 */
[----:B------:R-:W-:Y:S05]  /*8f80*/  @P0 BRA `(.L_x_537) ;  /* 0x0000000400080947 */ /* 0x000fea0003800000 */
[----:B-1----:R-:W1:Y:S01]  /*8f90*/  LDC R38, c[0x0][0x3f4] ;  /* 0x0000fd00ff267b82 */ /* 0x002e620000000800 */
[----:B------:R-:W-:Y:S02]  /*8fa0*/  MOV R34, R37 ;  /* 0x0000002500227202 */ /* 0x000fe40000000f00 */
[----:B-1----:R-:W-:-:S13]  /*8fb0*/  ISETP.GE.AND P0, PT, R43, R38, PT ;  /* 0x000000262b00720c */ /* 0x002fda0003f06270 */
[----:B------:R-:W-:Y:S05]  /*8fc0*/  @!P0 BRA `(.L_x_537) ;  /* 0x0000000000f88947 */ /* 0x000fea0003800000 */
[----:B------:R-:W-:Y:S01]  /*8fd0*/  IABS R39, R38 ;  /* 0x0000002600277213 */ /* 0x000fe20000000000 */
[----:B------:R-:W1:Y:S01]  /*8fe0*/  LDCU UR4, c[0x0][0x40c] ;  /* 0x00008180ff0477ac */ /* 0x000e620008000800 */
[----:B------:R-:W-:Y:S02]  /*8ff0*/  IABS R42, R43 ;  /* 0x0000002b002a7213 */ /* 0x000fe40000000000 */
[----:B------:R-:W2:Y:S01]  /*9000*/  I2F.RP R40, R39 ;  /* 0x0000002700287306 */ /* 0x000ea20000209400 */
[----:B------:R-:W-:Y:S02]  /*9010*/  ISETP.GE.AND P1, PT, R43, RZ, PT ;  /* 0x000000ff2b00720c */ /* 0x000fe40003f26270 */
[----:B------:R-:W-:-:S05]  /*9020*/  ISETP.NE.AND P2, PT, R38, RZ, PT ;  /* 0x000000ff2600720c */ /* 0x000fca0003f45270 */
[----:B--2---:R-:W2:Y:S02]  /*9030*/  MUFU.RCP R40, R40 ;  /* 0x0000002800287308 */ /* 0x004ea40000001000 */
[----:B--2---:R-:W-:-:S06]  /*9040*/  IADD3 R41, PT, PT, R40, 0xffffffe, RZ ;  /* 0x0ffffffe28297810 */ /* 0x004fcc0007ffe0ff */
[----:B------:R-:W2:Y:S02]  /*9050*/  F2I.FTZ.U32.TRUNC.NTZ R35, R41 ;  /* 0x0000002900237305 */ /* 0x000ea4000021f000 */
[----:B--2---:R-:W-:-:S05]  /*9060*/  IADD3 R34, PT, PT, RZ, -R35, RZ ;  /* 0x80000023ff227210 */ /* 0x004fca0007ffe0ff */
[----:B------:R-:W-:Y:S02]  /*9070*/  IMAD R45, R34, R39, RZ ;  /* 0x00000027222d7224 */ /* 0x000fe400078e02ff */
[----:B------:R-:W-:-:S05]  /*9080*/  HFMA2 R34, -RZ, RZ, 0, 0 ;  /* 0x00000000ff227431 */ /* 0x000fca00000001ff */
[----:B------:R-:W-:Y:S01]  /*9090*/  IMAD.HI.U32 R34, R35, R45, R34 ;  /* 0x0000002d23227227 */ /* 0x000fe200078e0022 */
[----:B------:R-:W-:-:S05]  /*90a0*/  MOV R35, R42 ;  /* 0x0000002a00237202 */ /* 0x000fca0000000f00 */
[----:B------:R-:W-:-:S05]  /*90b0*/  IMAD.HI.U32 R34, R34, R35, RZ ;  /* 0x0000002322227227 */ /* 0x000fca00078e00ff */
[----:B------:R-:W-:-:S05]  /*90c0*/  IADD3 R34, PT, PT, -R34, RZ, RZ ;  /* 0x000000ff22227210 */ /* 0x000fca0007ffe1ff */
[----:B------:R-:W-:-:S05]  /*90d0*/  IMAD R34, R39, R34, R35 ;  /* 0x0000002227227224 */ /* 0x000fca00078e0223 */
[----:B------:R-:W-:-:S13]  /*90e0*/  ISETP.GT.U32.AND P0, PT, R39, R34, PT ;  /* 0x000000222700720c */ /* 0x000fda0003f04070 */
[----:B------:R-:W-:-:S04]  /*90f0*/  @!P0 IADD3 R34, PT, PT, R34, -R39, RZ ;  /* 0x8000002722228210 */ /* 0x000fc80007ffe0ff */
[----:B------:R-:W-:-:S13]  /*9100*/  ISETP.GT.U32.AND P0, PT, R39, R34, PT ;  /* 0x000000222700720c */ /* 0x000fda0003f04070 */
[----:B------:R-:W-:-:S04]  /*9110*/  @!P0 IADD3 R34, PT, PT, R34, -R39, RZ ;  /* 0x8000002722228210 */ /* 0x000fc80007ffe0ff */
[----:B------:R-:W-:Y:S02]  /*9120*/  @!P1 IADD3 R34, PT, PT, -R34, RZ, RZ ;  /* 0x000000ff22229210 */ /* 0x000fe40007ffe1ff */
[----:B------:R-:W-:-:S05]  /*9130*/  @!P2 LOP3.LUT R34, RZ, R38, RZ, 0x33, !PT ;  /* 0x00000026ff22a212 */ /* 0x000fca00078e33ff */
[----:B------:R-:W-:-:S04]  /*9140*/  IMAD R35, R34, 0x60, RZ ;  /* 0x0000006022237824 */ /* 0x000fc800078e02ff */
[----:B------:R-:W-:-:S05]  /*9150*/  IMAD.WIDE.U32 R34, R35, 0x2, R14 ;  /* 0x0000000223227825 */ /* 0x000fca00078e000e */
[----:B------:R2:W5:Y:S01]  /*9160*/  LDG.E.128 R44, desc[UR36][R34.64] ;  /* 0x00000024222c7981 */ /* 0x000562000c1e1d00 */
[----:B------:R-:W-:Y:S01]  /*9170*/  LEA R38, R7, R30, 0x1 ;  /* 0x0000001e07267211 */ /* 0x000fe200078e08ff */
[----:B-1----:R-:W-:-:S05]  /*9180*/  UISETP.NE.AND UP0, UPT, UR4, URZ, UPT ;  /* 0x000000ff0400728c */ /* 0x002fca000bf05270 */
[----:B------:R-:W1:Y:S02]  /*9190*/  LDS.U16 R38, [R38] ;  /* 0x0000000026267984 */ /* 0x000e640000000400 */
[----:B-1----:R-:W-:Y:S02]  /*91a0*/  HADD2.F32 R40, -RZ, R38.H0_H0 ;  /* 0x20000026ff287230 */ /* 0x002fe40000004100 */
[----:B--2---:R-:W-:Y:S05]  /*91b0*/  BRA.U UP0, `(.L_x_538) ;  /* 0x0000000100387547 */ /* 0x004fea000b800000 */
[----:B------:R-:W-:Y:S01]  /*91c0*/  ISETP.NE.AND P3, PT, R19, RZ, PT ;  /* 0x000000ff1300720c */ /* 0x000fe20003f65270 */
[----:B------:R-:W1:-:S12]  /*91d0*/  LDS.128 R52, [R29] ;  /* 0x000000001d347984 */ /* 0x000e580000000c00 */
[----:B------:R-:W2:Y:S01]  /*91e0*/  @P3 LDG.E.128 R48, desc[UR36][R32.64] ;  /* 0x0000002420303981 */ /* 0x000ea2000c1e1d00 */
[----:B------:R-:W-:-:S04]  /*91f0*/  IMAD R35, R43, 0x60, RZ ;  /* 0x000000602b237824 */ /* 0x000fc800078e02ff */
        /* <DEDUP_REMOVED lines=10> */
.L_x_538:
[--C-:B-1---5:R-:W-:Y:S02]  /*92a0*/  HADD2.F32 R34, -RZ, R44.reuse.H0_H0 ;  /* 0x2000002cff227230 */ /* 0x122fe40000004100 */
[----:B------:R-:W-:Y:S02]  /*92b0*/  HADD2.F32 R35, -RZ, R44.H1_H1 ;  /* 0x3000002cff237230 */ /* 0x000fe40000004100 */
[----:B------:R-:W-:Y:S02]  /*92c0*/  HADD2.F32 R38, -RZ, R45.H0_H0 ;  /* 0x2000002dff267230 */ /* 0x000fe40000004100 */
[C---:B------:R-:W-:Y:S01]  /*92d0*/  FFMA.FTZ R27, R40.reuse, R34, R27 ;  /* 0x00000022281b7223 */ /* 0x040fe2000001001b */
        /* <DEDUP_REMOVED lines=10> */
[----:B------:R-:W-:Y:S01]  /*9380*/  MOV R34, R37 ;  /* 0x0000002500227202 */ /* 0x000fe20000000f00 */
[C---:B------:R-:W-:Y:S01]  /*9390*/  FFMA.FTZ R20, R40.reuse, R39, R20 ;  /* 0x0000002728147223 */ /* 0x040fe20000010014 */
[----:B------:R-:W-:-:S07]  /*93a0*/  FFMA.FTZ R4, R40, R47, R4 ;  /* 0x0000002f28047223 */ /* 0x000fce0000010004 */
.L_x_537:
[----:B------:R-:W-:Y:S05]  /*93b0*/  BSYNC.RECONVERGENT B2 ;  /* 0x0000000000027941 */ /* 0x000fea0003800200 */
.L_x_536:
[----:B------:R-:W-:-:S13]  /*93c0*/  ISETP.GE.U32.AND P0, PT, R36, 0x10, PT ;  /* 0x000000102400780c */ /* 0x000fda0003f06070 */
[----:B------:R-:W-:Y:S05]  /*93d0*/  @!P0 BRA `(.L_x_535) ;  /* 0x0000000800308947 */ /* 0x000fea0003800000 */
[C---:B------:R-:W-:Y:S01]  /*93e0*/  LEA R36, R34.reuse, UR5, 0x1 ;  /* 0x0000000522247c11 */ /* 0x040fe2000f8e08ff */
[C---:B------:R-:W-:Y:S01]  /*93f0*/  IMAD R39, R34.reuse, 0x60, RZ ;  /* 0x0000006022277824 */ /* 0x040fe200078e02ff */
[----:B------:R-:W-:-:S03]  /*9400*/  IADD3 R37, PT, PT, R34, 0x10, RZ ;  /* 0x0000001022257810 */ /* 0x000fc60007ffe0ff */
[----:B------:R-:W-:-:S05]  /*9410*/  IMAD R36, R5, -0x2, R36 ;  /* 0xfffffffe05247824 */ /* 0x000fca00078e0224 */
[----:B------:R-:W-:-:S07]  /*9420*/  IADD3 R31, PT, PT, R36, 0x20, R31 ;  /* 0x00000020241f7810 */ /* 0x000fce0007ffe01f */
.L_x_545:
[----:B------:R-:W2:Y:S01]  /*9430*/  LDC R52, c[0x0][0x3f4] ;  /* 0x0000fd00ff347b82 */ /* 0x000ea20000000800 */
[----:B------:R-:W-:Y:S01]  /*9440*/  IADD3 R36, PT, PT, R37, -0x10, RZ ;  /* 0xfffffff025247810 */ /* 0x000fe20007ffe0ff */
[----:B------:R-:W-:Y:S03]  /*9450*/  BSSY.RECONVERGENT B2, `(.L_x_539) ;  /* 0x000003e000027945 */ /* 0x000fe60003800200 */
[----:B--2---:R-:W-:-:S13]  /*9460*/  ISETP.GE.AND P0, PT, R36, R52, PT ;  /* 0x000000342400720c */ /* 0x004fda0003f06270 */
[----:B------:R-:W-:Y:S05]  /*9470*/  @!P0 BRA `(.L_x_540) ;  /* 0x0000000000ec8947 */ /* 0x000fea0003800000 */
[----:B------:R-:W-:Y:S01]  /*9480*/  IABS R41, R52 ;  /* 0x0000003400297213 */ /* 0x000fe20000000000 */
[----:B------:R-:W2:Y:S01]  /*9490*/  LDCU UR4, c[0x0][0x40c] ;  /* 0x00008180ff0477ac */ /* 0x000ea20008000800 */
[----:B------:R-:W-:Y:S02]  /*94a0*/  IABS R42, R36 ;  /* 0x00000024002a7213 */ /* 0x000fe40000000000 */
[----:B-1----:R-:W1:Y:S01]  /*94b0*/  I2F.RP R38, R41 ;  /* 0x0000002900267306 */ /* 0x002e620000209400 */
[----:B------:R-:W-:Y:S02]  /*94c0*/  ISETP.GE.AND P1, PT, R36, RZ, PT ;  /* 0x000000ff2400720c */ /* 0x000fe40003f26270 */
[----:B------:R-:W-:Y:S01]  /*94d0*/  ISETP.NE.AND P2, PT, R52, RZ, PT ;  /* 0x000000ff3400720c */ /* 0x000fe20003f45270 */
[----:B------:R-:W3:Y:S04]  /*94e0*/  LDS.U16 R36, [R31+-0x20] ;  /* 0xffffe0001f247984 */ /* 0x000ee80000000400 */
[----:B-1----:R-:W1:Y:S02]  /*94f0*/  MUFU.RCP R38, R38 ;  /* 0x0000002600267308 */ /* 0x002e640000001000 */
[----:B-1----:R-:W-:-:S06]  /*9500*/  IADD3 R40, PT, PT, R38, 0xffffffe, RZ ;  /* 0x0ffffffe26287810 */ /* 0x002fcc0007ffe0ff */
[----:B------:R-:W1:Y:S02]  /*9510*/  F2I.FTZ.U32.TRUNC.NTZ R35, R40 ;  /* 0x0000002800237305 */ /* 0x000e64000021f000 */
[----:B-1----:R-:W-:-:S05]  /*9520*/  IADD3 R34, PT, PT, RZ, -R35, RZ ;  /* 0x80000023ff227210 */ /* 0x002fca0007ffe0ff */
[----:B------:R-:W-:Y:S01]  /*9530*/  IMAD R43, R34, R41, RZ ;  /* 0x00000029222b7224 */ /* 0x000fe200078e02ff */
[----:B------:R-:W-:-:S05]  /*9540*/  MOV R34, RZ ;  /* 0x000000ff00227202 */ /* 0x000fca0000000f00 */
        /* <DEDUP_REMOVED lines=14> */
[----:B--2---:R-:W-:Y:S01]  /*9630*/  UISETP.NE.AND UP0, UPT, UR4, URZ, UPT ;  /* 0x000000ff0400728c */ /* 0x004fe2000bf05270 */
[----:B---3--:R-:W-:-:S08]  /*9640*/  HADD2.F32 R36, -RZ, R36.H0_H0 ;  /* 0x20000024ff247230 */ /* 0x008fd00000004100 */
[----:B-1----:R-:W-:Y:S05]  /*9650*/  BRA.U UP0, `(.L_x_541) ;  /* 0x0000000100347547 */ /* 0x002fea000b800000 */
[----:B------:R-:W-:Y:S01]  /*9660*/  ISETP.NE.AND P3, PT, R19, RZ, PT ;  /* 0x000000ff1300720c */ /* 0x000fe20003f65270 */
[----:B------:R-:W1:-:S12]  /*9670*/  LDS.128 R44, [R29] ;  /* 0x000000001d2c7984 */ /* 0x000e580000000c00 */
[----:B------:R-:W2:Y:S01]  /*9680*/  @P3 LDG.E.128 R48, desc[UR36][R32.64] ;  /* 0x0000002420303981 */ /* 0x000ea2000c1e1d00 */
        /* <DEDUP_REMOVED lines=10> */
.L_x_541:
[--C-:B-1---5:R-:W-:Y:S02]  /*9730*/  HADD2.F32 R34, -RZ, R40.reuse.H0_H0 ;  /* 0x20000028ff227230 */ /* 0x122fe40000004100 */
[----:B------:R-:W-:Y:S02]  /*9740*/  HADD2.F32 R35, -RZ, R40.H1_H1 ;  /* 0x30000028ff237230 */ /* 0x000fe40000004100 */
[--C-:B------:R-:W-:Y:S02]  /*9750*/  HADD2.F32 R40, -RZ, R42.reuse.H0_H0 ;  /* 0x2000002aff287230 */ /* 0x100fe40000004100 */
[C---:B------:R-:W-:Y:S01]  /*9760*/  FFMA.FTZ R27, R36.reuse, R34, R27 ;  /* 0x00000022241b7223 */ /* 0x040fe2000001001b */
[----:B------:R-:W-:Y:S02]  /*9770*/  HADD2.F32 R45, -RZ, R42.H1_H1 ;  /* 0x3000002aff2d7230 */ /* 0x000fe40000004100 */
[----:B------:R-:W-:Y:S01]  /*9780*/  FFMA.FTZ R24, R36, R35, R24 ;  /* 0x0000002324187223 */ /* 0x000fe20000010018 */
[----:B------:R-:W-:-:S02]  /*9790*/  HADD2.F32 R38, -RZ, R41.H0_H0 ;  /* 0x20000029ff267230 */ /* 0x000fc40000004100 */
[C---:B------:R-:W-:Y:S01]  /*97a0*/  FFMA.FTZ R23, R36.reuse, R40, R23 ;  /* 0x0000002824177223 */ /* 0x040fe20000010017 */
[----:B------:R-:W-:Y:S02]  /*97b0*/  HADD2.F32 R42, -RZ, R43.H0_H0 ;  /* 0x2000002bff2a7230 */ /* 0x000fe40000004100 */
[C---:B------:R-:W-:Y:S01]  /*97c0*/  FFMA.FTZ R20, R36.reuse, R45, R20 ;  /* 0x0000002d24147223 */ /* 0x040fe20000010014 */
[----:B------:R-:W-:Y:S02]  /*97d0*/  HADD2.F32 R41, -RZ, R41.H1_H1 ;  /* 0x30000029ff297230 */ /* 0x000fe40000004100 */
[C---:B------:R-:W-:Y:S01]  /*97e0*/  FFMA.FTZ R25, R36.reuse, R38, R25 ;  /* 0x0000002624197223 */ /* 0x040fe20000010019 */
[----:B------:R-:W-:Y:S02]  /*97f0*/  HADD2.F32 R43, -RZ, R43.H1_H1 ;  /* 0x3000002bff2b7230 */ /* 0x000fe40000004100 */
[C---:B------:R-:W-:Y:S01]  /*9800*/  FFMA.FTZ R21, R36.reuse, R42, R21 ;  /* 0x0000002a24157223 */ /* 0x040fe20000010015 */
[----:B------:R-:W-:-:S02]  /*9810*/  FFMA.FTZ R22, R36, R41, R22 ;  /* 0x0000002924167223 */ /* 0x000fc40000010016 */
[----:B------:R-:W-:-:S07]  /*9820*/  FFMA.FTZ R4, R36, R43, R4 ;  /* 0x0000002b24047223 */ /* 0x000fce0000010004 */
.L_x_540:
[----:B------:R-:W-:Y:S05]  /*9830*/  BSYNC.RECONVERGENT B2 ;  /* 0x0000000000027941 */ /* 0x000fea0003800200 */
.L_x_539:
[----:B------:R-:W-:Y:S01]  /*9840*/  ISETP.GE.AND P0, PT, R37, R52, PT ;  /* 0x000000342500720c */ /* 0x000fe20003f06270 */
[----:B------:R-:W-:-:S12]  /*9850*/  BSSY.RECONVERGENT B2, `(.L_x_542) ;  /* 0x000003e000027945 */ /* 0x000fd80003800200 */
[----:B------:R-:W-:Y:S05]  /*9860*/  @!P0 BRA `(.L_x_543) ;  /* 0x0000000000f08947 */ /* 0x000fea0003800000 */
[----:B------:R-:W-:Y:S01]  /*9870*/  IABS R41, R52 ;  /* 0x0000003400297213 */ /* 0x000fe20000000000 */
[----:B------:R-:W2:Y:S01]  /*9880*/  LDCU UR4, c[0x0][0x40c] ;  /* 0x00008180ff0477ac */ /* 0x000ea20008000800 */
[----:B------:R-:W-:Y:S02]  /*9890*/  IABS R40, R37 ;  /* 0x0000002500287213 */ /* 0x000fe40000000000 */
[----:B------:R-:W3:Y:S01]  /*98a0*/  I2F.RP R36, R41 ;  /* 0x0000002900247306 */ /* 0x000ee20000209400 */
[----:B------:R-:W-:Y:S02]  /*98b0*/  ISETP.GE.AND P1, PT, R37, RZ, PT ;  /* 0x000000ff2500720c */ /* 0x000fe40003f26270 */
[----:B------:R-:W-:-:S05]  /*98c0*/  ISETP.NE.AND P2, PT, R52, RZ, PT ;  /* 0x000000ff3400720c */ /* 0x000fca0003f45270 */
[----:B---3--:R-:W1:Y:S02]  /*98d0*/  MUFU.RCP R36, R36 ;  /* 0x0000002400247308 */ /* 0x008e640000001000 */
[----:B-1----:R-:W-:Y:S02]  /*98e0*/  IADD3 R38, PT, PT, R36, 0xffffffe, RZ ;  /* 0x0ffffffe24267810 */ /* 0x002fe40007ffe0ff */
[----:B------:R-:W1:Y:S04]  /*98f0*/  LDS.U16 R36, [R31] ;  /* 0x000000001f247984 */ /* 0x000e680000000400 */
[----:B------:R-:W3:Y:S02]  /*9900*/  F2I.FTZ.U32.TRUNC.NTZ R35, R38 ;  /* 0x0000002600237305 */ /* 0x000ee4000021f000 */
[----:B---3--:R-:W-:-:S05]  /*9910*/  IADD3 R34, PT, PT, RZ, -R35, RZ ;  /* 0x80000023ff227210 */ /* 0x008fca0007ffe0ff */
        /* <DEDUP_REMOVED lines=17> */
[----:B-1----:R-:W-:-:S08]  /*9a30*/  HADD2.F32 R36, -RZ, R36.H0_H0 ;  /* 0x20000024ff247230 */ /* 0x002fd00000004100 */
[----:B---3--:R-:W-:Y:S05]  /*9a40*/  BRA.U UP0, `(.L_x_544) ;  /* 0x0000000100387547 */ /* 0x008fea000b800000 */
[----:B------:R-:W-:Y:S01]  /*9a50*/  ISETP.NE.AND P3, PT, R19, RZ, PT ;  /* 0x000000ff1300720c */ /* 0x000fe20003f65270 */
[----:B------:R-:W1:-:S12]  /*9a60*/  LDS.128 R48, [R29] ;  /* 0x000000001d307984 */ /* 0x000e580000000c00 */
[----:B------:R-:W2:Y:S01]  /*9a70*/  @P3 LDG.E.128 R44, desc[UR36][R32.64] ;  /* 0x00000024202c3981 */ /* 0x000ea2000c1e1d00 */
        /* <DEDUP_REMOVED lines=11> */
.L_x_544:
        /* <DEDUP_REMOVED lines=16> */
.L_x_543:
[----:B------:R-:W-:Y:S05]  /*9c30*/  BSYNC.RECONVERGENT B2 ;  /* 0x0000000000027941 */ /* 0x000fea0003800200 */
.L_x_542:
[C---:B------:R-:W-:Y:S02]  /*9c40*/  IADD3 R35, PT, PT, R37.reuse, 0x10, RZ ;  /* 0x0000001025237810 */ /* 0x040fe40007ffe0ff */
[----:B------:R-:W-:Y:S02]  /*9c50*/  IADD3 R37, PT, PT, R37, 0x20, RZ ;  /* 0x0000002025257810 */ /* 0x000fe40007ffe0ff */
[----:B------:R-:W-:Y:S02]  /*9c60*/  ISETP.GE.AND P0, PT, R35, R26, PT ;  /* 0x0000001a2300720c */ /* 0x000fe40003f06270 */
[----:B------:R-:W-:Y:S02]  /*9c70*/  IADD3 R39, PT, PT, R39, 0xc00, RZ ;  /* 0x00000c0027277810 */ /* 0x000fe40007ffe0ff */
[----:B------:R-:W-:-:S09]  /*9c80*/  IADD3 R31, PT, PT, R31, 0x40, RZ ;  /* 0x000000401f1f7810 */ /* 0x000fd20007ffe0ff */
[----:B------:R-:W-:Y:S05]  /*9c90*/  @!P0 BRA `(.L_x_545) ;  /* 0xfffffff400e48947 */ /* 0x000fea000383ffff */
.L_x_535:
[----:B------:R-:W-:Y:S05]  /*9ca0*/  BSYNC.RECONVERGENT B1 ;  /* 0x0000000000017941 */ /* 0x000fea0003800200 */
.L_x_534:
[----:B------:R-:W-:-:S13]  /*9cb0*/  ISETP.NE.AND P0, PT, R7, R28, PT ;  /* 0x0000001c0700720c */ /* 0x000fda0003f05270 */
[----:B------:R-:W-:Y:S05]  /*9cc0*/  @P0 BRA `(.L_x_521) ;  /* 0x0000000000bc0947 */ /* 0x000fea0003800000 */
[----:B------:R-:W-:Y:S01]  /*9cd0*/  MOV R15, 0x60 ;  /* 0x00000060000f7802 */ /* 0x000fe20000000f00 */
[----:B------:R-:W2:Y:S04]  /*9ce0*/  LDCU UR4, c[0x0][0x40c] ;  /* 0x00008180ff0477ac */ /* 0x000ea80008000800 */
[----:B------:R-:W-:-:S04]  /*9cf0*/  IMAD R15, R16, R15, -0x60 ;  /* 0xffffffa0100f7424 */ /* 0x000fc800078e020f */
[----:B------:R-:W-:-:S05]  /*9d00*/  IMAD.WIDE R14, R15, 0x2, R12 ;  /* 0x000000020f0e7825 */ /* 0x000fca00078e020c */
[----:B------:R3:W5:Y:S01]  /*9d10*/  LDG.E.128 R32, desc[UR36][R14.64] ;  /* 0x000000240e207981 */ /* 0x000762000c1e1d00 */
[----:B------:R-:W-:-:S04]  /*9d20*/  IADD3 R5, PT, PT, R16, -R5, RZ ;  /* 0x8000000510057210 */ /* 0x000fc80007ffe0ff */
[----:B------:R-:W-:Y:S01]  /*9d30*/  LEA R30, R5, R30, 0x1 ;  /* 0x0000001e051e7211 */ /* 0x000fe200078e08ff */
[----:B--2---:R-:W-:-:S05]  /*9d40*/  UISETP.NE.AND UP0, UPT, UR4, URZ, UPT ;  /* 0x000000ff0400728c */ /* 0x004fca000bf05270 */
[----:B------:R-:W2:Y:S02]  /*9d50*/  LDS.U16 R30, [R30+-0x2] ;  /* 0xfffffe001e1e7984 */ /* 0x000ea40000000400 */
[----:B--2---:R-:W-:Y:S02]  /*9d60*/  HADD2.F32 R16, -RZ, R30.H0_H0 ;  /* 0x2000001eff107230 */ /* 0x004fe40000004100 */
[----:B---3--:R-:W-:Y:S05]  /*9d70*/  BRA.U UP0, `(.L_x_546) ;  /* 0x0000000100507547 */ /* 0x008fea000b800000 */
[----:B------:R-:W2:Y:S02]  /*9d80*/  LDCU.64 UR6, c[0x0][0x460] ;  /* 0x00008c00ff0677ac */ /* 0x000ea40008000a00 */
[----:B--2---:R-:W-:-:S04]  /*9d90*/  ISETP.NE.U32.AND P0, PT, RZ, UR6, PT ;  /* 0x00000006ff007c0c */ /* 0x004fc8000bf05070 */
[----:B------:R-:W-:-:S13]  /*9da0*/  ISETP.NE.AND.EX P0, PT, RZ, UR7, PT, P0 ;  /* 0x00000007ff007c0c */ /* 0x000fda000bf05300 */
[----:B------:R-:W2:Y:S08]  /*9db0*/  @P0 LDC R5, c[0x0][0x3f8] ;  /* 0x0000fe00ff050b82 */ /* 0x000eb00000000800 */
[----:B------:R-:W3:Y:S01]  /*9dc0*/  @P0 LDC.64 R14, c[0x0][0x458] ;  /* 0x00011600ff0e0b82 */ /* 0x000ee20000000a00 */
[----:B--2---:R-:W-:-:S04]  /*9dd0*/  @P0 IMAD R5, R2, R5, R3 ;  /* 0x0000000502050224 */ /* 0x004fc800078e0203 */
[----:B------:R-:W-:-:S04]  /*9de0*/  @P0 IMAD R5, R5, 0x60, R0 ;  /* 0x0000006005050824 */ /* 0x000fc800078e0200 */
[----:B---3--:R-:W-:-:S05]  /*9df0*/  @P0 IMAD.WIDE R14, R5, 0x2, R14 ;  /* 0x00000002050e0825 */ /* 0x008fca00078e020e */
[----:B0-----:R-:W2:Y:S01]  /*9e00*/  @P0 LDG.E.128 R28, desc[UR36][R14.64] ;  /* 0x000000240e1c0981 */ /* 0x001ea2000c1e1d00 */
[----:B-----5:R-:W-:Y:S02]  /*9e10*/  HFMA2 R32, R32, 1, 1, R8 ;  /* 0x3c003c0020207831 */ /* 0x020fe40000000008 */
[----:B------:R-:W-:Y:S02]  /*9e20*/  IMAD R3, R18, 0x60, RZ ;  /* 0x0000006012037824 */ /* 0x000fe400078e02ff */
[----:B------:R-:W-:Y:S02]  /*9e30*/  HADD2 R33, R33, R9 ;  /* 0x0000000921217230 */ /* 0x000fe40000000000 */
[----:B------:R-:W-:Y:S02]  /*9e40*/  HFMA2 R34, R34, 1, 1, R10 ;  /* 0x3c003c0022227831 */ /* 0x000fe4000000000a */
[----:B------:R-:W-:Y:S02]  /*9e50*/  HADD2 R35, R35, R11 ;  /* 0x0000000b23237230 */ /* 0x000fe40000000000 */
[----:B------:R-:W-:-:S04]  /*9e60*/  IMAD.WIDE R12, R3, 0x2, R12 ;  /* 0x00000002030c7825 */ /* 0x000fc800078e020c */
[----:B--2---:R-:W-:Y:S02]  /*9e70*/  @P0 HMUL2 R32, R32, R28 ;  /* 0x0000001c20200232 */ /* 0x004fe40000000000 */
[----:B------:R-:W-:Y:S02]  /*9e80*/  @P0 HFMA2 R33, R33, R29, -RZ ;  /* 0x0000001d21210231 */ /* 0x000fe400001000ff */
[----:B------:R-:W-:Y:S02]  /*9e90*/  @P0 HMUL2 R34, R34, R30 ;  /* 0x0000001e22220232 */ /* 0x000fe40000000000 */
[----:B------:R-:W-:-:S05]  /*9ea0*/  @P0 HFMA2 R35, R35, R31, -RZ ;  /* 0x0000001f23230231 */ /* 0x000fca00001000ff */
[----:B------:R2:W-:Y:S02]  /*9eb0*/  STG.E.128 desc[UR36][R12.64], R32 ;  /* 0x000000200c007986 */ /* 0x0005e4000c101d24 */
.L_x_546:
[----:B0----5:R-:W-:Y:S02]  /*9ec0*/  HADD2.F32 R8, -RZ, R33.H0_H0 ;  /* 0x20000021ff087230 */ /* 0x021fe40000004100 */
[----:B--2---:R-:W-:Y:S02]  /*9ed0*/  HADD2.F32 R12, -RZ, R35.H0_H0 ;  /* 0x20000023ff0c7230 */ /* 0x004fe40000004100 */
        /* <DEDUP_REMOVED lines=13> */
[----:B------:R-:W-:-:S07]  /*9fb0*/  FFMA.FTZ R4, R16, R35, R4 ;  /* 0x0000002310047223 */ /* 0x000fce0000010004 */
.L_x_521:
[----:B--2---:R-:W-:Y:S05]  /*9fc0*/  BSYNC.RECONVERGENT B0 ;  /* 0x0000000000007941 */ /* 0x004fea0003800200 */
.L_x_520:
[----:B------:R-:W-:Y:S01]  /*9fd0*/  BAR.SYNC.DEFER_BLOCKING 0x0 ;  /* 0x0000000000007b1d */ /* 0x000fe20000010000 */
[----:B------:R-:W-:-:S13]  /*9fe0*/  ISETP.GT.U32.AND P5, PT, R0, 0x5f, PT ;  /* 0x0000005f0000780c */ /* 0x000fda0003fa4070 */
[----:B------:R-:W-:Y:S05]  /*9ff0*/  @P5 BRA `(.L_x_547) ;  /* 0x00000008002c5947 */ /* 0x000fea0003800000 */
[----:B------:R-:W2:Y:S01]  /*a000*/  S2UR UR5, SR_CgaCtaId ;  /* 0x00000000000579c3 */ /* 0x000ea20000008800 */
        /* <DEDUP_REMOVED lines=15> */
[----:B--2---:R-:W-:-:S06]  /*a100*/  ULEA UR4, UR5, UR4, 0x18 ;  /* 0x0000000405047291 */ /* 0x004fcc000f8ec0ff */
[----:B------:R-:W-:Y:S01]  /*a110*/  LEA R7, R7, UR4, 0x1 ;  /* 0x0000000407077c11 */ /* 0x000fe2000f8e08ff */
[----:B------:R-:W-:Y:S06]  /*a120*/  @P6 BRA `(.L_x_548) ;  /* 0x0000000000146947 */ /* 0x000fec0003800000 */
[----:B0-----:R-:W-:Y:S02]  /*a130*/  F2FP.F16.F32.PACK_AB R8, R24, R27 ;  /* 0x0000001b1808723e */ /* 0x001fe400000000ff */
[----:B------:R-:W-:Y:S02]  /*a140*/  F2FP.F16.F32.PACK_AB R9, R22, R25 ;  /* 0x000000191609723e */ /* 0x000fe400000000ff */
[----:B------:R-:W-:Y:S02]  /*a150*/  F2FP.F16.F32.PACK_AB R10, R20, R23 ;  /* 0x00000017140a723e */ /* 0x000fe400000000ff */
[----:B------:R-:W-:-:S05]  /*a160*/  F2FP.F16.F32.PACK_AB R11, R4, R21 ;  /* 0x00000015040b723e */ /* 0x000fca00000000ff */
[----:B------:R2:W-:Y:S02]  /*a170*/  STS.128 [R7+-0x600], R8 ;  /* 0xfffa000807007388 */ /* 0x0005e40000000c00 */
.L_x_548:
[----:B------:R-:W-:Y:S05]  /*a180*/  WARPSYNC.ALL ;  /* 0x0000000000007948 */ /* 0x000fea0003800000 */
[----:B------:R-:W-:Y:S01]  /*a190*/  BAR.SYNC.DEFER_BLOCKING 0x0 ;  /* 0x0000000000007b1d */ /* 0x000fe20000010000 */
[----:B------:R-:W-:-:S05]  /*a1a0*/  ISETP.GT.U32.AND P6, PT, R6, 0xf, PT ;  /* 0x0000000f0600780c */ /* 0x000fca0003fc4070 */
[----:B------:R-:W-:Y:S04]  /*a1b0*/  BSSY.RECONVERGENT B0, `(.L_x_549) ;  /* 0x0000013000007945 */ /* 0x000fe80003800200 */
[----:B------:R-:W-:Y:S05]  /*a1c0*/  @P1 BRA `(.L_x_550) ;  /* 0x0000000000441947 */ /* 0x000fea0003800000 */
[----:B0-2---:R-:W0:Y:S02]  /*a1d0*/  LDS.128 R8, [R7] ;  /* 0x0000000007087984 */ /* 0x005e240000000c00 */
[--C-:B0-----:R-:W-:Y:S02]  /*a1e0*/  HADD2.F32 R2, -RZ, R8.reuse.H0_H0 ;  /* 0x20000008ff027230 */ /* 0x101fe40000004100 */
[----:B------:R-:W-:Y:S02]  /*a1f0*/  HADD2.F32 R3, -RZ, R8.H1_H1 ;  /* 0x30000008ff037230 */ /* 0x000fe40000004100 */
[--C-:B------:R-:W-:Y:S02]  /*a200*/  HADD2.F32 R12, -RZ, R10.reuse.H0_H0 ;  /* 0x2000000aff0c7230 */ /* 0x100fe40000004100 */
[----:B------:R-:W-:Y:S01]  /*a210*/  FADD.FTZ R27, R27, R2 ;  /* 0x000000021b1b7221 */ /* 0x000fe20000010000 */
[----:B------:R-:W-:Y:S02]  /*a220*/  HADD2.F32 R5, -RZ, R10.H1_H1 ;  /* 0x3000000aff057230 */ /* 0x000fe40000004100 */
[----:B------:R-:W-:Y:S01]  /*a230*/  FADD.FTZ R24, R24, R3 ;  /* 0x0000000318187221 */ /* 0x000fe20000010000 */
[----:B------:R-:W-:-:S02]  /*a240*/  HADD2.F32 R8, -RZ, R9.H0_H0 ;  /* 0x20000009ff087230 */ /* 0x000fc40000004100 */
[----:B------:R-:W-:Y:S01]  /*a250*/  FADD.FTZ R23, R23, R12 ;  /* 0x0000000c17177221 */ /* 0x000fe20000010000 */
[----:B------:R-:W-:Y:S02]  /*a260*/  HADD2.F32 R10, -RZ, R11.H0_H0 ;  /* 0x2000000bff0a7230 */ /* 0x000fe40000004100 */
[----:B------:R-:W-:Y:S01]  /*a270*/  FADD.FTZ R20, R20, R5 ;  /* 0x0000000514147221 */ /* 0x000fe20000010000 */
[----:B------:R-:W-:Y:S02]  /*a280*/  HADD2.F32 R9, -RZ, R9.H1_H1 ;  /* 0x30000009ff097230 */ /* 0x000fe40000004100 */
[----:B------:R-:W-:Y:S01]  /*a290*/  FADD.FTZ R25, R25, R8 ;  /* 0x0000000819197221 */ /* 0x000fe20000010000 */
[----:B------:R-:W-:Y:S02]  /*a2a0*/  HADD2.F32 R11, -RZ, R11.H1_H1 ;  /* 0x3000000bff0b7230 */ /* 0x000fe40000004100 */
[----:B------:R-:W-:Y:S01]  /*a2b0*/  FADD.FTZ R21, R21, R10 ;  /* 0x0000000a15157221 */ /* 0x000fe20000010000 */
[----:B------:R-:W-:-:S02]  /*a2c0*/  FADD.FTZ R22, R22, R9 ;  /* 0x0000000916167221 */ /* 0x000fc40000010000 */
[----:B------:R-:W-:-:S07]  /*a2d0*/  FADD.FTZ R4, R4, R11 ;  /* 0x0000000b04047221 */ /* 0x000fce0000010000 */
.L_x_550:
[----:B------:R-:W-:Y:S05]  /*a2e0*/  BSYNC.RECONVERGENT B0 ;  /* 0x0000000000007941 */ /* 0x000fea0003800200 */
.L_x_549:
[----:B------:R-:W-:Y:S06]  /*a2f0*/  BAR.SYNC.DEFER_BLOCKING 0x0 ;  /* 0x0000000000007b1d */ /* 0x000fec0000010000 */
[----:B------:R-:W-:Y:S04]  /*a300*/  BSSY.RECONVERGENT B0, `(.L_x_551) ;  /* 0x0000007000007945 */ /* 0x000fe80003800200 */
[----:B------:R-:W-:Y:S05]  /*a310*/  @P4 BRA `(.L_x_552) ;  /* 0x0000000000144947 */ /* 0x000fea0003800000 */
[----:B0-2---:R-:W-:Y:S02]  /*a320*/  F2FP.F16.F32.PACK_AB R8, R24, R27 ;  /* 0x0000001b1808723e */ /* 0x005fe400000000ff */
[----:B------:R-:W-:Y:S02]  /*a330*/  F2FP.F16.F32.PACK_AB R9, R22, R25 ;  /* 0x000000191609723e */ /* 0x000fe400000000ff */
[----:B------:R-:W-:Y:S02]  /*a340*/  F2FP.F16.F32.PACK_AB R10, R20, R23 ;  /* 0x00000017140a723e */ /* 0x000fe400000000ff */
[----:B------:R-:W-:-:S05]  /*a350*/  F2FP.F16.F32.PACK_AB R11, R4, R21 ;  /* 0x00000015040b723e */ /* 0x000fca00000000ff */
[----:B------:R3:W-:Y:S02]  /*a360*/  STS.128 [R7+-0x300], R8 ;  /* 0xfffd000807007388 */ /* 0x0007e40000000c00 */
.L_x_552:
[----:B------:R-:W-:Y:S05]  /*a370*/  BSYNC.RECONVERGENT B0 ;  /* 0x0000000000007941 */ /* 0x000fea0003800200 */
.L_x_551:
[----:B------:R-:W-:Y:S01]  /*a380*/  BAR.SYNC.DEFER_BLOCKING 0x0 ;  /* 0x0000000000007b1d */ /* 0x000fe20000010000 */
[----:B------:R-:W-:-:S05]  /*a390*/  ISETP.GT.U32.AND P1, PT, R6, 0x3f, PT ;  /* 0x0000003f0600780c */ /* 0x000fca0003f24070 */
[----:B------:R-:W-:Y:S08]  /*a3a0*/  BSSY.RECONVERGENT B0, `(.L_x_553) ;  /* 0x0000013000007945 */ /* 0x000ff00003800200 */
[----:B------:R-:W-:Y:S05]  /*a3b0*/  @P1 BRA `(.L_x_554) ;  /* 0x0000000000441947 */ /* 0x000fea0003800000 */
[----:B0-23--:R-:W0:Y:S02]  /*a3c0*/  LDS.128 R8, [R7] ;  /* 0x0000000007087984 */ /* 0x00de240000000c00 */
        /* <DEDUP_REMOVED lines=16> */
.L_x_554:
[----:B------:R-:W-:Y:S05]  /*a4d0*/  BSYNC.RECONVERGENT B0 ;  /* 0x0000000000007941 */ /* 0x000fea0003800200 */
.L_x_553:
[----:B------:R-:W-:Y:S06]  /*a4e0*/  BAR.SYNC.DEFER_BLOCKING 0x0 ;  /* 0x0000000000007b1d */ /* 0x000fec0000010000 */
[----:B------:R-:W-:Y:S04]  /*a4f0*/  BSSY.RECONVERGENT B0, `(.L_x_555) ;  /* 0x0000007000007945 */ /* 0x000fe80003800200 */
[----:B------:R-:W-:Y:S05]  /*a500*/  @P3 BRA `(.L_x_556) ;  /* 0x0000000000143947 */ /* 0x000fea0003800000 */
[----:B0-23--:R-:W-:Y:S02]  /*a510*/  F2FP.F16.F32.PACK_AB R8, R24, R27 ;  /* 0x0000001b1808723e */ /* 0x00dfe400000000ff */
[----:B------:R-:W-:Y:S02]  /*a520*/  F2FP.F16.F32.PACK_AB R9, R22, R25 ;  /* 0x000000191609723e */ /* 0x000fe400000000ff */
[----:B------:R-:W-:Y:S02]  /*a530*/  F2FP.F16.F32.PACK_AB R10, R20, R23 ;  /* 0x00000017140a723e */ /* 0x000fe400000000ff */
[----:B------:R-:W-:-:S05]  /*a540*/  F2FP.F16.F32.PACK_AB R11, R4, R21 ;  /* 0x00000015040b723e */ /* 0x000fca00000000ff */
[----:B------:R4:W-:Y:S02]  /*a550*/  STS.128 [R7+-0x180], R8 ;  /* 0xfffe800807007388 */ /* 0x0009e40000000c00 */
.L_x_556:
[----:B------:R-:W-:Y:S05]  /*a560*/  BSYNC.RECONVERGENT B0 ;  /* 0x0000000000007941 */ /* 0x000fea0003800200 */
.L_x_555:
[----:B------:R-:W-:Y:S06]  /*a570*/  BAR.SYNC.DEFER_BLOCKING 0x0 ;  /* 0x0000000000007b1d */ /* 0x000fec0000010000 */
[----:B------:R-:W-:Y:S04]  /*a580*/  BSSY.RECONVERGENT B0, `(.L_x_557) ;  /* 0x0000013000007945 */ /* 0x000fe80003800200 */
[----:B------:R-:W-:Y:S05]  /*a590*/  @P0 BRA `(.L_x_558) ;  /* 0x0000000000440947 */ /* 0x000fea0003800000 */
[----:B0-234-:R-:W0:Y:S02]  /*a5a0*/  LDS.128 R8, [R7] ;  /* 0x0000000007087984 */ /* 0x01de240000000c00 */
        /* <DEDUP_REMOVED lines=16> */
.L_x_558:
[----:B------:R-:W-:Y:S05]  /*a6b0*/  BSYNC.RECONVERGENT B0 ;  /* 0x0000000000007941 */ /* 0x000fea0003800200 */
.L_x_557:
[----:B------:R-:W-:Y:S06]  /*a6c0*/  BAR.SYNC.DEFER_BLOCKING 0x0 ;  /* 0x0000000000007b1d */ /* 0x000fec0000010000 */
[----:B------:R-:W-:Y:S04]  /*a6d0*/  BSSY.RECONVERGENT B0, `(.L_x_559) ;  /* 0x0000007000007945 */ /* 0x000fe80003800200 */
[----:B------:R-:W-:Y:S05]  /*a6e0*/  @P2 BRA `(.L_x_560) ;  /* 0x0000000000142947 */ /* 0x000fea0003800000 */
[----:B0-234-:R-:W-:Y:S02]  /*a6f0*/  F2FP.F16.F32.PACK_AB R8, R24, R27 ;  /* 0x0000001b1808723e */ /* 0x01dfe400000000ff */
[----:B------:R-:W-:Y:S02]  /*a700*/  F2FP.F16.F32.PACK_AB R9, R22, R25 ;  /* 0x000000191609723e */ /* 0x000fe400000000ff */
[----:B------:R-:W-:Y:S02]  /*a710*/  F2FP.F16.F32.PACK_AB R10, R20, R23 ;  /* 0x00000017140a723e */ /* 0x000fe400000000ff */
[----:B------:R-:W-:-:S05]  /*a720*/  F2FP.F16.F32.PACK_AB R11, R4, R21 ;  /* 0x00000015040b723e */ /* 0x000fca00000000ff */
[----:B------:R0:W-:Y:S02]  /*a730*/  STS.128 [R7+-0xc0], R8 ;  /* 0xffff400807007388 */ /* 0x0001e40000000c00 */
.L_x_560:
[----:B------:R-:W-:Y:S05]  /*a740*/  BSYNC.RECONVERGENT B0 ;  /* 0x0000000000007941 */ /* 0x000fea0003800200 */
.L_x_559:
        /* <DEDUP_REMOVED lines=20> */
.L_x_562:
[----:B------:R-:W-:Y:S05]  /*a890*/  BSYNC.RECONVERGENT B0 ;  /* 0x0000000000007941 */ /* 0x000fea0003800200 */
.L_x_561:
[----:B------:R-:W-:Y:S06]  /*a8a0*/  BAR.SYNC.DEFER_BLOCKING 0x0 ;  /* 0x0000000000007b1d */ /* 0x000fec0000010000 */
.L_x_547:
[----:B------:R-:W-:-:S13]  /*a8b0*/  ISETP.GT.U32.OR P5, PT, R6, 0xf, P5 ;  /* 0x0000000f0600780c */ /* 0x000fda0002fa4470 */
[----:B------:R-:W-:Y:S05]  /*a8c0*/  @P5 EXIT ;  /* 0x000000000000594d */ /* 0x000fea0003800000 */
[----:B------:R-:W5:Y:S02]  /*a8d0*/  LDCU UR4, c[0x0][0x478] ;  /* 0x00008f00ff0477ac */ /* 0x000f640008000800 */
[----:B-----5:R-:W-:-:S09]  /*a8e0*/  UISETP.NE.AND UP0, UPT, UR4, 0x2, UPT ;  /* 0x000000020400788c */ /* 0x020fd2000bf05270 */
[----:B------:R-:W-:Y:S05]  /*a8f0*/  BRA.U UP0, `(.L_x_563) ;  /* 0x0000000100e07547 */ /* 0x000fea000b800000 */
[----:B------:R-:W5:Y:S01]  /*a900*/  LDC.64 R2, c[0x0][0x470] ;  /* 0x00011c00ff027b82 */ /* 0x000f620000000a00 */
[----:B------:R-:W-:Y:S01]  /*a910*/  IADD3 R17, PT, PT, R17, R0, RZ ;  /* 0x0000000011117210 */ /* 0x000fe20007ffe0ff */
[----:B------:R-:W0:Y:S01]  /*a920*/  LDCU.64 UR4, c[0x0][0x380] ;  /* 0x00007000ff0477ac */ /* 0x000e220008000a00 */
[----:B-----5:R-:W5:Y:S02]  /*a930*/  LDG.E R2, desc[UR36][R2.64] ;  /* 0x0000002402027981 */ /* 0x020f64000c1e1900 */
[----:B0-234-:R-:W-:Y:S01]  /*a940*/  IADD3 R8, P0, PT, R17, UR4, RZ ;  /* 0x0000000411087c10 */ /* 0x01dfe2000ff1e0ff */
[C---:B-----5:R-:W-:Y:S01]  /*a950*/  FMUL.FTZ R21, R2.reuse, R21 ;  /* 0x0000001502157220 */ /* 0x060fe20000410000 */
        /* <DEDUP_REMOVED lines=14> */
[----:B------:R-:W-:Y:S02]  /*aa40*/  SHF.L.U32 R5, R3, 0x10, RZ ;  /* 0x0000001003057819 */ /* 0x000fe400000006ff */
[----:B------:R-:W-:Y:S02]  /*aa50*/  PRMT R3, R6, 0x7710, RZ ;  /* 0x0000771006037816 */ /* 0x000fe400000000ff */
[----:B------:R-:W-:Y:S02]  /*aa60*/  LOP3.LUT R4, R5, 0xff0000, RZ, 0xc0, !PT ;  /* 0x00ff000005047812 */ /* 0x000fe400078ec0ff */
[----:B0-----:R-:W-:Y:S01]  /*aa70*/  PRMT R20, R20, 0x8880, RZ ;  /* 0x0000888014147816 */ /* 0x001fe200000000ff */
[----:B------:R-:W0:Y:S01]  /*aa80*/  F2I.S8.NTZ R24, R24 ;  /* 0x0000001800187305 */ /* 0x000e220000202100 */
[----:B------:R-:W-:Y:S02]  /*aa90*/  PRMT R3, R4, 0x4210, R3 ;  /* 0x0000421004037816 */ /* 0x000fe40000000003 */
[----:B------:R-:W-:-:S04]  /*aaa0*/  PRMT R0, R20, 0x7710, RZ ;  /* 0x0000771014007816 */ /* 0x000fc800000000ff */
[----:B------:R-:W-:Y:S01]  /*aab0*/  SHF.L.U32 R0, R0, 0x8, RZ ;  /* 0x0000000800007819 */ /* 0x000fe200000006ff */
[----:B------:R-:W3:Y:S01]  /*aac0*/  F2I.S8.NTZ R25, R25 ;  /* 0x0000001900197305 */ /* 0x000ee20000202100 */
[----:B--2---:R-:W-:Y:S02]  /*aad0*/  PRMT R4, R22, 0x8880, RZ ;  /* 0x0000888016047816 */ /* 0x004fe400000000ff */
[----:B------:R-:W-:Y:S02]  /*aae0*/  LOP3.LUT R9, R3, 0xff00, R0, 0xf8, !PT ;  /* 0x0000ff0003097812 */ /* 0x000fe400078ef800 */
[----:B------:R-:W-:Y:S02]  /*aaf0*/  PRMT R4, R4, 0x7710, RZ ;  /* 0x0000771004047816 */ /* 0x000fe400000000ff */
[----:B0-----:R-:W-:Y:S01]  /*ab00*/  PRMT R24, R24, 0x8880, RZ ;  /* 0x0000888018187816 */ /* 0x001fe200000000ff */
[----:B------:R-:W0:Y:S01]  /*ab10*/  F2I.S8.NTZ R23, R23 ;  /* 0x0000001700177305 */ /* 0x000e220000202100 */
[----:B------:R-:W-:-:S02]  /*ab20*/  LOP3.LUT R4, R4, 0xff, RZ, 0xc0, !PT ;  /* 0x000000ff04047812 */ /* 0x000fc400078ec0ff */
[----:B------:R-:W-:Y:S02]  /*ab30*/  PRMT R0, R24, 0x7710, RZ ;  /* 0x0000771018007816 */ /* 0x000fe400000000ff */
[----:B---3--:R-:W-:-:S03]  /*ab40*/  PRMT R25, R25, 0x8880, RZ ;  /* 0x0000888019197816 */ /* 0x008fc600000000ff */
[----:B------:R-:W2:Y:S01]  /*ab50*/  F2I.S8.NTZ R2, R2 ;  /* 0x0000000200027305 */ /* 0x000ea20000202100 */
[----:B------:R-:W-:Y:S02]  /*ab60*/  LOP3.LUT R6, R0, 0xff, RZ, 0xc0, !PT ;  /* 0x000000ff00067812 */ /* 0x000fe400078ec0ff */
[----:B------:R-:W-:-:S03]  /*ab70*/  PRMT R3, R25, 0x7710, RZ ;  /* 0x0000771019037816 */ /* 0x000fc600000000ff */
[----:B------:R-:W-:Y:S01]  /*ab80*/  IMAD.WIDE.U32 R6, R6, 0x100, RZ ;  /* 0x0000010006067825 */ /* 0x000fe200078e00ff */
[----:B0-----:R-:W-:Y:S02]  /*ab90*/  PRMT R23, R23, 0x8880, RZ ;  /* 0x0000888017177816 */ /* 0x001fe400000000ff */
[----:B------:R-:W-:Y:S02]  /*aba0*/  LOP3.LUT R5, R3, 0xff, RZ, 0xc0, !PT ;  /* 0x000000ff03057812 */ /* 0x000fe400078ec0ff */
[----:B------:R-:W-:Y:S02]  /*abb0*/  PRMT R0, R23, 0x7710, RZ ;  /* 0x0000771017007816 */ /* 0x000fe400000000ff */
[----:B--2---:R-:W-:Y:S01]  /*abc0*/  PRMT R10, R2, 0x8880, RZ ;  /* 0x00008880020a7816 */ /* 0x004fe200000000ff */
[----:B------:R-:W-:Y:S01]  /*abd0*/  IMAD.WIDE.U32 R2, R4, 0x1000000, RZ ;  /* 0x0100000004027825 */ /* 0x000fe200078e00ff */
[----:B------:R-:W-:Y:S02]  /*abe0*/  LOP3.LUT R9, R9, 0xff, R0, 0xf8, !PT ;  /* 0x000000ff09097812 */ /* 0x000fe400078ef800 */
[----:B------:R-:W-:Y:S01]  /*abf0*/  PRMT R0, R10, 0x7710, RZ ;  /* 0x000077100a007816 */ /* 0x000fe200000000ff */
[----:B------:R-:W-:-:S03]  /*ac00*/  IMAD.WIDE.U32 R4, R5, 0x10000, RZ ;  /* 0x0001000005047825 */ /* 0x000fc600078e00ff */
[----:B------:R-:W-:Y:S02]  /*ac10*/  LOP3.LUT R11, R6, R2, R4, 0xfe, !PT ;  /* 0x00000002060b7212 */ /* 0x000fe400078efe04 */
[----:B------:R-:W-:Y:S02]  /*ac20*/  LOP3.LUT R3, R5, R9, R3, 0xfe, !PT ;  /* 0x0000000905037212 */ /* 0x000fe400078efe03 */
[----:B------:R-:W-:Y:S02]  /*ac30*/  LEA.HI.X.SX32 R9, R17, UR5, 0x1, P0 ;  /* 0x0000000511097c11 */ /* 0x000fe400080f0eff */
[----:B------:R-:W-:Y:S02]  /*ac40*/  LOP3.LUT R2, R11, 0xff, R0, 0xf8, !PT ;  /* 0x000000ff0b027812 */ /* 0x000fe400078ef800 */
[----:B------:R-:W-:-:S05]  /*ac50*/  LOP3.LUT R3, R3, R7, RZ, 0xfc, !PT ;  /* 0x0000000703037212 */ /* 0x000fca00078efcff */
[----:B------:R-:W-:Y:S01]  /*ac60*/  STG.E.64 desc[UR36][R8.64], R2 ;  /* 0x0000000208007986 */ /* 0x000fe2000c101b24 */
[----:B------:R-:W-:Y:S05]  /*ac70*/  EXIT ;  /* 0x000000000000794d */ /* 0x000fea0003800000 */
.L_x_563:
[----:B------:R-:W5:Y:S01]  /*ac80*/  LDC.64 R2, c[0x0][0x380] ;  /* 0x0000e000ff027b82 */ /* 0x000f620000000a00 */
[----:B------:R-:W-:Y:S02]  /*ac90*/  IADD3 R17, PT, PT, R17, R0, RZ ;  /* 0x0000000011117210 */ /* 0x000fe40007ffe0ff */
        /* <DEDUP_REMOVED lines=10> */
.L_x_456:
[----:B------:R-:W-:Y:S02]  /*ad40*/  MOV R12, 0x10 ;  /* 0x00000010000c7802 */ /* 0x000fe40000000f00 */
[----:B------:R-:W-:Y:S02]  /*ad50*/  MOV R11, 0x1f ;  /* 0x0000001f000b7802 */ /* 0x000fe40000000f00 */
[----:B------:R-:W-:-:S07]  /*ad60*/  MOV R15, 0xffffffff ;  /* 0xffffffff000f7802 */ /* 0x000fce0000000f00 */
[----:B-1---5:R-:W-:Y:S05]  /*ad70*/  WARPSYNC.COLLECTIVE R15, `(.L_x_564) ;  /* 0x000000000f087348 */ /* 0x022fea0003c00000 */
[----:B------:R0:W2:Y:S02]  /*ad80*/  SHFL.BFLY P6, R14, R13, R12, R11 ;  /* 0x0c00000c0d0e7389 */ /* 0x0000a400000c000b */
[----:B012--5:R-:W-:Y:S05]  /*ad90*/  ENDCOLLECTIVE ;  /* 0x000000000000791b */ /* 0x027fea0003800000 */
.L_x_564:
[----:B------:R-:W-:Y:S01]  /*ada0*/  MOV R12, 0x8 ;  /* 0x00000008000c7802 */ /* 0x000fe20000000f00 */
[----:B------:R-:W-:-:S05]  /*adb0*/  FADD.FTZ R4, R13, R14 ;  /* 0x0000000e0d047221 */ /* 0x000fca0000010000 */
[----:B------:R-:W-:-:S07]  /*adc0*/  MOV R13, R4 ;  /* 0x00000004000d7202 */ /* 0x000fce0000000f00 */
[----:B------:R-:W-:Y:S05]  /*add0*/  WARPSYNC.COLLECTIVE R15, `(.L_x_565) ;  /* 0x000000000f087348 */ /* 0x000fea0003c00000 */
[----:B------:R0:W1:Y:S02]  /*ade0*/  SHFL.BFLY P6, R14, R13, R12, R11 ;  /* 0x0c00000c0d0e7389 */ /* 0x00006400000c000b */
[----:B01----:R-:W-:Y:S05]  /*adf0*/  ENDCOLLECTIVE ;  /* 0x000000000000791b */ /* 0x003fea0003800000 */
.L_x_565:
[----:B------:R-:W-:Y:S01]  /*ae00*/  MOV R12, 0x4 ;  /* 0x00000004000c7802 */ /* 0x000fe20000000f00 */
[----:B------:R-:W-:-:S05]  /*ae10*/  FADD.FTZ R6, R4, R14 ;  /* 0x0000000e04067221 */ /* 0x000fca0000010000 */
[----:B------:R-:W-:-:S07]  /*ae20*/  MOV R13, R6 ;  /* 0x00000006000d7202 */ /* 0x000fce0000000f00 */
[----:B------:R-:W-:Y:S05]  /*ae30*/  WARPSYNC.COLLECTIVE R15, `(.L_x_566) ;  /* 0x000000000f087348 */ /* 0x000fea0003c00000 */
[----:B------:R0:W1:Y:S02]  /*ae40*/  SHFL.BFLY P6, R14, R13, R12, R11 ;  /* 0x0c00000c0d0e7389 */ /* 0x00006400000c000b */
[----:B01----:R-:W-:Y:S05]  /*ae50*/  ENDCOLLECTIVE ;  /* 0x000000000000791b */ /* 0x003fea0003800000 */
.L_x_566:
[----:B------:R-:W-:Y:S01]  /*ae60*/  MOV R12, 0x2 ;  /* 0x00000002000c7802 */ /* 0x000fe20000000f00 */
[----:B------:R-:W-:-:S05]  /*ae70*/  FADD.FTZ R7, R6, R14 ;  /* 0x0000000e06077221 */ /* 0x000fca0000010000 */
[----:B------:R-:W-:-:S07]  /*ae80*/  MOV R13, R7 ;  /* 0x00000007000d7202 */ /* 0x000fce0000000f00 */
[----:B------:R-:W-:Y:S05]  /*ae90*/  WARPSYNC.COLLECTIVE R15, `(.L_x_567) ;  /* 0x000000000f087348 */ /* 0x000fea0003c00000 */
[----:B------:R0:W1:Y:S02]  /*aea0*/  SHFL.BFLY P6, R14, R13, R12, R11 ;  /* 0x0c00000c0d0e7389 */ /* 0x00006400000c000b */
[----:B01----:R-:W-:Y:S05]  /*aeb0*/  ENDCOLLECTIVE ;  /* 0x000000000000791b */ /* 0x003fea0003800000 */
.L_x_567:
[----:B------:R-:W-:Y:S01]  /*aec0*/  MOV R12, 0x1 ;  /* 0x00000001000c7802 */ /* 0x000fe20000000f00 */
[----:B------:R-:W-:-:S05]  /*aed0*/  FADD.FTZ R8, R7, R14 ;  /* 0x0000000e07087221 */ /* 0x000fca0000010000 */
[----:B------:R-:W-:-:S07]  /*aee0*/  MOV R13, R8 ;  /* 0x00000008000d7202 */ /* 0x000fce0000000f00 */
[----:B------:R-:W-:Y:S05]  /*aef0*/  WARPSYNC.COLLECTIVE R15, `(.L_x_568) ;  /* 0x000000000f087348 */ /* 0x000fea0003c00000 */
[----:B------:R0:W1:Y:S02]  /*af00*/  SHFL.BFLY P6, R14, R13, R12, R11 ;  /* 0x0c00000c0d0e7389 */ /* 0x00006400000c000b */
[----:B01----:R-:W-:Y:S05]  /*af10*/  ENDCOLLECTIVE ;  /* 0x000000000000791b */ /* 0x003fea0003800000 */
.L_x_568:
[----:B------:R-:W-:Y:S05]  /*af20*/  BRA `(.L_x_569) ;  /* 0xffffff70002c7947 */ /* 0x000fea000383ffff */
.L_x_570:
        /* <DEDUP_REMOVED lines=13> */
.L_x_4056:


//--------------------- .text._ZN4mmha33masked_multihead_attention_kernelItLi96ELi128ELi2ELi16ELi128ELb1ELb0EEEv26Multihead_attention_paramsIT_XT5_EE --------------------------
	.section	.text._ZN4mmha33masked_multihead_attention_kernelItLi96ELi128ELi2ELi16ELi128ELb1ELb0EEEv26Multihead_attention_paramsIT_XT5_EE,"ax",@progbits
	.align	128
        .global         _ZN4mmha33masked_multihead_attention_kernelItLi96ELi128ELi2ELi16ELi128ELb1ELb0EEEv26Multihead_attention_paramsIT_XT5_EE
        .type           _ZN4mmha33masked_multihead_attention_kernelItLi96ELi128ELi2ELi16ELi128ELb1ELb0EEEv26Multihead_attention_paramsIT_XT5_EE,@function
        .size           _ZN4mmha33masked_multihead_attention_kernelItLi96ELi128ELi2ELi16ELi128ELb1ELb0EEEv26Multihead_attention_paramsIT_XT5_EE,(.L_x_4057 - _ZN4mmha33masked_multihead_attention_kernelItLi96ELi128ELi2ELi16ELi128ELb1ELb0EEEv26Multihead_attention_paramsIT_XT5_EE)
        .other          _ZN4mmha33masked_multihead_attention_kernelItLi96ELi128ELi2ELi16ELi128ELb1ELb0EEEv26Multihead_attention_paramsIT_XT5_EE,@"STO_CUDA_ENTRY STV_DEFAULT"
_ZN4mmha33masked_multihead_attention_kernelItLi96ELi128ELi2ELi16ELi128ELb1ELb0EEEv26Multihead_attention_paramsIT_XT5_EE:
.text._ZN4mmha33masked_multihead_attention_kernelItLi96ELi128ELi2ELi16ELi128ELb1ELb0EEEv26Multihead_attention_paramsIT_XT5_EE:
        /* <DEDUP_REMOVED lines=14> */
.L_x_571:
[----:B------:R-:W1:Y:S01]  /*00e0*/  LDCU.64 UR4, c[0x0][0x498] ;  /* 0x00009300ff0477ac */ /* 0x000e620008000a00 */
[----:B------:R-:W2:Y:S01]  /*00f0*/  S2R R6, SR_CTAID.Y ;  /* 0x0000000000067919 */ /* 0x000ea20000002600 */
[----:B------:R-:W3:Y:S01]  /*0100*/  LDCU UR8, c[0x0][0x3f0] ;  /* 0x00007e00ff0877ac */ /* 0x000ee20008000800 */
[----:B------:R-:W4:Y:S01]  /*0110*/  LDCU UR9, c[0x0][0x40c] ;  /* 0x00008180ff0977ac */ /* 0x000f220008000800 */
[----:B------:R-:W0:Y:S08]  /*0120*/  S2UR UR45, SR_CTAID.X ;  /* 0x00000000002d79c3 */ /* 0x000e300000002500 */
[----:B------:R-:W0:Y:S01]  /*0130*/  LDC.64 R26, c[0x0][0x418] ;  /* 0x00010600ff1a7b82 */ /* 0x000e220000000a00 */
[----:B-1----:R-:W-:Y:S01]  /*0140*/  UIMAD.WIDE.U32 UR4, UR7, 0x4, UR4 ;  /* 0x00000004070478a5 */ /* 0x002fe2000f8e0004 */
[----:B---3--:R-:W-:-:S05]  /*0150*/  MOV R0, UR8 ;  /* 0x0000000800007c02 */ /* 0x008fca0008000f00 */
[----:B------:R-:W-:Y:S01]  /*0160*/  MOV R2, UR4 ;  /* 0x0000000400027c02 */ /* 0x000fe20008000f00 */
[----:B------:R-:W-:Y:S01]  /*0170*/  IMAD.U32 R3, RZ, RZ, UR5 ;  /* 0x00000005ff037e24 */ /* 0x000fe2000f8e00ff */
[----:B------:R-:W-:-:S04]  /*0180*/  IABS R7, R0 ;  /* 0x0000000000077213 */ /* 0x000fc80000000000 */
[----:B------:R1:W3:Y:S01]  /*0190*/  LDG.E R10, desc[UR36][R2.64] ;  /* 0x00000024020a7981 */ /* 0x0002e2000c1e1900 */
[----:B------:R-:W4:Y:S08]  /*01a0*/  I2F.RP R0, R7 ;  /* 0x0000000700007306 */ /* 0x000f300000209400 */
[----:B----4-:R-:W4:Y:S02]  /*01b0*/  MUFU.RCP R0, R0 ;  /* 0x0000000000007308 */ /* 0x010f240000001000 */
[----:B----4-:R-:W-:-:S06]  /*01c0*/  VIADD R4, R0, 0xffffffe ;  /* 0x0ffffffe00047836 */ /* 0x010fcc0000000000 */
[----:B------:R4:W1:Y:S01]  /*01d0*/  F2I.FTZ.U32.TRUNC.NTZ R5, R4 ;  /* 0x0000000400057305 */ /* 0x000862000021f000 */
[----:B--2---:R-:W-:Y:S01]  /*01e0*/  IABS R0, R6 ;  /* 0x0000000600007213 */ /* 0x004fe20000000000 */
[----:B----4-:R-:W-:Y:S01]  /*01f0*/  IMAD.MOV.U32 R4, RZ, RZ, RZ ;  /* 0x000000ffff047224 */ /* 0x010fe200078e00ff */
[----:B-1----:R-:W-:-:S05]  /*0200*/  IADD3 R8, PT, PT, RZ, -R5, RZ ;  /* 0x80000005ff087210 */ /* 0x002fca0007ffe0ff */
[----:B------:R-:W-:-:S04]  /*0210*/  IMAD R9, R8, R7, RZ ;  /* 0x0000000708097224 */ /* 0x000fc800078e02ff */
[----:B------:R-:W-:-:S06]  /*0220*/  IMAD.HI.U32 R5, R5, R9, R4 ;  /* 0x0000000905057227 */ /* 0x000fcc00078e0004 */
[----:B------:R-:W-:-:S05]  /*0230*/  IMAD.HI.U32 R5, R5, R0, RZ ;  /* 0x0000000005057227 */ /* 0x000fca00078e00ff */
[----:B------:R-:W-:-:S13]  /*0240*/  R2UR UR6, R5 ;  /* 0x00000000050672ca */ /* 0x000fda00000e0000 */
[----:B------:R-:W-:-:S05]  /*0250*/  IADD3 R4, PT, PT, RZ, -UR6, RZ ;  /* 0x80000006ff047c10 */ /* 0x000fca000fffe0ff */
[C---:B------:R-:W-:Y:S02]  /*0260*/  IMAD R0, R7.reuse, R4, R0 ;  /* 0x0000000407007224 */ /* 0x040fe400078e0200 */
[----:B------:R-:W-:Y:S01]  /*0270*/  IMAD.U32 R2, RZ, RZ, UR6 ;  /* 0x00000006ff027e24 */ /* 0x000fe2000f8e00ff */
[----:B------:R-:W-:Y:S01]  /*0280*/  ULOP3.LUT UR4, UR7, UR8, URZ, 0x3c, !UPT ;  /* 0x0000000807047292 */ /* 0x000fe2000f8e3cff */
[----:B------:R-:W1:Y:S01]  /*0290*/  LDC.64 R4, c[0x0][0x460] ;  /* 0x00011800ff047b82 */ /* 0x000e620000000a00 */
        /* <DEDUP_REMOVED lines=11> */
[----:B-1----:R-:W-:Y:S01]  /*0350*/  ISETP.NE.U32.AND P0, PT, R4, RZ, PT ;  /* 0x000000ff0400720c */ /* 0x002fe20003f05070 */
[----:B------:R-:W-:Y:S02]  /*0360*/  @!UP1 UIADD3 UR41, UPT, UPT, -UR41, URZ, URZ ;  /* 0x000000ff29299290 */ /* 0x000fe4000fffe1ff */
[----:B------:R-:W-:Y:S01]  /*0370*/  @!UP0 ULOP3.LUT UR41, URZ, UR8, URZ, 0x33, !UPT ;  /* 0x00000008ff298292 */ /* 0x000fe2000f8e33ff */
[----:B------:R-:W1:Y:S01]  /*0380*/  LDCU UR8, c[0x0][0x3f4] ;  /* 0x00007e80ff0877ac */ /* 0x000e620008000800 */
[----:B------:R-:W0:Y:S01]  /*0390*/  LDCU UR6, c[0x0][0x3f8] ;  /* 0x00007f00ff0677ac */ /* 0x000e220008000800 */
[----:B-1----:R-:W-:-:S04]  /*03a0*/  MOV R21, UR8 ;  /* 0x0000000800157c02 */ /* 0x002fc80008000f00 */
[----:B------:R-:W-:-:S04]  /*03b0*/  IABS R6, R21 ;  /* 0x0000001500067213 */ /* 0x000fc80000000000 */
[----:B------:R-:W1:Y:S08]  /*03c0*/  I2F.RP R0, R6 ;  /* 0x0000000600007306 */ /* 0x000e700000209400 */
[----:B-1----:R-:W1:Y:S01]  /*03d0*/  MUFU.RCP R0, R0 ;  /* 0x0000000000007308 */ /* 0x002e620000001000 */
[----:B------:R-:W-:-:S04]  /*03e0*/  ISETP.NE.AND.EX P0, PT, R5, RZ, PT, P0 ;  /* 0x000000ff0500720c */ /* 0x000fc80003f05300 */
[----:B------:R-:W-:Y:S01]  /*03f0*/  ISETP.EQ.AND P4, PT, RZ, UR9, P0 ;  /* 0x00000009ff007c0c */ /* 0x000fe20008782270 */
[----:B-1----:R-:W-:-:S04]  /*0400*/  VIADD R4, R0, 0xffffffe ;  /* 0x0ffffffe00047836 */ /* 0x002fc80000000000 */
[----:B------:R1:W2:Y:S08]  /*0410*/  F2I.FTZ.U32.TRUNC.NTZ R5, R4 ;  /* 0x0000000400057305 */ /* 0x0002b0000021f000 */
[----:B------:R-:W-:-:S05]  /*0420*/  VOTEU.ANY UP2, P4 ;  /* 0x0000000000ff7886 */ /* 0x000fca0002040100 */
[----:B------:R-:W4:Y:S01]  /*0430*/  @UP2 LDCU.64 UR4, c[0x0][0x460] ;  /* 0x00008c00ff0427ac */ /* 0x000f220008000a00 */
[----:B-1----:R-:W-:Y:S01]  /*0440*/  HFMA2 R4, -RZ, RZ, 0, 0 ;  /* 0x00000000ff047431 */ /* 0x002fe200000001ff */
[----:B--2---:R-:W-:-:S05]  /*0450*/  IADD3 R7, PT, PT, RZ, -R5, RZ ;  /* 0x80000005ff077210 */ /* 0x004fca0007ffe0ff */
[----:B------:R-:W-:-:S04]  /*0460*/  IMAD R7, R7, R6, RZ ;  /* 0x0000000607077224 */ /* 0x000fc800078e02ff */
[----:B------:R-:W-:Y:S01]  /*0470*/  IMAD.HI.U32 R5, R5, R7, R4 ;  /* 0x0000000705057227 */ /* 0x000fe200078e0004 */
[----:B------:R-:W-:Y:S01]  /*0480*/  PLOP3.LUT P0, PT, PT, PT, UP2, 0x80, 0x8 ;  /* 0x000000000008781c */ /* 0x000fe20003f0f028 */
[----:B----4-:R-:W-:-:S06]  /*0490*/  @UP2 UIMAD.WIDE UR4, UR41, 0x4, UR4 ;  /* 0x00000004290428a5 */ /* 0x010fcc000f8e0204 */
[----:B------:R-:W-:Y:S01]  /*04a0*/  IMAD.U32 R3, RZ, RZ, UR5 ;  /* 0x00000005ff037e24 */ /* 0x000fe2000f8e00ff */
[----:B------:R-:W-:-:S04]  /*04b0*/  MOV R2, UR4 ;  /* 0x0000000400027c02 */ /* 0x000fc80008000f00 */
[----:B------:R-:W1:Y:S01]  /*04c0*/  LDCU UR4, c[0x0][0x3e8] ;  /* 0x00007d00ff0477ac */ /* 0x000e620008000800 */
[----:B------:R2:W5:Y:S01]  /*04d0*/  @P0 LDG.E R3, desc[UR36][R2.64] ;  /* 0x0000002402030981 */ /* 0x000562000c1e1900 */
[----:B---3--:R-:W-:-:S13]  /*04e0*/  R2UR UR44, R10 ;  /* 0x000000000a2c72ca */ /* 0x008fda00000e0000 */
[----:B------:R-:W-:-:S06]  /*04f0*/  UIADD3 UR46, UPT, UPT, UR44, -0x1, URZ ;  /* 0xffffffff2c2e7890 */ /* 0x000fcc000fffe0ff */
[----:B------:R-:W-:-:S05]  /*0500*/  IMAD.U32 R23, RZ, RZ, UR46 ;  /* 0x0000002eff177e24 */ /* 0x000fca000f8e00ff */
[----:B------:R-:W-:-:S05]  /*0510*/  IABS R0, R23 ;  /* 0x0000001700007213 */ /* 0x000fca0000000000 */
[----:B------:R-:W-:-:S04]  /*0520*/  IMAD.HI.U32 R5, R5, R0, RZ ;  /* 0x0000000005057227 */ /* 0x000fc800078e00ff */
[----:B------:R-:W-:-:S04]  /*0530*/  IMAD.MOV R5, RZ, RZ, -R5 ;  /* 0x000000ffff057224 */ /* 0x000fc800078e0a05 */
[----:B------:R-:W-:-:S05]  /*0540*/  IMAD R5, R6, R5, R0 ;  /* 0x0000000506057224 */ /* 0x000fca00078e0200 */
[----:B------:R-:W-:-:S13]  /*0550*/  R2UR UR40, R5 ;  /* 0x00000000052872ca */ /* 0x000fda00000e0000 */
[----:B------:R-:W-:Y:S01]  /*0560*/  ISETP.GT.U32.AND P0, PT, R6, UR40, PT ;  /* 0x0000002806007c0c */ /* 0x000fe2000bf04070 */
[----:B--2---:R-:W2:-:S12]  /*0570*/  S2R R2, SR_TID.X ;  /* 0x0000000000027919 */ /* 0x004e980000002100 */
[----:B------:R-:W-:-:S04]  /*0580*/  @!P0 IADD3 R0, PT, PT, -R6, UR40, RZ ;  /* 0x0000002806008c10 */ /* 0x000fc8000fffe1ff */
[----:B------:R-:W-:-:S13]  /*0590*/  @!P0 R2UR UR40, R0 ;  /* 0x00000000002882ca */ /* 0x000fda00000e0000 */
[----:B------:R-:W-:Y:S01]  /*05a0*/  ISETP.GT.U32.AND P0, PT, R6, UR40, PT ;  /* 0x0000002806007c0c */ /* 0x000fe2000bf04070 */
[----:B-1----:R-:W-:Y:S02]  /*05b0*/  UISETP.NE.AND UP1, UPT, UR4, URZ, UPT ;  /* 0x000000ff0400728c */ /* 0x002fe4000bf25270 */
[----:B------:R-:W-:Y:S01]  /*05c0*/  UP2UR UR43, UPR, URZ, 0x4 ;  /* 0x00000004ff2b7883 */ /* 0x000fe20008000000 */
[----:B--2---:R-:W-:Y:S01]  /*05d0*/  ISETP.GT.U32.AND P3, PT, R2, 0x17, PT ;  /* 0x000000170200780c */ /* 0x004fe20003f64070 */
[----:B------:R-:W-:-:S08]  /*05e0*/  UISETP.GE.AND UP2, UPT, UR46, URZ, UPT ;  /* 0x000000ff2e00728c */ /* 0x000fd0000bf46270 */
[----:B------:R-:W-:Y:S01]  /*05f0*/  @!P0 IADD3 R6, PT, PT, -R6, UR40, RZ ;  /* 0x0000002806068c10 */ /* 0x000fe2000fffe1ff */
[----:B------:R-:W-:-:S03]  /*0600*/  UISETP.NE.AND UP0, UPT, UR8, URZ, UPT ;  /* 0x000000ff0800728c */ /* 0x000fc6000bf05270 */
[----:B------:R-:W-:Y:S01]  /*0610*/  @!P0 R2UR UR40, R6 ;  /* 0x00000000062882ca */ /* 0x000fe200000e0000 */
[----:B0-----:R-:W-:Y:S02]  /*0620*/  UIMAD UR42, UR7, UR6, UR45 ;  /* 0x00000006072a72a4 */ /* 0x001fe4000f8e022d */
        /* <DEDUP_REMOVED lines=9> */
[----:B------:R-:W-:Y:S02]  /*06c0*/  CS2R R24, SRZ ;  /* 0x0000000000187805 */ /* 0x000fe4000001ff00 */
[----:B------:R-:W-:Y:S01]  /*06d0*/  SHF.L.U32 R0, R2, 0x2, RZ ;  /* 0x0000000202007819 */ /* 0x000fe200000006ff */
[----:B------:R-:W-:Y:S06]  /*06e0*/  @P3 BRA `(.L_x_573) ;  /* 0x0000000000583947 */ /* 0x000fec0003800000 */
[----:B------:R-:W0:Y:S01]  /*06f0*/  LDC R4, c[0x0][0x478] ;  /* 0x00011e00ff047b82 */ /* 0x000e220000000800 */
[----:B------:R-:W-:Y:S01]  /*0700*/  VIADD R19, R0, UR5 ;  /* 0x0000000500137c36 */ /* 0x000fe20008000000 */
        /* <DEDUP_REMOVED lines=20> */
.L_x_573:
[----:B------:R-:W-:Y:S05]  /*0850*/  BSYNC.RECONVERGENT B0 ;  /* 0x0000000000007941 */ /* 0x000fea0003800200 */
.L_x_572:
[----:B------:R-:W1:Y:S01]  /*0860*/  LDCU.64 UR10, c[0x0][0x3a0] ;  /* 0x00007400ff0a77ac */ /* 0x000e620008000a00 */
[----:B------:R-:W-:Y:S01]  /*0870*/  ISETP.NE.U32.AND P0, PT, R26, RZ, PT ;  /* 0x000000ff1a00720c */ /* 0x000fe20003f05070 */
[----:B------:R-:W2:Y:S01]  /*0880*/  @!P3 LDC.64 R4, c[0x0][0x3b8] ;  /* 0x0000ee00ff04bb82 */ /* 0x000ea20000000a00 */
[----:B------:R-:W-:Y:S01]  /*0890*/  R2UR UR12, R27 ;  /* 0x000000001b0c72ca */ /* 0x000fe200000e0000 */
[----:B------:R-:W3:Y:S01]  /*08a0*/  LDCU.64 UR4, c[0x0][0x390] ;  /* 0x00007200ff0477ac */ /* 0x000ee20008000a00 */
[----:B------:R-:W-:Y:S02]  /*08b0*/  LOP3.LUT R84, R0, 0x4, RZ, 0xc0, !PT ;  /* 0x0000000400547812 */ /* 0x000fe400078ec0ff */
[----:B------:R-:W-:Y:S01]  /*08c0*/  SHF.R.U32.HI R82, RZ, 0x1, R2 ;  /* 0x00000001ff527819 */ /* 0x000fe20000011602 */
[----:B------:R-:W-:Y:S01]  /*08d0*/  VOTEU.ANY UP1, P4 ;  /* 0x0000000000ff7886 */ /* 0x000fe20002020100 */
[----:B------:R-:W-:Y:S01]  /*08e0*/  PLOP3.LUT P4, PT, PT, PT, UP1, 0x80, 0x8 ;  /* 0x000000000008781c */ /* 0x000fe20003f8f018 */
[----:B------:R-:W-:Y:S01]  /*08f0*/  UIMAD UR42, UR42, 0x60, URZ ;  /* 0x000000602a2a78a4 */ /* 0x000fe2000f8e02ff */
[----:B------:R-:W-:Y:S01]  /*0900*/  MOV R13, UR45 ;  /* 0x0000002d000d7c02 */ /* 0x000fe20008000f00 */
[----:B------:R-:W-:-:S02]  /*0910*/  @!P3 IMAD R12, R82, UR8, R23 ;  /* 0x00000008520cbc24 */ /* 0x000fc4000f8e0217 */
[----:B------:R-:W-:Y:S01]  /*0920*/  VOTEU.ANY UP0, P0 ;  /* 0x0000000000ff7886 */ /* 0x000fe20000000100 */
[----:B------:R-:W-:Y:S01]  /*0930*/  PLOP3.LUT P0, PT, PT, PT, UP1, 0x40, 0x4 ;  /* 0x000000000004781c */ /* 0x000fe20003f0e818 */
[----:B------:R-:W-:Y:S01]  /*0940*/  UISETP.NE.AND.EX UP0, UPT, UR12, URZ, UPT, UP0 ;  /* 0x000000ff0c00728c */ /* 0x000fe2000bf05300 */
[----:B-1----:R-:W-:Y:S02]  /*0950*/  ISETP.NE.U32.AND P2, PT, RZ, UR10, PT ;  /* 0x0000000aff007c0c */ /* 0x002fe4000bf45070 */
[C---:B------:R-:W-:Y:S02]  /*0960*/  ISETP.GT.U32.OR P0, PT, R2.reuse, 0x1f, P0 ;  /* 0x0000001f0200780c */ /* 0x040fe40000704470 */
[----:B------:R-:W-:Y:S02]  /*0970*/  ISETP.NE.AND.EX P2, PT, RZ, UR11, PT, P2 ;  /* 0x0000000bff007c0c */ /* 0x000fe4000bf45320 */
[----:B---3--:R-:W-:Y:S02]  /*0980*/  ISETP.NE.U32.AND P1, PT, RZ, UR4, PT ;  /* 0x00000004ff007c0c */ /* 0x008fe4000bf25070 */
[----:B------:R-:W-:-:S02]  /*0990*/  ISETP.GT.U32.OR P2, PT, R2, 0x17, !P2 ;  /* 0x000000170200780c */ /* 0x000fc40005744470 */
[----:B------:R-:W-:Y:S01]  /*09a0*/  ISETP.NE.AND.EX P1, PT, RZ, UR5, PT, P1 ;  /* 0x00000005ff007c0c */ /* 0x000fe2000bf25310 */
[----:B------:R-:W1:Y:S01]  /*09b0*/  @UP0 LDCU.64 UR4, c[0x0][0x418] ;  /* 0x00008300ff0407ac */ /* 0x000e620008000a00 */
[----:B------:R-:W-:Y:S02]  /*09c0*/  ISETP.NE.OR P2, PT, RZ, UR9, P2 ;  /* 0x00000009ff007c0c */ /* 0x000fe40009745670 */
[----:B------:R-:W-:Y:S01]  /*09d0*/  ISETP.GT.U32.OR P1, PT, R2, 0x17, !P1 ;  /* 0x000000170200780c */ /* 0x000fe20004f24470 */
[----:B------:R-:W3:Y:S01]  /*09e0*/  @!P0 LDC.64 R10, c[0x0][0x450] ;  /* 0x00011400ff0a8b82 */ /* 0x000ee20000000a00 */
[----:B-----5:R-:W-:Y:S01]  /*09f0*/  @P4 R2UR UR38, R3 ;  /* 0x00000000032642ca */ /* 0x020fe200000e0000 */
[----:B------:R-:W-:Y:S01]  /*0a00*/  VOTEU.ALL UP1, P0 ;  /* 0x0000000000ff7886 */ /* 0x000fe20000020000 */
[----:B------:R-:W-:Y:S01]  /*0a10*/  @!P3 IMAD R3, R21, UR42, R84 ;  /* 0x0000002a1503bc24 */ /* 0x000fe2000f8e0254 */
[----:B------:R-:W-:-:S03]  /*0a20*/  PLOP3.LUT P4, PT, PT, PT, UP0, 0x80, 0x8 ;  /* 0x000000000008781c */ /* 0x000fc60003f8f008 */
[----:B------:R-:W-:Y:S02]  /*0a30*/  @!P3 IMAD R15, R12, 0x8, R3 ;  /* 0x000000080c0fb824 */ /* 0x000fe400078e0203 */
[----:B------:R-:W-:Y:S01]  /*0a40*/  IMAD R3, R13, 0x60, R0 ;  /* 0x000000600d037824 */ /* 0x000fe200078e0200 */
[----:B------:R-:W4:Y:S01]  /*0a50*/  @!P2 LDC.64 R8, c[0x0][0x3a0] ;  /* 0x0000e800ff08ab82 */ /* 0x000f220000000a00 */
[----:B------:R-:W-:Y:S02]  /*0a60*/  CS2R R22, SRZ ;  /* 0x0000000000167805 */ /* 0x000fe4000001ff00 */
[----:B------:R-:W-:Y:S01]  /*0a70*/  CS2R R18, SRZ ;  /* 0x0000000000127805 */ /* 0x000fe2000001ff00 */
[----:B--2---:R-:W-:Y:S01]  /*0a80*/  @!P3 IMAD.WIDE R4, R15, 0x2, R4 ;  /* 0x000000020f04b825 */ /* 0x004fe200078e0204 */
[----:B------:R-:W-:Y:S02]  /*0a90*/  @!UP1 UIMAD UR6, UR38, UR6, URZ ;  /* 0x00000006260692a4 */ /* 0x000fe4000f8e02ff */
[----:B-1----:R-:W-:Y:S01]  /*0aa0*/  @UP0 UIMAD.WIDE.U32 UR4, UR7, 0x4, UR4 ;  /* 0x00000004070408a5 */ /* 0x002fe2000f8e0004 */
[----:B0-----:R-:W0:Y:S01]  /*0ab0*/  @!P1 LDC.64 R6, c[0x0][0x390] ;  /* 0x0000e400ff069b82 */ /* 0x001e220000000a00 */
[----:B------:R-:W2:Y:S02]  /*0ac0*/  @!P3 LDG.E.64 R22, desc[UR36][R4.64] ;  /* 0x000000240416b981 */ /* 0x000ea4000c1e1b00 */
[----:B------:R-:W-:-:S02]  /*0ad0*/  MOV R14, UR6 ;  /* 0x00000006000e7c02 */ /* 0x000fc40008000f00 */
[----:B------:R-:W-:Y:S01]  /*0ae0*/  IMAD.U32 R12, RZ, RZ, UR4 ;  /* 0x00000004ff0c7e24 */ /* 0x000fe2000f8e00ff */
[----:B------:R-:W-:Y:S02]  /*0af0*/  MOV R13, UR5 ;  /* 0x00000005000d7c02 */ /* 0x000fe40008000f00 */
[----:B------:R-:W-:Y:S01]  /*0b00*/  @!P0 IMAD R17, R14, 0x60, R3 ;  /* 0x000000600e118824 */ /* 0x000fe200078e0203 */
[----:B------:R-:W-:Y:S01]  /*0b10*/  CS2R R14, SRZ ;  /* 0x00000000000e7805 */ /* 0x000fe2000001ff00 */
[----:B------:R-:W1:Y:S01]  /*0b20*/  LDCU.U8 UR4, c[0x0][0x404] ;  /* 0x00008080ff0477ac */ /* 0x000e620008000000 */
[----:B------:R4:W2:Y:S01]  /*0b30*/  @P4 LDG.E R12, desc[UR36][R12.64] ;  /* 0x000000240c0c4981 */ /* 0x0008a2000c1e1900 */
[----:B---3--:R-:W-:-:S04]  /*0b40*/  @!P0 IMAD.WIDE R10, R17, 0x2, R10 ;  /* 0x00000002110a8825 */ /* 0x008fc800078e020a */
[C---:B----4-:R-:W-:Y:S02]  /*0b50*/  @!P2 IMAD.WIDE.U32 R8, R3.reuse, 0x2, R8 ;  /* 0x000000020308a825 */ /* 0x050fe400078e0008 */
[----:B------:R-:W3:Y:S01]  /*0b60*/  @!P0 LDG.E.64 R10, desc[UR36][R10.64] ;  /* 0x000000240a0a8981 */ /* 0x000ee2000c1e1b00 */
[----:B------:R-:W4:Y:S03]  /*0b70*/  LDC R13, c[0x0][0x400] ;  /* 0x00010000ff0d7b82 */ /* 0x000f260000000800 */
[----:B------:R-:W3:Y:S01]  /*0b80*/  @!P2 LDG.E.64 R18, desc[UR36][R8.64] ;  /* 0x000000240812a981 */ /* 0x000ee2000c1e1b00 */
[----:B0-----:R-:W-:-:S05]  /*0b90*/  @!P1 IMAD.WIDE.U32 R6, R3, 0x2, R6 ;  /* 0x0000000203069825 */ /* 0x001fca00078e0006 */
[----:B------:R-:W3:Y:S01]  /*0ba0*/  @!P1 LDG.E.64 R14, desc[UR36][R6.64] ;  /* 0x00000024060e9981 */ /* 0x000ee2000c1e1b00 */
[----:B------:R-:W-:Y:S02]  /*0bb0*/  ISETP.NE.AND P2, PT, RZ, UR9, PT ;  /* 0x00000009ff007c0c */ /* 0x000fe4000bf45270 */
[----:B-1----:R-:W-:Y:S01]  /*0bc0*/  ISETP.NE.AND P1, PT, RZ, UR4, PT ;  /* 0x00000004ff007c0c */ /* 0x002fe2000bf25270 */
[----:B------:R-:W-:-:S03]  /*0bd0*/  UMOV UR39, URZ ;  /* 0x000000ff00277c82 */ /* 0x000fc60008000000 */
[----:B----4-:R-:W-:Y:S01]  /*0be0*/  ISETP.LT.OR P1, PT, R13, 0x1, P1 ;  /* 0x000000010d00780c */ /* 0x010fe20000f21670 */
[----:B------:R-:W-:Y:S01]  /*0bf0*/  BSSY.RECONVERGENT B6, `(.L_x_574) ;  /* 0x0000137000067945 */ /* 0x000fe20003800200 */
[----:B--2---:R-:W-:-:S05]  /*0c00*/  @P4 R2UR UR39, R12 ;  /* 0x000000000c2742ca */ /* 0x004fca00000e0000 */
[----:B---3--:R-:W-:Y:S02]  /*0c10*/  @!P2 HADD2 R23, R23, R19 ;  /* 0x000000131717a230 */ /* 0x008fe40000000000 */
[----:B------:R-:W-:Y:S02]  /*0c20*/  @!P2 HFMA2 R22, R22, 1, 1, R18 ;  /* 0x3c003c001616a831 */ /* 0x000fe40000000012 */
[----:B------:R-:W-:Y:S02]  /*0c30*/  @!P0 HFMA2 R23, R23, R11, -RZ ;  /* 0x0000000b17178231 */ /* 0x000fe400001000ff */
[----:B------:R-:W-:Y:S02]  /*0c40*/  @!P0 HMUL2 R22, R22, R10 ;  /* 0x0000000a16168232 */ /* 0x000fe40000000000 */
[----:B------:R-:W-:Y:S02]  /*0c50*/  HFMA2 R24, R24, 1, 1, R14 ;  /* 0x3c003c0018187831 */ /* 0x000fe4000000000e */
[----:B------:R-:W-:Y:S01]  /*0c60*/  HADD2 R25, R25, R15 ;  /* 0x0000000f19197230 */ /* 0x000fe20000000000 */
[----:B------:R-:W-:Y:S06]  /*0c70*/  @P1 BRA `(.L_x_575) ;  /* 0x00000004006c1947 */ /* 0x000fec0003800000 */
[----:B------:R-:W-:Y:S05]  /*0c80*/  @P2 BRA `(.L_x_576) ;  /* 0x0000000000d02947 */ /* 0x000fea0003800000 */
        /* <DEDUP_REMOVED lines=9> */
[----:B------:R-:W-:-:S04]  /*0d20*/  HADD2.F32 R23, -RZ, R23.H0_H0 ;  /* 0x20000017ff177230 */ /* 0x000fc80000004100 */
[-C--:B0-----:R-:W-:Y:S01]  /*0d30*/  FMUL.FTZ R4, R4, R3.reuse ;  /* 0x0000000304047220 */ /* 0x081fe20000410000 */
[----:B------:R-:W-:-:S03]  /*0d40*/  FMUL.FTZ R0, R0, R3 ;  /* 0x0000000300007220 */ /* 0x000fc60000410000 */
[----:B------:R-:W-:Y:S01]  /*0d50*/  FMUL.FTZ R5, R4, 13.28771209716796875 ;  /* 0x41549a7804057820 */ /* 0x000fe20000410000 */
[----:B------:R-:W-:Y:S01]  /*0d60*/  FMUL.FTZ R4, R0, 13.28771209716796875 ;  /* 0x41549a7800047820 */ /* 0x000fe20000410000 */
[----:B------:R-:W-:-:S03]  /*0d70*/  I2FP.F32.S32 R0, UR4 ;  /* 0x0000000400007c45 */ /* 0x000fc60008201400 */
[----:B------:R-:W-:Y:S04]  /*0d80*/  MUFU.EX2 R9, -R4 ;  /* 0x8000000400097308 */ /* 0x000fe80000000800 */
[----:B------:R-:W0:Y:S02]  /*0d90*/  MUFU.EX2 R5, -R5 ;  /* 0x8000000500057308 */ /* 0x000e240000000800 */
[C---:B0-----:R-:W-:Y:S01]  /*0da0*/  FMUL.FTZ R3, R0.reuse, R5 ;  /* 0x0000000500037220 */ /* 0x041fe20000410000 */
[----:B------:R-:W-:Y:S01]  /*0db0*/  FMUL.FTZ R0, R0, R9 ;  /* 0x0000000900007220 */ /* 0x000fe20000410000 */
[--C-:B------:R-:W-:Y:S02]  /*0dc0*/  HADD2.F32 R5, -RZ, R25.reuse.H1_H1 ;  /* 0x30000019ff057230 */ /* 0x100fe40000004100 */
[----:B------:R-:W-:Y:S01]  /*0dd0*/  FMUL.RZ R10, R3, 0.15915493667125701904 ;  /* 0x3e22f983030a7820 */ /* 0x000fe2000040c000 */
[----:B------:R-:W-:Y:S01]  /*0de0*/  FMUL.RZ R11, R0, 0.15915493667125701904 ;  /* 0x3e22f983000b7820 */ /* 0x000fe2000040c000 */
[----:B------:R-:W-:-:S02]  /*0df0*/  HADD2.F32 R25, -RZ, R25.H0_H0 ;  /* 0x20000019ff197230 */ /* 0x000fc40000004100 */
[----:B------:R-:W0:Y:S08]  /*0e00*/  MUFU.SIN R7, R10 ;  /* 0x0000000a00077308 */ /* 0x000e300000000400 */
        /* <DEDUP_REMOVED lines=28> */
.L_x_576:
[----:B------:R-:W-:-:S13]  /*0fd0*/  ISETP.GE.AND P0, PT, R0, R13, PT ;  /* 0x0000000d0000720c */ /* 0x000fda0003f06270 */
[----:B------:R-:W-:Y:S05]  /*0fe0*/  @P0 BRA `(.L_x_577) ;  /* 0x0000000c00dc0947 */ /* 0x000fea0003800000 */
[----:B------:R-:W-:Y:S01]  /*0ff0*/  I2FP.F32.U32 R13, R13 ;  /* 0x0000000d000d7245 */ /* 0x000fe20000201000 */
[----:B------:R-:W-:Y:S01]  /*1000*/  UIADD3 UR4, UPT, UPT, -UR39, UR9, URZ ;  /* 0x0000000927047290 */ /* 0x000fe2000fffe1ff */
[----:B------:R-:W-:Y:S01]  /*1010*/  IADD3 R3, PT, PT, R0, 0x2, RZ ;  /* 0x0000000200037810 */ /* 0x000fe20007ffe0ff */
[--C-:B------:R-:W-:Y:S01]  /*1020*/  HADD2.F32 R10, -RZ, R25.reuse.H1_H1 ;  /* 0x30000019ff0a7230 */ /* 0x100fe20000004100 */
[----:B------:R-:W-:Y:S01]  /*1030*/  I2FP.F32.U32 R0, R0 ;  /* 0x0000000000007245 */ /* 0x000fe20000201000 */
[--C-:B------:R-:W-:Y:S01]  /*1040*/  HADD2.F32 R6, -RZ, R24.reuse.H1_H1 ;  /* 0x30000018ff067230 */ /* 0x100fe20000004100 */
[----:B------:R-:W0:Y:S01]  /*1050*/  MUFU.RCP R13, R13 ;  /* 0x0000000d000d7308 */ /* 0x000e220000001000 */
[----:B------:R-:W-:Y:S01]  /*1060*/  I2FP.F32.U32 R4, R3 ;  /* 0x0000000300047245 */ /* 0x000fe20000201000 */
[----:B------:R-:W-:Y:S02]  /*1070*/  HADD2.F32 R24, -RZ, R24.H0_H0 ;  /* 0x20000018ff187230 */ /* 0x000fe40000004100 */
[----:B------:R-:W-:-:S02]  /*1080*/  HADD2.F32 R25, -RZ, R25.H0_H0 ;  /* 0x20000019ff197230 */ /* 0x000fc40000004100 */
[-C--:B0-----:R-:W-:Y:S01]  /*1090*/  FMUL.FTZ R0, R0, R13.reuse ;  /* 0x0000000d00007220 */ /* 0x081fe20000410000 */
[----:B------:R-:W-:-:S03]  /*10a0*/  FMUL.FTZ R4, R4, R13 ;  /* 0x0000000d04047220 */ /* 0x000fc60000410000 */
[----:B------:R-:W-:Y:S01]  /*10b0*/  FMUL.FTZ R3, R0, 13.28771209716796875 ;  /* 0x41549a7800037820 */ /* 0x000fe20000410000 */
[----:B------:R-:W-:Y:S01]  /*10c0*/  FMUL.FTZ R4, R4, 13.28771209716796875 ;  /* 0x41549a7804047820 */ /* 0x000fe20000410000 */
[----:B------:R-:W-:-:S03]  /*10d0*/  I2FP.F32.S32 R0, UR4 ;  /* 0x0000000400007c45 */ /* 0x000fc60008201400 */
[----:B------:R-:W0:Y:S04]  /*10e0*/  MUFU.EX2 R5, -R4 ;  /* 0x8000000400057308 */ /* 0x000e280000000800 */
[----:B------:R-:W1:Y:S01]  /*10f0*/  MUFU.EX2 R3, -R3 ;  /* 0x8000000300037308 */ /* 0x000e620000000800 */
[C---:B0-----:R-:W-:Y:S01]  /*1100*/  FMUL.FTZ R5, R0.reuse, R5 ;  /* 0x0000000500057220 */ /* 0x041fe20000410000 */
[----:B-1----:R-:W-:-:S03]  /*1110*/  FMUL.FTZ R0, R0, R3 ;  /* 0x0000000300007220 */ /* 0x002fc60000410000 */
[----:B------:R-:W-:Y:S01]  /*1120*/  FMUL.RZ R7, R5, 0.15915493667125701904 ;  /* 0x3e22f98305077820 */ /* 0x000fe2000040c000 */
[----:B------:R-:W-:-:S03]  /*1130*/  FMUL.RZ R0, R0, 0.15915493667125701904 ;  /* 0x3e22f98300007820 */ /* 0x000fc6000040c000 */
[----:B------:R-:W0:Y:S08]  /*1140*/  MUFU.SIN R9, R7 ;  /* 0x0000000700097308 */ /* 0x000e300000000400 */
[----:B------:R-:W1:Y:S08]  /*1150*/  MUFU.SIN R5, R0 ;  /* 0x0000000000057308 */ /* 0x000e700000000400 */
[----:B------:R-:W2:Y:S01]  /*1160*/  MUFU.COS R8, R7 ;  /* 0x0000000700087308 */ /* 0x000ea20000000000 */
[----:B0-----:R-:W-:-:S07]  /*1170*/  FMUL.FTZ R11, R9, R10 ;  /* 0x0000000a090b7220 */ /* 0x001fce0000410000 */
[----:B------:R-:W0:Y:S01]  /*1180*/  MUFU.COS R4, R0 ;  /* 0x0000000000047308 */ /* 0x000e220000000000 */
[----:B-1----:R-:W-:Y:S01]  /*1190*/  FMUL.FTZ R3, R5, R6 ;  /* 0x0000000605037220 */ /* 0x002fe20000410000 */
[C---:B--2---:R-:W-:Y:S01]  /*11a0*/  FMUL.FTZ R10, R8.reuse, R10 ;  /* 0x0000000a080a7220 */ /* 0x044fe20000410000 */
[----:B------:R-:W-:-:S03]  /*11b0*/  FFMA.FTZ R11, R8, R25, -R11 ;  /* 0x00000019080b7223 */ /* 0x000fc6000001080b */
[----:B------:R-:W-:Y:S01]  /*11c0*/  FFMA.FTZ R10, R9, R25, R10 ;  /* 0x00000019090a7223 */ /* 0x000fe2000001000a */
[C---:B0-----:R-:W-:Y:S01]  /*11d0*/  FMUL.FTZ R6, R4.reuse, R6 ;  /* 0x0000000604067220 */ /* 0x041fe20000410000 */
[----:B------:R-:W-:-:S03]  /*11e0*/  FFMA.FTZ R3, R4, R24, -R3 ;  /* 0x0000001804037223 */ /* 0x000fc60000010803 */
[----:B------:R-:W-:Y:S01]  /*11f0*/  F2FP.F16.F32.PACK_AB R25, R10, R11 ;  /* 0x0000000b0a19723e */ /* 0x000fe200000000ff */
[----:B------:R-:W-:-:S05]  /*1200*/  FFMA.FTZ R24, R5, R24, R6 ;  /* 0x0000001805187223 */ /* 0x000fca0000010006 */
[----:B------:R-:W-:Y:S01]  /*1210*/  F2FP.F16.F32.PACK_AB R24, R24, R3 ;  /* 0x000000031818723e */ /* 0x000fe200000000ff */
[----:B------:R-:W-:Y:S06]  /*1220*/  BRA `(.L_x_577) ;  /* 0x0000000c004c7947 */ /* 0x000fec0003800000 */
.L_x_575:
        /* <DEDUP_REMOVED lines=15> */
[----:B------:R-:W-:-:S04]  /*1320*/  IMAD R7, R7, R6, RZ ;  /* 0x0000000607077224 */ /* 0x000fc800078e02ff */
[----:B------:R-:W-:-:S06]  /*1330*/  IMAD.HI.U32 R5, R5, R7, R4 ;  /* 0x0000000705057227 */ /* 0x000fcc00078e0004 */
        /* <DEDUP_REMOVED lines=34> */
[----:B--2---:R-:W-:Y:S05]  /*1560*/  CALL.ABS.NOINC R14 ;  /* 0x000000000e007343 */ /* 0x004fea0003c00000 */
.L_x_578:
        /* <DEDUP_REMOVED lines=15> */
.L_x_579:
        /* <DEDUP_REMOVED lines=81> */
.L_x_585:
[----:B------:R-:W-:Y:S05]  /*1b70*/  BSYNC.RECONVERGENT B2 ;  /* 0x0000000000027941 */ /* 0x000fea0003800200 */
.L_x_584:
[C-C-:B------:R-:W-:Y:S02]  /*1b80*/  PRMT R4, R22.reuse, 0x5410, R23.reuse ;  /* 0x0000541016047816 */ /* 0x140fe40000000017 */
[----:B------:R-:W-:-:S03]  /*1b90*/  PRMT R5, R22, 0x7632, R23 ;  /* 0x0000763216057816 */ /* 0x000fc60000000017 */
[----:B------:R0:W-:Y:S04]  /*1ba0*/  STS [R15], R4 ;  /* 0x000000040f007388 */ /* 0x0001e80000000800 */
[----:B------:R0:W-:Y:S01]  /*1bb0*/  STS [R28], R5 ;  /* 0x000000051c007388 */ /* 0x0001e20000000800 */
[----:B------:R-:W-:Y:S05]  /*1bc0*/  BRA `(.L_x_586) ;  /* 0x00000000009c7947 */ /* 0x000fea0003800000 */
.L_x_583:
[----:B------:R-:W-:-:S04]  /*1bd0*/  LEA.HI R5, R5, R5, RZ, 0x1 ;  /* 0x0000000505057211 */ /* 0x000fc800078f08ff */
[----:B------:R-:W-:-:S04]  /*1be0*/  SHF.L.U32 R5, R5, 0x1, RZ ;  /* 0x0000000105057819 */ /* 0x000fc800000006ff */
[----:B------:R-:W-:-:S04]  /*1bf0*/  LOP3.LUT R6, R5, 0xfffffffc, RZ, 0xc0, !PT ;  /* 0xfffffffc05067812 */ /* 0x000fc800078ec0ff */
[----:B------:R-:W-:-:S13]  /*1c00*/  ISETP.GE.AND P0, PT, R6, R9, PT ;  /* 0x000000090600720c */ /* 0x000fda0003f06270 */
[----:B------:R-:W-:Y:S05]  /*1c10*/  @P0 BRA `(.L_x_586) ;  /* 0x0000000000880947 */ /* 0x000fea0003800000 */
[----:B------:R-:W-:Y:S01]  /*1c20*/  I2FP.F32.S32 R9, R9 ;  /* 0x0000000900097245 */ /* 0x000fe20000201400 */
[----:B------:R-:W-:Y:S02]  /*1c30*/  VIADD R4, R6, 0x2 ;  /* 0x0000000206047836 */ /* 0x000fe40000000000 */
[--C-:B------:R-:W-:Y:S02]  /*1c40*/  HADD2.F32 R10, -RZ, R25.reuse.H1_H1 ;  /* 0x30000019ff0a7230 */ /* 0x100fe40000004100 */
[--C-:B------:R-:W-:Y:S01]  /*1c50*/  HADD2.F32 R13, -RZ, R24.reuse.H1_H1 ;  /* 0x30000018ff0d7230 */ /* 0x100fe20000004100 */
[----:B------:R-:W0:Y:S01]  /*1c60*/  MUFU.RCP R9, R9 ;  /* 0x0000000900097308 */ /* 0x000e220000001000 */
[----:B------:R-:W-:Y:S01]  /*1c70*/  I2FP.F32.S32 R4, R4 ;  /* 0x0000000400047245 */ /* 0x000fe20000201400 */
[----:B------:R-:W-:Y:S02]  /*1c80*/  HADD2.F32 R24, -RZ, R24.H0_H0 ;  /* 0x20000018ff187230 */ /* 0x000fe40000004100 */
[----:B------:R-:W-:-:S02]  /*1c90*/  HADD2.F32 R28, -RZ, R25.H0_H0 ;  /* 0x20000019ff1c7230 */ /* 0x000fc40000004100 */
        /* <DEDUP_REMOVED lines=26> */
.L_x_586:
[----:B------:R-:W-:Y:S05]  /*1e40*/  BSYNC.RECONVERGENT B1 ;  /* 0x0000000000017941 */ /* 0x000fea0003800200 */
.L_x_582:
[C-C-:B0-----:R-:W-:Y:S02]  /*1e50*/  PRMT R4, R24.reuse, 0x5410, R25.reuse ;  /* 0x0000541018047816 */ /* 0x141fe40000000019 */
[----:B------:R-:W-:-:S03]  /*1e60*/  PRMT R5, R24, 0x7632, R25 ;  /* 0x0000763218057816 */ /* 0x000fc60000000019 */
[----:B------:R0:W-:Y:S04]  /*1e70*/  STS [R14], R4 ;  /* 0x000000040e007388 */ /* 0x0001e80000000800 */
[----:B------:R0:W-:Y:S02]  /*1e80*/  STS [R20], R5 ;  /* 0x0000000514007388 */ /* 0x0001e40000000800 */
.L_x_581:
[----:B------:R-:W-:Y:S05]  /*1e90*/  BSYNC.RECONVERGENT B0 ;  /* 0x0000000000007941 */ /* 0x000fea0003800200 */
.L_x_580:
        /* <DEDUP_REMOVED lines=10> */
.L_x_588:
[----:B------:R-:W-:Y:S05]  /*1f40*/  BSYNC.RECONVERGENT B0 ;  /* 0x0000000000007941 */ /* 0x000fea0003800200 */
.L_x_587:
[----:B------:R-:W-:Y:S06]  /*1f50*/  BAR.SYNC.DEFER_BLOCKING 0x0 ;  /* 0x0000000000007b1d */ /* 0x000fec0000010000 */
.L_x_577:
[----:B------:R-:W-:Y:S05]  /*1f60*/  BSYNC.RECONVERGENT B6 ;  /* 0x0000000000067941 */ /* 0x000fea0003800200 */
.L_x_574:
[----:B------:R-:W3:Y:S01]  /*1f70*/  LDCU UR4, c[0x0][0x3f4] ;  /* 0x00007e80ff0477ac */ /* 0x000ee20008000800 */
[----:B------:R-:W-:Y:S02]  /*1f80*/  ISETP.GT.U32.AND P0, PT, R2, 0x1f, PT ;  /* 0x0000001f0200780c */ /* 0x000fe40003f04070 */
[----:B---3--:R-:W-:-:S05]  /*1f90*/  MOV R3, UR4 ;  /* 0x0000000400037c02 */ /* 0x008fca0008000f00 */
[----:B------:R-:W-:-:S05]  /*1fa0*/  IMAD.MOV R0, RZ, RZ, -R3 ;  /* 0x000000ffff007224 */ /* 0x000fca00078e0a03 */
[----:B------:R-:W-:-:S04]  /*1fb0*/  VIADDMNMX R0, R0, UR44, RZ, !PT ;  /* 0x0000002c00007c46 */ /* 0x000fc8000f8001ff */
[----:B------:R-:W-:Y:S02]  /*1fc0*/  R2UR UR10, R0 ;  /* 0x00000000000a72ca */ /* 0x000fe400000e0000 */
[----:B------:R-:W-:Y:S01]  /*1fd0*/  MOV R0, 0xff7fffff ;  /* 0xff7fffff00007802 */ /* 0x000fe20000000f00 */
[----:B------:R-:W-:-:S12]  /*1fe0*/  @P0 BRA `(.L_x_589) ;  /* 0x0000000000f80947 */ /* 0x000fd80003800000 */
[----:B------:R-:W3:Y:S01]  /*1ff0*/  LDCU UR4, c[0x0][0x40c] ;  /* 0x00008180ff0477ac */ /* 0x000ee20008000800 */
[----:B------:R-:W5:Y:S01]  /*2000*/  S2R R9, SR_CgaCtaId ;  /* 0x0000000000097919 */ /* 0x000f620000008800 */
[----:B------:R-:W-:-:S05]  /*2010*/  MOV R17, 0x400 ;  /* 0x0000040000117802 */ /* 0x000fca0000000f00 */
[----:B------:R-:W-:Y:S01]  /*2020*/  VIADD R6, R17, 0x20 ;  /* 0x0000002011067836 */ /* 0x000fe20000000000 */
[----:B---3--:R-:W-:Y:S01]  /*2030*/  ISETP.NE.AND P1, PT, RZ, UR4, PT ;  /* 0x00000004ff007c0c */ /* 0x008fe2000bf25270 */
[----:B------:R-:W-:-:S03]  /*2040*/  UMOV UR4, 0xffffffff ;  /* 0xffffffff00047882 */ /* 0x000fc60000000000 */
[----:B------:R-:W-:-:S09]  /*2050*/  ISETP.GT.U32.OR P0, PT, R2, 0x17, P1 ;  /* 0x000000170200780c */ /* 0x000fd20000f04470 */
[----:B------:R-:W-:Y:S02]  /*2060*/  @!P1 IADD3 R8, PT, PT, R17, 0x120, RZ ;  /* 0x0000012011089810 */ /* 0x000fe40007ffe0ff */
[----:B-----5:R-:W-:Y:S02]  /*2070*/  LEA R7, R9, R6, 0x18 ;  /* 0x0000000609077211 */ /* 0x020fe400078ec0ff */
[----:B01----:R-:W0:Y:S01]  /*2080*/  @!P0 LDC.64 R4, c[0x0][0x3b8] ;  /* 0x0000ee00ff048b82 */ /* 0x003e220000000a00 */
[----:B------:R-:W-:Y:S01]  /*2090*/  @!P0 IMAD R11, R3, UR42, R84 ;  /* 0x0000002a030b8c24 */ /* 0x000fe2000f8e0254 */
[----:B------:R-:W-:Y:S01]  /*20a0*/  @!P1 LEA R9, R9, R8, 0x18 ;  /* 0x0000000809099211 */ /* 0x000fe200078ec0ff */
[----:B------:R-:W-:Y:S01]  /*20b0*/  @!P0 IMAD R10, R82, R3, UR40 ;  /* 0x00000028520a8e24 */ /* 0x000fe2000f8e0203 */
[----:B------:R-:W-:-:S03]  /*20c0*/  LEA R7, R2, R7, 0x3 ;  /* 0x0000000702077211 */ /* 0x000fc600078e18ff */
[----:B------:R-:W-:Y:S02]  /*20d0*/  @!P0 IMAD R11, R10, 0x8, R11 ;  /* 0x000000080a0b8824 */ /* 0x000fe400078e020b */
[----:B------:R-:W-:Y:S01]  /*20e0*/  @!P1 IMAD R9, R2, 0x8, R9 ;  /* 0x0000000802099824 */ /* 0x000fe200078e0209 */
[----:B----4-:R1:W-:Y:S04]  /*20f0*/  STS.64 [R7], R24 ;  /* 0x0000001807007388 */ /* 0x0103e80000000a00 */
[----:B------:R1:W-:Y:S01]  /*2100*/  @!P1 STS.64 [R9], R18 ;  /* 0x0000001209009388 */ /* 0x0003e20000000a00 */
[----:B0-----:R-:W-:-:S04]  /*2110*/  @!P0 IMAD.WIDE R4, R11, 0x2, R4 ;  /* 0x000000020b048825 */ /* 0x001fc800078e0204 */
[----:B--2---:R-:W-:Y:S01]  /*2120*/  HMUL2 R11, R25, R23 ;  /* 0x00000017190b7232 */ /* 0x004fe20000000000 */
[----:B------:R1:W-:Y:S03]  /*2130*/  @!P0 STG.E.64 desc[UR36][R4.64], R22 ;  /* 0x0000001604008986 */ /* 0x0003e6000c101b24 */
[----:B------:R-:W-:-:S05]  /*2140*/  HFMA2 R11, R24, R22, R11 ;  /* 0x00000016180b7231 */ /* 0x000fca000000000b */
[--C-:B------:R-:W-:Y:S02]  /*2150*/  HADD2.F32 R13, -RZ, R11.reuse.H0_H0 ;  /* 0x2000000bff0d7230 */ /* 0x100fe40000004100 */
[----:B------:R-:W-:-:S05]  /*2160*/  HADD2.F32 R6, -RZ, R11.H1_H1 ;  /* 0x3000000bff067230 */ /* 0x000fca0000004100 */
[----:B------:R-:W-:Y:S01]  /*2170*/  FADD.FTZ R13, R13, R6 ;  /* 0x000000060d0d7221 */ /* 0x000fe20000010000 */
[----:B-1----:R-:W-:Y:S06]  /*2180*/  BRA.DIV UR4, `(.L_x_590) ;  /* 0x0000008e04507947 */ /* 0x002fec000b800000 */
[----:B------:R-:W0:Y:S02]  /*2190*/  SHFL.BFLY PT, R14, R13, 0x10, 0x1f ;  /* 0x0e001f000d0e7f89 */ /* 0x000e2400000e0000 */
[----:B0-----:R-:W-:-:S05]  /*21a0*/  FADD.FTZ R4, R13, R14 ;  /* 0x0000000e0d047221 */ /* 0x001fca0000010000 */
[----:B------:R-:W0:Y:S02]  /*21b0*/  SHFL.BFLY PT, R14, R4, 0x8, 0x1f ;  /* 0x0d001f00040e7f89 */ /* 0x000e2400000e0000 */
[----:B0-----:R-:W-:-:S05]  /*21c0*/  FADD.FTZ R5, R4, R14 ;  /* 0x0000000e04057221 */ /* 0x001fca0000010000 */
[----:B------:R-:W0:Y:S02]  /*21d0*/  SHFL.BFLY PT, R14, R5, 0x4, 0x1f ;  /* 0x0c801f00050e7f89 */ /* 0x000e2400000e0000 */
[----:B0-----:R-:W-:-:S05]  /*21e0*/  FADD.FTZ R6, R5, R14 ;  /* 0x0000000e05067221 */ /* 0x001fca0000010000 */
[----:B------:R-:W0:Y:S02]  /*21f0*/  SHFL.BFLY PT, R14, R6, 0x2, 0x1f ;  /* 0x0c401f00060e7f89 */ /* 0x000e2400000e0000 */
[----:B0-----:R-:W-:-:S05]  /*2200*/  FADD.FTZ R7, R6, R14 ;  /* 0x0000000e06077221 */ /* 0x001fca0000010000 */
[----:B------:R0:W1:Y:S02]  /*2210*/  SHFL.BFLY PT, R14, R7, 0x1, 0x1f ;  /* 0x0c201f00070e7f89 */ /* 0x00006400000e0000 */
.L_x_733:
        /* <DEDUP_REMOVED lines=13> */
[----:B------:R-:W-:Y:S01]  /*22f0*/  MOV R4, UR4 ;  /* 0x0000000400047c02 */ /* 0x000fe20008000f00 */
[----:B------:R-:W-:Y:S01]  /*2300*/  IMAD.U32 R5, RZ, RZ, UR5 ;  /* 0x00000005ff057e24 */ /* 0x000fe2000f8e00ff */
[----:B------:R-:W1:Y:S01]  /*2310*/  S2UR UR6, SR_CgaCtaId ;  /* 0x00000000000679c3 */ /* 0x000e620000008800 */
[----:B------:R-:W2:Y:S03]  /*2320*/  LDCU UR7, c[0x0][0x410] ;  /* 0x00008200ff0777ac */ /* 0x000ea60008000800 */
[----:B------:R-:W0:Y:S01]  /*2330*/  @P0 LDG.E.U16 R4, desc[UR36][R4.64] ;  /* 0x0000002404040981 */ /* 0x000e22000c1e1500 */
[----:B------:R-:W-:Y:S01]  /*2340*/  R2UR UR5, R17 ;  /* 0x00000000110572ca */ /* 0x000fe200000e0000 */
[----:B------:R-:W-:-:S12]  /*2350*/  UIADD3 UR4, UPT, UPT, UR44, -UR10, URZ ;  /* 0x8000000a2c047290 */ /* 0x000fd8000fffe0ff */
[----:B------:R-:W-:Y:S01]  /*2360*/  UIADD3 UR5, UPT, UPT, UR5, 0x220, URZ ;  /* 0x0000022005057890 */ /* 0x000fe2000fffe0ff */
[----:B--2---:R-:W-:-:S03]  /*2370*/  FMUL.FTZ R0, R14, UR7 ;  /* 0x000000070e007c20 */ /* 0x004fc60008410000 */
[----:B-1----:R-:W-:-:S04]  /*2380*/  ULEA UR5, UR6, UR5, 0x18 ;  /* 0x0000000506057291 */ /* 0x002fc8000f8ec0ff */
[----:B------:R-:W-:Y:S01]  /*2390*/  ULEA UR4, UR4, UR5, 0x2 ;  /* 0x0000000504047291 */ /* 0x000fe2000f8e10ff */
[----:B0-----:R-:W-:-:S05]  /*23a0*/  @P0 HADD2.F32 R7, -RZ, R4.H0_H0 ;  /* 0x20000004ff070230 */ /* 0x001fca0000004100 */
[----:B------:R-:W-:-:S05]  /*23b0*/  @P0 FADD.FTZ R0, R0, R7 ;  /* 0x0000000700000221 */ /* 0x000fca0000010000 */
[----:B------:R3:W-:Y:S02]  /*23c0*/  STS [UR4+-0x4], R0 ;  /* 0xfffffc00ff007988 */ /* 0x0007e40008000804 */
.L_x_589:
[----:B------:R-:W-:Y:S05]  /*23d0*/  WARPSYNC.ALL ;  /* 0x0000000000007948 */ /* 0x000fea0003800000 */
[----:B------:R-:W5:Y:S08]  /*23e0*/  S2UR UR11, SR_CgaCtaId ;  /* 0x00000000000b79c3 */ /* 0x000f700000008800 */
[----:B------:R-:W-:Y:S01]  /*23f0*/  BAR.SYNC.DEFER_BLOCKING 0x0 ;  /* 0x0000000000007b1d */ /* 0x000fe20000010000 */
[----:B01----:R-:W-:-:S04]  /*2400*/  SHF.L.U32 R4, R2, 0x3, RZ ;  /* 0x0000000302047819 */ /* 0x003fc800000006ff */
        /* <DEDUP_REMOVED lines=56> */
.L_x_591:
[----:B------:R-:W-:Y:S04]  /*2790*/  BSSY B0, `(.L_x_592) ;  /* 0x000034e000007945 */ /* 0x000fe80003800000 */
[----:B------:R-:W-:Y:S05]  /*27a0*/  @P0 BRA `(.L_x_593) ;  /* 0x0000003400300947 */ /* 0x000fea0003800000 */
[----:B------:R-:W2:Y:S01]  /*27b0*/  LDCU UR4, c[0x0][0x3f8] ;  /* 0x00007f00ff0477ac */ /* 0x000ea20008000800 */
[----:B------:R-:W5:Y:S01]  /*27c0*/  S2UR UR5, SR_CTAID.Y ;  /* 0x00000000000579c3 */ /* 0x000f620000002600 */
[----:B------:R-:W-:Y:S01]  /*27d0*/  IADD3 R9, PT, PT, R82, UR10, RZ ;  /* 0x0000000a52097c10 */ /* 0x000fe2000fffe0ff */
[----:B------:R-:W3:Y:S01]  /*27e0*/  LDCU UR19, c[0x0][0x440] ;  /* 0x00008800ff1377ac */ /* 0x000ee20008000800 */
[----:B------:R-:W-:Y:S01]  /*27f0*/  IABS R10, R3 ;  /* 0x00000003000a7213 */ /* 0x000fe20000000000 */
[----:B------:R-:W4:Y:S04]  /*2800*/  LDCU.64 UR20, c[0x0][0x420] ;  /* 0x00008400ff1477ac */ /* 0x000f280008000a00 */
[----:B------:R-:W0:Y:S08]  /*2810*/  LDC.64 R116, c[0x0][0x450] ;  /* 0x00011400ff747b82 */ /* 0x000e300000000a00 */
[----:B-1----:R-:W1:Y:S01]  /*2820*/  LDC R4, c[0x0][0x3f4] ;  /* 0x0000fd00ff047b82 */ /* 0x002e620000000800 */
[----:B--2---:R-:W-:Y:S01]  /*2830*/  UIMAD UR4, UR38, UR4, UR45 ;  /* 0x00000004260472a4 */ /* 0x004fe2000f8e022d */
[----:B---3--:R-:W-:-:S05]  /*2840*/  IMAD.U32 R8, RZ, RZ, UR19 ;  /* 0x00000013ff087e24 */ /* 0x008fca000f8e00ff */
[----:B------:R-:W-:Y:S01]  /*2850*/  IMAD.U32 R5, RZ, RZ, UR4 ;  /* 0x00000004ff057e24 */ /* 0x000fe2000f8e00ff */
[----:B------:R-:W-:Y:S01]  /*2860*/  UIADD3 UR4, UPT, UPT, UR7, 0x220, URZ ;  /* 0x0000022007047890 */ /* 0x000fe2000fffe0ff */
[----:B-----5:R-:W-:Y:S01]  /*2870*/  IMAD R6, R3, UR5, RZ ;  /* 0x0000000503067c24 */ /* 0x020fe2000f8e02ff */
[----:B------:R-:W-:Y:S01]  /*2880*/  UIMAD UR5, UR45, UR19, UR46 ;  /* 0x000000132d0572a4 */ /* 0x000fe2000f8e022e */
[----:B------:R-:W-:Y:S01]  /*2890*/  IMAD R5, R5, 0x60, R84 ;  /* 0x0000006005057824 */ /* 0x000fe200078e0254 */
[----:B------:R-:W-:Y:S01]  /*28a0*/  ULEA UR4, UR11, UR4, 0x18 ;  /* 0x000000040b047291 */ /* 0x000fe2000f8ec0ff */
[----:B----4-:R-:W-:Y:S02]  /*28b0*/  ISETP.NE.U32.AND P0, PT, RZ, UR20, PT ;  /* 0x00000014ff007c0c */ /* 0x010fe4000bf05070 */
[----:B------:R-:W-:Y:S01]  /*28c0*/  SHF.R.S32.HI R7, RZ, 0x1f, R6 ;  /* 0x0000001fff077819 */ /* 0x000fe20000011406 */
[----:B0-----:R-:W-:Y:S01]  /*28d0*/  IMAD.WIDE R116, R5, 0x2, R116 ;  /* 0x0000000205747825 */ /* 0x001fe200078e0274 */
[----:B------:R-:W-:-:S02]  /*28e0*/  IADD3 R6, P1, P2, R6, UR20, R9 ;  /* 0x0000001406067c10 */ /* 0x000fc4000fa3e009 */
[----:B------:R-:W-:Y:S01]  /*28f0*/  ISETP.NE.AND.EX P0, PT, RZ, UR21, PT, P0 ;  /* 0x00000015ff007c0c */ /* 0x000fe2000bf05300 */
[----:B------:R-:W-:Y:S01]  /*2900*/  IMAD R8, R8, UR5, R9 ;  /* 0x0000000508087c24 */ /* 0x000fe2000f8e0209 */
[----:B------:R-:W-:Y:S01]  /*2910*/  IADD3.X R7, PT, PT, R7, UR21, RZ, P1, P2 ;  /* 0x0000001507077c10 */ /* 0x000fe20008fe44ff */
[----:B------:R-:W-:Y:S01]  /*2920*/  IMAD R5, R3, 0x60, RZ ;  /* 0x0000006003057824 */ /* 0x000fe200078e02ff */
[----:B------:R-:W-:Y:S02]  /*2930*/  IADD3 R9, PT, PT, R9, 0x1, RZ ;  /* 0x0000000109097810 */ /* 0x000fe40007ffe0ff */
[----:B-1----:R-:W-:-:S07]  /*2940*/  LEA R17, R82, UR4, 0x2 ;  /* 0x0000000452117c11 */ /* 0x002fce000f8e10ff */
.L_x_661:
[----:B------:R-:W2:Y:S01]  /*2950*/  @P0 LDG.E.U8 R14, desc[UR36][R6.64] ;  /* 0x00000024060e0981 */ /* 0x000ea2000c1e1100 */
[----:B0-----:R-:W0:Y:S01]  /*2960*/  I2F.RP R3, R10 ;  /* 0x0000000a00037306 */ /* 0x001e220000209400 */
[----:B------:R-:W-:Y:S02]  /*2970*/  HFMA2 R12, -RZ, RZ, 0, 0 ;  /* 0x00000000ff0c7431 */ /* 0x000fe400000001ff */
[----:B------:R-:W-:Y:S01]  /*2980*/  VIADD R11, R9, 0xffffffff ;  /* 0xffffffff090b7836 */ /* 0x000fe20000000000 */
[----:B------:R-:W-:Y:S01]  /*2990*/  UIADD3 UR4, UPT, UPT, UR44, -0x1, URZ ;  /* 0xffffffff2c047890 */ /* 0x000fe2000fffe0ff */
[----:B------:R-:W-:Y:S03]  /*29a0*/  BSSY.RECONVERGENT B1, `(.L_x_594) ;  /* 0x000003f000017945 */ /* 0x000fe60003800200 */
[----:B------:R-:W-:Y:S02]  /*29b0*/  IABS R118, R11 ;  /* 0x0000000b00767213 */ /* 0x000fe40000000000 */
[----:B------:R-:W-:Y:S01]  /*29c0*/  ISETP.GE.AND P2, PT, R11, RZ, PT ;  /* 0x000000ff0b00720c */ /* 0x000fe20003f46270 */
[----:B0-----:R-:W0:Y:S02]  /*29d0*/  MUFU.RCP R3, R3 ;  /* 0x0000000300037308 */ /* 0x001e240000001000 */
[----:B0-----:R-:W-:-:S02]  /*29e0*/  VIADD R13, R3, 0xffffffe ;  /* 0x0ffffffe030d7836 */ /* 0x001fc40000000000 */
[----:B------:R-:W-:-:S04]  /*29f0*/  IMAD.MOV.U32 R3, RZ, RZ, R4 ;  /* 0x000000ffff037224 */ /* 0x000fc800078e0004 */
[----:B------:R-:W0:Y:S01]  /*2a00*/  F2I.FTZ.U32.TRUNC.NTZ R13, R13 ;  /* 0x0000000d000d7305 */ /* 0x000e22000021f000 */
[----:B------:R-:W-:Y:S02]  /*2a10*/  ISETP.NE.AND P3, PT, R3, RZ, PT ;  /* 0x000000ff0300720c */ /* 0x000fe40003f65270 */
[----:B0-----:R-:W-:-:S05]  /*2a20*/  IADD3 R15, PT, PT, RZ, -R13, RZ ;  /* 0x8000000dff0f7210 */ /* 0x001fca0007ffe0ff */
[----:B------:R-:W-:-:S04]  /*2a30*/  IMAD R15, R15, R10, RZ ;  /* 0x0000000a0f0f7224 */ /* 0x000fc800078e02ff */
[----:B------:R-:W-:-:S06]  /*2a40*/  IMAD.HI.U32 R15, R13, R15, R12 ;  /* 0x0000000f0d0f7227 */ /* 0x000fcc00078e000c */
[----:B------:R-:W-:Y:S01]  /*2a50*/  IMAD.HI.U32 R12, R15, R118, RZ ;  /* 0x000000760f0c7227 */ /* 0x000fe200078e00ff */
[----:B------:R-:W-:-:S04]  /*2a60*/  IABS R15, R3 ;  /* 0x00000003000f7213 */ /* 0x000fc80000000000 */
[----:B------:R-:W-:-:S05]  /*2a70*/  IADD3 R13, PT, PT, -R12, RZ, RZ ;  /* 0x000000ff0c0d7210 */ /* 0x000fca0007ffe1ff */
[----:B------:R-:W-:-:S05]  /*2a80*/  IMAD R118, R15, R13, R118 ;  /* 0x0000000d0f767224 */ /* 0x000fca00078e0276 */
[----:B------:R-:W-:-:S13]  /*2a90*/  ISETP.GT.U32.AND P1, PT, R10, R118, PT ;  /* 0x000000760a00720c */ /* 0x000fda0003f24070 */
[----:B------:R-:W-:-:S05]  /*2aa0*/  @!P1 IMAD.IADD R118, R118, 0x1, -R15 ;  /* 0x0000000176769824 */ /* 0x000fca00078e0a0f */
[----:B------:R-:W-:-:S13]  /*2ab0*/  ISETP.GT.U32.AND P1, PT, R10, R118, PT ;  /* 0x000000760a00720c */ /* 0x000fda0003f24070 */
[----:B------:R-:W-:Y:S02]  /*2ac0*/  @!P1 IADD3 R118, PT, PT, R118, -R15, RZ ;  /* 0x8000000f76769210 */ /* 0x000fe40007ffe0ff */
[----:B------:R-:W-:-:S03]  /*2ad0*/  ISETP.GE.AND P1, PT, R11, UR4, PT ;  /* 0x000000040b007c0c */ /* 0x000fc6000bf26270 */
[----:B------:R-:W-:Y:S01]  /*2ae0*/  @!P2 IMAD.MOV R118, RZ, RZ, -R118 ;  /* 0x000000ffff76a224 */ /* 0x000fe200078e0a76 */
[----:B------:R-:W-:Y:S02]  /*2af0*/  @!P3 LOP3.LUT R118, RZ, R3, RZ, 0x33, !PT ;  /* 0x00000003ff76b212 */ /* 0x000fe400078e33ff */
[----:B--2---:R-:W-:Y:S02]  /*2b00*/  ISETP.NE.AND P2, PT, R14, RZ, P0 ;  /* 0x000000ff0e00720c */ /* 0x004fe40000745270 */
[----:B------:R-:W-:Y:S02]  /*2b10*/  SHF.L.U32 R14, R118, 0x3, RZ ;  /* 0x00000003760e7819 */ /* 0x000fe400000006ff */
[----:B------:R-:W-:-:S03]  /*2b20*/  P2R R114, PR, RZ, 0x4 ;  /* 0x00000004ff727803 */ /* 0x000fc60000000000 */
[----:B------:R-:W-:Y:S06]  /*2b30*/  @P1 BRA `(.L_x_595) ;  /* 0x0000000000941947 */ /* 0x000fec0003800000 */
[----:B------:R-:W-:Y:S01]  /*2b40*/  ISETP.GE.AND P2, PT, R14, R5, PT ;  /* 0x000000050e00720c */ /* 0x000fe20003f46270 */
[----:B------:R-:W-:Y:S01]  /*2b50*/  BSSY.RECONVERGENT B2, `(.L_x_596) ;  /* 0x000000b000027945 */ /* 0x000fe20003800200 */
[----:B------:R-:W-:-:S11]  /*2b60*/  CS2R R82, SRZ ;  /* 0x0000000000527805 */ /* 0x000fd6000001ff00 */
[----:B------:R-:W-:Y:S05]  /*2b70*/  @P2 BRA `(.L_x_597) ;  /* 0x0000000000202947 */ /* 0x000fea0003800000 */
[----:B------:R-:W-:-:S05]  /*2b80*/  IMAD.SHL.U32 R11, R2, 0x4, RZ ;  /* 0x00000004020b7824 */ /* 0x000fca00078e00ff */
[----:B------:R-:W-:-:S05]  /*2b90*/  LOP3.LUT R12, R11, 0x4, RZ, 0xc0, !PT ;  /* 0x000000040b0c7812 */ /* 0x000fca00078ec0ff */
[----:B------:R-:W-:-:S05]  /*2ba0*/  IMAD R11, R3, UR6, R12 ;  /* 0x00000006030b7c24 */ /* 0x000fca000f8e020c */
[----:B------:R-:W-:-:S04]  /*2bb0*/  IADD3 R12, P3, PT, R14, R11, RZ ;  /* 0x0000000b0e0c7210 */ /* 0x000fc80007f7e0ff */
[----:B------:R-:W-:Y:S02]  /*2bc0*/  LEA.HI.X.SX32 R11, R11, RZ, 0x1, P3 ;  /* 0x000000ff0b0b7211 */ /* 0x000fe400018f0eff */
[----:B------:R-:W-:-:S04]  /*2bd0*/  LEA R82, P3, R12, UR8, 0x1 ;  /* 0x000000080c527c11 */ /* 0x000fc8000f8608ff */
[----:B------:R-:W-:-:S06]  /*2be0*/  LEA.HI.X R83, R12, UR9, R11, 0x1, P3 ;  /* 0x000000090c537c11 */ /* 0x000fcc00098f0c0b */
[----:B------:R-:W5:Y:S03]  /*2bf0*/  LDG.E.64 R82, desc[UR36][R82.64] ;  /* 0x0000002452527981 */ /* 0x000f66000c1e1b00 */
.L_x_597:
[----:B------:R-:W-:Y:S05]  /*2c00*/  BSYNC.RECONVERGENT B2 ;  /* 0x0000000000027941 */ /* 0x000fea0003800200 */
.L_x_596:
[----:B------:R-:W-:-:S09]  /*2c10*/  UISETP.NE.AND UP0, UPT, UR16, URZ, UPT ;  /* 0x000000ff1000728c */ /* 0x000fd2000bf05270 */
[----:B------:R-:W-:Y:S05]  /*2c20*/  BRA.U UP0, `(.L_x_595) ;  /* 0x0000000100587547 */ /* 0x000fea000b800000 */
        /* <DEDUP_REMOVED lines=11> */
[----:B------:R-:W0:Y:S01]  /*2ce0*/  S2UR UR4, SR_CTAID.Y ;  /* 0x00000000000479c3 */ /* 0x000e220000002600 */
[----:B------:R-:W-:-:S04]  /*2cf0*/  SHF.L.U32 R11, R2, 0x2, RZ ;  /* 0x00000002020b7819 */ /* 0x000fc800000006ff */
[----:B------:R-:W-:Y:S01]  /*2d00*/  LOP3.LUT R12, R11, 0x4, RZ, 0xc0, !PT ;  /* 0x000000040b0c7812 */ /* 0x000fe200078ec0ff */
[----:B0-----:R-:W-:-:S06]  /*2d10*/  UIMAD UR4, UR4, UR17, UR45 ;  /* 0x00000011040472a4 */ /* 0x001fcc000f8e022d */
[----:B------:R-:W-:-:S04]  /*2d20*/  IMAD R11, R3, UR4, RZ ;  /* 0x00000004030b7c24 */ /* 0x000fc8000f8e02ff */
[----:B------:R-:W-:-:S05]  /*2d30*/  IMAD R11, R11, 0x60, R12 ;  /* 0x000000600b0b7824 */ /* 0x000fca00078e020c */
[----:B------:R-:W-:-:S04]  /*2d40*/  IADD3 R13, P2, PT, R14, R11, RZ ;  /* 0x0000000b0e0d7210 */ /* 0x000fc80007f5e0ff */
[----:B------:R-:W-:Y:S02]  /*2d50*/  LEA.HI.X.SX32 R120, R11, RZ, 0x1, P2 ;  /* 0x000000ff0b787211 */ /* 0x000fe400010f0eff */
[----:B------:R-:W-:-:S04]  /*2d60*/  LEA R12, P2, R13, UR8, 0x1 ;  /* 0x000000080d0c7c11 */ /* 0x000fc8000f8408ff */
[----:B------:R-:W-:-:S05]  /*2d70*/  LEA.HI.X R13, R13, UR9, R120, 0x1, P2 ;  /* 0x000000090d0d7c11 */ /* 0x000fca00090f0c78 */
[----:B------:R0:W-:Y:S04]  /*2d80*/  STG.E.64 desc[UR36][R12.64], R82 ;  /* 0x000000520c007986 */ /* 0x0001e8000c101b24 */
.L_x_595:
[----:B------:R-:W-:Y:S05]  /*2d90*/  BSYNC.RECONVERGENT B1 ;  /* 0x0000000000017941 */ /* 0x000fea0003800200 */
.L_x_594:
[----:B------:R-:W-:Y:S01]  /*2da0*/  BSSY.RECONVERGENT B1, `(.L_x_598) ;  /* 0x0000056000017945 */ /* 0x000fe20003800200 */
[----:B------:R-:W-:-:S03]  /*2db0*/  IMAD.IADD R118, R118, 0x1, R3 ;  /* 0x0000000176767824 */ /* 0x000fc600078e0203 */
[----:B------:R-:W-:Y:S05]  /*2dc0*/  @P1 BRA `(.L_x_599) ;  /* 0x00000004004c1947 */ /* 0x000fea0003800000 */
[----:B------:R-:W-:Y:S01]  /*2dd0*/  SHF.L.U32 R86, R118, 0x3, RZ ;  /* 0x0000000376567819 */ /* 0x000fe200000006ff */
[----:B------:R-:W-:Y:S01]  /*2de0*/  BSSY.RECONVERGENT B2, `(.L_x_600) ;  /* 0x000000d000027945 */ /* 0x000fe20003800200 */
[----:B------:R-:W-:Y:S02]  /*2df0*/  CS2R R84, SRZ ;  /* 0x0000000000547805 */ /* 0x000fe4000001ff00 */
[----:B------:R-:W-:-:S13]  /*2e00*/  ISETP.GE.AND P2, PT, R86, R5, PT ;  /* 0x000000055600720c */ /* 0x000fda0003f46270 */
[----:B------:R-:W-:Y:S05]  /*2e10*/  @P2 BRA `(.L_x_601) ;  /* 0x0000000000242947 */ /* 0x000fea0003800000 */
[----:B------:R-:W-:-:S05]  /*2e20*/  IMAD.SHL.U32 R11, R2, 0x4, RZ ;  /* 0x00000004020b7824 */ /* 0x000fca00078e00ff */
[----:B0-----:R-:W-:Y:S02]  /*2e30*/  LOP3.LUT R12, R11, 0x4, RZ, 0xc0, !PT ;  /* 0x000000040b0c7812 */ /* 0x001fe400078ec0ff */
[----:B------:R-:W-:-:S03]  /*2e40*/  SHF.R.S32.HI R11, RZ, 0x1f, R86 ;  /* 0x0000001fff0b7819 */ /* 0x000fc60000011456 */
[----:B------:R-:W-:-:S05]  /*2e50*/  IMAD R13, R3, UR6, R12 ;  /* 0x00000006030d7c24 */ /* 0x000fca000f8e020c */
[----:B------:R-:W-:-:S04]  /*2e60*/  IADD3 R12, P3, PT, R13, R86, RZ ;  /* 0x000000560d0c7210 */ /* 0x000fc80007f7e0ff */
[----:B------:R-:W-:Y:S02]  /*2e70*/  LEA.HI.X.SX32 R11, R13, R11, 0x1, P3 ;  /* 0x0000000b0d0b7211 */ /* 0x000fe400018f0eff */
[----:B------:R-:W-:-:S04]  /*2e80*/  LEA R84, P3, R12, UR8, 0x1 ;  /* 0x000000080c547c11 */ /* 0x000fc8000f8608ff */
[----:B------:R-:W-:-:S06]  /*2e90*/  LEA.HI.X R85, R12, UR9, R11, 0x1, P3 ;  /* 0x000000090c557c11 */ /* 0x000fcc00098f0c0b */
[----:B------:R-:W5:Y:S03]  /*2ea0*/  LDG.E.64 R84, desc[UR36][R84.64] ;  /* 0x0000002454547981 */ /* 0x000f66000c1e1b00 */
.L_x_601:
[----:B------:R-:W-:Y:S05]  /*2eb0*/  BSYNC.RECONVERGENT B2 ;  /* 0x0000000000027941 */ /* 0x000fea0003800200 */
.L_x_600:
[----:B------:R-:W-:Y:S01]  /*2ec0*/  UISETP.NE.AND UP0, UPT, UR16, URZ, UPT ;  /* 0x000000ff1000728c */ /* 0x000fe2000bf05270 */
[----:B------:R-:W-:-:S08]  /*2ed0*/  LEA R120, R3, R14, 0x4 ;  /* 0x0000000e03787211 */ /* 0x000fd000078e20ff */
[----:B------:R-:W-:Y:S05]  /*2ee0*/  BRA.U UP0, `(.L_x_602) ;  /* 0x0000000100647547 */ /* 0x000fea000b800000 */
[----:B------:R-:W-:-:S13]  /*2ef0*/  ISETP.NE.AND P3, PT, R16, RZ, PT ;  /* 0x000000ff1000720c */ /* 0x000fda0003f65270 */
[----:B------:R-:W-:Y:S01]  /*2f00*/  VOTEU.ANY UP0, P3 ;  /* 0x0000000000ff7886 */ /* 0x000fe20001800100 */
[----:B------:R-:W-:-:S13]  /*2f10*/  PLOP3.LUT P3, PT, PT, PT, UP0, 0x80, 0x8 ;  /* 0x000000000008781c */ /* 0x000fda0003f6f008 */
[----:B0-----:R-:W2:Y:S01]  /*2f20*/  @P3 LDG.E.64 R12, desc[UR36][R116.64+0x10] ;  /* 0x00001024740c3981 */ /* 0x001ea2000c1e1b00 */
        /* <DEDUP_REMOVED lines=8> */
[----:B------:R-:W0:Y:S01]  /*2fb0*/  S2UR UR4, SR_CTAID.Y ;  /* 0x00000000000479c3 */ /* 0x000e220000002600 */
[----:B------:R-:W-:-:S05]  /*2fc0*/  IMAD.SHL.U32 R11, R2, 0x4, RZ ;  /* 0x00000004020b7824 */ /* 0x000fca00078e00ff */
[----:B------:R-:W-:Y:S01]  /*2fd0*/  LOP3.LUT R12, R11, 0x4, RZ, 0xc0, !PT ;  /* 0x000000040b0c7812 */ /* 0x000fe200078ec0ff */
        /* <DEDUP_REMOVED lines=9> */
.L_x_603:
[----:B------:R-:W-:Y:S05]  /*3070*/  BSYNC.RECONVERGENT B2 ;  /* 0x0000000000027941 */ /* 0x000fea0003800200 */
.L_x_602:
[----:B------:R-:W-:Y:S01]  /*3080*/  ISETP.GE.AND P2, PT, R120, R5, PT ;  /* 0x000000057800720c */ /* 0x000fe20003f46270 */
[----:B------:R-:W-:Y:S01]  /*3090*/  BSSY.RECONVERGENT B2, `(.L_x_604) ;  /* 0x000000c000027945 */ /* 0x000fe20003800200 */
[----:B------:R-:W-:-:S11]  /*30a0*/  CS2R R86, SRZ ;  /* 0x0000000000567805 */ /* 0x000fd6000001ff00 */
[----:B------:R-:W-:Y:S05]  /*30b0*/  @P2 BRA `(.L_x_605) ;  /* 0x0000000000242947 */ /* 0x000fea0003800000 */
[----:B------:R-:W-:-:S04]  /*30c0*/  SHF.L.U32 R11, R2, 0x2, RZ ;  /* 0x00000002020b7819 */ /* 0x000fc800000006ff */
        /* <DEDUP_REMOVED lines=8> */
.L_x_605:
[----:B------:R-:W-:Y:S05]  /*3150*/  BSYNC.RECONVERGENT B2 ;  /* 0x0000000000027941 */ /* 0x000fea0003800200 */
.L_x_604:
[----:B------:R-:W-:-:S09]  /*3160*/  UISETP.NE.AND UP0, UPT, UR16, URZ, UPT ;  /* 0x000000ff1000728c */ /* 0x000fd2000bf05270 */
[----:B------:R-:W-:Y:S05]  /*3170*/  BRA.U UP0, `(.L_x_599) ;  /* 0x0000000100607547 */ /* 0x000fea000b800000 */
[----:B------:R-:W-:-:S13]  /*3180*/  ISETP.NE.AND P2, PT, R16, RZ, PT ;  /* 0x000000ff1000720c */ /* 0x000fda0003f45270 */
[----:B------:R-:W-:Y:S01]  /*3190*/  VOTEU.ANY UP0, P2 ;  /* 0x0000000000ff7886 */ /* 0x000fe20001000100 */
[----:B------:R-:W-:-:S13]  /*31a0*/  PLOP3.LUT P2, PT, PT, PT, UP0, 0x80, 0x8 ;  /* 0x000000000008781c */ /* 0x000fda0003f4f008 */
[----:B0-----:R-:W2:Y:S01]  /*31b0*/  @P2 LDG.E.64 R12, desc[UR36][R116.64+0x20] ;  /* 0x00002024740c2981 */ /* 0x001ea2000c1e1b00 */
        /* <DEDUP_REMOVED lines=20> */
.L_x_599:
[----:B------:R-:W-:Y:S05]  /*3300*/  BSYNC.RECONVERGENT B1 ;  /* 0x0000000000017941 */ /* 0x000fea0003800200 */
.L_x_598:
[----:B------:R-:W-:Y:S04]  /*3310*/  BSSY.RECONVERGENT B1, `(.L_x_606) ;  /* 0x0000058000017945 */ /* 0x000fe80003800200 */
[----:B------:R-:W-:Y:S05]  /*3320*/  @P1 BRA `(.L_x_607) ;  /* 0x0000000400581947 */ /* 0x000fea0003800000 */
[----:B------:R-:W-:Y:S01]  /*3330*/  LEA R120, R3, R118, 0x1 ;  /* 0x0000007603787211 */ /* 0x000fe200078e08ff */
[----:B------:R-:W-:Y:S01]  /*3340*/  BSSY.RECONVERGENT B2, `(.L_x_608) ;  /* 0x000000e000027945 */ /* 0x000fe20003800200 */
[----:B------:R-:W-:-:S03]  /*3350*/  CS2R R88, SRZ ;  /* 0x0000000000587805 */ /* 0x000fc6000001ff00 */
[----:B------:R-:W-:-:S05]  /*3360*/  IMAD.SHL.U32 R120, R120, 0x8, RZ ;  /* 0x0000000878787824 */ /* 0x000fca00078e00ff */
[----:B------:R-:W-:-:S13]  /*3370*/  ISETP.GE.AND P2, PT, R120, R5, PT ;  /* 0x000000057800720c */ /* 0x000fda0003f46270 */
[----:B------:R-:W-:Y:S05]  /*3380*/  @P2 BRA `(.L_x_609) ;  /* 0x0000000000242947 */ /* 0x000fea0003800000 */
[----:B------:R-:W-:-:S04]  /*3390*/  SHF.L.U32 R11, R2, 0x2, RZ ;  /* 0x00000002020b7819 */ /* 0x000fc800000006ff */
[----:B01----:R-:W-:Y:S02]  /*33a0*/  LOP3.LUT R12, R11, 0x4, RZ, 0xc0, !PT ;  /* 0x000000040b0c7812 */ /* 0x003fe400078ec0ff */
[----:B------:R-:W-:-:S03]  /*33b0*/  SHF.R.S32.HI R11, RZ, 0x1f, R120 ;  /* 0x0000001fff0b7819 */ /* 0x000fc60000011478 */
[----:B------:R-:W-:-:S05]  /*33c0*/  IMAD R13, R3, UR6, R12 ;  /* 0x00000006030d7c24 */ /* 0x000fca000f8e020c */
[----:B------:R-:W-:-:S04]  /*33d0*/  IADD3 R12, P2, PT, R13, R120, RZ ;  /* 0x000000780d0c7210 */ /* 0x000fc80007f5e0ff */
[----:B------:R-:W-:Y:S02]  /*33e0*/  LEA.HI.X.SX32 R11, R13, R11, 0x1, P2 ;  /* 0x0000000b0d0b7211 */ /* 0x000fe400010f0eff */
[----:B------:R-:W-:-:S04]  /*33f0*/  LEA R88, P2, R12, UR8, 0x1 ;  /* 0x000000080c587c11 */ /* 0x000fc8000f8408ff */
[----:B------:R-:W-:-:S06]  /*3400*/  LEA.HI.X R89, R12, UR9, R11, 0x1, P2 ;  /* 0x000000090c597c11 */ /* 0x000fcc00090f0c0b */
[----:B------:R-:W5:Y:S03]  /*3410*/  LDG.E.64 R88, desc[UR36][R88.64] ;  /* 0x0000002458587981 */ /* 0x000f66000c1e1b00 */
.L_x_609:
[----:B------:R-:W-:Y:S05]  /*3420*/  BSYNC.RECONVERGENT B2 ;  /* 0x0000000000027941 */ /* 0x000fea0003800200 */
.L_x_608:
[----:B------:R-:W-:-:S09]  /*3430*/  UISETP.NE.AND UP0, UPT, UR16, URZ, UPT ;  /* 0x000000ff1000728c */ /* 0x000fd2000bf05270 */
[----:B------:R-:W-:Y:S05]  /*3440*/  BRA.U UP0, `(.L_x_610) ;  /* 0x0000000100687547 */ /* 0x000fea000b800000 */
[----:B------:R-:W-:-:S13]  /*3450*/  ISETP.NE.AND P2, PT, R16, RZ, PT ;  /* 0x000000ff1000720c */ /* 0x000fda0003f45270 */
[----:B------:R-:W-:Y:S01]  /*3460*/  VOTEU.ANY UP0, P2 ;  /* 0x0000000000ff7886 */ /* 0x000fe20001000100 */
[----:B------:R-:W-:-:S13]  /*3470*/  PLOP3.LUT P2, PT, PT, PT, UP0, 0x80, 0x8 ;  /* 0x000000000008781c */ /* 0x000fda0003f4f008 */
[----:B01----:R-:W2:Y:S01]  /*3480*/  @P2 LDG.E.64 R12, desc[UR36][R116.64+0x30] ;  /* 0x00003024740c2981 */ /* 0x003ea2000c1e1b00 */
        /* <DEDUP_REMOVED lines=21> */
.L_x_611:
[----:B------:R-:W-:Y:S05]  /*35e0*/  BSYNC.RECONVERGENT B2 ;  /* 0x0000000000027941 */ /* 0x000fea0003800200 */
.L_x_610:
[----:B------:R-:W-:Y:S05]  /*35f0*/  @P1 BRA `(.L_x_607) ;  /* 0x0000000000a41947 */ /* 0x000fea0003800000 */
[----:B------:R-:W-:Y:S01]  /*3600*/  LEA R120, R3, R14, 0x5 ;  /* 0x0000000e03787211 */ /* 0x000fe200078e28ff */
[----:B------:R-:W-:Y:S01]  /*3610*/  BSSY.RECONVERGENT B2, `(.L_x_612) ;  /* 0x000000d000027945 */ /* 0x000fe20003800200 */
[----:B------:R-:W-:Y:S02]  /*3620*/  CS2R R90, SRZ ;  /* 0x00000000005a7805 */ /* 0x000fe4000001ff00 */
[----:B------:R-:W-:-:S13]  /*3630*/  ISETP.GE.AND P2, PT, R120, R5, PT ;  /* 0x000000057800720c */ /* 0x000fda0003f46270 */
[----:B------:R-:W-:Y:S05]  /*3640*/  @P2 BRA `(.L_x_613) ;  /* 0x0000000000242947 */ /* 0x000fea0003800000 */
[----:B------:R-:W-:-:S05]  /*3650*/  IMAD.SHL.U32 R11, R2, 0x4, RZ ;  /* 0x00000004020b7824 */ /* 0x000fca00078e00ff */
        /* <DEDUP_REMOVED lines=8> */
.L_x_613:
[----:B------:R-:W-:Y:S05]  /*36e0*/  BSYNC.RECONVERGENT B2 ;  /* 0x0000000000027941 */ /* 0x000fea0003800200 */
.L_x_612:
        /* <DEDUP_REMOVED lines=15> */
[----:B------:R-:W-:-:S04]  /*37e0*/  SHF.L.U32 R11, R2, 0x2, RZ ;  /* 0x00000002020b7819 */ /* 0x000fc800000006ff */
        /* <DEDUP_REMOVED lines=10> */
.L_x_607:
[----:B------:R-:W-:Y:S05]  /*3890*/  BSYNC.RECONVERGENT B1 ;  /* 0x0000000000017941 */ /* 0x000fea0003800200 */
.L_x_606:
[----:B------:R-:W-:Y:S01]  /*38a0*/  BSSY.RECONVERGENT B1, `(.L_x_614) ;  /* 0x000002b000017945 */ /* 0x000fe20003800200 */
[----:B------:R-:W-:-:S03]  /*38b0*/  IMAD R118, R3, 0x4, R118 ;  /* 0x0000000403767824 */ /* 0x000fc600078e0276 */
[----:B------:R-:W-:Y:S05]  /*38c0*/  @P1 BRA `(.L_x_615) ;  /* 0x0000000000a01947 */ /* 0x000fea0003800000 */
[----:B------:R-:W-:Y:S01]  /*38d0*/  SHF.L.U32 R120, R118, 0x3, RZ ;  /* 0x0000000376787819 */ /* 0x000fe200000006ff */
[----:B------:R-:W-:Y:S01]  /*38e0*/  BSSY.RECONVERGENT B2, `(.L_x_616) ;  /* 0x000000d000027945 */ /* 0x000fe20003800200 */
[----:B------:R-:W-:Y:S02]  /*38f0*/  CS2R R92, SRZ ;  /* 0x00000000005c7805 */ /* 0x000fe4000001ff00 */
[----:B------:R-:W-:-:S13]  /*3900*/  ISETP.GE.AND P2, PT, R120, R5, PT ;  /* 0x000000057800720c */ /* 0x000fda0003f46270 */
[----:B------:R-:W-:Y:S05]  /*3910*/  @P2 BRA `(.L_x_617) ;  /* 0x0000000000242947 */ /* 0x000fea0003800000 */
[----:B------:R-:W-:-:S05]  /*3920*/  IMAD.SHL.U32 R11, R2, 0x4, RZ ;  /* 0x00000004020b7824 */ /* 0x000fca00078e00ff */
[----:B012---:R-:W-:Y:S02]  /*3930*/  LOP3.LUT R12, R11, 0x4, RZ, 0xc0, !PT ;  /* 0x000000040b0c7812 */ /* 0x007fe400078ec0ff */
[----:B------:R-:W-:-:S03]  /*3940*/  SHF.R.S32.HI R11, RZ, 0x1f, R120 ;  /* 0x0000001fff0b7819 */ /* 0x000fc60000011478 */
[----:B------:R-:W-:-:S05]  /*3950*/  IMAD R13, R3, UR6, R12 ;  /* 0x00000006030d7c24 */ /* 0x000fca000f8e020c */
[----:B------:R-:W-:-:S04]  /*3960*/  IADD3 R12, P3, PT, R13, R120, RZ ;  /* 0x000000780d0c7210 */ /* 0x000fc80007f7e0ff */
[----:B------:R-:W-:Y:S02]  /*3970*/  LEA.HI.X.SX32 R11, R13, R11, 0x1, P3 ;  /* 0x0000000b0d0b7211 */ /* 0x000fe400018f0eff */
[----:B------:R-:W-:-:S04]  /*3980*/  LEA R92, P3, R12, UR8, 0x1 ;  /* 0x000000080c5c7c11 */ /* 0x000fc8000f8608ff */
[----:B------:R-:W-:-:S06]  /*3990*/  LEA.HI.X R93, R12, UR9, R11, 0x1, P3 ;  /* 0x000000090c5d7c11 */ /* 0x000fcc00098f0c0b */
[----:B------:R-:W5:Y:S03]  /*39a0*/  LDG.E.64 R92, desc[UR36][R92.64] ;  /* 0x000000245c5c7981 */ /* 0x000f66000c1e1b00 */
.L_x_617:
[----:B------:R-:W-:Y:S05]  /*39b0*/  BSYNC.RECONVERGENT B2 ;  /* 0x0000000000027941 */ /* 0x000fea0003800200 */
.L_x_616:
[----:B------:R-:W-:-:S09]  /*39c0*/  UISETP.NE.AND UP0, UPT, UR16, URZ, UPT ;  /* 0x000000ff1000728c */ /* 0x000fd2000bf05270 */
[----:B------:R-:W-:Y:S05]  /*39d0*/  BRA.U UP0, `(.L_x_615) ;  /* 0x00000001005c7547 */ /* 0x000fea000b800000 */
[----:B------:R-:W-:-:S13]  /*39e0*/  ISETP.NE.AND P3, PT, R16, RZ, PT ;  /* 0x000000ff1000720c */ /* 0x000fda0003f65270 */
[----:B------:R-:W-:Y:S01]  /*39f0*/  VOTEU.ANY UP0, P3 ;  /* 0x0000000000ff7886 */ /* 0x000fe20001800100 */
[----:B------:R-:W-:-:S13]  /*3a00*/  PLOP3.LUT P3, PT, PT, PT, UP0, 0x80, 0x8 ;  /* 0x000000000008781c */ /* 0x000fda0003f6f008 */
[----:B012---:R-:W2:Y:S01]  /*3a10*/  @P3 LDG.E.64 R12, desc[UR36][R116.64+0x50] ;  /* 0x00005024740c3981 */ /* 0x007ea2000c1e1b00 */
        /* <DEDUP_REMOVED lines=19> */
.L_x_615:
[----:B------:R-:W-:Y:S05]  /*3b50*/  BSYNC.RECONVERGENT B1 ;  /* 0x0000000000017941 */ /* 0x000fea0003800200 */
.L_x_614:
        /* <DEDUP_REMOVED lines=9> */
[----:B0123--:R-:W-:Y:S02]  /*3bf0*/  LOP3.LUT R12, R11, 0x4, RZ, 0xc0, !PT ;  /* 0x000000040b0c7812 */ /* 0x00ffe400078ec0ff */
[----:B------:R-:W-:-:S03]  /*3c00*/  SHF.R.S32.HI R11, RZ, 0x1f, R120 ;  /* 0x0000001fff0b7819 */ /* 0x000fc60000011478 */
[----:B------:R-:W-:-:S05]  /*3c10*/  IMAD R13, R3, UR6, R12 ;  /* 0x00000006030d7c24 */ /* 0x000fca000f8e020c */
[----:B------:R-:W-:-:S04]  /*3c20*/  IADD3 R12, P3, PT, R13, R120, RZ ;  /* 0x000000780d0c7210 */ /* 0x000fc80007f7e0ff */
[----:B------:R-:W-:Y:S02]  /*3c30*/  LEA.HI.X.SX32 R11, R13, R11, 0x1, P3 ;  /* 0x0000000b0d0b7211 */ /* 0x000fe400018f0eff */
[----:B------:R-:W-:-:S04]  /*3c40*/  LEA R94, P3, R12, UR8, 0x1 ;  /* 0x000000080c5e7c11 */ /* 0x000fc8000f8608ff */
[----:B------:R-:W-:-:S06]  /*3c50*/  LEA.HI.X R95, R12, UR9, R11, 0x1, P3 ;  /* 0x000000090c5f7c11 */ /* 0x000fcc00098f0c0b */
[----:B------:R-:W5:Y:S03]  /*3c60*/  LDG.E.64 R94, desc[UR36][R94.64] ;  /* 0x000000245e5e7981 */ /* 0x000f66000c1e1b00 */
.L_x_621:
[----:B------:R-:W-:Y:S05]  /*3c70*/  BSYNC.RECONVERGENT B2 ;  /* 0x0000000000027941 */ /* 0x000fea0003800200 */
.L_x_620:
[----:B------:R-:W-:-:S09]  /*3c80*/  UISETP.NE.AND UP0, UPT, UR16, URZ, UPT ;  /* 0x000000ff1000728c */ /* 0x000fd2000bf05270 */
[----:B------:R-:W-:Y:S05]  /*3c90*/  BRA.U UP0, `(.L_x_619) ;  /* 0x00000001005c7547 */ /* 0x000fea000b800000 */
[----:B------:R-:W-:-:S13]  /*3ca0*/  ISETP.NE.AND P3, PT, R16, RZ, PT ;  /* 0x000000ff1000720c */ /* 0x000fda0003f65270 */
[----:B------:R-:W-:Y:S01]  /*3cb0*/  VOTEU.ANY UP0, P3 ;  /* 0x0000000000ff7886 */ /* 0x000fe20001800100 */
[----:B------:R-:W-:-:S13]  /*3cc0*/  PLOP3.LUT P3, PT, PT, PT, UP0, 0x80, 0x8 ;  /* 0x000000000008781c */ /* 0x000fda0003f6f008 */
[----:B0123--:R-:W2:Y:S01]  /*3cd0*/  @P3 LDG.E.64 R12, desc[UR36][R116.64+0x60] ;  /* 0x00006024740c3981 */ /* 0x00fea2000c1e1b00 */
        /* <DEDUP_REMOVED lines=19> */
.L_x_619:
[----:B------:R-:W-:Y:S05]  /*3e10*/  BSYNC.RECONVERGENT B1 ;  /* 0x0000000000017941 */ /* 0x000fea0003800200 */
.L_x_618:
        /* <DEDUP_REMOVED lines=9> */
[----:B01234-:R-:W-:Y:S02]  /*3eb0*/  LOP3.LUT R12, R11, 0x4, RZ, 0xc0, !PT ;  /* 0x000000040b0c7812 */ /* 0x01ffe400078ec0ff */
[----:B------:R-:W-:-:S03]  /*3ec0*/  SHF.R.S32.HI R11, RZ, 0x1f, R120 ;  /* 0x0000001fff0b7819 */ /* 0x000fc60000011478 */
[----:B------:R-:W-:-:S05]  /*3ed0*/  IMAD R13, R3, UR6, R12 ;  /* 0x00000006030d7c24 */ /* 0x000fca000f8e020c */
[----:B------:R-:W-:-:S04]  /*3ee0*/  IADD3 R12, P3, PT, R13, R120, RZ ;  /* 0x000000780d0c7210 */ /* 0x000fc80007f7e0ff */
[----:B------:R-:W-:Y:S02]  /*3ef0*/  LEA.HI.X.SX32 R11, R13, R11, 0x1, P3 ;  /* 0x0000000b0d0b7211 */ /* 0x000fe400018f0eff */
[----:B------:R-:W-:-:S04]  /*3f00*/  LEA R96, P3, R12, UR8, 0x1 ;  /* 0x000000080c607c11 */ /* 0x000fc8000f8608ff */
[----:B------:R-:W-:-:S06]  /*3f10*/  LEA.HI.X R97, R12, UR9, R11, 0x1, P3 ;  /* 0x000000090c617c11 */ /* 0x000fcc00098f0c0b */
[----:B------:R-:W5:Y:S03]  /*3f20*/  LDG.E.64 R96, desc[UR36][R96.64] ;  /* 0x0000002460607981 */ /* 0x000f66000c1e1b00 */
.L_x_625:
[----:B------:R-:W-:Y:S05]  /*3f30*/  BSYNC.RECONVERGENT B2 ;  /* 0x0000000000027941 */ /* 0x000fea0003800200 */
.L_x_624:
[----:B------:R-:W-:-:S09]  /*3f40*/  UISETP.NE.AND UP0, UPT, UR16, URZ, UPT ;  /* 0x000000ff1000728c */ /* 0x000fd2000bf05270 */
[----:B------:R-:W-:Y:S05]  /*3f50*/  BRA.U UP0, `(.L_x_623) ;  /* 0x00000001005c7547 */ /* 0x000fea000b800000 */
[----:B------:R-:W-:-:S13]  /*3f60*/  ISETP.NE.AND P3, PT, R16, RZ, PT ;  /* 0x000000ff1000720c */ /* 0x000fda0003f65270 */
[----:B------:R-:W-:Y:S01]  /*3f70*/  VOTEU.ANY UP0, P3 ;  /* 0x0000000000ff7886 */ /* 0x000fe20001800100 */
[----:B------:R-:W-:-:S13]  /*3f80*/  PLOP3.LUT P3, PT, PT, PT, UP0, 0x80, 0x8 ;  /* 0x000000000008781c */ /* 0x000fda0003f6f008 */
[----:B01234-:R-:W2:Y:S01]  /*3f90*/  @P3 LDG.E.64 R12, desc[UR36][R116.64+0x70] ;  /* 0x00007024740c3981 */ /* 0x01fea2000c1e1b00 */
        /* <DEDUP_REMOVED lines=19> */
.L_x_623:
[----:B------:R-:W-:Y:S05]  /*40d0*/  BSYNC.RECONVERGENT B1 ;  /* 0x0000000000017941 */ /* 0x000fea0003800200 */
.L_x_622:
[----:B------:R-:W-:Y:S01]  /*40e0*/  BSSY.RECONVERGENT B1, `(.L_x_626) ;  /* 0x000002a000017945 */ /* 0x000fe20003800200 */
[----:B------:R-:W-:-:S03]  /*40f0*/  IMAD R14, R3, 0x40, R14 ;  /* 0x00000040030e7824 */ /* 0x000fc600078e020e */
[----:B------:R-:W-:Y:S05]  /*4100*/  @P1 BRA `(.L_x_627) ;  /* 0x00000000009c1947 */ /* 0x000fea0003800000 */
[----:B------:R-:W-:Y:S01]  /*4110*/  ISETP.GE.AND P2, PT, R14, R5, PT ;  /* 0x000000050e00720c */ /* 0x000fe20003f46270 */
[----:B------:R-:W-:Y:S01]  /*4120*/  BSSY.RECONVERGENT B2, `(.L_x_628) ;  /* 0x000000c000027945 */ /* 0x000fe20003800200 */
[----:B------:R-:W-:-:S11]  /*4130*/  CS2R R98, SRZ ;  /* 0x0000000000627805 */ /* 0x000fd6000001ff00 */
[----:B------:R-:W-:Y:S05]  /*4140*/  @P2 BRA `(.L_x_629) ;  /* 0x0000000000242947 */ /* 0x000fea0003800000 */
[----:B------:R-:W-:-:S04]  /*4150*/  SHF.L.U32 R11, R2, 0x2, RZ ;  /* 0x00000002020b7819 */ /* 0x000fc800000006ff */
        /* <DEDUP_REMOVED lines=8> */
.L_x_629:
[----:B------:R-:W-:Y:S05]  /*41e0*/  BSYNC.RECONVERGENT B2 ;  /* 0x0000000000027941 */ /* 0x000fea0003800200 */
.L_x_628:
        /* <DEDUP_REMOVED lines=25> */
.L_x_627:
[----:B------:R-:W-:Y:S05]  /*4380*/  BSYNC.RECONVERGENT B1 ;  /* 0x0000000000017941 */ /* 0x000fea0003800200 */
.L_x_626:
[----:B------:R-:W-:Y:S01]  /*4390*/  BSSY.RECONVERGENT B1, `(.L_x_630) ;  /* 0x000002b000017945 */ /* 0x000fe20003800200 */
[----:B------:R-:W-:-:S03]  /*43a0*/  LEA R118, R3, R118, 0x1 ;  /* 0x0000007603767211 */ /* 0x000fc600078e08ff */
[----:B------:R-:W-:Y:S05]  /*43b0*/  @P1 BRA `(.L_x_631) ;  /* 0x0000000000a01947 */ /* 0x000fea0003800000 */
[----:B------:R-:W-:Y:S01]  /*43c0*/  IMAD.SHL.U32 R14, R118, 0x8, RZ ;  /* 0x00000008760e7824 */ /* 0x000fe200078e00ff */
[----:B------:R-:W-:Y:S01]  /*43d0*/  BSSY.RECONVERGENT B2, `(.L_x_632) ;  /* 0x000000d000027945 */ /* 0x000fe20003800200 */
[----:B------:R-:W-:-:S03]  /*43e0*/  CS2R R100, SRZ ;  /* 0x0000000000647805 */ /* 0x000fc6000001ff00 */
[----:B------:R-:W-:-:S13]  /*43f0*/  ISETP.GE.AND P2, PT, R14, R5, PT ;  /* 0x000000050e00720c */ /* 0x000fda0003f46270 */
        /* <DEDUP_REMOVED lines=10> */
.L_x_633:
[----:B------:R-:W-:Y:S05]  /*44a0*/  BSYNC.RECONVERGENT B2 ;  /* 0x0000000000027941 */ /* 0x000fea0003800200 */
.L_x_632:
        /* <DEDUP_REMOVED lines=25> */
.L_x_631:
[----:B------:R-:W-:Y:S05]  /*4640*/  BSYNC.RECONVERGENT B1 ;  /* 0x0000000000017941 */ /* 0x000fea0003800200 */
.L_x_630:
[----:B------:R-:W-:Y:S01]  /*4650*/  BSSY.RECONVERGENT B1, `(.L_x_634) ;  /* 0x000002b000017945 */ /* 0x000fe20003800200 */
[----:B------:R-:W-:-:S03]  /*4660*/  IADD3 R118, PT, PT, R118, R3, RZ ;  /* 0x0000000376767210 */ /* 0x000fc60007ffe0ff */
        /* <DEDUP_REMOVED lines=15> */
.L_x_637:
[----:B------:R-:W-:Y:S05]  /*4760*/  BSYNC.RECONVERGENT B2 ;  /* 0x0000000000027941 */ /* 0x000fea0003800200 */
.L_x_636:
        /* <DEDUP_REMOVED lines=25> */
.L_x_635:
[----:B------:R-:W-:Y:S05]  /*4900*/  BSYNC.RECONVERGENT B1 ;  /* 0x0000000000017941 */ /* 0x000fea0003800200 */
.L_x_634:
        /* <DEDUP_REMOVED lines=17> */
.L_x_641:
[----:B------:R-:W-:Y:S05]  /*4a20*/  BSYNC.RECONVERGENT B2 ;  /* 0x0000000000027941 */ /* 0x000fea0003800200 */
.L_x_640:
        /* <DEDUP_REMOVED lines=25> */
.L_x_639:
[----:B------:R-:W-:Y:S05]  /*4bc0*/  BSYNC.RECONVERGENT B1 ;  /* 0x0000000000017941 */ /* 0x000fea0003800200 */
.L_x_638:
        /* <DEDUP_REMOVED lines=17> */
.L_x_645:
[----:B------:R-:W-:Y:S05]  /*4ce0*/  BSYNC.RECONVERGENT B2 ;  /* 0x0000000000027941 */ /* 0x000fea0003800200 */
.L_x_644:
        /* <DEDUP_REMOVED lines=25> */
.L_x_643:
[----:B------:R-:W-:Y:S05]  /*4e80*/  BSYNC.RECONVERGENT B1 ;  /* 0x0000000000017941 */ /* 0x000fea0003800200 */
.L_x_642:
        /* <DEDUP_REMOVED lines=17> */
.L_x_649:
[----:B------:R-:W-:Y:S05]  /*4fa0*/  BSYNC.RECONVERGENT B2 ;  /* 0x0000000000027941 */ /* 0x000fea0003800200 */
.L_x_648:
        /* <DEDUP_REMOVED lines=25> */
.L_x_647:
[----:B------:R-:W-:Y:S05]  /*5140*/  BSYNC.RECONVERGENT B1 ;  /* 0x0000000000017941 */ /* 0x000fea0003800200 */
.L_x_646:
        /* <DEDUP_REMOVED lines=17> */
.L_x_653:
[----:B------:R-:W-:Y:S05]  /*5260*/  BSYNC.RECONVERGENT B2 ;  /* 0x0000000000027941 */ /* 0x000fea0003800200 */
.L_x_652:
        /* <DEDUP_REMOVED lines=25> */
.L_x_651:
[----:B------:R-:W-:Y:S05]  /*5400*/  BSYNC.RECONVERGENT B1 ;  /* 0x0000000000017941 */ /* 0x000fea0003800200 */
.L_x_650:
[----:B------:R-:W-:Y:S04]  /*5410*/  BSSY.RECONVERGENT B1, `(.L_x_654) ;  /* 0x000002c000017945 */ /* 0x000fe80003800200 */
[----:B------:R-:W-:Y:S05]  /*5420*/  @P1 BRA `(.L_x_655) ;  /* 0x0000000000a81947 */ /* 0x000fea0003800000 */
[----:B------:R-:W-:Y:S01]  /*5430*/  IADD3 R118, PT, PT, R118, R3, RZ ;  /* 0x0000000376767210 */ /* 0x000fe20007ffe0ff */
[----:B------:R-:W-:Y:S01]  /*5440*/  BSSY.RECONVERGENT B2, `(.L_x_656) ;  /* 0x000000e000027945 */ /* 0x000fe20003800200 */
[----:B------:R-:W-:-:S03]  /*5450*/  CS2R R112, SRZ ;  /* 0x0000000000707805 */ /* 0x000fc6000001ff00 */
[----:B------:R-:W-:-:S05]  /*5460*/  IMAD.SHL.U32 R118, R118, 0x8, RZ ;  /* 0x0000000876767824 */ /* 0x000fca00078e00ff */
        /* <DEDUP_REMOVED lines=11> */
.L_x_657:
[----:B------:R-:W-:Y:S05]  /*5520*/  BSYNC.RECONVERGENT B2 ;  /* 0x0000000000027941 */ /* 0x000fea0003800200 */
.L_x_656:
[----:B------:R-:W-:-:S09]  /*5530*/  UISETP.NE.AND UP0, UPT, UR16, URZ, UPT ;  /* 0x000000ff1000728c */ /* 0x000fd2000bf05270 */
[----:B------:R-:W-:Y:S05]  /*5540*/  BRA.U UP0, `(.L_x_655) ;  /* 0x0000000100607547 */ /* 0x000fea000b800000 */
[----:B------:R-:W-:Y:S01]  /*5550*/  ISETP.NE.AND P3, PT, R16, RZ, PT ;  /* 0x000000ff1000720c */ /* 0x000fe20003f65270 */
[----:B------:R-:W0:Y:S01]  /*5560*/  @!P2 S2R R11, SR_CTAID.Y ;  /* 0x00000000000ba919 */ /* 0x000e220000002600 */
[----:B------:R-:W0:Y:S11]  /*5570*/  @!P2 LDC R14, c[0x0][0x3f8] ;  /* 0x0000fe00ff0eab82 */ /* 0x000e360000000800 */
[----:B------:R-:W-:Y:S01]  /*5580*/  VOTEU.ANY UP0, P3 ;  /* 0x0000000000ff7886 */ /* 0x000fe20001800100 */
[----:B------:R-:W-:-:S13]  /*5590*/  PLOP3.LUT P3, PT, PT, PT, UP0, 0x80, 0x8 ;  /* 0x000000000008781c */ /* 0x000fda0003f6f008 */
[----:B01234-:R-:W2:Y:S01]  /*55a0*/  @P3 LDG.E.64 R12, desc[UR36][R116.64+0xf0] ;  /* 0x0000f024740c3981 */ /* 0x01fea2000c1e1b00 */
[----:B------:R-:W-:Y:S01]  /*55b0*/  PLOP3.LUT P4, PT, PT, PT, UP0, 0x80, 0x8 ;  /* 0x000000000008781c */ /* 0x000fe20003f8f008 */
[----:B-----5:R-:W-:Y:S02]  /*55c0*/  HADD2 R112, R112, R18 ;  /* 0x0000001270707230 */ /* 0x020fe40000000000 */
[----:B------:R-:W-:Y:S02]  /*55d0*/  HFMA2 R113, R113, 1, 1, R19 ;  /* 0x3c003c0071717831 */ /* 0x000fe40000000013 */
[----:B------:R-:W-:Y:S02]  /*55e0*/  @!P2 IMAD R120, R11, R14, UR45 ;  /* 0x0000002d0b78ae24 */ /* 0x000fe4000f8e020e */
[----:B------:R-:W-:Y:S01]  /*55f0*/  @!P2 IMAD.SHL.U32 R11, R2, 0x4, RZ ;  /* 0x00000004020ba824 */ /* 0x000fe200078e00ff */
[----:B------:R-:W0:Y:S01]  /*5600*/  @!P2 LDC.64 R14, c[0x0][0x3b8] ;  /* 0x0000ee00ff0eab82 */ /* 0x000e220000000a00 */
[----:B------:R-:W-:-:S03]  /*5610*/  @!P2 IMAD R120, R120, R3, RZ ;  /* 0x000000037878a224 */ /* 0x000fc600078e02ff */
[----:B------:R-:W-:-:S05]  /*5620*/  @!P2 LOP3.LUT R11, R11, 0x4, RZ, 0xc0, !PT ;  /* 0x000000040b0ba812 */ /* 0x000fca00078ec0ff */
        /* <DEDUP_REMOVED lines=10> */
.L_x_655:
[----:B------:R-:W-:Y:S05]  /*56d0*/  BSYNC.RECONVERGENT B1 ;  /* 0x0000000000017941 */ /* 0x000fea0003800200 */
.L_x_654:
[----:B-----5:R-:W-:Y:S02]  /*56e0*/  HMUL2 R11, R80, R82 ;  /* 0x00000052500b7232 */ /* 0x020fe40000000000 */
[----:B01234-:R-:W-:Y:S01]  /*56f0*/  HFMA2 R12, R81, R83, -RZ ;  /* 0x00000053510c7231 */ /* 0x01ffe200001000ff */
[----:B------:R-:W-:Y:S01]  /*5700*/  UMOV UR4, 0xffffffff ;  /* 0xffffffff00047882 */ /* 0x000fe20000000000 */
[----:B------:R-:W-:Y:S01]  /*5710*/  LOP3.LUT R115, R2, 0x1, RZ, 0xc0, !PT ;  /* 0x0000000102737812 */ /* 0x000fe200078ec0ff */
        /* <DEDUP_REMOVED lines=35> */
[----:B------:R0:W1:Y:S02]  /*5950*/  SHFL.BFLY PT, R14, R13, 0x1, 0x1f ;  /* 0x0c201f000d0e7f89 */ /* 0x00006400000e0000 */
.L_x_736:
[----:B------:R-:W-:Y:S01]  /*5960*/  ISETP.EQ.U32.OR P1, PT, R115, 0x1, P1 ;  /* 0x000000017300780c */ /* 0x000fe20000f22470 */
[----:B-1----:R-:W-:Y:S01]  /*5970*/  FADD.FTZ R14, R13, R14 ;  /* 0x0000000e0d0e7221 */ /* 0x002fe20000010000 */
[----:B------:R-:W-:Y:S03]  /*5980*/  BSSY.RECONVERGENT B1, `(.L_x_659) ;  /* 0x000001f000017945 */ /* 0x000fe60003800200 */
[----:B------:R-:W-:-:S08]  /*5990*/  FMUL.FTZ R11, R14, UR18 ;  /* 0x000000120e0b7c20 */ /* 0x000fd00008410000 */
[----:B------:R-:W-:Y:S05]  /*59a0*/  @P1 BRA `(.L_x_660) ;  /* 0x0000000000701947 */ /* 0x000fea0003800000 */
[----:B------:R-:W-:Y:S01]  /*59b0*/  ISETP.NE.U32.AND P1, PT, RZ, UR12, PT ;  /* 0x0000000cff007c0c */ /* 0x000fe2000bf25070 */
[----:B------:R-:W-:Y:S01]  /*59c0*/  UISETP.NE.U32.AND UP0, UPT, UR14, URZ, UPT ;  /* 0x000000ff0e00728c */ /* 0x000fe2000bf05070 */
[----:B------:R-:W-:Y:S02]  /*59d0*/  ISETP.NE.AND P4, PT, R114, RZ, PT ;  /* 0x000000ff7200720c */ /* 0x000fe40003f85270 */
[----:B------:R-:W-:Y:S01]  /*59e0*/  ISETP.NE.AND.EX P1, PT, RZ, UR13, PT, P1 ;  /* 0x0000000dff007c0c */ /* 0x000fe2000bf25310 */
[----:B------:R-:W-:-:S06]  /*59f0*/  UISETP.NE.AND.EX UP0, UPT, UR15, URZ, UPT, UP0 ;  /* 0x000000ff0f00728c */ /* 0x000fcc000bf05300 */
[----:B------:R-:W-:-:S05]  /*5a00*/  PLOP3.LUT P3, PT, PT, PT, UP0, 0x80, 0x8 ;  /* 0x000000000008781c */ /* 0x000fca0003f6f008 */
[----:B------:R-:W1:Y:S01]  /*5a10*/  @UP0 LDCU.64 UR4, c[0x0][0x448] ;  /* 0x00008900ff0407ac */ /* 0x000e620008000a00 */
[----:B0-----:R-:W0:Y:S01]  /*5a20*/  @P1 LDC.64 R12, c[0x0][0x438] ;  /* 0x00010e00ff0c1b82 */ /* 0x001e220000000a00 */
[----:B-1----:R-:W-:Y:S01]  /*5a30*/  @UP0 UIMAD.WIDE.U32 UR4, UR45, 0x2, UR4 ;  /* 0x000000022d0408a5 */ /* 0x002fe2000f8e0004 */
[----:B0-----:R-:W-:-:S05]  /*5a40*/  @P1 IMAD.WIDE R12, R8, 0x2, R12 ;  /* 0x00000002080c1825 */ /* 0x001fca00078e020c */
[----:B------:R-:W-:Y:S01]  /*5a50*/  MOV R14, UR4 ;  /* 0x00000004000e7c02 */ /* 0x000fe20008000f00 */
[----:B------:R-:W-:-:S04]  /*5a60*/  IMAD.U32 R15, RZ, RZ, UR5 ;  /* 0x00000005ff0f7e24 */ /* 0x000fc8000f8e00ff */
[----:B------:R-:W0:Y:S01]  /*5a70*/  @UP0 LDCU UR4, c[0x0][0x408] ;  /* 0x00008100ff0407ac */ /* 0x000e220008000800 */
[----:B------:R-:W2:Y:S01]  /*5a80*/  @P1 LDG.E.U16 R12, desc[UR36][R12.64] ;  /* 0x000000240c0c1981 */ /* 0x000ea2000c1e1500 */
[----:B------:R-:W0:Y:S03]  /*5a90*/  @UP0 LDCU UR5, c[0x0][0x430] ;  /* 0x00008600ff0507ac */ /* 0x000e260008000800 */
[----:B------:R-:W3:Y:S01]  /*5aa0*/  @P3 LDG.E.U16 R14, desc[UR36][R14.64] ;  /* 0x000000240e0e3981 */ /* 0x000ee2000c1e1500 */
[----:B------:R-:W-:Y:S01]  /*5ab0*/  IADD3 R114, PT, PT, R9, -0x1, RZ ;  /* 0xffffffff09727810 */ /* 0x000fe20007ffe0ff */
[----:B0-----:R-:W-:-:S06]  /*5ac0*/  @UP0 UIADD3 UR4, UPT, UPT, UR4, UR5, URZ ;  /* 0x0000000504040290 */ /* 0x001fcc000fffe0ff */
[----:B------:R-:W-:-:S04]  /*5ad0*/  @P3 ISETP.GE.AND P2, PT, R114, UR4, PT ;  /* 0x0000000472003c0c */ /* 0x000fc8000bf46270 */
[----:B------:R-:W-:-:S04]  /*5ae0*/  @P3 SEL R118, RZ, UR39, P2 ;  /* 0x00000027ff763c07 */ /* 0x000fc80009000000 */
[----:B------:R-:W-:-:S04]  /*5af0*/  @P3 IADD3 R118, PT, PT, R9, -UR44, R118 ;  /* 0x8000002c09763c10 */ /* 0x000fc8000fffe076 */
[----:B------:R-:W-:Y:S01]  /*5b00*/  @P3 I2FP.F32.S32 R118, R118 ;  /* 0x0000007600763245 */ /* 0x000fe20000201400 */
[----:B--2---:R-:W-:Y:S02]  /*5b10*/  @P1 HADD2.F32 R114, -RZ, R12.H0_H0 ;  /* 0x2000000cff721230 */ /* 0x004fe40000004100 */
[----:B---3--:R-:W-:-:S03]  /*5b20*/  @P3 HADD2.F32 R12, -RZ, R14.H0_H0 ;  /* 0x2000000eff0c3230 */ /* 0x008fc60000004100 */
[----:B------:R-:W-:-:S04]  /*5b30*/  @P1 FADD.FTZ R11, R11, R114 ;  /* 0x000000720b0b1221 */ /* 0x000fc80000010000 */
[----:B------:R-:W-:-:S05]  /*5b40*/  @P3 FFMA.FTZ R11, R118, R12, R11 ;  /* 0x0000000c760b3223 */ /* 0x000fca000001000b */
[----:B------:R1:W-:Y:S01]  /*5b50*/  STS [R17], R11 ;  /* 0x0000000b11007388 */ /* 0x0003e20000000800 */
[----:B------:R-:W-:-:S07]  /*5b60*/  @!P4 FMNMX.FTZ R0, R0, R11, !PT ;  /* 0x0000000b0000c209 */ /* 0x000fce0007810000 */
.L_x_660:
[----:B------:R-:W-:Y:S05]  /*5b70*/  BSYNC.RECONVERGENT B1 ;  /* 0x0000000000017941 */ /* 0x000fea0003800200 */
.L_x_659:
[----:B------:R-:W-:Y:S01]  /*5b80*/  UIADD3 UR4, UPT, UPT, UR44, -0x1, URZ ;  /* 0xffffffff2c047890 */ /* 0x000fe2000fffe0ff */
[----:B-1----:R-:W-:Y:S01]  /*5b90*/  IADD3 R11, PT, PT, R9, 0x3f, RZ ;  /* 0x0000003f090b7810 */ /* 0x002fe20007ffe0ff */
[----:B------:R-:W-:Y:S01]  /*5ba0*/  VIADD R17, R17, 0x100 ;  /* 0x0000010011117836 */ /* 0x000fe20000000000 */
[----:B------:R-:W-:Y:S01]  /*5bb0*/  IADD3 R6, P2, PT, R6, 0x40, RZ ;  /* 0x0000004006067810 */ /* 0x000fe20007f5e0ff */
[----:B------:R-:W-:Y:S01]  /*5bc0*/  UIADD3 UR4, UPT, UPT, UR4, 0xf, -UR10 ;  /* 0x0000000f04047890 */ /* 0x000fe2000fffe80a */
[----:B------:R-:W-:Y:S02]  /*5bd0*/  IADD3 R9, PT, PT, R9, 0x40, RZ ;  /* 0x0000004009097810 */ /* 0x000fe40007ffe0ff */
[----:B------:R-:W-:Y:S01]  /*5be0*/  IADD3 R8, PT, PT, R8, 0x40, RZ ;  /* 0x0000004008087810 */ /* 0x000fe20007ffe0ff */
[----:B------:R-:W-:Y:S01]  /*5bf0*/  USHF.R.S32.HI UR5, URZ, 0x1f, UR4 ;  /* 0x0000001fff057899 */ /* 0x000fe20008011404 */
[----:B------:R-:W-:-:S03]  /*5c00*/  IMAD.X R7, RZ, RZ, R7, P2 ;  /* 0x000000ffff077224 */ /* 0x000fc600010e0607 */
[----:B------:R-:W-:-:S04]  /*5c10*/  ULEA.HI UR5, UR5, UR4, URZ, 0x4 ;  /* 0x0000000405057291 */ /* 0x000fc8000f8f20ff */
[----:B------:R-:W-:-:S06]  /*5c20*/  ULOP3.LUT UR5, UR5, 0xfffffff0, URZ, 0xc0, !UPT ;  /* 0xfffffff005057892 */ /* 0x000fcc000f8ec0ff */
[----:B------:R-:W-:-:S04]  /*5c30*/  IMAD.U32 R12, RZ, RZ, UR5 ;  /* 0x00000005ff0c7e24 */ /* 0x000fc8000f8e00ff */
[----:B------:R-:W-:-:S05]  /*5c40*/  VIADD R12, R12, UR10 ;  /* 0x0000000a0c0c7c36 */ /* 0x000fca0008000000 */
[----:B------:R-:W-:-:S13]  /*5c50*/  ISETP.GE.AND P1, PT, R11, R12, PT ;  /* 0x0000000c0b00720c */ /* 0x000fda0003f26270 */
[----:B------:R-:W-:Y:S05]  /*5c60*/  @!P1 BRA `(.L_x_661) ;  /* 0xffffffcc00389947 */ /* 0x000fea000383ffff */
.L_x_593:
[----:B0-----:R-:W-:Y:S05]  /*5c70*/  BSYNC B0 ;  /* 0x0000000000007941 */ /* 0x001fea0003800000 */
.L_x_592:
        /* <DEDUP_REMOVED lines=9> */
.L_x_742:
[----:B------:R-:W2:Y:S01]  /*5d10*/  S2R R18, SR_CgaCtaId ;  /* 0x0000000000127919 */ /* 0x000ea20000008800 */
[----:B---3--:R-:W-:Y:S01]  /*5d20*/  LOP3.LUT P0, R0, R2, 0x1f, RZ, 0xc0, !PT ;  /* 0x0000001f02007812 */ /* 0x008fe2000780c0ff */
        /* <DEDUP_REMOVED lines=8> */
[----:B------:R-:W-:Y:S01]  /*5db0*/  IMAD.MOV.U32 R9, RZ, RZ, -0x800001 ;  /* 0xff7fffffff097424 */ /* 0x000fe200078e00ff */
[----:B------:R-:W-:-:S03]  /*5dc0*/  LEA R6, R0, R7, 0x2 ;  /* 0x0000000700067211 */ /* 0x000fc600078e10ff */
[----:B------:R-:W-:Y:S08]  /*5dd0*/  BSSY.RECONVERGENT B0, `(.L_x_663) ;  /* 0x0000154000007945 */ /* 0x000ff00003800200 */
[----:B------:R-:W0:Y:S04]  /*5de0*/  @!P0 LDS R9, [R6] ;  /* 0x0000000006098984 */ /* 0x000e280000000800 */
[----:B0-----:R-:W0:Y:S02]  /*5df0*/  SHFL.BFLY PT, R8, R9, 0x2, 0x1f ;  /* 0x0c401f0009087f89 */ /* 0x001e2400000e0000 */
[----:B0-----:R-:W-:Y:S01]  /*5e00*/  FMNMX.FTZ R10, R8, R9, !PT ;  /* 0x00000009080a7209 */ /* 0x001fe20007810000 */
[----:B------:R-:W-:-:S04]  /*5e10*/  IMAD.MOV.U32 R8, RZ, RZ, RZ ;  /* 0x000000ffff087224 */ /* 0x000fc800078e00ff */
[----:B------:R-:W0:Y:S02]  /*5e20*/  SHFL.BFLY PT, R5, R10, 0x1, 0x1f ;  /* 0x0c201f000a057f89 */ /* 0x000e2400000e0000 */
[----:B0-----:R-:W-:Y:S02]  /*5e30*/  FMNMX.FTZ R7, R10, R5, !PT ;  /* 0x000000050a077209 */ /* 0x001fe40007810000 */
[----:B------:R-:W-:-:S04]  /*5e40*/  IADD3 R5, PT, PT, R2, UR10, RZ ;  /* 0x0000000a02057c10 */ /* 0x000fc8000fffe0ff */
[----:B------:R-:W-:Y:S01]  /*5e50*/  ISETP.GE.AND P0, PT, R5, UR44, PT ;  /* 0x0000002c05007c0c */ /* 0x000fe2000bf06270 */
[----:B------:R-:W0:-:S12]  /*5e60*/  SHFL.IDX PT, R7, R7, RZ, 0x1f ;  /* 0x00001fff07077589 */ /* 0x000e1800000e0000 */
[----:B------:R-:W-:Y:S05]  /*5e70*/  @P0 BRA `(.L_x_664) ;  /* 0x0000001400240947 */ /* 0x000fea0003800000 */
[----:B------:R-:W1:Y:S02]  /*5e80*/  LDC.64 R10, c[0x0][0x420] ;  /* 0x00010800ff0a7b82 */ /* 0x000e640000000a00 */
[----:B-1----:R-:W-:-:S04]  /*5e90*/  ISETP.NE.U32.AND P0, PT, R10, RZ, PT ;  /* 0x000000ff0a00720c */ /* 0x002fc80003f05070 */
[----:B------:R-:W-:-:S13]  /*5ea0*/  ISETP.NE.AND.EX P0, PT, R11, RZ, PT, P0 ;  /* 0x000000ff0b00720c */ /* 0x000fda0003f05300 */
[----:B------:R-:W-:Y:S05]  /*5eb0*/  @P0 BRA `(.L_x_665) ;  /* 0x0000000c00940947 */ /* 0x000fea0003800000 */
[----:B------:R-:W-:Y:S01]  /*5ec0*/  HFMA2 R10, -RZ, RZ, 0, 7.62939453125e-06 ;  /* 0x00000080ff0a7431 */ /* 0x000fe200000001ff */
[----:B------:R-:W-:Y:S01]  /*5ed0*/  LOP3.LUT R8, RZ, R2, RZ, 0x33, !PT ;  /* 0x00000002ff087212 */ /* 0x000fe200078e33ff */
[----:B------:R-:W-:Y:S01]  /*5ee0*/  BSSY.RECONVERGENT B1, `(.L_x_666) ;  /* 0x000001c000017945 */ /* 0x000fe20003800200 */
[----:B------:R-:W-:Y:S02]  /*5ef0*/  MOV R9, R5 ;  /* 0x0000000500097202 */ /* 0x000fe40000000f00 */
[----:B------:R-:W-:-:S04]  /*5f00*/  VIADDMNMX R3, R5, R10, UR44, !PT ;  /* 0x0000002c05037e46 */ /* 0x000fc8000f80010a */
[----:B------:R-:W-:-:S04]  /*5f10*/  IADD3 R3, PT, PT, R3, -UR10, R8 ;  /* 0x8000000a03037c10 */ /* 0x000fc8000fffe008 */
[C---:B------:R-:W-:Y:S02]  /*5f20*/  LOP3.LUT R8, R3.reuse, 0x180, RZ, 0xc0, !PT ;  /* 0x0000018003087812 */ /* 0x040fe400078ec0ff */
[----:B------:R-:W-:Y:S02]  /*5f30*/  ISETP.GE.U32.AND P1, PT, R3, 0x180, PT ;  /* 0x000001800300780c */ /* 0x000fe40003f26070 */
[----:B------:R-:W-:Y:S01]  /*5f40*/  ISETP.NE.AND P0, PT, R8, 0x180, PT ;  /* 0x000001800800780c */ /* 0x000fe20003f05270 */
[----:B------:R-:W-:-:S12]  /*5f50*/  IMAD.MOV.U32 R8, RZ, RZ, RZ ;  /* 0x000000ffff087224 */ /* 0x000fd800078e00ff */
[----:B------:R-:W-:Y:S05]  /*5f60*/  @!P0 BRA `(.L_x_667) ;  /* 0x00000000004c8947 */ /* 0x000fea0003800000 */
[----:B------:R-:W-:Y:S01]  /*5f70*/  VIADD R9, R13, 0x220 ;  /* 0x000002200d097836 */ /* 0x000fe20000000000 */
[----:B------:R-:W-:Y:S02]  /*5f80*/  LEA.HI R3, R3, 0x1, RZ, 0x19 ;  /* 0x0000000103037811 */ /* 0x000fe400078fc8ff */
[----:B------:R-:W-:Y:S02]  /*5f90*/  MOV R8, RZ ;  /* 0x000000ff00087202 */ /* 0x000fe40000000f00 */
[----:B------:R-:W-:Y:S02]  /*5fa0*/  LOP3.LUT R3, R3, 0x3, RZ, 0xc0, !PT ;  /* 0x0000000303037812 */ /* 0x000fe400078ec0ff */
[----:B------:R-:W-:Y:S01]  /*5fb0*/  LEA R11, R18, R9, 0x18 ;  /* 0x00000009120b7211 */ /* 0x000fe200078ec0ff */
[----:B------:R-:W-:Y:S02]  /*5fc0*/  IMAD.MOV.U32 R9, RZ, RZ, R5 ;  /* 0x000000ffff097224 */ /* 0x000fe400078e0005 */
[----:B------:R-:W-:Y:S01]  /*5fd0*/  IMAD.MOV R3, RZ, RZ, -R3 ;  /* 0x000000ffff037224 */ /* 0x000fe200078e0a03 */
[----:B------:R-:W-:-:S07]  /*5fe0*/  LEA R10, R2, R11, 0x2 ;  /* 0x0000000b020a7211 */ /* 0x000fce00078e10ff */
.L_x_668:
[----:B------:R-:W0:Y:S01]  /*5ff0*/  LDS R12, [R10] ;  /* 0x000000000a0c7984 */ /* 0x000e220000000800 */
[----:B------:R-:W-:Y:S01]  /*6000*/  IADD3 R3, PT, PT, R3, 0x1, RZ ;  /* 0x0000000103037810 */ /* 0x000fe20007ffe0ff */
[----:B------:R-:W-:-:S03]  /*6010*/  VIADD R9, R9, 0x80 ;  /* 0x0000008009097836 */ /* 0x000fc60000000000 */
[----:B------:R-:W-:Y:S01]  /*6020*/  ISETP.NE.AND P0, PT, R3, RZ, PT ;  /* 0x000000ff0300720c */ /* 0x000fe20003f05270 */
[----:B0-----:R-:W-:-:S04]  /*6030*/  FADD.FTZ R12, -R7, R12 ;  /* 0x0000000c070c7221 */ /* 0x001fc80000010100 */
[----:B------:R-:W-:-:S04]  /*6040*/  FMUL.FTZ R12, R12, 1.4426950216293334961 ;  /* 0x3fb8aa3b0c0c7820 */ /* 0x000fc80000410000 */
[----:B------:R-:W0:Y:S02]  /*6050*/  MUFU.EX2 R11, R12 ;  /* 0x0000000c000b7308 */ /* 0x000e240000000800 */
[----:B0-----:R0:W-:Y:S01]  /*6060*/  STS [R10], R11 ;  /* 0x0000000b0a007388 */ /* 0x0011e20000000800 */
[----:B------:R-:W-:Y:S01]  /*6070*/  FADD.FTZ R8, R11, R8 ;  /* 0x000000080b087221 */ /* 0x000fe20000010000 */
[----:B0-----:R-:W-:Y:S01]  /*6080*/  IADD3 R10, PT, PT, R10, 0x200, RZ ;  /* 0x000002000a0a7810 */ /* 0x001fe20007ffe0ff */
[----:B------:R-:W-:Y:S06]  /*6090*/  @P0 BRA `(.L_x_668) ;  /* 0xfffffffc00d40947 */ /* 0x000fec000383ffff */
.L_x_667:
[----:B------:R-:W-:Y:S05]  /*60a0*/  BSYNC.RECONVERGENT B1 ;  /* 0x0000000000017941 */ /* 0x000fea0003800200 */
.L_x_666:
[----:B------:R-:W-:Y:S05]  /*60b0*/  @!P1 BRA `(.L_x_664) ;  /* 0x0000001000949947 */ /* 0x000fea0003800000 */
[----:B------:R-:W-:Y:S01]  /*60c0*/  IADD3 R3, PT, PT, -R9, UR44, RZ ;  /* 0x0000002c09037c10 */ /* 0x000fe2000fffe1ff */
[----:B------:R-:W-:Y:S01]  /*60d0*/  USHF.L.U32 UR4, UR10, 0x2, URZ ;  /* 0x000000020a047899 */ /* 0x000fe200080006ff */
[----:B------:R-:W-:Y:S01]  /*60e0*/  VIADD R13, R13, 0x220 ;  /* 0x000002200d0d7836 */ /* 0x000fe20000000000 */
[----:B------:R-:W-:Y:S01]  /*60f0*/  BSSY.RECONVERGENT B1, `(.L_x_669) ;  /* 0x000006e000017945 */ /* 0x000fe20003800200 */
[----:B------:R-:W-:Y:S02]  /*6100*/  ISETP.GT.AND P1, PT, R3, 0x600, PT ;  /* 0x000006000300780c */ /* 0x000fe40003f24270 */
[----:B------:R-:W-:Y:S02]  /*6110*/  PLOP3.LUT P0, PT, PT, PT, PT, 0x80, 0x8 ;  /* 0x000000000008781c */ /* 0x000fe40003f0f070 */
[----:B------:R-:W-:Y:S02]  /*6120*/  LEA R18, R18, R13, 0x18 ;  /* 0x0000000d12127211 */ /* 0x000fe400078ec0ff */
[----:B------:R-:W-:-:S04]  /*6130*/  LEA R3, R9, -UR4, 0x2 ;  /* 0x8000000409037c11 */ /* 0x000fc8000f8e10ff */
[----:B------:R-:W-:-:S03]  /*6140*/  IADD3 R3, PT, PT, R3, 0x400, R18 ;  /* 0x0000040003037810 */ /* 0x000fc60007ffe012 */
[----:B------:R-:W-:Y:S05]  /*6150*/  @!P1 BRA `(.L_x_670) ;  /* 0x00000004009c9947 */ /* 0x000fea0003800000 */
[----:B------:R-:W-:Y:S02]  /*6160*/  MOV R44, UR44 ;  /* 0x0000002c002c7c02 */ /* 0x000fe40008000f00 */
[----:B------:R-:W-:-:S03]  /*6170*/  PLOP3.LUT P0, PT, PT, PT, PT, 0x8, 0x80 ;  /* 0x000000000080781c */ /* 0x000fc60003f0e170 */
[----:B------:R-:W-:-:S10]  /*6180*/  VIADD R44, R44, 0xfffffa00 ;  /* 0xfffffa002c2c7836 */ /* 0x000fd40000000000 */
.L_x_671:
[----:B------:R-:W0:Y:S01]  /*6190*/  LDS R10, [R3+-0x400] ;  /* 0xfffc0000030a7984 */ /* 0x000e220000000800 */
[----:B------:R-:W-:-:S03]  /*61a0*/  IADD3 R9, PT, PT, R9, 0x800, RZ ;  /* 0x0000080009097810 */ /* 0x000fc60007ffe0ff */
[----:B------:R-:W1:Y:S01]  /*61b0*/  LDS R12, [R3+-0x200] ;  /* 0xfffe0000030c7984 */ /* 0x000e620000000800 */
[----:B------:R-:W-:-:S03]  /*61c0*/  ISETP.GE.AND P1, PT, R9, R44, PT ;  /* 0x0000002c0900720c */ /* 0x000fc60003f26270 */
[----:B------:R-:W2:Y:S04]  /*61d0*/  LDS R14, [R3] ;  /* 0x00000000030e7984 */ /* 0x000ea80000000800 */
[----:B------:R-:W3:Y:S04]  /*61e0*/  LDS R18, [R3+0x200] ;  /* 0x0002000003127984 */ /* 0x000ee80000000800 */
[----:B------:R-:W5:Y:S04]  /*61f0*/  LDS R20, [R3+0x400] ;  /* 0x0004000003147984 */ /* 0x000f680000000800 */
[----:B------:R-:W5:Y:S04]  /*6200*/  LDS R22, [R3+0x600] ;  /* 0x0006000003167984 */ /* 0x000f680000000800 */
        /* <DEDUP_REMOVED lines=20> */
[C---:B------:R-:W-:Y:S01]  /*6350*/  FADD.FTZ R22, -R7.reuse, R22 ;  /* 0x0000001607167221 */ /* 0x040fe20000010100 */
[----:B------:R-:W5:Y:S01]  /*6360*/  MUFU.EX2 R14, R14 ;  /* 0x0000000e000e7308 */ /* 0x000f620000000800 */
        /* <DEDUP_REMOVED lines=13> */
[----:B-----5:R-:W-:Y:S01]  /*6440*/  FADD.FTZ R8, R8, R14 ;  /* 0x0000000e08087221 */ /* 0x020fe20000010000 */
[C---:B------:R-:W-:Y:S01]  /*6450*/  FADD.FTZ R30, -R7.reuse, R30 ;  /* 0x0000001e071e7221 */ /* 0x040fe20000010100 */
[----:B------:R-:W5:Y:S01]  /*6460*/  MUFU.EX2 R24, R24 ;  /* 0x0000001800187308 */ /* 0x000f620000000800 */
        /* <DEDUP_REMOVED lines=13> */
[----:B-----5:R-:W-:Y:S01]  /*6540*/  FADD.FTZ R8, R8, R24 ;  /* 0x0000001808087221 */ /* 0x020fe20000010000 */
        /* <DEDUP_REMOVED lines=40> */
.L_x_670:
[----:B------:R-:W-:Y:S05]  /*67d0*/  BSYNC.RECONVERGENT B1 ;  /* 0x0000000000017941 */ /* 0x000fea0003800200 */
.L_x_669:
[----:B------:R-:W-:Y:S01]  /*67e0*/  IADD3 R10, PT, PT, -R9, UR44, RZ ;  /* 0x0000002c090a7c10 */ /* 0x000fe2000fffe1ff */
[----:B------:R-:W-:Y:S03]  /*67f0*/  BSSY.RECONVERGENT B1, `(.L_x_672) ;  /* 0x0000036000017945 */ /* 0x000fe60003800200 */
[----:B------:R-:W-:-:S13]  /*6800*/  ISETP.GT.AND P1, PT, R10, 0x200, PT ;  /* 0x000002000a00780c */ /* 0x000fda0003f24270 */
[----:B------:R-:W-:Y:S05]  /*6810*/  @!P1 BRA `(.L_x_673) ;  /* 0x0000000000cc9947 */ /* 0x000fea0003800000 */
[----:B------:R-:W0:Y:S01]  /*6820*/  LDS R10, [R3+-0x400] ;  /* 0xfffc0000030a7984 */ /* 0x000e220000000800 */
[----:B------:R-:W-:Y:S02]  /*6830*/  PLOP3.LUT P0, PT, PT, PT, PT, 0x8, 0x80 ;  /* 0x000000000080781c */ /* 0x000fe40003f0e170 */
[----:B------:R-:W-:Y:S01]  /*6840*/  IADD3 R9, PT, PT, R9, 0x400, RZ ;  /* 0x0000040009097810 */ /* 0x000fe20007ffe0ff */
[----:B------:R-:W1:Y:S04]  /*6850*/  LDS R12, [R3+-0x200] ;  /* 0xfffe0000030c7984 */ /* 0x000e680000000800 */
[----:B------:R-:W2:Y:S04]  /*6860*/  LDS R14, [R3] ;  /* 0x00000000030e7984 */ /* 0x000ea80000000800 */
[----:B------:R-:W3:Y:S04]  /*6870*/  LDS R18, [R3+0x200] ;  /* 0x0002000003127984 */ /* 0x000ee80000000800 */
[----:B------:R-:W5:Y:S04]  /*6880*/  LDS R20, [R3+0x400] ;  /* 0x0004000003147984 */ /* 0x000f680000000800 */
[----:B------:R-:W5:Y:S04]  /*6890*/  LDS R22, [R3+0x600] ;  /* 0x0006000003167984 */ /* 0x000f680000000800 */
        /* <DEDUP_REMOVED lines=42> */
[----:B0-----:R-:W-:-:S07]  /*6b40*/  VIADD R3, R3, 0x1000 ;  /* 0x0000100003037836 */ /* 0x001fce0000000000 */
.L_x_673:
[----:B------:R-:W-:Y:S05]  /*6b50*/  BSYNC.RECONVERGENT B1 ;  /* 0x0000000000017941 */ /* 0x000fea0003800200 */
.L_x_672:
[----:B------:R-:W-:-:S13]  /*6b60*/  ISETP.LT.OR P0, PT, R9, UR44, P0 ;  /* 0x0000002c09007c0c */ /* 0x000fda0008701670 */
        /* <DEDUP_REMOVED lines=26> */
.L_x_665:
[----:B------:R-:W-:Y:S01]  /*6d10*/  HFMA2 R8, -RZ, RZ, 0, 7.62939453125e-06 ;  /* 0x00000080ff087431 */ /* 0x000fe200000001ff */
[----:B------:R-:W1:Y:S01]  /*6d20*/  S2UR UR4, SR_CTAID.Y ;  /* 0x00000000000479c3 */ /* 0x000e620000002600 */
[----:B------:R-:W-:Y:S01]  /*6d30*/  LOP3.LUT R9, RZ, R2, RZ, 0x33, !PT ;  /* 0x00000002ff097212 */ /* 0x000fe200078e33ff */
[----:B------:R-:W-:Y:S02]  /*6d40*/  BSSY.RECONVERGENT B1, `(.L_x_674) ;  /* 0x0000025000017945 */ /* 0x000fe40003800200 */
[----:B------:R-:W-:-:S04]  /*6d50*/  VIADDMNMX R8, R5, R8, UR44, !PT ;  /* 0x0000002c05087e46 */ /* 0x000fc8000f800108 */
[----:B------:R-:W-:-:S04]  /*6d60*/  IADD3 R9, PT, PT, R8, -UR10, R9 ;  /* 0x8000000a08097c10 */ /* 0x000fc8000fffe009 */
[C---:B------:R-:W-:Y:S02]  /*6d70*/  LOP3.LUT R8, R9.reuse, 0x180, RZ, 0xc0, !PT ;  /* 0x0000018009087812 */ /* 0x040fe400078ec0ff */
[----:B------:R-:W-:Y:S02]  /*6d80*/  ISETP.GE.U32.AND P0, PT, R9, 0x180, PT ;  /* 0x000001800900780c */ /* 0x000fe40003f06070 */
[----:B------:R-:W-:Y:S01]  /*6d90*/  ISETP.NE.AND P1, PT, R8, 0x180, PT ;  /* 0x000001800800780c */ /* 0x000fe20003f25270 */
[----:B------:R-:W-:Y:S02]  /*6da0*/  IMAD.MOV.U32 R8, RZ, RZ, RZ ;  /* 0x000000ffff087224 */ /* 0x000fe400078e00ff */
[----:B-1----:R-:W-:Y:S01]  /*6db0*/  IMAD R20, R3, UR4, RZ ;  /* 0x0000000403147c24 */ /* 0x002fe2000f8e02ff */
[----:B------:R-:W-:-:S04]  /*6dc0*/  MOV R3, R5 ;  /* 0x0000000500037202 */ /* 0x000fc80000000f00 */
[----:B------:R-:W-:-:S05]  /*6dd0*/  SHF.R.S32.HI R22, RZ, 0x1f, R20 ;  /* 0x0000001fff167819 */ /* 0x000fca0000011414 */
[----:B------:R-:W-:Y:S05]  /*6de0*/  @!P1 BRA `(.L_x_675) ;  /* 0x0000000000689947 */ /* 0x000fea0003800000 */
[----:B------:R-:W-:Y:S01]  /*6df0*/  VIADD R13, R13, 0x220 ;  /* 0x000002200d0d7836 */ /* 0x000fe20000000000 */
[----:B------:R-:W-:Y:S02]  /*6e00*/  LEA.HI R3, R9, 0x1, RZ, 0x19 ;  /* 0x0000000109037811 */ /* 0x000fe400078fc8ff */
[--C-:B------:R-:W-:Y:S02]  /*6e10*/  IADD3 R10, P1, P2, R20, R10, R5.reuse ;  /* 0x0000000a140a7210 */ /* 0x100fe40007a3e005 */
[----:B------:R-:W-:Y:S01]  /*6e20*/  LOP3.LUT R9, R3, 0x3, RZ, 0xc0, !PT ;  /* 0x0000000303097812 */ /* 0x000fe200078ec0ff */
[----:B------:R-:W-:Y:S01]  /*6e30*/  IMAD.MOV.U32 R3, RZ, RZ, R5 ;  /* 0x000000ffff037224 */ /* 0x000fe200078e0005 */
[----:B------:R-:W-:Y:S02]  /*6e40*/  LEA R13, R18, R13, 0x18 ;  /* 0x0000000d120d7211 */ /* 0x000fe400078ec0ff */
[----:B------:R-:W-:Y:S01]  /*6e50*/  IADD3.X R11, PT, PT, R22, R11, RZ, P1, P2 ;  /* 0x0000000b160b7210 */ /* 0x000fe20000fe44ff */
[----:B------:R-:W-:Y:S01]  /*6e60*/  IMAD.MOV R9, RZ, RZ, -R9 ;  /* 0x000000ffff097224 */ /* 0x000fe200078e0a09 */
[----:B------:R-:W-:-:S02]  /*6e70*/  MOV R8, RZ ;  /* 0x000000ff00087202 */ /* 0x000fc40000000f00 */
[----:B------:R-:W-:-:S07]  /*6e80*/  LEA R12, R2, R13, 0x2 ;  /* 0x0000000d020c7211 */ /* 0x000fce00078e10ff */
.L_x_676:
[----:B------:R1:W2:Y:S01]  /*6e90*/  LDG.E.U8 R13, desc[UR36][R10.64] ;  /* 0x000000240a0d7981 */ /* 0x0002a2000c1e1100 */
[----:B------:R-:W-:Y:S01]  /*6ea0*/  VIADD R9, R9, 0x1 ;  /* 0x0000000109097836 */ /* 0x000fe20000000000 */
[----:B------:R-:W-:Y:S02]  /*6eb0*/  IADD3 R3, PT, PT, R3, 0x80, RZ ;  /* 0x0000008003037810 */ /* 0x000fe40007ffe0ff */
[----:B-1----:R-:W-:-:S05]  /*6ec0*/  IADD3 R10, P2, PT, R10, 0x80, RZ ;  /* 0x000000800a0a7810 */ /* 0x002fca0007f5e0ff */
[----:B------:R-:W-:Y:S01]  /*6ed0*/  IMAD.X R11, RZ, RZ, R11, P2 ;  /* 0x000000ffff0b7224 */ /* 0x000fe200010e060b */
[----:B--2---:R-:W-:Y:S01]  /*6ee0*/  ISETP.NE.AND P1, PT, R13, RZ, PT ;  /* 0x000000ff0d00720c */ /* 0x004fe20003f25270 */
[----:B------:R-:W-:-:S12]  /*6ef0*/  HFMA2 R13, -RZ, RZ, 0, 0 ;  /* 0x00000000ff0d7431 */ /* 0x000fd800000001ff */
        /* <DEDUP_REMOVED lines=9> */
.L_x_675:
[----:B------:R-:W-:Y:S05]  /*6f90*/  BSYNC.RECONVERGENT B1 ;  /* 0x0000000000017941 */ /* 0x000fea0003800200 */
.L_x_674:
[----:B------:R-:W-:Y:S05]  /*6fa0*/  @!P0 BRA `(.L_x_664) ;  /* 0x0000000000d88947 */ /* 0x000fea0003800000 */
[----:B------:R-:W1:Y:S01]  /*6fb0*/  S2R R12, SR_CgaCtaId ;  /* 0x00000000000c7919 */ /* 0x000e620000008800 */
[----:B------:R-:W2:Y:S01]  /*6fc0*/  LDCU.64 UR8, c[0x0][0x420] ;  /* 0x00008400ff0877ac */ /* 0x000ea20008000a00 */
[----:B------:R-:W-:Y:S01]  /*6fd0*/  MOV R9, 0x400 ;  /* 0x0000040000097802 */ /* 0x000fe20000000f00 */
[----:B------:R-:W-:-:S04]  /*6fe0*/  USHF.L.U32 UR4, UR10, 0x2, URZ ;  /* 0x000000020a047899 */ /* 0x000fc800080006ff */
[----:B------:R-:W-:Y:S02]  /*6ff0*/  VIADD R11, R9, 0x220 ;  /* 0x00000220090b7836 */ /* 0x000fe40000000000 */
[----:B------:R-:W-:Y:S02]  /*7000*/  LEA R9, R3, -UR4, 0x2 ;  /* 0x8000000403097c11 */ /* 0x000fe4000f8e10ff */
[----:B--2---:R-:W-:-:S04]  /*7010*/  IADD3 R10, P0, P1, R20, UR8, R3 ;  /* 0x00000008140a7c10 */ /* 0x004fc8000f91e003 */
[----:B------:R-:W-:Y:S02]  /*7020*/  IADD3 R10, P2, PT, R10, 0x100, RZ ;  /* 0x000001000a0a7810 */ /* 0x000fe40007f5e0ff */
[----:B-1----:R-:W-:Y:S02]  /*7030*/  LEA R12, R12, R11, 0x18 ;  /* 0x0000000b0c0c7211 */ /* 0x002fe400078ec0ff */
[----:B------:R-:W-:Y:S02]  /*7040*/  IADD3.X R11, PT, PT, R22, UR9, RZ, P0, P1 ;  /* 0x00000009160b7c10 */ /* 0x000fe400087e24ff */
[----:B------:R-:W-:Y:S02]  /*7050*/  IADD3 R9, PT, PT, R9, 0x400, R12 ;  /* 0x0000040009097810 */ /* 0x000fe40007ffe00c */
[----:B------:R-:W-:-:S07]  /*7060*/  IADD3.X R11, PT, PT, RZ, R11, RZ, P2, !PT ;  /* 0x0000000bff0b7210 */ /* 0x000fce00017fe4ff */
.L_x_677:
[----:B------:R-:W2:Y:S04]  /*7070*/  LDG.E.U8 R15, desc[UR36][R10.64+-0x100] ;  /* 0xffff00240a0f7981 */ /* 0x000ea8000c1e1100 */
[----:B------:R-:W3:Y:S04]  /*7080*/  LDG.E.U8 R12, desc[UR36][R10.64+-0x80] ;  /* 0xffff80240a0c7981 */ /* 0x000ee8000c1e1100 */
[----:B------:R-:W5:Y:S04]  /*7090*/  LDG.E.U8 R13, desc[UR36][R10.64] ;  /* 0x000000240a0d7981 */ /* 0x000f68000c1e1100 */
[----:B------:R-:W4:Y:S01]  /*70a0*/  LDG.E.U8 R14, desc[UR36][R10.64+0x80] ;  /* 0x000080240a0e7981 */ /* 0x000f22000c1e1100 */
[----:B------:R-:W-:Y:S01]  /*70b0*/  VIADD R3, R3, 0x200 ;  /* 0x0000020003037836 */ /* 0x000fe20000000000 */
[----:B--2---:R-:W-:-:S02]  /*70c0*/  ISETP.NE.AND P0, PT, R15, RZ, PT ;  /* 0x000000ff0f00720c */ /* 0x004fc40003f05270 */
[----:B---3--:R-:W-:Y:S02]  /*70d0*/  ISETP.NE.AND P1, PT, R12, RZ, PT ;  /* 0x000000ff0c00720c */ /* 0x008fe40003f25270 */
[----:B-----5:R-:W-:Y:S02]  /*70e0*/  ISETP.NE.AND P2, PT, R13, RZ, PT ;  /* 0x000000ff0d00720c */ /* 0x020fe40003f45270 */
[----:B----4-:R-:W-:-:S07]  /*70f0*/  ISETP.NE.AND P3, PT, R14, RZ, PT ;  /* 0x000000ff0e00720c */ /* 0x010fce0003f65270 */
[----:B------:R-:W0:Y:S04]  /*7100*/  @!P0 LDS R12, [R9+-0x400] ;  /* 0xfffc0000090c8984 */ /* 0x000e280000000800 */
[----:B------:R-:W1:Y:S04]  /*7110*/  @!P1 LDS R14, [R9+-0x200] ;  /* 0xfffe0000090e9984 */ /* 0x000e680000000800 */
[----:B------:R-:W2:Y:S04]  /*7120*/  @!P2 LDS R18, [R9] ;  /* 0x000000000912a984 */ /* 0x000ea80000000800 */
[----:B------:R-:W3:Y:S01]  /*7130*/  @!P3 LDS R20, [R9+0x200] ;  /* 0x000200000914b984 */ /* 0x000ee20000000800 */
[----:B0-----:R-:W-:Y:S01]  /*7140*/  @!P0 FADD.FTZ R13, -R7, R12 ;  /* 0x0000000c070d8221 */ /* 0x001fe20000010100 */
[----:B------:R-:W-:-:S03]  /*7150*/  IMAD.MOV.U32 R12, RZ, RZ, RZ ;  /* 0x000000ffff0c7224 */ /* 0x000fc600078e00ff */
        /* <DEDUP_REMOVED lines=8> */
[----:B------:R-:W1:Y:S01]  /*71e0*/  @!P1 MUFU.EX2 R14, R15 ;  /* 0x0000000f000e9308 */ /* 0x000e620000000800 */
[----:B------:R-:W-:Y:S01]  /*71f0*/  @!P2 FMUL.FTZ R17, R17, 1.4426950216293334961 ;  /* 0x3fb8aa3b1111a820 */ /* 0x000fe20000410000 */
[----:B------:R-:W-:-:S02]  /*7200*/  HFMA2 R20, -RZ, RZ, 0, 0 ;  /* 0x00000000ff147431 */ /* 0x000fc400000001ff */
[----:B------:R-:W-:Y:S01]  /*7210*/  @!P3 FMUL.FTZ R19, R19, 1.4426950216293334961 ;  /* 0x3fb8aa3b1313b820 */ /* 0x000fe20000410000 */
[----:B------:R-:W-:Y:S01]  /*7220*/  ISETP.GE.AND P0, PT, R3, UR44, PT ;  /* 0x0000002c03007c0c */ /* 0x000fe2000bf06270 */
        /* <DEDUP_REMOVED lines=14> */
.L_x_664:
[----:B------:R-:W-:Y:S05]  /*7310*/  BSYNC.RECONVERGENT B0 ;  /* 0x0000000000007941 */ /* 0x000fea0003800200 */
.L_x_663:
[----:B0-----:R-:W0:Y:S01]  /*7320*/  SHFL.BFLY PT, R3, R8, 0x10, 0x1f ;  /* 0x0e001f0008037f89 */ /* 0x001e2200000e0000 */
[C---:B------:R-:W-:Y:S01]  /*7330*/  ISETP.NE.AND P0, PT, R0.reuse, RZ, PT ;  /* 0x000000ff0000720c */ /* 0x040fe20003f05270 */
[----:B------:R-:W1:Y:S01]  /*7340*/  LDCU UR4, c[0x0][0x3f4] ;  /* 0x00007e80ff0477ac */ /* 0x000e620008000800 */
[----:B------:R-:W-:Y:S01]  /*7350*/  ISETP.GT.U32.AND P1, PT, R0, 0x3, PT ;  /* 0x000000030000780c */ /* 0x000fe20003f24070 */
[----:B------:R-:W2:Y:S01]  /*7360*/  LDCU.U8 UR12, c[0x0][0x48c] ;  /* 0x00009180ff0c77ac */ /* 0x000ea20008000000 */
        /* <DEDUP_REMOVED lines=18> */
[----:B--2---:R-:W-:-:S05]  /*7490*/  ISETP.NE.AND P0, PT, RZ, UR12, PT ;  /* 0x0000000cff007c0c */ /* 0x004fca000bf05270 */
        /* <DEDUP_REMOVED lines=9> */
[----:B------:R-:W-:Y:S05]  /*7530*/  @!P0 BRA `(.L_x_678) ;  /* 0x0000000000248947 */ /* 0x000fea0003800000 */
[----:B------:R-:W2:Y:S01]  /*7540*/  S2UR UR5, SR_CTAID.Y ;  /* 0x00000000000579c3 */ /* 0x000ea20000002600 */
[----:B------:R-:W2:Y:S01]  /*7550*/  LDCU UR8, c[0x0][0x3f8] ;  /* 0x00007f00ff0877ac */ /* 0x000ea20008000800 */
[----:B------:R-:W3:Y:S01]  /*7560*/  LDCU UR4, c[0x0][0x488] ;  /* 0x00009100ff0477ac */ /* 0x000ee20008000800 */
[----:B------:R-:W3:Y:S01]  /*7570*/  LDCU UR9, c[0x0][0x40c] ;  /* 0x00008180ff0977ac */ /* 0x000ee20008000800 */
[----:B------:R-:W5:Y:S01]  /*7580*/  LDCU UR11, c[0x0][0x3f4] ;  /* 0x00007e80ff0b77ac */ /* 0x000f620008000800 */
[----:B--2---:R-:W-:-:S04]  /*7590*/  UIMAD UR5, UR5, UR8, UR45 ;  /* 0x00000008050572a4 */ /* 0x004fc8000f8e022d */
[----:B---3--:R-:W-:-:S04]  /*75a0*/  UIMAD UR4, UR5, UR4, UR9 ;  /* 0x00000004050472a4 */ /* 0x008fc8000f8e0209 */
[----:B-----5:R-:W-:-:S04]  /*75b0*/  UIMAD UR4, UR4, UR11, URZ ;  /* 0x0000000b040472a4 */ /* 0x020fc8000f8e02ff */
[----:B------:R-:W-:-:S12]  /*75c0*/  USHF.R.S32.HI UR5, URZ, 0x1f, UR4 ;  /* 0x0000001fff057899 */ /* 0x000fd80008011404 */
.L_x_678:
[----:B------:R-:W-:Y:S04]  /*75d0*/  BSSY.RECONVERGENT B0, `(.L_x_679) ;  /* 0x0000064000007945 */ /* 0x000fe80003800200 */
[----:B------:R-:W-:Y:S05]  /*75e0*/  @P1 BRA `(.L_x_680) ;  /* 0x0000000400881947 */ /* 0x000fea0003800000 */
[----:B------:R-:W-:Y:S01]  /*75f0*/  HFMA2 R0, -RZ, RZ, 0, 7.62939453125e-06 ;  /* 0x00000080ff007431 */ /* 0x000fe200000001ff */
        /* <DEDUP_REMOVED lines=8> */
[----:B------:R-:W2:Y:S01]  /*7680*/  S2UR UR9, SR_CgaCtaId ;  /* 0x00000000000979c3 */ /* 0x000ea20000008800 */
[----:B------:R-:W3:Y:S01]  /*7690*/  LDCU.64 UR14, c[0x0][0x480] ;  /* 0x00009000ff0e77ac */ /* 0x000ee20008000a00 */
[----:B------:R-:W-:Y:S02]  /*76a0*/  LEA.HI R0, R0, 0x1, RZ, 0x19 ;  /* 0x0000000100007811 */ /* 0x000fe400078fc8ff */
[----:B------:R-:W-:Y:S01]  /*76b0*/  IADD3 R9, P2, PT, R5, UR4, RZ ;  /* 0x0000000405097c10 */ /* 0x000fe2000ff5e0ff */
[----:B------:R-:W-:Y:S02]  /*76c0*/  UMOV UR8, 0x400 ;  /* 0x0000040000087882 */ /* 0x000fe40000000000 */
[C---:B------:R-:W-:Y:S01]  /*76d0*/  IMAD.SHL.U32 R3, R0.reuse, 0x80, RZ ;  /* 0x0000008000037824 */ /* 0x040fe200078e00ff */
[----:B------:R-:W-:Y:S01]  /*76e0*/  UIADD3 UR8, UPT, UPT, UR8, 0x220, URZ ;  /* 0x0000022008087890 */ /* 0x000fe2000fffe0ff */
[----:B------:R-:W-:Y:S02]  /*76f0*/  IADD3.X R6, PT, PT, RZ, UR5, RZ, P2, !PT ;  /* 0x00000005ff067c10 */ /* 0x000fe400097fe4ff */
[----:B------:R-:W-:-:S02]  /*7700*/  LOP3.LUT R0, R0, 0x3, RZ, 0xc0, !PT ;  /* 0x0000000300007812 */ /* 0x000fc400078ec0ff */
[----:B0-----:R-:W-:Y:S02]  /*7710*/  LOP3.LUT R4, R3, 0x180, RZ, 0xc0, !PT ;  /* 0x0000018003047812 */ /* 0x001fe400078ec0ff */
[----:B------:R-:W-:-:S03]  /*7720*/  LEA R3, R2, UR7, 0x1 ;  /* 0x0000000702037c11 */ /* 0x000fc6000f8e08ff */
[----:B------:R-:W-:Y:S01]  /*7730*/  IMAD.IADD R5, R5, 0x1, R4 ;  /* 0x0000000105057824 */ /* 0x000fe200078e0204 */
[C---:B---3--:R-:W-:Y:S02]  /*7740*/  LEA R8, P2, R9.reuse, UR14, 0x2 ;  /* 0x0000000e09087c11 */ /* 0x048fe4000f8410ff */
[----:B------:R-:W-:Y:S02]  /*7750*/  IADD3 R4, PT, PT, -R0, RZ, RZ ;  /* 0x000000ff00047210 */ /* 0x000fe40007ffe1ff */
[----:B------:R-:W-:Y:S01]  /*7760*/  LEA.HI.X R9, R9, UR15, R6, 0x2, P2 ;  /* 0x0000000f09097c11 */ /* 0x000fe200090f1406 */
[----:B--2---:R-:W-:-:S06]  /*7770*/  ULEA UR8, UR9, UR8, 0x18 ;  /* 0x0000000809087291 */ /* 0x004fcc000f8ec0ff */
[----:B------:R-:W-:Y:S01]  /*7780*/  VIADD R3, R3, UR8 ;  /* 0x0000000803037c36 */ /* 0x000fe20008000000 */
[----:B------:R-:W-:-:S07]  /*7790*/  LEA R0, R2, UR8, 0x2 ;  /* 0x0000000802007c11 */ /* 0x000fce000f8e10ff */
.L_x_683:
        /* <DEDUP_REMOVED lines=15> */
.L_x_682:
[----:B------:R-:W-:Y:S05]  /*7890*/  BSYNC.RECONVERGENT B1 ;  /* 0x0000000000017941 */ /* 0x000fea0003800200 */
.L_x_681:
[----:B------:R-:W-:Y:S05]  /*78a0*/  @!P1 BRA `(.L_x_680) ;  /* 0x0000000000d89947 */ /* 0x000fea0003800000 */
[----:B--2---:R-:W2:Y:S01]  /*78b0*/  S2R R7, SR_CgaCtaId ;  /* 0x0000000000077919 */ /* 0x004ea20000008800 */
[----:B------:R-:W3:Y:S01]  /*78c0*/  LDCU.64 UR14, c[0x0][0x480] ;  /* 0x00009000ff0e77ac */ /* 0x000ee20008000a00 */
[----:B0-----:R-:W-:Y:S02]  /*78d0*/  MOV R4, 0x400 ;  /* 0x0000040000047802 */ /* 0x001fe40000000f00 */
        /* <DEDUP_REMOVED lines=11> */
[----:B--2---:R-:W-:Y:S02]  /*7990*/  LEA R4, R7, R4, 0x18 ;  /* 0x0000000407047211 */ /* 0x004fe400078ec0ff */
[----:B------:R-:W-:Y:S02]  /*79a0*/  IADD3.X R7, PT, PT, RZ, UR5, RZ, P2, !PT ;  /* 0x00000005ff077c10 */ /* 0x000fe400097fe4ff */
[----:B------:R-:W-:-:S02]  /*79b0*/  IADD3 R8, P2, PT, R8, 0x400, RZ ;  /* 0x0000040008087810 */ /* 0x000fc40007f5e0ff */
[----:B------:R-:W-:Y:S02]  /*79c0*/  LEA.HI.X R7, R6, UR15, R7, 0x2, P3 ;  /* 0x0000000f06077c11 */ /* 0x000fe400098f1407 */
[--C-:B------:R-:W-:Y:S02]  /*79d0*/  IADD3 R0, PT, PT, R0, 0x400, R4.reuse ;  /* 0x0000040000007810 */ /* 0x100fe40007ffe004 */
[----:B------:R-:W-:Y:S01]  /*79e0*/  IADD3 R3, PT, PT, R3, 0x200, R4 ;  /* 0x0000020003037810 */ /* 0x000fe20007ffe004 */
[----:B------:R-:W-:-:S07]  /*79f0*/  IMAD.X R9, RZ, RZ, R7, P2 ;  /* 0x000000ffff097224 */ /* 0x000fce00010e0607 */
.L_x_684:
        /* <DEDUP_REMOVED lines=8> */
[----:B0-----:R-:W-:-:S04]  /*7a80*/  MOV R6, R8 ;  /* 0x0000000800067202 */ /* 0x001fc80000000f00 */
[----:B------:R-:W-:Y:S01]  /*7a90*/  IADD3 R8, P3, PT, R6, 0x800, RZ ;  /* 0x0000080006087810 */ /* 0x000fe20007f7e0ff */
[----:B-1----:R-:W-:-:S05]  /*7aa0*/  FMUL.FTZ R15, R4, R11 ;  /* 0x0000000b040f7220 */ /* 0x002fca0000410000 */
[----:B------:R-:W-:-:S04]  /*7ab0*/  F2FP.F16.F32.PACK_AB R4, RZ, R15 ;  /* 0x0000000fff04723e */ /* 0x000fc800000000ff */
[----:B------:R-:W-:-:S05]  /*7ac0*/  PRMT R7, R4, 0x7610, R7 ;  /* 0x0000761004077816 */ /* 0x000fca0000000007 */
[----:B------:R0:W-:Y:S04]  /*7ad0*/  STS.U16 [R3+-0x100], R7 ;  /* 0xffff000703007388 */ /* 0x0001e80000000400 */
[----:B------:R-:W1:Y:S01]  /*7ae0*/  LDS R4, [R0] ;  /* 0x0000000000047984 */ /* 0x000e620000000800 */
[----:B0-----:R-:W-:-:S04]  /*7af0*/  IMAD.MOV.U32 R7, RZ, RZ, R9 ;  /* 0x000000ffff077224 */ /* 0x001fc800078e0009 */
[----:B------:R-:W-:Y:S01]  /*7b00*/  IMAD.X R9, RZ, RZ, R7, P3 ;  /* 0x000000ffff097224 */ /* 0x000fe200018e0607 */
[----:B------:R-:W-:Y:S01]  /*7b10*/  @P0 STG.E desc[UR36][R6.64+-0x400], R13 ;  /* 0xfffc000d06000986 */ /* 0x000fe2000c101924 */
[----:B------:R-:W-:-:S13]  /*7b20*/  PLOP3.LUT P0, PT, P1, PT, PT, 0x80, 0x8 ;  /* 0x000000000008781c */ /* 0x000fda0000f0f070 */
[----:B------:R-:W-:Y:S01]  /*7b30*/  @P0 STG.E desc[UR36][R6.64+-0x200], R15 ;  /* 0xfffe000f06000986 */ /* 0x000fe2000c101924 */
[----:B-1----:R-:W-:-:S05]  /*7b40*/  FMUL.FTZ R17, R4, R11 ;  /* 0x0000000b04117220 */ /* 0x002fca0000410000 */
[----:B------:R-:W-:Y:S01]  /*7b50*/  F2FP.F16.F32.PACK_AB R4, RZ, R17 ;  /* 0x00000011ff04723e */ /* 0x000fe200000000ff */
[----:B------:R-:W-:Y:S03]  /*7b60*/  @P0 STG.E desc[UR36][R6.64], R17 ;  /* 0x0000001106000986 */ /* 0x000fe6000c101924 */
[----:B------:R-:W-:-:S05]  /*7b70*/  PRMT R10, R4, 0x7610, R10 ;  /* 0x00007610040a7816 */ /* 0x000fca000000000a */
[----:B------:R-:W-:Y:S04]  /*7b80*/  STS.U16 [R3], R10 ;  /* 0x0000000a03007388 */ /* 0x000fe80000000400 */
[----:B------:R0:W1:Y:S02]  /*7b90*/  LDS R4, [R0+0x200] ;  /* 0x0002000000047984 */ /* 0x0000640000000800 */
[----:B0-----:R-:W-:Y:S01]  /*7ba0*/  IADD3 R0, PT, PT, R0, 0x800, RZ ;  /* 0x0000080000007810 */ /* 0x001fe20007ffe0ff */
[----:B-1----:R-:W-:-:S05]  /*7bb0*/  FMUL.FTZ R19, R4, R11 ;  /* 0x0000000b04137220 */ /* 0x002fca0000410000 */
[----:B------:R-:W-:Y:S01]  /*7bc0*/  @P0 STG.E desc[UR36][R6.64+0x200], R19 ;  /* 0x0002001306000986 */ /* 0x000fe2000c101924 */
[----:B------:R-:W-:-:S05]  /*7bd0*/  F2FP.F16.F32.PACK_AB R4, RZ, R19 ;  /* 0x00000013ff04723e */ /* 0x000fca00000000ff */
[----:B------:R0:W-:Y:S02]  /*7be0*/  STS.U16 [R3+0x100], R4 ;  /* 0x0001000403007388 */ /* 0x0001e40000000400 */
[----:B0-----:R-:W-:Y:S01]  /*7bf0*/  VIADD R3, R3, 0x400 ;  /* 0x0000040003037836 */ /* 0x001fe20000000000 */
[----:B------:R-:W-:Y:S06]  /*7c00*/  @!P2 BRA `(.L_x_684) ;  /* 0xfffffffc007ca947 */ /* 0x000fec000383ffff */
.L_x_680:
[----:B------:R-:W-:Y:S05]  /*7c10*/  BSYNC.RECONVERGENT B0 ;  /* 0x0000000000007941 */ /* 0x000fea0003800200 */
.L_x_679:
[----:B------:R-:W-:Y:S01]  /*7c20*/  UIADD3 UR15, UPT, UPT, UR44, -0x1, URZ ;  /* 0xffffffff2c0f7890 */ /* 0x000fe2000fffe0ff */
[----:B------:R-:W3:Y:S01]  /*7c30*/  S2R R12, SR_CgaCtaId ;  /* 0x00000000000c7919 */ /* 0x000ee20000008800 */
[----:B------:R-:W5:Y:S01]  /*7c40*/  LDCU UR14, c[0x0][0x40c] ;  /* 0x00008180ff0e77ac */ /* 0x000f620008000800 */
[----:B------:R-:W1:Y:S01]  /*7c50*/  S2UR UR5, SR_CTAID.Y ;  /* 0x00000000000579c3 */ /* 0x000e620000002600 */
[----:B------:R-:W-:Y:S01]  /*7c60*/  SHF.R.U32.HI R3, RZ, 0x4, R2 ;  /* 0x00000004ff037819 */ /* 0x000fe20000011602 */
[----:B------:R-:W-:Y:S01]  /*7c70*/  BSSY.RECONVERGENT B0, `(.L_x_685) ;  /* 0x0000025000007945 */ /* 0x000fe20003800200 */
[----:B------:R-:W-:Y:S01]  /*7c80*/  USHF.R.S32.HI UR4, URZ, 0x1f, UR15 ;  /* 0x0000001fff047899 */ /* 0x000fe2000801140f */
[----:B------:R-:W-:Y:S01]  /*7c90*/  SHF.L.U32 R0, R2, 0x3, RZ ;  /* 0x0000000302007819 */ /* 0x000fe200000006ff */
[----:B------:R-:W1:Y:S01]  /*7ca0*/  LDCU UR9, c[0x0][0x3f8] ;  /* 0x00007f00ff0977ac */ /* 0x000e620008000800 */
[----:B------:R-:W-:Y:S02]  /*7cb0*/  MOV R8, 0x400 ;  /* 0x0000040000087802 */ /* 0x000fe40000000f00 */
[----:B--2---:R-:W-:-:S02]  /*7cc0*/  CS2R R6, SRZ ;  /* 0x0000000000067805 */ /* 0x004fc4000001ff00 */
[----:B------:R-:W-:Y:S01]  /*7cd0*/  LOP3.LUT R0, R0, 0x78, RZ, 0xc0, !PT ;  /* 0x0000007800007812 */ /* 0x000fe200078ec0ff */
[----:B------:R-:W-:Y:S01]  /*7ce0*/  ULEA.HI UR4, UR4, UR15, URZ, 0x3 ;  /* 0x0000000f04047291 */ /* 0x000fe2000f8f18ff */
[----:B0-----:R-:W-:Y:S01]  /*7cf0*/  SHF.L.U32 R4, R2, 0x4, RZ ;  /* 0x0000000402047819 */ /* 0x001fe200000006ff */
[----:B------:R-:W0:Y:S01]  /*7d00*/  LDCU UR11, c[0x0][0x3f4] ;  /* 0x00007e80ff0b77ac */ /* 0x000e220008000800 */
[----:B------:R-:W-:Y:S02]  /*7d10*/  VIADD R5, R8, 0x120 ;  /* 0x0000012008057836 */ /* 0x000fe40000000000 */
[----:B------:R-:W-:Y:S01]  /*7d20*/  LOP3.LUT R4, R4, 0xf0, RZ, 0xc0, !PT ;  /* 0x000000f004047812 */ /* 0x000fe200078ec0ff */
[----:B------:R-:W-:-:S04]  /*7d30*/  ULOP3.LUT UR4, UR4, 0xfffffff8, URZ, 0xc0, !UPT ;  /* 0xfffffff804047892 */ /* 0x000fc8000f8ec0ff */
[----:B------:R-:W-:Y:S02]  /*7d40*/  UIADD3 UR4, UPT, UPT, UR15, -UR4, URZ ;  /* 0x800000040f047290 */ /* 0x000fe4000fffe0ff */
[----:B-1----:R-:W-:-:S04]  /*7d50*/  UIMAD UR5, UR5, UR9, UR45 ;  /* 0x00000009050572a4 */ /* 0x002fc8000f8e022d */
[----:B------:R-:W-:Y:S01]  /*7d60*/  ISETP.NE.AND P0, PT, R3, UR4, PT ;  /* 0x0000000403007c0c */ /* 0x000fe2000bf05270 */
[----:B------:R-:W-:-:S03]  /*7d70*/  UIMAD UR8, UR5, 0x60, URZ ;  /* 0x00000060050878a4 */ /* 0x000fc6000f8e02ff */
[----:B-----5:R-:W-:Y:S02]  /*7d80*/  ISETP.NE.OR P0, PT, RZ, UR14, P0 ;  /* 0x0000000eff007c0c */ /* 0x020fe40008705670 */
[----:B---3--:R-:W-:Y:S02]  /*7d90*/  LEA R5, R12, R5, 0x18 ;  /* 0x000000050c057211 */ /* 0x008fe400078ec0ff */
[----:B------:R-:W-:Y:S02]  /*7da0*/  ISETP.GT.U32.OR P0, PT, R0, 0x5f, P0 ;  /* 0x0000005f0000780c */ /* 0x000fe40000704470 */
[----:B0-----:R-:W-:Y:S01]  /*7db0*/  MOV R9, UR11 ;  /* 0x0000000b00097c02 */ /* 0x001fe20008000f00 */
[----:B------:R-:W-:Y:S01]  /*7dc0*/  IMAD.IADD R28, R5, 0x1, R4 ;  /* 0x00000001051c7824 */ /* 0x000fe200078e0204 */
[----:B------:R-:W-:-:S03]  /*7dd0*/  CS2R R4, SRZ ;  /* 0x0000000000047805 */ /* 0x000fc6000001ff00 */
[C-C-:B------:R-:W-:Y:S02]  /*7de0*/  IMAD R21, R9.reuse, UR6, R0.reuse ;  /* 0x0000000609157c24 */ /* 0x140fe4000f8e0200 */
[----:B------:R-:W-:-:S04]  /*7df0*/  IMAD R15, R9, UR8, R0 ;  /* 0x00000008090f7c24 */ /* 0x000fc8000f8e0200 */
        /* <DEDUP_REMOVED lines=11> */
.L_x_687:
[----:B-----5:R0:W-:Y:S02]  /*7eb0*/  STS.128 [R28], R4 ;  /* 0x000000041c007388 */ /* 0x0201e40000000c00 */
.L_x_686:
[----:B------:R-:W-:Y:S05]  /*7ec0*/  BSYNC.RECONVERGENT B0 ;  /* 0x0000000000007941 */ /* 0x000fea0003800200 */
.L_x_685:
[----:B------:R-:W-:Y:S01]  /*7ed0*/  ISETP.GT.U32.AND P0, PT, R0, 0x5f, PT ;  /* 0x0000005f0000780c */ /* 0x000fe20003f04070 */
[----:B------:R-:W-:Y:S01]  /*7ee0*/  BAR.SYNC.DEFER_BLOCKING 0x0 ;  /* 0x0000000000007b1d */ /* 0x000fe20000010000 */
[----:B------:R-:W-:Y:S02]  /*7ef0*/  HFMA2 R30, -RZ, RZ, 0, 0 ;  /* 0x00000000ff1e7431 */ /* 0x000fe400000001ff */
[----:B------:R-:W-:Y:S01]  /*7f00*/  IMAD.MOV.U32 R17, RZ, RZ, RZ ;  /* 0x000000ffff117224 */ /* 0x000fe200078e00ff */
[----:B------:R-:W-:Y:S02]  /*7f10*/  CS2R R18, SRZ ;  /* 0x0000000000127805 */ /* 0x000fe4000001ff00 */
[----:B----4-:R-:W-:Y:S02]  /*7f20*/  CS2R R24, SRZ ;  /* 0x0000000000187805 */ /* 0x010fe4000001ff00 */
[----:B------:R-:W-:Y:S01]  /*7f30*/  CS2R R26, SRZ ;  /* 0x00000000001a7805 */ /* 0x000fe2000001ff00 */
[----:B------:R-:W1:Y:S01]  /*7f40*/  LDCU UR11, c[0x0][0x40c] ;  /* 0x00008180ff0b77ac */ /* 0x000e620008000800 */
[----:B------:R-:W-:Y:S04]  /*7f50*/  BSSY.RECONVERGENT B0, `(.L_x_688) ;  /* 0x0000243000007945 */ /* 0x000fe80003800200 */
[----:B------:R-:W-:Y:S05]  /*7f60*/  @P0 BRA `(.L_x_689) ;  /* 0x0000002400040947 */ /* 0x000fea0003800000 */
[----:B------:R-:W2:Y:S01]  /*7f70*/  LDC.64 R10, c[0x0][0x3c0] ;  /* 0x0000f000ff0a7b82 */ /* 0x000ea20000000a00 */
[----:B------:R-:W-:Y:S01]  /*7f80*/  VIADD R31, R3, UR10 ;  /* 0x0000000a031f7c36 */ /* 0x000fe20008000000 */
[----:B------:R-:W-:Y:S01]  /*7f90*/  VIMNMX R40, PT, PT, R9, UR15, PT ;  /* 0x0000000f09287c48 */ /* 0x000fe2000bfe0100 */
[----:B------:R-:W-:Y:S01]  /*7fa0*/  BSSY.RECONVERGENT B1, `(.L_x_690) ;  /* 0x000010f000017945 */ /* 0x000fe20003800200 */
[----:B------:R-:W-:Y:S01]  /*7fb0*/  IADD3 R29, PT, PT, R8, 0x220, RZ ;  /* 0x00000220081d7810 */ /* 0x000fe20007ffe0ff */
[----:B------:R-:W-:Y:S01]  /*7fc0*/  IMAD.MOV.U32 R17, RZ, RZ, RZ ;  /* 0x000000ffff117224 */ /* 0x000fe200078e00ff */
[----:B------:R-:W-:Y:S02]  /*7fd0*/  ISETP.GE.AND P0, PT, R31, R40, PT ;  /* 0x000000281f00720c */ /* 0x000fe40003f06270 */
[----:B------:R-:W-:-:S04]  /*7fe0*/  LEA R29, R12, R29, 0x18 ;  /* 0x0000001d0c1d7211 */ /* 0x000fc800078ec0ff */
[----:B------:R-:W-:Y:S01]  /*7ff0*/  IADD3 R32, PT, PT, R29, UR7, RZ ;  /* 0x000000071d207c10 */ /* 0x000fe2000fffe0ff */
[----:B--2---:R-:W-:-:S04]  /*8000*/  IMAD.WIDE R8, R15, 0x2, R10 ;  /* 0x000000020f087825 */ /* 0x004fc800078e020a */
[----:B------:R-:W-:Y:S02]  /*8010*/  IMAD.WIDE R10, R21, 0x2, R10 ;  /* 0x00000002150a7825 */ /* 0x000fe400078e020a */
[----:B------:R-:W-:Y:S05]  /*8020*/  @P0 BRA `(.L_x_691) ;  /* 0x0000001000180947 */ /* 0x000fea0003800000 */
[----:B------:R-:W-:Y:S01]  /*8030*/  ULOP3.LUT UR5, URZ, UR10, URZ, 0x33, !UPT ;  /* 0x0000000aff057292 */ /* 0x000fe2000f8e33ff */
[----:B------:R-:W-:Y:S01]  /*8040*/  VIADDMNMX R12, R31, 0x8, R40, !PT ;  /* 0x000000081f0c7846 */ /* 0x000fe20007800128 */
[----:B------:R-:W2:Y:S01]  /*8050*/  LDC.64 R34, c[0x0][0x458] ;  /* 0x00011600ff227b82 */ /* 0x000ea20000000a00 */
[----:B------:R-:W-:Y:S01]  /*8060*/  UIMAD UR6, UR38, UR9, UR45 ;  /* 0x00000009260672a4 */ /* 0x000fe2000f8e022d */
[----:B------:R-:W-:Y:S01]  /*8070*/  BSSY.RECONVERGENT B2, `(.L_x_692) ;  /* 0x0000052000027945 */ /* 0x000fe20003800200 */
[----:B------:R-:W-:Y:S01]  /*8080*/  HFMA2 R17, -RZ, RZ, 0, 0 ;  /* 0x00000000ff117431 */ /* 0x000fe200000001ff */
[----:B------:R-:W-:Y:S01]  /*8090*/  IADD3 R41, PT, PT, -R3, UR5, R12 ;  /* 0x0000000503297c10 */ /* 0x000fe2000fffe10c */
[----:B------:R-:W-:Y:S01]  /*80a0*/  IMAD.MOV.U32 R30, RZ, RZ, RZ ;  /* 0x000000ffff1e7224 */ /* 0x000fe200078e00ff */
[----:B------:R-:W-:Y:S02]  /*80b0*/  MOV R33, R31 ;  /* 0x0000001f00217202 */ /* 0x000fe40000000f00 */
[----:B------:R-:W-:-:S02]  /*80c0*/  CS2R R26, SRZ ;  /* 0x00000000001a7805 */ /* 0x000fc4000001ff00 */
[----:B------:R-:W-:Y:S02]  /*80d0*/  LOP3.LUT R12, R41, 0x18, RZ, 0xc0, !PT ;  /* 0x00000018290c7812 */ /* 0x000fe400078ec0ff */
[----:B------:R-:W-:Y:S02]  /*80e0*/  CS2R R24, SRZ ;  /* 0x0000000000187805 */ /* 0x000fe4000001ff00 */
[----:B------:R-:W-:Y:S02]  /*80f0*/  MOV R13, UR6 ;  /* 0x00000006000d7c02 */ /* 0x000fe40008000f00 */
[----:B------:R-:W-:Y:S02]  /*8100*/  CS2R R18, SRZ ;  /* 0x0000000000127805 */ /* 0x000fe4000001ff00 */
[----:B------:R-:W-:Y:S01]  /*8110*/  ISETP.NE.AND P0, PT, R12, 0x18, PT ;  /* 0x000000180c00780c */ /* 0x000fe20003f05270 */
[----:B------:R-:W-:-:S04]  /*8120*/  IMAD R13, R13, 0x60, R0 ;  /* 0x000000600d0d7824 */ /* 0x000fc800078e0200 */
[----:B--2---:R-:W-:-:S08]  /*8130*/  IMAD.WIDE R34, R13, 0x2, R34 ;  /* 0x000000020d227825 */ /* 0x004fd000078e0222 */
[----:B------:R-:W-:Y:S05]  /*8140*/  @!P0 BRA `(.L_x_693) ;  /* 0x0000000400108947 */ /* 0x000fea0003800000 */
[----:B------:R-:W2:Y:S01]  /*8150*/  LDCU.64 UR12, c[0x0][0x3c0] ;  /* 0x00007800ff0c77ac */ /* 0x000ea20008000a00 */
[----:B------:R-:W-:Y:S01]  /*8160*/  IMAD R12, R31, 0x60, RZ ;  /* 0x000000601f0c7824 */ /* 0x000fe200078e02ff */
[----:B------:R-:W-:Y:S01]  /*8170*/  MOV R33, R31 ;  /* 0x0000001f00217202 */ /* 0x000fe20000000f00 */
[----:B------:R-:W-:Y:S02]  /*8180*/  IMAD.MOV.U32 R30, RZ, RZ, RZ ;  /* 0x000000ffff1e7224 */ /* 0x000fe400078e00ff */
[----:B------:R-:W-:-:S04]  /*8190*/  IMAD.WIDE.U32 R12, R12, 0x2, RZ ;  /* 0x000000020c0c7825 */ /* 0x000fc800078e00ff */
[----:B------:R-:W-:-:S04]  /*81a0*/  IMAD.WIDE R14, R15, 0x2, R12 ;  /* 0x000000020f0e7825 */ /* 0x000fc800078e020c */
[----:B------:R-:W-:Y:S01]  /*81b0*/  IMAD.WIDE R12, R21, 0x2, R12 ;  /* 0x00000002150c7825 */ /* 0x000fe200078e020c */
[----:B--2---:R-:W-:Y:S02]  /*81c0*/  IADD3 R46, P0, PT, R14, UR12, RZ ;  /* 0x0000000c0e2e7c10 */ /* 0x004fe4000ff1e0ff */
[----:B------:R-:W-:Y:S02]  /*81d0*/  LEA.HI R14, R41, 0x1, RZ, 0x1d ;  /* 0x00000001290e7811 */ /* 0x000fe400078fe8ff */
[----:B------:R-:W-:Y:S02]  /*81e0*/  IADD3 R44, P1, PT, R12, UR12, RZ ;  /* 0x0000000c0c2c7c10 */ /* 0x000fe4000ff3e0ff */
[----:B------:R-:W-:Y:S02]  /*81f0*/  LOP3.LUT R14, R14, 0x3, RZ, 0xc0, !PT ;  /* 0x000000030e0e7812 */ /* 0x000fe400078ec0ff */
[----:B------:R-:W-:Y:S02]  /*8200*/  LEA R12, R3, UR7, 0x1 ;  /* 0x00000007030c7c11 */ /* 0x000fe4000f8e08ff */
[----:B------:R-:W-:Y:S01]  /*8210*/  IADD3.X R49, PT, PT, R15, UR13, RZ, P0, !PT ;  /* 0x0000000d0f317c10 */ /* 0x000fe200087fe4ff */
[----:B------:R-:W-:Y:S01]  /*8220*/  IMAD.MOV R43, RZ, RZ, -R14 ;  /* 0x000000ffff2b7224 */ /* 0x000fe200078e0a0e */
[----:B------:R-:W-:-:S02]  /*8230*/  IADD3.X R47, PT, PT, R13, UR13, RZ, P1, !PT ;  /* 0x0000000d0d2f7c10 */ /* 0x000fc40008ffe4ff */
[----:B------:R-:W-:-:S07]  /*8240*/  IADD3 R42, PT, PT, R29, R12, RZ ;  /* 0x0000000c1d2a7210 */ /* 0x000fce0007ffe0ff */
.L_x_695:
[----:B------:R-:W-:Y:S01]  /*8250*/  MOV R12, R44 ;  /* 0x0000002c000c7202 */ /* 0x000fe20000000f00 */
[----:B------:R-:W2:Y:S01]  /*8260*/  LDS.U16 R20, [R42] ;  /* 0x000000002a147984 */ /* 0x000ea20000000400 */
[----:B------:R-:W-:-:S06]  /*8270*/  MOV R13, R47 ;  /* 0x0000002f000d7202 */ /* 0x000fcc0000000f00 */
[----:B------:R-:W5:Y:S01]  /*8280*/  LDG.E.128 R12, desc[UR36][R12.64] ;  /* 0x000000240c0c7981 */ /* 0x000f62000c1e1d00 */
[----:B------:R-:W-:Y:S01]  /*8290*/  UISETP.NE.AND UP0, UPT, UR14, URZ, UPT ;  /* 0x000000ff0e00728c */ /* 0x000fe2000bf05270 */
[----:B--2---:R-:W-:-:S08]  /*82a0*/  HADD2.F32 R45, -RZ, R20.H0_H0 ;  /* 0x20000014ff2d7230 */ /* 0x004fd00000004100 */
[----:B------:R-:W-:Y:S05]  /*82b0*/  BRA.U UP0, `(.L_x_694) ;  /* 0x0000000100507547 */ /* 0x000fea000b800000 */
[----:B------:R-:W-:Y:S01]  /*82c0*/  ISETP.NE.AND P0, PT, R16, RZ, PT ;  /* 0x000000ff1000720c */ /* 0x000fe20003f05270 */
[----:B------:R-:W2:-:S12]  /*82d0*/  LDS.128 R36, [R28] ;  /* 0x000000001c247984 */ /* 0x000e980000000c00 */
[----:B------:R-:W-:Y:S01]  /*82e0*/  VOTEU.ANY UP0, P0 ;  /* 0x0000000000ff7886 */ /* 0x000fe20000000100 */
[----:B------:R-:W-:-:S13]  /*82f0*/  PLOP3.LUT P0, PT, PT, PT, UP0, 0x80, 0x8 ;  /* 0x000000000008781c */ /* 0x000fda0003f0f008 */
[----:B------:R-:W3:Y:S01]  /*8300*/  @P0 LDG.E.128 R20, desc[UR36][R34.64] ;  /* 0x0000002422140981 */ /* 0x000ee2000c1e1d00 */
[----:B------:R-:W-:Y:S02]  /*8310*/  PLOP3.LUT P0, PT, PT, PT, UP0, 0x80, 0x8 ;  /* 0x000000000008781c */ /* 0x000fe40003f0f008 */
        /* <DEDUP_REMOVED lines=10> */
[----:B------:R-:W-:-:S02]  /*83c0*/  @P3 HFMA2 R15, R15, R23, -RZ ;  /* 0x000000170f0f3231 */ /* 0x000fc400001000ff */
[----:B------:R-:W-:Y:S01]  /*83d0*/  IMAD.MOV.U32 R20, RZ, RZ, R46 ;  /* 0x000000ffff147224 */ /* 0x000fe200078e002e */
[----:B------:R-:W-:-:S05]  /*83e0*/  MOV R21, R49 ;  /* 0x0000003100157202 */ /* 0x000fca0000000f00 */
[----:B------:R2:W-:Y:S02]  /*83f0*/  STG.E.128 desc[UR36][R20.64], R12 ;  /* 0x0000000c14007986 */ /* 0x0005e4000c101d24 */
.L_x_694:
[----:B------:R-:W-:Y:S01]  /*8400*/  IADD3 R43, PT, PT, R43, 0x1, RZ ;  /* 0x000000012b2b7810 */ /* 0x000fe20007ffe0ff */
[--C-:B--2--5:R-:W-:Y:S01]  /*8410*/  HADD2.F32 R21, -RZ, R13.reuse.H0_H0 ;  /* 0x2000000dff157230 */ /* 0x124fe20000004100 */
        /* <DEDUP_REMOVED lines=15> */
[C---:B------:R-:W-:Y:S01]  /*8510*/  FFMA.FTZ R19, R45.reuse, R14, R19 ;  /* 0x0000000e2d137223 */ /* 0x040fe20000010013 */
[----:B------:R-:W-:Y:S01]  /*8520*/  FFMA.FTZ R18, R45, R23, R18 ;  /* 0x000000172d127223 */ /* 0x000fe20000010012 */
[----:B------:R-:W-:-:S02]  /*8530*/  VIADD R33, R33, 0x8 ;  /* 0x0000000821217836 */ /* 0x000fc40000000000 */
[----:B------:R-:W-:Y:S01]  /*8540*/  FFMA.FTZ R17, R45, R36, R17 ;  /* 0x000000242d117223 */ /* 0x000fe20000010011 */
[----:B------:R-:W-:Y:S01]  /*8550*/  IADD3 R42, PT, PT, R42, 0x10, RZ ;  /* 0x000000102a2a7810 */ /* 0x000fe20007ffe0ff */
[----:B------:R-:W-:Y:S01]  /*8560*/  IMAD.X R49, RZ, RZ, R49, P1 ;  /* 0x000000ffff317224 */ /* 0x000fe200008e0631 */
[----:B------:R-:W-:Y:S01]  /*8570*/  IADD3.X R47, PT, PT, RZ, R47, RZ, P2, !PT ;  /* 0x0000002fff2f7210 */ /* 0x000fe200017fe4ff */
[----:B------:R-:W-:Y:S06]  /*8580*/  @P0 BRA `(.L_x_695) ;  /* 0xfffffffc00300947 */ /* 0x000fec000383ffff */
.L_x_693:
[----:B-1----:R-:W-:Y:S05]  /*8590*/  BSYNC.RECONVERGENT B2 ;  /* 0x0000000000027941 */ /* 0x002fea0003800200 */
.L_x_692:
[----:B------:R-:W-:-:S13]  /*85a0*/  ISETP.GE.U32.AND P0, PT, R41, 0x18, PT ;  /* 0x000000182900780c */ /* 0x000fda0003f06070 */
[----:B------:R-:W-:Y:S05]  /*85b0*/  @!P0 BRA `(.L_x_691) ;  /* 0x0000000800b48947 */ /* 0x000fea0003800000 */
[----:B------:R-:W1:Y:S02]  /*85c0*/  LDCU UR5, c[0x0][0x40c] ;  /* 0x00008180ff0577ac */ /* 0x000e640008000800 */
[----:B-1----:R-:W-:-:S06]  /*85d0*/  UISETP.NE.AND UP0, UPT, UR5, URZ, UPT ;  /* 0x000000ff0500728c */ /* 0x002fcc000bf05270 */
[----:B------:R-:W-:-:S13]  /*85e0*/  PLOP3.LUT P0, PT, PT, PT, UP0, 0x80, 0x8 ;  /* 0x000000000008781c */ /* 0x000fda0003f0f008 */
.L_x_701:
[----:B------:R-:W-:Y:S01]  /*85f0*/  IMAD R41, R33, 0x60, RZ ;  /* 0x0000006021297824 */ /* 0x000fe200078e02ff */
[----:B------:R-:W-:-:S03]  /*8600*/  ISETP.NE.AND P5, PT, R16, RZ, PT ;  /* 0x000000ff1000720c */ /* 0x000fc60003fa5270 */
[----:B------:R-:W-:-:S06]  /*8610*/  IMAD.WIDE.U32 R12, R41, 0x2, R10 ;  /* 0x00000002290c7825 */ /* 0x000fcc00078e000a */
[----:B------:R-:W5:Y:S01]  /*8620*/  LDG.E.128 R12, desc[UR36][R12.64] ;  /* 0x000000240c0c7981 */ /* 0x000f62000c1e1d00 */
[----:B------:R-:W-:Y:S04]  /*8630*/  BSSY.RECONVERGENT B2, `(.L_x_696) ;  /* 0x0000014000027945 */ /* 0x000fe80003800200 */
[----:B------:R-:W-:Y:S05]  /*8640*/  @P0 BRA `(.L_x_697) ;  /* 0x0000000000480947 */ /* 0x000fea0003800000 */
[----:B------:R-:W-:Y:S01]  /*8650*/  VOTEU.ANY UP0, P5 ;  /* 0x0000000000ff7886 */ /* 0x000fe20002800100 */
[----:B------:R-:W-:Y:S01]  /*8660*/  PLOP3.LUT P0, PT, PT, PT, UP0, 0x80, 0x8 ;  /* 0x000000000008781c */ /* 0x000fe20003f0f008 */
[----:B------:R-:W1:-:S12]  /*8670*/  LDS.128 R20, [R28] ;  /* 0x000000001c147984 */ /* 0x000e580000000c00 */
[----:B------:R-:W2:Y:S01]  /*8680*/  @P0 LDG.E.128 R36, desc[UR36][R34.64] ;  /* 0x0000002422240981 */ /* 0x000ea2000c1e1d00 */
[----:B------:R-:W-:Y:S02]  /*8690*/  PLOP3.LUT P0, PT, PT, PT, UP0, 0x80, 0x8 ;  /* 0x000000000008781c */ /* 0x000fe40003f0f008 */
[----:B------:R-:W-:Y:S02]  /*86a0*/  PLOP3.LUT P1, PT, PT, PT, UP0, 0x80, 0x8 ;  /* 0x000000000008781c */ /* 0x000fe40003f2f008 */
[----:B------:R-:W-:Y:S02]  /*86b0*/  PLOP3.LUT P2, PT, PT, PT, UP0, 0x80, 0x8 ;  /* 0x000000000008781c */ /* 0x000fe40003f4f008 */
[----:B------:R-:W-:Y:S01]  /*86c0*/  PLOP3.LUT P3, PT, PT, PT, UP0, 0x80, 0x8 ;  /* 0x000000000008781c */ /* 0x000fe20003f6f008 */
[----:B-1---5:R-:W-:Y:S02]  /*86d0*/  HFMA2 R12, R12, 1, 1, R20 ;  /* 0x3c003c000c0c7831 */ /* 0x022fe40000000014 */
[----:B------:R-:W-:-:S02]  /*86e0*/  HADD2 R13, R13, R21 ;  /* 0x000000150d0d7230 */ /* 0x000fc40000000000 */
        /* <DEDUP_REMOVED lines=8> */
.L_x_697:
[----:B------:R-:W-:Y:S05]  /*8770*/  BSYNC.RECONVERGENT B2 ;  /* 0x0000000000027941 */ /* 0x000fea0003800200 */
.L_x_696:
[C---:B------:R-:W-:Y:S01]  /*8780*/  IADD3 R51, PT, PT, R41.reuse, 0x300, RZ ;  /* 0x0000030029337810 */ /* 0x040fe20007ffe0ff */
[----:B------:R-:W-:Y:S01]  /*8790*/  UISETP.NE.AND UP0, UPT, UR11, URZ, UPT ;  /* 0x000000ff0b00728c */ /* 0x000fe2000bf05270 */
[C---:B------:R-:W-:Y:S01]  /*87a0*/  IADD3 R53, PT, PT, R41.reuse, 0x600, RZ ;  /* 0x0000060029357810 */ /* 0x040fe20007ffe0ff */
[----:B------:R-:W-:Y:S02]  /*87b0*/  VIADD R41, R41, 0x900 ;  /* 0x0000090029297836 */ /* 0x000fe40000000000 */
[--C-:B-1----:R-:W-:Y:S02]  /*87c0*/  IMAD.WIDE.U32 R20, R51, 0x2, R10.reuse ;  /* 0x0000000233147825 */ /* 0x102fe400078e000a */
[----:B------:R-:W-:Y:S02]  /*87d0*/  PLOP3.LUT P0, PT, PT, PT, UP0, 0x80, 0x8 ;  /* 0x000000000008781c */ /* 0x000fe40003f0f008 */
[--C-:B------:R-:W-:Y:S02]  /*87e0*/  IMAD.WIDE.U32 R42, R53, 0x2, R10.reuse ;  /* 0x00000002352a7825 */ /* 0x100fe400078e000a */
[----:B------:R-:W5:Y:S02]  /*87f0*/  LDG.E.128 R20, desc[UR36][R20.64] ;  /* 0x0000002414147981 */ /* 0x000f64000c1e1d00 */
[----:B------:R-:W-:-:S07]  /*8800*/  IMAD.WIDE.U32 R48, R41, 0x2, R10 ;  /* 0x0000000229307825 */ /* 0x000fce00078e000a */
        /* <DEDUP_REMOVED lines=19> */
.L_x_698:
[----:B-1----:R1:W5:Y:S01]  /*8940*/  LDG.E.128 R36, desc[UR36][R42.64] ;  /* 0x000000242a247981 */ /* 0x002362000c1e1d00 */
        /* <DEDUP_REMOVED lines=10> */
[----:B--2--5:R-:W-:Y:S02]  /*89f0*/  HADD2 R36, R36, R56 ;  /* 0x0000003824247230 */ /* 0x024fe40000000000 */
[----:B------:R-:W-:-:S02]  /*8a00*/  HFMA2 R37, R37, 1, 1, R57 ;  /* 0x3c003c0025257831 */ /* 0x000fc40000000039 */
[----:B------:R-:W-:Y:S02]  /*8a10*/  HADD2 R38, R38, R58 ;  /* 0x0000003a26267230 */ /* 0x000fe40000000000 */
[----:B------:R-:W-:Y:S02]  /*8a20*/  HFMA2 R39, R39, 1, 1, R59 ;  /* 0x3c003c0027277831 */ /* 0x000fe4000000003b */
[----:B---3--:R-:W-:Y:S02]  /*8a30*/  @P1 HMUL2 R36, R36, R44 ;  /* 0x0000002c24241232 */ /* 0x008fe40000000000 */
[----:B------:R-:W-:Y:S02]  /*8a40*/  @P2 HFMA2 R37, R37, R45, -RZ ;  /* 0x0000002d25252231 */ /* 0x000fe400001000ff */
[----:B------:R-:W-:Y:S02]  /*8a50*/  @P3 HMUL2 R38, R38, R46 ;  /* 0x0000002e26263232 */ /* 0x000fe40000000000 */
[----:B------:R-:W-:-:S05]  /*8a60*/  @P4 HFMA2 R39, R39, R47, -RZ ;  /* 0x0000002f27274231 */ /* 0x000fca00001000ff */
[----:B------:R2:W-:Y:S02]  /*8a70*/  STG.E.128 desc[UR36][R42.64], R36 ;  /* 0x000000242a007986 */ /* 0x0005e4000c101d24 */
.L_x_699:
[----:B-12---:R-:W-:Y:S01]  /*8a80*/  IADD3 R43, PT, PT, R33, -UR10, RZ ;  /* 0x8000000a212b7c10 */ /* 0x006fe2000fffe0ff */
[----:B------:R1:W5:Y:S02]  /*8a90*/  LDG.E.128 R44, desc[UR36][R48.64] ;  /* 0x00000024302c7981 */ /* 0x000364000c1e1d00 */
[--C-:B-----5:R-:W-:Y:S01]  /*8aa0*/  HADD2.F32 R51, -RZ, R13.reuse.H0_H0 ;  /* 0x2000000dff337230 */ /* 0x120fe20000004100 */
[----:B------:R-:W-:Y:S01]  /*8ab0*/  LEA R54, R43, R32, 0x1 ;  /* 0x000000202b367211 */ /* 0x000fe200078e08ff */
[----:B------:R-:W-:Y:S02]  /*8ac0*/  HADD2.F32 R50, -RZ, R13.H1_H1 ;  /* 0x3000000dff327230 */ /* 0x000fe40000004100 */
[--C-:B------:R-:W-:Y:S02]  /*8ad0*/  HADD2.F32 R13, -RZ, R14.reuse.H0_H0 ;  /* 0x2000000eff0d7230 */ /* 0x100fe40000004100 */
[----:B------:R-:W2:Y:S01]  /*8ae0*/  LDS.U16 R42, [R54] ;  /* 0x00000000362a7984 */ /* 0x000ea20000000400 */
[----:B------:R-:W-:-:S02]  /*8af0*/  HADD2.F32 R14, -RZ, R14.H1_H1 ;  /* 0x3000000eff0e7230 */ /* 0x000fc40000004100 */
[--C-:B-1----:R-:W-:Y:S01]  /*8b00*/  HADD2.F32 R48, -RZ, R15.reuse.H1_H1 ;  /* 0x3000000fff307230 */ /* 0x102fe20000004100 */
[----:B------:R-:W1:Y:S01]  /*8b10*/  LDS.U16 R52, [R54+0x10] ;  /* 0x0000100036347984 */ /* 0x000e620000000400 */
[----:B------:R-:W-:Y:S02]  /*8b20*/  HADD2.F32 R49, -RZ, R15.H0_H0 ;  /* 0x2000000fff317230 */ /* 0x000fe40000004100 */
[----:B------:R-:W-:Y:S01]  /*8b30*/  HADD2.F32 R15, -RZ, R20.H1_H1 ;  /* 0x30000014ff0f7230 */ /* 0x000fe20000004100 */
[----:B------:R-:W3:Y:S01]  /*8b40*/  LDS.U16 R53, [R54+0x20] ;  /* 0x0000200036357984 */ /* 0x000ee20000000400 */
[----:B--2---:R-:W-:Y:S02]  /*8b50*/  HADD2.F32 R43, -RZ, R42.H0_H0 ;  /* 0x2000002aff2b7230 */ /* 0x004fe40000004100 */
[--C-:B------:R-:W-:Y:S02]  /*8b60*/  HADD2.F32 R42, -RZ, R12.reuse.H0_H0 ;  /* 0x2000000cff2a7230 */ /* 0x100fe40000004100 */
[----:B------:R-:W-:-:S02]  /*8b70*/  HADD2.F32 R12, -RZ, R12.H1_H1 ;  /* 0x3000000cff0c7230 */ /* 0x000fc40000004100 */
[C---:B------:R-:W-:Y:S01]  /*8b80*/  FFMA.FTZ R50, R43.reuse, R50, R25 ;  /* 0x000000322b327223 */ /* 0x040fe20000010019 */
[C---:B------:R-:W-:Y:S01]  /*8b90*/  FFMA.FTZ R14, R43.reuse, R14, R19 ;  /* 0x0000000e2b0e7223 */ /* 0x040fe20000010013 */
[----:B-1----:R-:W-:Y:S02]  /*8ba0*/  HADD2.F32 R52, -RZ, R52.H0_H0 ;  /* 0x20000034ff347230 */ /* 0x002fe40000004100 */
[C---:B------:R-:W-:Y:S01]  /*8bb0*/  FFMA.FTZ R48, R43.reuse, R48, R17 ;  /* 0x000000302b307223 */ /* 0x040fe20000010011 */
[C---:B------:R-:W-:Y:S01]  /*8bc0*/  FFMA.FTZ R12, R43.reuse, R12, R27 ;  /* 0x0000000c2b0c7223 */ /* 0x040fe2000001001b */
[--C-:B------:R-:W-:Y:S02]  /*8bd0*/  HADD2.F32 R19, -RZ, R22.reuse.H0_H0 ;  /* 0x20000016ff137230 */ /* 0x100fe40000004100 */
[C---:B------:R-:W-:Y:S01]  /*8be0*/  FFMA.FTZ R24, R43.reuse, R13, R24 ;  /* 0x0000000d2b187223 */ /* 0x040fe20000010018 */
[----:B------:R-:W-:Y:S02]  /*8bf0*/  HADD2.F32 R25, -RZ, R22.H1_H1 ;  /* 0x30000016ff197230 */ /* 0x000fe40000004100 */
[----:B------:R-:W-:Y:S01]  /*8c00*/  FFMA.FTZ R18, R43, R49, R18 ;  /* 0x000000312b127223 */ /* 0x000fe20000010012 */
[----:B------:R-:W-:-:S02]  /*8c10*/  HADD2.F32 R27, -RZ, R23.H0_H0 ;  /* 0x20000017ff1b7230 */ /* 0x000fc40000004100 */
[C---:B------:R-:W-:Y:S01]  /*8c20*/  FFMA.FTZ R55, R43.reuse, R42, R30 ;  /* 0x0000002a2b377223 */ /* 0x040fe2000001001e */
[--C-:B------:R-:W-:Y:S02]  /*8c30*/  HADD2.F32 R17, -RZ, R21.reuse.H0_H0 ;  /* 0x20000015ff117230 */ /* 0x100fe40000004100 */
[----:B------:R-:W-:Y:S01]  /*8c40*/  FFMA.FTZ R26, R43, R51, R26 ;  /* 0x000000332b1a7223 */ /* 0x000fe2000001001a */
[----:B------:R-:W-:Y:S02]  /*8c50*/  HADD2.F32 R13, -RZ, R20.H0_H0 ;  /* 0x20000014ff0d7230 */ /* 0x000fe40000004100 */
[C---:B------:R-:W-:Y:S01]  /*8c60*/  FFMA.FTZ R15, R52.reuse, R15, R12 ;  /* 0x0000000f340f7223 */ /* 0x040fe2000001000c */
[----:B------:R-:W-:Y:S02]  /*8c70*/  HADD2.F32 R21, -RZ, R21.H1_H1 ;  /* 0x30000015ff157230 */ /* 0x000fe40000004100 */
[----:B------:R-:W-:Y:S01]  /*8c80*/  FFMA.FTZ R19, R52, R19, R24 ;  /* 0x0000001334137223 */ /* 0x000fe20000010018 */
[----:B------:R-:W-:-:S02]  /*8c90*/  HADD2.F32 R23, -RZ, R23.H1_H1 ;  /* 0x30000017ff177230 */ /* 0x000fc40000004100 */
[C---:B------:R-:W-:Y:S01]  /*8ca0*/  FFMA.FTZ R25, R52.reuse, R25, R14 ;  /* 0x0000001934197223 */ /* 0x040fe2000001000e */
[C---:B------:R-:W-:Y:S01]  /*8cb0*/  FFMA.FTZ R27, R52.reuse, R27, R18 ;  /* 0x0000001b341b7223 */ /* 0x040fe20000010012 */
[----:B------:R-:W-:Y:S02]  /*8cc0*/  HADD2.F32 R12, -RZ, R36.H0_H0 ;  /* 0x20000024ff0c7230 */ /* 0x000fe40000004100 */
[C---:B------:R-:W-:Y:S01]  /*8cd0*/  FFMA.FTZ R30, R52.reuse, R13, R55 ;  /* 0x0000000d341e7223 */ /* 0x040fe20000010037 */
[----:B------:R-:W-:Y:S02]  /*8ce0*/  HADD2.F32 R20, -RZ, R38.H0_H0 ;  /* 0x20000026ff147230 */ /* 0x000fe40000004100 */
[C---:B------:R-:W-:Y:S01]  /*8cf0*/  FFMA.FTZ R17, R52.reuse, R17, R26 ;  /* 0x0000001134117223 */ /* 0x040fe2000001001a */
[----:B---3--:R-:W-:Y:S02]  /*8d00*/  HADD2.F32 R53, -RZ, R53.H0_H0 ;  /* 0x20000035ff357230 */ /* 0x008fe40000004100 */
[----:B------:R-:W-:Y:S01]  /*8d10*/  FFMA.FTZ R21, R52, R21, R50 ;  /* 0x0000001534157223 */ /* 0x000fe20000010032 */
[----:B------:R-:W-:-:S02]  /*8d20*/  HADD2.F32 R36, -RZ, R36.H1_H1 ;  /* 0x30000024ff247230 */ /* 0x000fc40000004100 */
[----:B------:R-:W-:Y:S01]  /*8d30*/  FFMA.FTZ R23, R52, R23, R48 ;  /* 0x0000001734177223 */ /* 0x000fe20000010030 */
[--C-:B------:R-:W-:Y:S02]  /*8d40*/  HADD2.F32 R14, -RZ, R37.reuse.H0_H0 ;  /* 0x20000025ff0e7230 */ /* 0x100fe40000004100 */
[C---:B------:R-:W-:Y:S01]  /*8d50*/  FFMA.FTZ R20, R53.reuse, R20, R19 ;  /* 0x0000001435147223 */ /* 0x040fe20000010013 */
        /* <DEDUP_REMOVED lines=20> */
[----:B-1----:R-:W-:Y:S02]  /*8ea0*/  HFMA2 R44, R44, 1, 1, R48 ;  /* 0x3c003c002c2c7831 */ /* 0x002fe40000000030 */
        /* <DEDUP_REMOVED lines=9> */
.L_x_700:
[----:B-1----:R-:W1:Y:S01]  /*8f40*/  LDS.U16 R12, [R54+0x30] ;  /* 0x00003000360c7984 */ /* 0x002e620000000400 */
[----:B------:R-:W-:Y:S02]  /*8f50*/  VIADD R33, R33, 0x20 ;  /* 0x0000002021217836 */ /* 0x000fe40000000000 */
[----:B------:R-:W-:Y:S02]  /*8f60*/  HADD2.F32 R25, -RZ, R45.H1_H1 ;  /* 0x3000002dff197230 */ /* 0x000fe40000004100 */
[----:B------:R-:W-:Y:S01]  /*8f70*/  HADD2.F32 R17, -RZ, R46.H0_H0 ;  /* 0x2000002eff117230 */ /* 0x000fe20000004100 */
[----:B------:R-:W-:Y:S01]  /*8f80*/  ISETP.GE.AND P1, PT, R33, R40, PT ;  /* 0x000000282100720c */ /* 0x000fe20003f26270 */
[----:B------:R-:W-:Y:S02]  /*8f90*/  HADD2.F32 R21, -RZ, R47.H0_H0 ;  /* 0x2000002fff157230 */ /* 0x000fe40000004100 */
[--C-:B------:R-:W-:Y:S02]  /*8fa0*/  HADD2.F32 R13, -RZ, R44.reuse.H0_H0 ;  /* 0x2000002cff0d7230 */ /* 0x100fe40000004100 */
[----:B------:R-:W-:-:S02]  /*8fb0*/  HADD2.F32 R27, -RZ, R44.H1_H1 ;  /* 0x3000002cff1b7230 */ /* 0x000fc40000004100 */
[----:B------:R-:W-:Y:S02]  /*8fc0*/  HADD2.F32 R15, -RZ, R45.H0_H0 ;  /* 0x2000002dff0f7230 */ /* 0x000fe40000004100 */
[----:B------:R-:W-:Y:S02]  /*8fd0*/  HADD2.F32 R19, -RZ, R46.H1_H1 ;  /* 0x3000002eff137230 */ /* 0x000fe40000004100 */
[----:B------:R-:W-:Y:S02]  /*8fe0*/  HADD2.F32 R47, -RZ, R47.H1_H1 ;  /* 0x3000002fff2f7230 */ /* 0x000fe40000004100 */
[----:B-1----:R-:W-:-:S05]  /*8ff0*/  HADD2.F32 R12, -RZ, R12.H0_H0 ;  /* 0x2000000cff0c7230 */ /* 0x002fca0000004100 */
        /* <DEDUP_REMOVED lines=9> */
.L_x_691:
[----:B-1----:R-:W-:Y:S05]  /*9090*/  BSYNC.RECONVERGENT B1 ;  /* 0x0000000000017941 */ /* 0x002fea0003800200 */
.L_x_690:
[----:B------:R-:W-:Y:S01]  /*90a0*/  ISETP.GE.AND P0, PT, R31, UR15, PT ;  /* 0x0000000f1f007c0c */ /* 0x000fe2000bf06270 */
[----:B------:R-:W-:-:S12]  /*90b0*/  BSSY.RECONVERGENT B1, `(.L_x_702) ;  /* 0x00000f4000017945 */ /* 0x000fd80003800200 */
[----:B------:R-:W-:Y:S05]  /*90c0*/  @P0 BRA `(.L_x_703) ;  /* 0x0000000c00c80947 */ /* 0x000fea0003800000 */
[----:B------:R-:W1:Y:S01]  /*90d0*/  LDCU UR5, c[0x0][0x3f8] ;  /* 0x00007f00ff0577ac */ /* 0x000e620008000800 */
[----:B------:R-:W-:Y:S01]  /*90e0*/  IADD3 R33, PT, PT, R31, 0x8, RZ ;  /* 0x000000081f217810 */ /* 0x000fe20007ffe0ff */
[----:B------:R-:W2:Y:S01]  /*90f0*/  LDC.64 R20, c[0x0][0x458] ;  /* 0x00011600ff147b82 */ /* 0x000ea20000000a00 */
[----:B------:R-:W-:Y:S01]  /*9100*/  BSSY.RECONVERGENT B2, `(.L_x_704) ;  /* 0x0000053000027945 */ /* 0x000fe20003800200 */
[----:B------:R-:W-:Y:S01]  /*9110*/  ULOP3.LUT UR6, URZ, UR10, URZ, 0x33, !UPT ;  /* 0x0000000aff067292 */ /* 0x000fe2000f8e33ff */
[----:B------:R-:W-:-:S05]  /*9120*/  VIMNMX R12, PT, PT, R33, UR15, !PT ;  /* 0x0000000f210c7c48 */ /* 0x000fca000ffe0100 */
[----:B------:R-:W-:Y:S01]  /*9130*/  IADD3 R34, PT, PT, -R3, UR6, R12 ;  /* 0x0000000603227c10 */ /* 0x000fe2000fffe10c */
[----:B------:R-:W-:-:S03]  /*9140*/  IMAD.MOV.U32 R12, RZ, RZ, R31 ;  /* 0x000000ffff0c7224 */ /* 0x000fc600078e001f */
[----:B------:R-:W-:Y:S01]  /*9150*/  LOP3.LUT P0, RZ, R34, 0x8, RZ, 0xc0, !PT ;  /* 0x0000000822ff7812 */ /* 0x000fe2000780c0ff */
[----:B-1----:R-:W-:-:S06]  /*9160*/  UIMAD UR5, UR38, UR5, UR45 ;  /* 0x00000005260572a4 */ /* 0x002fcc000f8e022d */
[----:B------:R-:W-:-:S05]  /*9170*/  MOV R13, UR5 ;  /* 0x00000005000d7c02 */ /* 0x000fca0008000f00 */
[----:B------:R-:W-:-:S04]  /*9180*/  IMAD R13, R13, 0x60, R0 ;  /* 0x000000600d0d7824 */ /* 0x000fc800078e0200 */
[----:B--2---:R-:W-:Y:S01]  /*9190*/  IMAD.WIDE R20, R13, 0x2, R20 ;  /* 0x000000020d147825 */ /* 0x004fe200078e0214 */
[----:B------:R-:W-:Y:S06]  /*91a0*/  @P0 BRA `(.L_x_705) ;  /* 0x0000000400200947 */ /* 0x000fec0003800000 */
[----:B------:R-:W1:Y:S01]  /*91b0*/  LDC R14, c[0x0][0x3f4] ;  /* 0x0000fd00ff0e7b82 */ /* 0x000e620000000800 */
        /* <DEDUP_REMOVED lines=12> */
[----:B--2---:R-:W-:-:S04]  /*9280*/  IMAD.MOV R12, RZ, RZ, -R13 ;  /* 0x000000ffff0c7224 */ /* 0x004fc800078e0a0d */
[----:B------:R-:W-:Y:S02]  /*9290*/  IMAD R35, R12, R15, RZ ;  /* 0x0000000f0c237224 */ /* 0x000fe400078e02ff */
[----:B------:R-:W-:-:S05]  /*92a0*/  HFMA2 R12, -RZ, RZ, 0, 0 ;  /* 0x00000000ff0c7431 */ /* 0x000fca00000001ff */
        /* <DEDUP_REMOVED lines=10> */
[----:B------:R-:W-:-:S05]  /*9350*/  @!P2 LOP3.LUT R12, RZ, R14, RZ, 0x33, !PT ;  /* 0x0000000eff0ca212 */ /* 0x000fca00078e33ff */
[----:B------:R-:W-:-:S04]  /*9360*/  IMAD R13, R12, 0x60, RZ ;  /* 0x000000600c0d7824 */ /* 0x000fc800078e02ff */
[----:B------:R-:W-:-:S06]  /*9370*/  IMAD.WIDE.U32 R12, R13, 0x2, R10 ;  /* 0x000000020d0c7825 */ /* 0x000fcc00078e000a */
[----:B------:R-:W5:Y:S01]  /*9380*/  LDG.E.128 R12, desc[UR36][R12.64] ;  /* 0x000000240c0c7981 */ /* 0x000f62000c1e1d00 */
[----:B------:R-:W-:Y:S01]  /*9390*/  LEA R22, R3, R32, 0x1 ;  /* 0x0000002003167211 */ /* 0x000fe200078e08ff */
[----:B-1----:R-:W-:-:S05]  /*93a0*/  UISETP.NE.AND UP0, UPT, UR5, URZ, UPT ;  /* 0x000000ff0500728c */ /* 0x002fca000bf05270 */
[----:B------:R-:W1:Y:S02]  /*93b0*/  LDS.U16 R22, [R22] ;  /* 0x0000000016167984 */ /* 0x000e640000000400 */
[----:B-1----:R-:W-:Y:S02]  /*93c0*/  HADD2.F32 R35, -RZ, R22.H0_H0 ;  /* 0x20000016ff237230 */ /* 0x002fe40000004100 */
[----:B------:R-:W-:Y:S05]  /*93d0*/  BRA.U UP0, `(.L_x_706) ;  /* 0x0000000100507547 */ /* 0x000fea000b800000 */
[----:B------:R-:W-:Y:S01]  /*93e0*/  ISETP.NE.AND P3, PT, R16, RZ, PT ;  /* 0x000000ff1000720c */ /* 0x000fe20003f65270 */
[----:B------:R-:W1:-:S12]  /*93f0*/  LDS.128 R40, [R28] ;  /* 0x000000001c287984 */ /* 0x000e580000000c00 */
        /* <DEDUP_REMOVED lines=18> */
.L_x_706:
[--C-:B-1---5:R-:W-:Y:S02]  /*9520*/  HADD2.F32 R22, -RZ, R12.reuse.H0_H0 ;  /* 0x2000000cff167230 */ /* 0x122fe40000004100 */
        /* <DEDUP_REMOVED lines=12> */
[C---:B------:R-:W-:Y:S01]  /*95f0*/  FFMA.FTZ R19, R35.reuse, R14, R19 ;  /* 0x0000000e23137223 */ /* 0x040fe20000010013 */
[----:B------:R-:W-:Y:S01]  /*9600*/  MOV R12, R33 ;  /* 0x00000021000c7202 */ /* 0x000fe20000000f00 */
[C---:B------:R-:W-:Y:S01]  /*9610*/  FFMA.FTZ R18, R35.reuse, R31, R18 ;  /* 0x0000001f23127223 */ /* 0x040fe20000010012 */
[----:B------:R-:W-:-:S07]  /*9620*/  FFMA.FTZ R17, R35, R38, R17 ;  /* 0x0000002623117223 */ /* 0x000fce0000010011 */
.L_x_705:
[----:B------:R-:W-:Y:S05]  /*9630*/  BSYNC.RECONVERGENT B2 ;  /* 0x0000000000027941 */ /* 0x000fea0003800200 */
.L_x_704:
        /* <DEDUP_REMOVED lines=8> */
.L_x_713:
[----:B------:R-:W1:Y:S01]  /*96c0*/  LDC R44, c[0x0][0x3f4] ;  /* 0x0000fd00ff2c7b82 */ /* 0x000e620000000800 */
[----:B------:R-:W-:Y:S01]  /*96d0*/  IADD3 R14, PT, PT, R31, -0x8, RZ ;  /* 0xfffffff81f0e7810 */ /* 0x000fe20007ffe0ff */
[----:B------:R-:W-:Y:S03]  /*96e0*/  BSSY.RECONVERGENT B2, `(.L_x_707) ;  /* 0x0000044000027945 */ /* 0x000fe60003800200 */
        /* <DEDUP_REMOVED lines=9> */
[----:B--2---:R-:W-:Y:S02]  /*9780*/  VIADD R23, R22, 0xffffffe ;  /* 0x0ffffffe16177836 */ /* 0x004fe40000000000 */
[----:B------:R-:W2:Y:S04]  /*9790*/  LDS.U16 R22, [R29+-0x10] ;  /* 0xfffff0001d167984 */ /* 0x000ea80000000400 */
[----:B------:R-:W3:Y:S02]  /*97a0*/  F2I.FTZ.U32.TRUNC.NTZ R13, R23 ;  /* 0x00000017000d7305 */ /* 0x000ee4000021f000 */
[----:B---3--:R-:W-:-:S05]  /*97b0*/  IADD3 R12, PT, PT, RZ, -R13, RZ ;  /* 0x8000000dff0c7210 */ /* 0x008fca0007ffe0ff */
        /* <DEDUP_REMOVED lines=12> */
[----:B------:R-:W-:-:S05]  /*9880*/  @!P2 LOP3.LUT R12, RZ, R44, RZ, 0x33, !PT ;  /* 0x0000002cff0ca212 */ /* 0x000fca00078e33ff */
[----:B------:R-:W-:-:S04]  /*9890*/  IMAD R13, R12, 0x60, RZ ;  /* 0x000000600c0d7824 */ /* 0x000fc800078e02ff */
[----:B------:R-:W-:-:S06]  /*98a0*/  IMAD.WIDE.U32 R12, R13, 0x2, R10 ;  /* 0x000000020d0c7825 */ /* 0x000fcc00078e000a */
[----:B------:R-:W5:Y:S01]  /*98b0*/  LDG.E.128 R12, desc[UR36][R12.64] ;  /* 0x000000240c0c7981 */ /* 0x000f62000c1e1d00 */
[----:B-1----:R-:W-:Y:S01]  /*98c0*/  UISETP.NE.AND UP0, UPT, UR5, URZ, UPT ;  /* 0x000000ff0500728c */ /* 0x002fe2000bf05270 */
[----:B--2---:R-:W-:-:S08]  /*98d0*/  HADD2.F32 R35, -RZ, R22.H0_H0 ;  /* 0x20000016ff237230 */ /* 0x004fd00000004100 */
[----:B------:R-:W-:Y:S05]  /*98e0*/  BRA.U UP0, `(.L_x_709) ;  /* 0x00000001004c7547 */ /* 0x000fea000b800000 */
        /* <DEDUP_REMOVED lines=19> */
.L_x_709:
        /* <DEDUP_REMOVED lines=16> */
.L_x_708:
[----:B------:R-:W-:Y:S05]  /*9b20*/  BSYNC.RECONVERGENT B2 ;  /* 0x0000000000027941 */ /* 0x000fea0003800200 */
.L_x_707:
[----:B------:R-:W-:Y:S01]  /*9b30*/  ISETP.GE.AND P0, PT, R31, R44, PT ;  /* 0x0000002c1f00720c */ /* 0x000fe20003f06270 */
[----:B------:R-:W-:-:S12]  /*9b40*/  BSSY.RECONVERGENT B2, `(.L_x_710) ;  /* 0x0000044000027945 */ /* 0x000fd80003800200 */
        /* <DEDUP_REMOVED lines=9> */
[----:B------:R2:W3:Y:S02]  /*9be0*/  F2I.FTZ.U32.TRUNC.NTZ R13, R22 ;  /* 0x00000016000d7305 */ /* 0x0004e4000021f000 */
[----:B--2---:R-:W2:Y:S01]  /*9bf0*/  LDS.U16 R22, [R29] ;  /* 0x000000001d167984 */ /* 0x004ea20000000400 */
[----:B---3--:R-:W-:-:S04]  /*9c00*/  IMAD.MOV R12, RZ, RZ, -R13 ;  /* 0x000000ffff0c7224 */ /* 0x008fc800078e0a0d */
[----:B------:R-:W-:Y:S01]  /*9c10*/  IMAD R23, R12, R15, RZ ;  /* 0x0000000f0c177224 */ /* 0x000fe200078e02ff */
[----:B------:R-:W-:-:S05]  /*9c20*/  MOV R12, RZ ;  /* 0x000000ff000c7202 */ /* 0x000fca0000000f00 */
        /* <DEDUP_REMOVED lines=27> */
[----:B-1---5:R-:W-:-:S02]  /*9de0*/  HFMA2 R12, R12, 1, 1, R40 ;  /* 0x3c003c000c0c7831 */ /* 0x022fc40000000028 */
        /* <DEDUP_REMOVED lines=9> */
.L_x_712:
        /* <DEDUP_REMOVED lines=16> */
.L_x_711:
[----:B------:R-:W-:Y:S05]  /*9f80*/  BSYNC.RECONVERGENT B2 ;  /* 0x0000000000027941 */ /* 0x000fea0003800200 */
.L_x_710:
[C---:B------:R-:W-:Y:S01]  /*9f90*/  IADD3 R12, PT, PT, R31.reuse, 0x8, RZ ;  /* 0x000000081f0c7810 */ /* 0x040fe20007ffe0ff */
[----:B------:R-:W-:Y:S01]  /*9fa0*/  VIADD R31, R31, 0x10 ;  /* 0x000000101f1f7836 */ /* 0x000fe20000000000 */
[----:B------:R-:W-:Y:S02]  /*9fb0*/  IADD3 R33, PT, PT, R33, 0x600, RZ ;  /* 0x0000060021217810 */ /* 0x000fe40007ffe0ff */
[----:B------:R-:W-:Y:S02]  /*9fc0*/  ISETP.GE.AND P0, PT, R12, UR15, PT ;  /* 0x0000000f0c007c0c */ /* 0x000fe4000bf06270 */
[----:B------:R-:W-:-:S11]  /*9fd0*/  IADD3 R29, PT, PT, R29, 0x20, RZ ;  /* 0x000000201d1d7810 */ /* 0x000fd60007ffe0ff */
[----:B------:R-:W-:Y:S05]  /*9fe0*/  @!P0 BRA `(.L_x_713) ;  /* 0xfffffff400b48947 */ /* 0x000fea000383ffff */
.L_x_703:
[----:B------:R-:W-:Y:S05]  /*9ff0*/  BSYNC.RECONVERGENT B1 ;  /* 0x0000000000017941 */ /* 0x000fea0003800200 */
.L_x_702:
        /* <DEDUP_REMOVED lines=8> */
[----:B------:R-:W-:-:S04]  /*a080*/  MOV R11, UR5 ;  /* 0x00000005000b7c02 */ /* 0x000fc80008000f00 */
[----:B------:R-:W-:Y:S01]  /*a090*/  LEA R32, R11, R32, 0x1 ;  /* 0x000000200b207211 */ /* 0x000fe200078e08ff */
[----:B------:R-:W1:Y:S05]  /*a0a0*/  LDCU UR5, c[0x0][0x40c] ;  /* 0x00008180ff0577ac */ /* 0x000e6a0008000800 */
[----:B------:R-:W2:Y:S01]  /*a0b0*/  LDS.U16 R32, [R32+-0x2] ;  /* 0xfffffe0020207984 */ /* 0x000ea20000000400 */
[----:B-1----:R-:W-:Y:S01]  /*a0c0*/  UISETP.NE.AND UP0, UPT, UR5, URZ, UPT ;  /* 0x000000ff0500728c */ /* 0x002fe2000bf05270 */
[----:B--2---:R-:W-:-:S08]  /*a0d0*/  HADD2.F32 R29, -RZ, R32.H0_H0 ;  /* 0x20000020ff1d7230 */ /* 0x004fd00000004100 */
[----:B------:R-:W-:Y:S05]  /*a0e0*/  BRA.U UP0, `(.L_x_714) ;  /* 0x0000000100647547 */ /* 0x000fea000b800000 */
[----:B------:R-:W1:Y:S02]  /*a0f0*/  LDCU.64 UR12, c[0x0][0x460] ;  /* 0x00008c00ff0c77ac */ /* 0x000e640008000a00 */
[----:B-1----:R-:W-:-:S04]  /*a100*/  UISETP.NE.U32.AND UP0, UPT, UR12, URZ, UPT ;  /* 0x000000ff0c00728c */ /* 0x002fc8000bf05070 */
[----:B------:R-:W-:-:S06]  /*a110*/  UISETP.NE.AND.EX UP0, UPT, UR13, URZ, UPT, UP0 ;  /* 0x000000ff0d00728c */ /* 0x000fcc000bf05300 */
[----:B------:R-:W-:-:S05]  /*a120*/  PLOP3.LUT P0, PT, PT, PT, UP0, 0x80, 0x8 ;  /* 0x000000000008781c */ /* 0x000fca0003f0f008 */
[----:B------:R-:W1:Y:S01]  /*a130*/  @UP0 LDCU UR5, c[0x0][0x3f8] ;  /* 0x00007f00ff0507ac */ /* 0x000e620008000800 */
[----:B------:R-:W2:Y:S01]  /*a140*/  @UP0 LDCU.64 UR12, c[0x0][0x458] ;  /* 0x00008b00ff0c07ac */ /* 0x000ea20008000a00 */
[----:B-1----:R-:W-:Y:S01]  /*a150*/  @UP0 UIMAD UR5, UR38, UR5, UR45 ;  /* 0x00000005260502a4 */ /* 0x002fe2000f8e022d */
[----:B--2---:R-:W-:-:S05]  /*a160*/  MOV R10, UR12 ;  /* 0x0000000c000a7c02 */ /* 0x004fca0008000f00 */
[----:B------:R-:W-:Y:S01]  /*a170*/  IMAD.U32 R21, RZ, RZ, UR5 ;  /* 0x00000005ff157e24 */ /* 0x000fe2000f8e00ff */
[----:B------:R-:W-:-:S03]  /*a180*/  MOV R11, UR13 ;  /* 0x0000000d000b7c02 */ /* 0x000fc60008000f00 */
[----:B------:R-:W-:-:S04]  /*a190*/  @P0 IMAD R21, R21, 0x60, R0 ;  /* 0x0000006015150824 */ /* 0x000fc800078e0200 */
[----:B------:R-:W-:-:S05]  /*a1a0*/  @P0 IMAD.WIDE R10, R21, 0x2, R10 ;  /* 0x00000002150a0825 */ /* 0x000fca00078e020a */
        /* <DEDUP_REMOVED lines=13> */
.L_x_714:
[----:B0----5:R-:W-:Y:S02]  /*a280*/  HADD2.F32 R4, -RZ, R12.H0_H0 ;  /* 0x2000000cff047230 */ /* 0x021fe40000004100 */
[----:B------:R-:W-:Y:S02]  /*a290*/  HADD2.F32 R7, -RZ, R14.H0_H0 ;  /* 0x2000000eff077230 */ /* 0x000fe40000004100 */
[----:B-1----:R-:W-:Y:S02]  /*a2a0*/  HADD2.F32 R12, -RZ, R12.H1_H1 ;  /* 0x3000000cff0c7230 */ /* 0x002fe40000004100 */
[C---:B------:R-:W-:Y:S01]  /*a2b0*/  FFMA.FTZ R30, R29.reuse, R4, R30 ;  /* 0x000000041d1e7223 */ /* 0x040fe2000001001e */
[--C-:B------:R-:W-:Y:S02]  /*a2c0*/  HADD2.F32 R5, -RZ, R13.reuse.H0_H0 ;  /* 0x2000000dff057230 */ /* 0x100fe40000004100 */
        /* <DEDUP_REMOVED lines=11> */
.L_x_689:
[----:B-1----:R-:W-:Y:S05]  /*a380*/  BSYNC.RECONVERGENT B0 ;  /* 0x0000000000007941 */ /* 0x002fea0003800200 */
.L_x_688:
[----:B------:R-:W-:Y:S01]  /*a390*/  BAR.SYNC.DEFER_BLOCKING 0x0 ;  /* 0x0000000000007b1d */ /* 0x000fe20000010000 */
[----:B------:R-:W-:-:S13]  /*a3a0*/  ISETP.GT.U32.AND P0, PT, R0, 0x5f, PT ;  /* 0x0000005f0000780c */ /* 0x000fda0003f04070 */
[----:B------:R-:W-:Y:S05]  /*a3b0*/  @P0 BRA `(.L_x_715) ;  /* 0x0000000400a00947 */ /* 0x000fea0003800000 */
[----:B------:R-:W1:Y:S01]  /*a3c0*/  S2UR UR5, SR_CgaCtaId ;  /* 0x00000000000579c3 */ /* 0x000e620000008800 */
[----:B0-----:R-:W-:Y:S01]  /*a3d0*/  LOP3.LUT R4, R2, 0x3c0, RZ, 0xc0, !PT ;  /* 0x000003c002047812 */ /* 0x001fe200078ec0ff */
        /* <DEDUP_REMOVED lines=11> */
[----:B-1----:R-:W-:-:S06]  /*a490*/  ULEA UR4, UR5, UR4, 0x18 ;  /* 0x0000000405047291 */ /* 0x002fcc000f8ec0ff */
[----:B------:R-:W-:Y:S01]  /*a4a0*/  LEA R3, R3, UR4, 0x1 ;  /* 0x0000000403037c11 */ /* 0x000fe2000f8e08ff */
[----:B------:R-:W-:Y:S06]  /*a4b0*/  @P1 BRA `(.L_x_716) ;  /* 0x0000000000141947 */ /* 0x000fec0003800000 */
[----:B------:R-:W-:Y:S02]  /*a4c0*/  F2FP.F16.F32.PACK_AB R4, R27, R30 ;  /* 0x0000001e1b04723e */ /* 0x000fe400000000ff */
[----:B------:R-:W-:Y:S02]  /*a4d0*/  F2FP.F16.F32.PACK_AB R5, R25, R26 ;  /* 0x0000001a1905723e */ /* 0x000fe400000000ff */
[----:B------:R-:W-:Y:S02]  /*a4e0*/  F2FP.F16.F32.PACK_AB R6, R19, R24 ;  /* 0x000000181306723e */ /* 0x000fe400000000ff */
[----:B------:R-:W-:-:S05]  /*a4f0*/  F2FP.F16.F32.PACK_AB R7, R17, R18 ;  /* 0x000000121107723e */ /* 0x000fca00000000ff */
[----:B------:R0:W-:Y:S02]  /*a500*/  STS.128 [R3+-0x300], R4 ;  /* 0xfffd000403007388 */ /* 0x0001e40000000c00 */
.L_x_716:
[----:B------:R-:W-:Y:S05]  /*a510*/  WARPSYNC.ALL ;  /* 0x0000000000007948 */ /* 0x000fea0003800000 */
[----:B------:R-:W-:Y:S06]  /*a520*/  BAR.SYNC.DEFER_BLOCKING 0x0 ;  /* 0x0000000000007b1d */ /* 0x000fec0000010000 */
[----:B------:R-:W-:Y:S04]  /*a530*/  BSSY.RECONVERGENT B0, `(.L_x_717) ;  /* 0x0000013000007945 */ /* 0x000fe80003800200 */
[----:B------:R-:W-:Y:S05]  /*a540*/  @P2 BRA `(.L_x_718) ;  /* 0x0000000000442947 */ /* 0x000fea0003800000 */
[----:B0-----:R-:W0:Y:S02]  /*a550*/  LDS.128 R4, [R3] ;  /* 0x0000000003047984 */ /* 0x001e240000000c00 */
[--C-:B0-----:R-:W-:Y:S02]  /*a560*/  HADD2.F32 R11, -RZ, R5.reuse.H0_H0 ;  /* 0x20000005ff0b7230 */ /* 0x101fe40000004100 */
[----:B------:R-:W-:Y:S02]  /*a570*/  HADD2.F32 R8, -RZ, R5.H1_H1 ;  /* 0x30000005ff087230 */ /* 0x000fe40000004100 */
        /* <DEDUP_REMOVED lines=14> */
.L_x_718:
[----:B------:R-:W-:Y:S05]  /*a660*/  BSYNC.RECONVERGENT B0 ;  /* 0x0000000000007941 */ /* 0x000fea0003800200 */
.L_x_717:
        /* <DEDUP_REMOVED lines=8> */
.L_x_720:
[----:B------:R-:W-:Y:S05]  /*a6f0*/  BSYNC.RECONVERGENT B0 ;  /* 0x0000000000007941 */ /* 0x000fea0003800200 */
.L_x_719:
[----:B------:R-:W-:Y:S06]  /*a700*/  BAR.SYNC.DEFER_BLOCKING 0x0 ;  /* 0x0000000000007b1d */ /* 0x000fec0000010000 */
[----:B------:R-:W-:Y:S04]  /*a710*/  BSSY.RECONVERGENT B0, `(.L_x_721) ;  /* 0x0000013000007945 */ /* 0x000fe80003800200 */
[----:B------:R-:W-:Y:S05]  /*a720*/  @P6 BRA `(.L_x_722) ;  /* 0x0000000000446947 */ /* 0x000fea0003800000 */
[----:B01----:R-:W0:Y:S02]  /*a730*/  LDS.128 R4, [R3] ;  /* 0x0000000003047984 */ /* 0x003e240000000c00 */
        /* <DEDUP_REMOVED lines=16> */
.L_x_722:
[----:B------:R-:W-:Y:S05]  /*a840*/  BSYNC.RECONVERGENT B0 ;  /* 0x0000000000007941 */ /* 0x000fea0003800200 */
.L_x_721:
        /* <DEDUP_REMOVED lines=8> */
.L_x_724:
[----:B------:R-:W-:Y:S05]  /*a8d0*/  BSYNC.RECONVERGENT B0 ;  /* 0x0000000000007941 */ /* 0x000fea0003800200 */
.L_x_723:
[----:B------:R-:W-:Y:S06]  /*a8e0*/  BAR.SYNC.DEFER_BLOCKING 0x0 ;  /* 0x0000000000007b1d */ /* 0x000fec0000010000 */
[----:B------:R-:W-:Y:S04]  /*a8f0*/  BSSY.RECONVERGENT B0, `(.L_x_725) ;  /* 0x0000013000007945 */ /* 0x000fe80003800200 */
[----:B------:R-:W-:Y:S05]  /*a900*/  @P5 BRA `(.L_x_726) ;  /* 0x0000000000445947 */ /* 0x000fea0003800000 */
[----:B012---:R-:W0:Y:S02]  /*a910*/  LDS.128 R4, [R3] ;  /* 0x0000000003047984 */ /* 0x007e240000000c00 */
        /* <DEDUP_REMOVED lines=16> */
.L_x_726:
[----:B------:R-:W-:Y:S05]  /*aa20*/  BSYNC.RECONVERGENT B0 ;  /* 0x0000000000007941 */ /* 0x000fea0003800200 */
.L_x_725:
[----:B------:R-:W-:Y:S06]  /*aa30*/  BAR.SYNC.DEFER_BLOCKING 0x0 ;  /* 0x0000000000007b1d */ /* 0x000fec0000010000 */
.L_x_715:
[----:B------:R-:W-:-:S13]  /*aa40*/  ISETP.GT.U32.OR P0, PT, R2, 0xf, P0 ;  /* 0x0000000f0200780c */ /* 0x000fda0000704470 */
[----:B------:R-:W-:Y:S05]  /*aa50*/  @P0 EXIT ;  /* 0x000000000000094d */ /* 0x000fea0003800000 */
[----:B------:R-:W3:Y:S02]  /*aa60*/  LDCU UR4, c[0x0][0x478] ;  /* 0x00008f00ff0477ac */ /* 0x000ee40008000800 */
[----:B---3--:R-:W-:-:S09]  /*aa70*/  UISETP.NE.AND UP0, UPT, UR4, 0x2, UPT ;  /* 0x000000020400788c */ /* 0x008fd2000bf05270 */
[----:B------:R-:W-:Y:S05]  /*aa80*/  BRA.U UP0, `(.L_x_727) ;  /* 0x0000000100e07547 */ /* 0x000fea000b800000 */
[----:B012---:R-:W0:Y:S01]  /*aa90*/  LDC.64 R2, c[0x0][0x470] ;  /* 0x00011c00ff027b82 */ /* 0x007e220000000a00 */
[----:B------:R-:W1:Y:S01]  /*aaa0*/  LDCU.64 UR4, c[0x0][0x380] ;  /* 0x00007000ff0477ac */ /* 0x000e620008000a00 */
[----:B0-----:R-:W2:Y:S01]  /*aab0*/  LDG.E R2, desc[UR36][R2.64] ;  /* 0x0000002402027981 */ /* 0x001ea2000c1e1900 */
[----:B------:R-:W-:-:S05]  /*aac0*/  VIADD R9, R0, UR8 ;  /* 0x0000000800097c36 */ /* 0x000fca0008000000 */
[----:B-1----:R-:W-:-:S04]  /*aad0*/  IADD3 R8, P0, PT, R9, UR4, RZ ;  /* 0x0000000409087c10 */ /* 0x002fc8000ff1e0ff */
[----:B------:R-:W-:Y:S01]  /*aae0*/  LEA.HI.X.SX32 R9, R9, UR5, 0x1, P0 ;  /* 0x0000000509097c11 */ /* 0x000fe200080f0eff */
        /* <DEDUP_REMOVED lines=17> */
[----:B------:R-:W-:Y:S02]  /*ac00*/  PRMT R3, R19, 0x7710, RZ ;  /* 0x0000771013037816 */ /* 0x000fe400000000ff */
[----:B0-----:R-:W-:Y:S01]  /*ac10*/  PRMT R4, R17, 0x8880, RZ ;  /* 0x0000888011047816 */ /* 0x001fe200000000ff */
[----:B------:R-:W0:Y:S01]  /*ac20*/  F2I.S8.NTZ R27, R27 ;  /* 0x0000001b001b7305 */ /* 0x000e220000202100 */
[----:B------:R-:W-:Y:S02]  /*ac30*/  SHF.L.U32 R3, R3, 0x8, RZ ;  /* 0x0000000803037819 */ /* 0x000fe400000006ff */
[----:B------:R-:W-:-:S04]  /*ac40*/  PRMT R4, R4, 0x7710, RZ ;  /* 0x0000771004047816 */ /* 0x000fc800000000ff */
[----:B------:R-:W-:Y:S01]  /*ac50*/  PRMT R4, R5, 0x4210, R4 ;  /* 0x0000421005047816 */ /* 0x000fe20000000004 */
[----:B------:R-:W1:Y:S03]  /*ac60*/  F2I.S8.NTZ R26, R26 ;  /* 0x0000001a001a7305 */ /* 0x000e660000202100 */
[----:B------:R-:W-:Y:S02]  /*ac70*/  LOP3.LUT R13, R4, 0xff00, R3, 0xf8, !PT ;  /* 0x0000ff00040d7812 */ /* 0x000fe400078ef803 */
[----:B--2---:R-:W-:Y:S02]  /*ac80*/  PRMT R4, R25, 0x8880, RZ ;  /* 0x0000888019047816 */ /* 0x004fe400000000ff */
[----:B0-----:R-:W-:Y:S01]  /*ac90*/  PRMT R27, R27, 0x8880, RZ ;  /* 0x000088801b1b7816 */ /* 0x001fe200000000ff */
[----:B------:R-:W0:Y:S01]  /*aca0*/  F2I.S8.NTZ R24, R24 ;  /* 0x0000001800187305 */ /* 0x000e220000202100 */
[----:B------:R-:W-:-:S02]  /*acb0*/  PRMT R4, R4, 0x7710, RZ ;  /* 0x0000771004047816 */ /* 0x000fc400000000ff */
[----:B------:R-:W-:Y:S02]  /*acc0*/  PRMT R0, R27, 0x7710, RZ ;  /* 0x000077101b007816 */ /* 0x000fe400000000ff */
[----:B------:R-:W-:Y:S02]  /*acd0*/  LOP3.LUT R4, R4, 0xff, RZ, 0xc0, !PT ;  /* 0x000000ff04047812 */ /* 0x000fe400078ec0ff */
[----:B-1----:R-:W-:Y:S01]  /*ace0*/  PRMT R3, R26, 0x8880, RZ ;  /* 0x000088801a037816 */ /* 0x002fe200000000ff */
[----:B------:R-:W1:Y:S01]  /*acf0*/  F2I.S8.NTZ R2, R2 ;  /* 0x0000000200027305 */ /* 0x000e620000202100 */
[----:B------:R-:W-:Y:S02]  /*ad00*/  LOP3.LUT R6, R0, 0xff, RZ, 0xc0, !PT ;  /* 0x000000ff00067812 */ /* 0x000fe400078ec0ff */
[----:B------:R-:W-:-:S03]  /*ad10*/  PRMT R3, R3, 0x7710, RZ ;  /* 0x0000771003037816 */ /* 0x000fc600000000ff */
[----:B------:R-:W-:Y:S01]  /*ad20*/  IMAD.WIDE.U32 R6, R6, 0x100, RZ ;  /* 0x0000010006067825 */ /* 0x000fe200078e00ff */
[----:B0-----:R-:W-:Y:S02]  /*ad30*/  PRMT R24, R24, 0x8880, RZ ;  /* 0x0000888018187816 */ /* 0x001fe400000000ff */
[----:B------:R-:W-:Y:S02]  /*ad40*/  LOP3.LUT R5, R3, 0xff, RZ, 0xc0, !PT ;  /* 0x000000ff03057812 */ /* 0x000fe400078ec0ff */
[----:B------:R-:W-:Y:S02]  /*ad50*/  PRMT R0, R24, 0x7710, RZ ;  /* 0x0000771018007816 */ /* 0x000fe400000000ff */
[----:B-1----:R-:W-:Y:S01]  /*ad60*/  PRMT R10, R2, 0x8880, RZ ;  /* 0x00008880020a7816 */ /* 0x002fe200000000ff */
[----:B------:R-:W-:Y:S01]  /*ad70*/  IMAD.WIDE.U32 R2, R4, 0x1000000, RZ ;  /* 0x0100000004027825 */ /* 0x000fe200078e00ff */
[----:B------:R-:W-:Y:S02]  /*ad80*/  LOP3.LUT R13, R13, 0xff, R0, 0xf8, !PT ;  /* 0x000000ff0d0d7812 */ /* 0x000fe400078ef800 */
[----:B------:R-:W-:Y:S01]  /*ad90*/  PRMT R0, R10, 0x7710, RZ ;  /* 0x000077100a007816 */ /* 0x000fe200000000ff */
[----:B------:R-:W-:-:S03]  /*ada0*/  IMAD.WIDE.U32 R4, R5, 0x10000, RZ ;  /* 0x0001000005047825 */ /* 0x000fc600078e00ff */
[----:B------:R-:W-:Y:S02]  /*adb0*/  LOP3.LUT R11, R6, R2, R4, 0xfe, !PT ;  /* 0x00000002060b7212 */ /* 0x000fe400078efe04 */
[----:B------:R-:W-:Y:S02]  /*adc0*/  LOP3.LUT R3, R5, R13, R3, 0xfe, !PT ;  /* 0x0000000d05037212 */ /* 0x000fe400078efe03 */
[----:B------:R-:W-:Y:S02]  /*add0*/  LOP3.LUT R2, R11, 0xff, R0, 0xf8, !PT ;  /* 0x000000ff0b027812 */ /* 0x000fe400078ef800 */
[----:B------:R-:W-:-:S05]  /*ade0*/  LOP3.LUT R3, R3, R7, RZ, 0xfc, !PT ;  /* 0x0000000703037212 */ /* 0x000fca00078efcff */
[----:B------:R-:W-:Y:S01]  /*adf0*/  STG.E.64 desc[UR36][R8.64], R2 ;  /* 0x0000000208007986 */ /* 0x000fe2000c101b24 */
[----:B------:R-:W-:Y:S05]  /*ae00*/  EXIT ;  /* 0x000000000000794d */ /* 0x000fea0003800000 */
.L_x_727:
[----:B012---:R-:W0:Y:S01]  /*ae10*/  LDC.64 R2, c[0x0][0x380] ;  /* 0x0000e000ff027b82 */ /* 0x007e220000000a00 */
[----:B------:R-:W-:Y:S02]  /*ae20*/  IADD3 R5, PT, PT, R0, UR8, RZ ;  /* 0x0000000800057c10 */ /* 0x000fe4000fffe0ff */
        /* <DEDUP_REMOVED lines=10> */
.L_x_590:
[----:B------:R-:W-:Y:S01]  /*aed0*/  MOV R12, 0x10 ;  /* 0x00000010000c7802 */ /* 0x000fe20000000f00 */
[----:B------:R-:W-:Y:S01]  /*aee0*/  IMAD.MOV.U32 R11, RZ, RZ, 0x1f ;  /* 0x0000001fff0b7424 */ /* 0x000fe200078e00ff */
[----:B------:R-:W-:-:S07]  /*aef0*/  MOV R15, 0xffffffff ;  /* 0xffffffff000f7802 */ /* 0x000fce0000000f00 */
[----:B------:R-:W-:Y:S05]  /*af00*/  WARPSYNC.COLLECTIVE R15, `(.L_x_728) ;  /* 0x000000000f087348 */ /* 0x000fea0003c00000 */
[----:B------:R0:W1:Y:S02]  /*af10*/  SHFL.BFLY P6, R14, R13, R12, R11 ;  /* 0x0c00000c0d0e7389 */ /* 0x00006400000c000b */
[----:B01----:R-:W-:Y:S05]  /*af20*/  ENDCOLLECTIVE ;  /* 0x000000000000791b */ /* 0x003fea0003800000 */
.L_x_728:
[----:B------:R-:W-:Y:S02]  /*af30*/  IMAD.MOV.U32 R12, RZ, RZ, 0x8 ;  /* 0x00000008ff0c7424 */ /* 0x000fe400078e00ff */
[----:B------:R-:W-:-:S05]  /*af40*/  FADD.FTZ R4, R13, R14 ;  /* 0x0000000e0d047221 */ /* 0x000fca0000010000 */
[----:B------:R-:W-:-:S07]  /*af50*/  MOV R13, R4 ;  /* 0x00000004000d7202 */ /* 0x000fce0000000f00 */
[----:B------:R-:W-:Y:S05]  /*af60*/  WARPSYNC.COLLECTIVE R15, `(.L_x_729) ;  /* 0x000000000f087348 */ /* 0x000fea0003c00000 */
[----:B------:R0:W1:Y:S02]  /*af70*/  SHFL.BFLY P6, R14, R13, R12, R11 ;  /* 0x0c00000c0d0e7389 */ /* 0x00006400000c000b */
[----:B01----:R-:W-:Y:S05]  /*af80*/  ENDCOLLECTIVE ;  /* 0x000000000000791b */ /* 0x003fea0003800000 */
.L_x_729:
[----:B------:R-:W-:Y:S01]  /*af90*/  MOV R12, 0x4 ;  /* 0x00000004000c7802 */ /* 0x000fe20000000f00 */
[----:B------:R-:W-:-:S05]  /*afa0*/  FADD.FTZ R5, R4, R14 ;  /* 0x0000000e04057221 */ /* 0x000fca0000010000 */
[----:B------:R-:W-:-:S07]  /*afb0*/  MOV R13, R5 ;  /* 0x00000005000d7202 */ /* 0x000fce0000000f00 */
[----:B------:R-:W-:Y:S05]  /*afc0*/  WARPSYNC.COLLECTIVE R15, `(.L_x_730) ;  /* 0x000000000f087348 */ /* 0x000fea0003c00000 */
[----:B------:R0:W1:Y:S02]  /*afd0*/  SHFL.BFLY P6, R14, R13, R12, R11 ;  /* 0x0c00000c0d0e7389 */ /* 0x00006400000c000b */
[----:B01----:R-:W-:Y:S05]  /*afe0*/  ENDCOLLECTIVE ;  /* 0x000000000000791b */ /* 0x003fea0003800000 */
.L_x_730:
[----:B------:R-:W-:Y:S01]  /*aff0*/  MOV R12, 0x2 ;  /* 0x00000002000c7802 */ /* 0x000fe20000000f00 */
[----:B------:R-:W-:-:S04]  /*b000*/  FADD.FTZ R6, R5, R14 ;  /* 0x0000000e05067221 */ /* 0x000fc80000010000 */
[----:B------:R-:W-:-:S07]  /*b010*/  IMAD.MOV.U32 R13, RZ, RZ, R6 ;  /* 0x000000ffff0d7224 */ /* 0x000fce00078e0006 */
[----:B------:R-:W-:Y:S05]  /*b020*/  WARPSYNC.COLLECTIVE R15, `(.L_x_731) ;  /* 0x000000000f087348 */ /* 0x000fea0003c00000 */
[----:B------:R0:W1:Y:S02]  /*b030*/  SHFL.BFLY P6, R14, R13, R12, R11 ;  /* 0x0c00000c0d0e7389 */ /* 0x00006400000c000b */
[----:B01----:R-:W-:Y:S05]  /*b040*/  ENDCOLLECTIVE ;  /* 0x000000000000791b */ /* 0x003fea0003800000 */
.L_x_731:
[----:B------:R-:W-:Y:S02]  /*b050*/  IMAD.MOV.U32 R12, RZ, RZ, 0x1 ;  /* 0x00000001ff0c7424 */ /* 0x000fe400078e00ff */
[----:B------:R-:W-:-:S05]  /*b060*/  FADD.FTZ R7, R6, R14 ;  /* 0x0000000e06077221 */ /* 0x000fca0000010000 */
[----:B------:R-:W-:-:S07]  /*b070*/  MOV R13, R7 ;  /* 0x00000007000d7202 */ /* 0x000fce0000000f00 */
[----:B------:R-:W-:Y:S05]  /*b080*/  WARPSYNC.COLLECTIVE R15, `(.L_x_732) ;  /* 0x000000000f087348 */ /* 0x000fea0003c00000 */
[----:B------:R0:W1:Y:S02]  /*b090*/  SHFL.BFLY P6, R14, R13, R12, R11 ;  /* 0x0c00000c0d0e7389 */ /* 0x00006400000c000b */
[----:B01----:R-:W-:Y:S05]  /*b0a0*/  ENDCOLLECTIVE ;  /* 0x000000000000791b */ /* 0x003fea0003800000 */
.L_x_732:
[----:B------:R-:W-:Y:S05]  /*b0b0*/  BRA `(.L_x_733) ;  /* 0xffffff7000587947 */ /* 0x000fea000383ffff */
.L_x_658:
[----:B------:R-:W-:Y:S01]  /*b0c0*/  BSSY B1, `(.L_x_734) ;  /* 0x0000007000017945 */ /* 0x000fe20003800000 */
[----:B------:R-:W-:Y:S01]  /*b0d0*/  MOV R12, 0x1 ;  /* 0x00000001000c7802 */ /* 0x000fe20000000f00 */
[----:B------:R-:W-:Y:S01]  /*b0e0*/  IMAD.MOV.U32 R15, RZ, RZ, -0x1 ;  /* 0xffffffffff0f7424 */ /* 0x000fe200078e00ff */
[----:B------:R-:W-:-:S07]  /*b0f0*/  MOV R11, 0x1f ;  /* 0x0000001f000b7802 */ /* 0x000fce0000000f00 */
[----:B------:R-:W-:Y:S05]  /*b100*/  WARPSYNC.COLLECTIVE R15, `(.L_x_735) ;  /* 0x000000000f087348 */ /* 0x000fea0003c00000 */
[----:B------:R0:W1:Y:S02]  /*b110*/  SHFL.BFLY P6, R14, R13, R12, R11 ;  /* 0x0c00000c0d0e7389 */ /* 0x00006400000c000b */
[----:B01----:R-:W-:Y:S05]  /*b120*/  ENDCOLLECTIVE ;  /* 0x000000000000791b */ /* 0x003fea0003800000 */
.L_x_735:
[----:B------:R-:W-:Y:S05]  /*b130*/  BSYNC B1 ;  /* 0x0000000000017941 */ /* 0x000fea0003800000 */
.L_x_734:
[----:B------:R-:W-:Y:S05]  /*b140*/  BRA `(.L_x_736) ;  /* 0xffffffa800047947 */ /* 0x000fea000383ffff */
.L_x_662:
[----:B------:R-:W-:Y:S01]  /*b150*/  HFMA2 R12, -RZ, RZ, 0, 9.5367431640625e-07 ;  /* 0x00000010ff0c7431 */ /* 0x000fe200000001ff */
[----:B------:R-:W-:Y:S01]  /*b160*/  BSSY B0, `(.L_x_737) ;  /* 0x0000007000007945 */ /* 0x000fe20003800000 */
[----:B------:R-:W-:Y:S01]  /*b170*/  MOV R13, R0 ;  /* 0x00000000000d7202 */ /* 0x000fe20000000f00 */
[----:B------:R-:W-:Y:S01]  /*b180*/  IMAD.MOV.U32 R11, RZ, RZ, 0x1f ;  /* 0x0000001fff0b7424 */ /* 0x000fe200078e00ff */
[----:B------:R-:W-:-:S07]  /*b190*/  MOV R15, 0xffffffff ;  /* 0xffffffff000f7802 */ /* 0x000fce0000000f00 */
[----:B-1-34-:R-:W-:Y:S05]  /*b1a0*/  WARPSYNC.COLLECTIVE R15, `(.L_x_738) ;  /* 0x000000000f087348 */ /* 0x01afea0003c00000 */
[----:B------:R0:W2:Y:S02]  /*b1b0*/  SHFL.BFLY P6, R14, R13, R12, R11 ;  /* 0x0c00000c0d0e7389 */ /* 0x0000a400000c000b */
[----:B01234-:R-:W-:Y:S05]  /*b1c0*/  ENDCOLLECTIVE ;  /* 0x000000000000791b */ /* 0x01ffea0003800000 */
.L_x_738:
[----:B------:R-:W-:Y:S05]  /*b1d0*/  BSYNC B0 ;  /* 0x0000000000007941 */ /* 0x000fea0003800000 */
.L_x_737:
[----:B------:R-:W-:Y:S01]  /*b1e0*/  FMNMX.FTZ R13, R14, R0, !PT ;  /* 0x000000000e0d7209 */ /* 0x000fe20007810000 */
[----:B------:R-:W-:Y:S02]  /*b1f0*/  HFMA2 R12, -RZ, RZ, 0, 4.76837158203125e-07 ;  /* 0x00000008ff0c7431 */ /* 0x000fe400000001ff */
[----:B------:R-:W-:Y:S01]  /*b200*/  IMAD.MOV.U32 R11, RZ, RZ, 0x1f ;  /* 0x0000001fff0b7424 */ /* 0x000fe200078e00ff */
[----:B------:R-:W-:-:S07]  /*b210*/  MOV R15, 0xffffffff ;  /* 0xffffffff000f7802 */ /* 0x000fce0000000f00 */
[----:B------:R-:W-:Y:S05]  /*b220*/  WARPSYNC.COLLECTIVE R15, `(.L_x_739) ;  /* 0x000000000f087348 */ /* 0x000fea0003c00000 */
[----:B------:R0:W1:Y:S02]  /*b230*/  SHFL.BFLY P6, R14, R13, R12, R11 ;  /* 0x0c00000c0d0e7389 */ /* 0x00006400000c000b */
[----:B01----:R-:W-:Y:S05]  /*b240*/  ENDCOLLECTIVE ;  /* 0x000000000000791b */ /* 0x003fea0003800000 */
.L_x_739:
[----:B------:R-:W-:Y:S01]  /*b250*/  IMAD.MOV.U32 R12, RZ, RZ, 0x4 ;  /* 0x00000004ff0c7424 */ /* 0x000fe200078e00ff */
[----:B------:R-:W-:-:S04]  /*b260*/  FMNMX.FTZ R4, R13, R14, !PT ;  /* 0x0000000e0d047209 */ /* 0x000fc80007810000 */
[----:B------:R-:W-:-:S07]  /*b270*/  MOV R13, R4 ;  /* 0x00000004000d7202 */ /* 0x000fce0000000f00 */
[----:B------:R-:W-:Y:S05]  /*b280*/  WARPSYNC.COLLECTIVE R15, `(.L_x_740) ;  /* 0x000000000f087348 */ /* 0x000fea0003c00000 */
[----:B------:R0:W1:Y:S02]  /*b290*/  SHFL.BFLY P6, R14, R13, R12, R11 ;  /* 0x0c00000c0d0e7389 */ /* 0x00006400000c000b */
[----:B01----:R-:W-:Y:S05]  /*b2a0*/  ENDCOLLECTIVE ;  /* 0x000000000000791b */ /* 0x003fea0003800000 */
.L_x_740:
[----:B------:R-:W-:Y:S01]  /*b2b0*/  HFMA2 R12, -RZ, RZ, 0, 1.1920928955078125e-07 ;  /* 0x00000002ff0c7431 */ /* 0x000fe200000001ff */
[----:B------:R-:W-:-:S04]  /*b2c0*/  FMNMX.FTZ R5, R4, R14, !PT ;  /* 0x0000000e04057209 */ /* 0x000fc80007810000 */
[----:B------:R-:W-:-:S07]  /*b2d0*/  MOV R13, R5 ;  /* 0x00000005000d7202 */ /* 0x000fce0000000f00 */
[----:B------:R-:W-:Y:S05]  /*b2e0*/  WARPSYNC.COLLECTIVE R15, `(.L_x_741) ;  /* 0x000000000f087348 */ /* 0x000fea0003c00000 */
[----:B------:R0:W1:Y:S02]  /*b2f0*/  SHFL.BFLY P6, R14, R13, R12, R11 ;  /* 0x0c00000c0d0e7389 */ /* 0x00006400000c000b */
[----:B01----:R-:W-:Y:S05]  /*b300*/  ENDCOLLECTIVE ;  /* 0x000000000000791b */ /* 0x003fea0003800000 */
.L_x_741:
[----:B------:R-:W-:Y:S05]  /*b310*/  BRA `(.L_x_742) ;  /* 0xffffffa8007c7947 */ /* 0x000fea000383ffff */
.L_x_743:
        /* <DEDUP_REMOVED lines=14> */
.L_x_4057:


//--------------------- .text._ZN4mmha33masked_multihead_attention_kernelItLi96ELi128ELi4ELi16ELi64ELb1ELb0EEEv26Multihead_attention_paramsIT_XT5_EE --------------------------
	.section	.text._ZN4mmha33masked_multihead_attention_kernelItLi96ELi128ELi4ELi16ELi64ELb1ELb0EEEv26Multihead_attention_paramsIT_XT5_EE,"ax",@progbits
	.align	128
        .global         _ZN4mmha33masked_multihead_attention_kernelItLi96ELi128ELi4ELi16ELi64ELb1ELb0EEEv26Multihead_attention_paramsIT_XT5_EE
        .type           _ZN4mmha33masked_multihead_attention_kernelItLi96ELi128ELi4ELi16ELi64ELb1ELb0EEEv26Multihead_attention_paramsIT_XT5_EE,@function
        .size           _ZN4mmha33masked_multihead_attention_kernelItLi96ELi128ELi4ELi16ELi64ELb1ELb0EEEv26Multihead_attention_paramsIT_XT5_EE,(.L_x_4058 - _ZN4mmha33masked_multihead_attention_kernelItLi96ELi128ELi4ELi16ELi64ELb1ELb0EEEv26Multihead_attention_paramsIT_XT5_EE)
        .other          _ZN4mmha33masked_multihead_attention_kernelItLi96ELi128ELi4ELi16ELi64ELb1ELb0EEEv26Multihead_attention_paramsIT_XT5_EE,@"STO_CUDA_ENTRY STV_DEFAULT"
_ZN4mmha33masked_multihead_attention_kernelItLi96ELi128ELi4ELi16ELi64ELb1ELb0EEEv26Multihead_attention_paramsIT_XT5_EE:
.text._ZN4mmha33masked_multihead_attention_kernelItLi96ELi128ELi4ELi16ELi64ELb1ELb0EEEv26Multihead_attention_paramsIT_XT5_EE:
        /* <DEDUP_REMOVED lines=14> */
.L_x_744:
        /* <DEDUP_REMOVED lines=54> */
[----:B-1----:R-:W-:Y:S01]  /*0440*/  IMAD.MOV.U32 R4, RZ, RZ, RZ ;  /* 0x000000ffff047224 */ /* 0x002fe200078e00ff */
        /* <DEDUP_REMOVED lines=63> */
.L_x_746:
[----:B------:R-:W-:Y:S05]  /*0840*/  BSYNC.RECONVERGENT B0 ;  /* 0x0000000000007941 */ /* 0x000fea0003800200 */
.L_x_745:
        /* <DEDUP_REMOVED lines=10> */
[----:B------:R-:W-:Y:S01]  /*08f0*/  CS2R R18, SRZ ;  /* 0x0000000000127805 */ /* 0x000fe2000001ff00 */
[----:B------:R-:W4:Y:S02]  /*0900*/  LDC R20, c[0x0][0x400] ;  /* 0x00010000ff147b82 */ /* 0x000f240000000800 */
[----:B------:R-:W-:Y:S01]  /*0910*/  VOTEU.ANY UP0, P0 ;  /* 0x0000000000ff7886 */ /* 0x000fe20000000100 */
[----:B------:R-:W-:Y:S01]  /*0920*/  PLOP3.LUT P0, PT, PT, PT, UP1, 0x40, 0x4 ;  /* 0x000000000004781c */ /* 0x000fe20003f0e818 */
[----:B------:R-:W-:Y:S01]  /*0930*/  UISETP.NE.AND.EX UP0, UPT, UR8, URZ, UPT, UP0 ;  /* 0x000000ff0800728c */ /* 0x000fe2000bf05300 */
[----:B------:R-:W-:Y:S01]  /*0940*/  @!P3 IMAD R0, R12, UR42, R25 ;  /* 0x0000002a0c00bc24 */ /* 0x000fe2000f8e0219 */
[----:B-1----:R-:W-:-:S02]  /*0950*/  ISETP.NE.U32.AND P2, PT, RZ, UR10, PT ;  /* 0x0000000aff007c0c */ /* 0x002fc4000bf45070 */
[C---:B------:R-:W-:Y:S02]  /*0960*/  ISETP.GT.U32.OR P0, PT, R2.reuse, 0x1f, P0 ;  /* 0x0000001f0200780c */ /* 0x040fe40000704470 */
[----:B------:R-:W-:Y:S02]  /*0970*/  ISETP.NE.AND.EX P2, PT, RZ, UR11, PT, P2 ;  /* 0x0000000bff007c0c */ /* 0x000fe4000bf45320 */
[----:B---3--:R-:W-:Y:S02]  /*0980*/  ISETP.NE.U32.AND P1, PT, RZ, UR4, PT ;  /* 0x00000004ff007c0c */ /* 0x008fe4000bf25070 */
[----:B------:R-:W-:Y:S02]  /*0990*/  ISETP.GT.U32.OR P2, PT, R2, 0x17, !P2 ;  /* 0x000000170200780c */ /* 0x000fe40005744470 */
[----:B------:R-:W-:Y:S01]  /*09a0*/  ISETP.NE.AND.EX P1, PT, RZ, UR5, PT, P1 ;  /* 0x00000005ff007c0c */ /* 0x000fe2000bf25310 */
[----:B------:R-:W1:Y:S01]  /*09b0*/  @UP0 LDCU.64 UR4, c[0x0][0x418] ;  /* 0x00008300ff0407ac */ /* 0x000e620008000a00 */
[----:B------:R-:W-:-:S02]  /*09c0*/  ISETP.NE.OR P2, PT, RZ, UR9, P2 ;  /* 0x00000009ff007c0c */ /* 0x000fc40009745670 */
[----:B------:R-:W-:Y:S01]  /*09d0*/  ISETP.GT.U32.OR P1, PT, R2, 0x17, !P1 ;  /* 0x000000170200780c */ /* 0x000fe20004f24470 */
[----:B------:R-:W3:Y:S01]  /*09e0*/  @!P0 LDC.64 R10, c[0x0][0x450] ;  /* 0x00011400ff0a8b82 */ /* 0x000ee20000000a00 */
[----:B-----5:R-:W-:Y:S01]  /*09f0*/  @P4 R2UR UR38, R3 ;  /* 0x00000000032642ca */ /* 0x020fe200000e0000 */
[----:B------:R-:W-:Y:S01]  /*0a00*/  VOTEU.ALL UP1, P0 ;  /* 0x0000000000ff7886 */ /* 0x000fe20000020000 */
[----:B------:R-:W-:Y:S01]  /*0a10*/  @!P3 IMAD R3, R27, R12, UR44 ;  /* 0x0000002c1b03be24 */ /* 0x000fe2000f8e020c */
[----:B------:R-:W-:Y:S01]  /*0a20*/  PLOP3.LUT P4, PT, PT, PT, UP0, 0x80, 0x8 ;  /* 0x000000000008781c */ /* 0x000fe20003f8f008 */
[----:B------:R-:W-:-:S03]  /*0a30*/  IMAD.U32 R12, RZ, RZ, UR46 ;  /* 0x0000002eff0c7e24 */ /* 0x000fc6000f8e00ff */
[----:B------:R-:W-:Y:S01]  /*0a40*/  @!P3 LEA R15, R3, R0, 0x3 ;  /* 0x00000000030fb211 */ /* 0x000fe200078e18ff */
[----:B------:R-:W-:Y:S01]  /*0a50*/  IMAD R3, R12, 0x60, R17 ;  /* 0x000000600c037824 */ /* 0x000fe200078e0211 */
[----:B------:R-:W4:Y:S01]  /*0a60*/  @!P2 LDC.64 R8, c[0x0][0x3a0] ;  /* 0x0000e800ff08ab82 */ /* 0x000f220000000a00 */
[----:B------:R-:W-:Y:S02]  /*0a70*/  CS2R R22, SRZ ;  /* 0x0000000000167805 */ /* 0x000fe4000001ff00 */
[----:B--2---:R-:W-:Y:S01]  /*0a80*/  @!P3 IMAD.WIDE R4, R15, 0x2, R4 ;  /* 0x000000020f04b825 */ /* 0x004fe200078e0204 */
[----:B------:R-:W-:Y:S02]  /*0a90*/  @!UP1 UIMAD UR6, UR38, UR6, URZ ;  /* 0x00000006260692a4 */ /* 0x000fe4000f8e02ff */
[----:B-1----:R-:W-:Y:S02]  /*0aa0*/  @UP0 UIMAD.WIDE.U32 UR4, UR7, 0x4, UR4 ;  /* 0x00000004070408a5 */ /* 0x002fe4000f8e0004 */
[----:B0-----:R-:W0:Y:S01]  /*0ab0*/  @!P1 LDC.64 R6, c[0x0][0x390] ;  /* 0x0000e400ff069b82 */ /* 0x001e220000000a00 */
[----:B------:R-:W-:Y:S01]  /*0ac0*/  CS2R R14, SRZ ;  /* 0x00000000000e7805 */ /* 0x000fe2000001ff00 */
[----:B------:R-:W-:Y:S01]  /*0ad0*/  IMAD.U32 R0, RZ, RZ, UR6 ;  /* 0x00000006ff007e24 */ /* 0x000fe2000f8e00ff */
[----:B------:R-:W2:Y:S01]  /*0ae0*/  @!P3 LDG.E.64 R22, desc[UR36][R4.64] ;  /* 0x000000240416b981 */ /* 0x000ea2000c1e1b00 */
[----:B------:R-:W-:Y:S01]  /*0af0*/  MOV R12, UR4 ;  /* 0x00000004000c7c02 */ /* 0x000fe20008000f00 */
[----:B------:R-:W-:-:S02]  /*0b00*/  IMAD.U32 R13, RZ, RZ, UR5 ;  /* 0x00000005ff0d7e24 */ /* 0x000fc4000f8e00ff */
[----:B------:R-:W-:Y:S02]  /*0b10*/  @!P0 IMAD R21, R0, 0x60, R3 ;  /* 0x0000006000158824 */ /* 0x000fe400078e0203 */
[----:B------:R-:W1:Y:S01]  /*0b20*/  LDCU.U8 UR4, c[0x0][0x404] ;  /* 0x00008080ff0477ac */ /* 0x000e620008000000 */
[----:B------:R-:W2:Y:S01]  /*0b30*/  @P4 LDG.E R12, desc[UR36][R12.64] ;  /* 0x000000240c0c4981 */ /* 0x000ea2000c1e1900 */
[----:B---3--:R-:W-:-:S04]  /*0b40*/  @!P0 IMAD.WIDE R10, R21, 0x2, R10 ;  /* 0x00000002150a8825 */ /* 0x008fc800078e020a */
[C---:B----4-:R-:W-:Y:S02]  /*0b50*/  @!P2 IMAD.WIDE.U32 R8, R3.reuse, 0x2, R8 ;  /* 0x000000020308a825 */ /* 0x050fe400078e0008 */
[----:B------:R-:W3:Y:S04]  /*0b60*/  @!P0 LDG.E.64 R10, desc[UR36][R10.64] ;  /* 0x000000240a0a8981 */ /* 0x000ee8000c1e1b00 */
[----:B------:R-:W4:Y:S01]  /*0b70*/  @!P2 LDG.E.64 R18, desc[UR36][R8.64] ;  /* 0x000000240812a981 */ /* 0x000f22000c1e1b00 */
[----:B0-----:R-:W-:-:S05]  /*0b80*/  @!P1 IMAD.WIDE.U32 R6, R3, 0x2, R6 ;  /* 0x0000000203069825 */ /* 0x001fca00078e0006 */
[----:B------:R-:W3:Y:S01]  /*0b90*/  @!P1 LDG.E.64 R14, desc[UR36][R6.64] ;  /* 0x00000024060e9981 */ /* 0x000ee2000c1e1b00 */
[----:B------:R-:W-:Y:S02]  /*0ba0*/  ISETP.NE.AND P2, PT, RZ, UR9, PT ;  /* 0x00000009ff007c0c */ /* 0x000fe4000bf45270 */
[----:B-1----:R-:W-:-:S04]  /*0bb0*/  ISETP.NE.AND P1, PT, RZ, UR4, PT ;  /* 0x00000004ff007c0c */ /* 0x002fc8000bf25270 */
[----:B------:R-:W-:Y:S01]  /*0bc0*/  ISETP.LT.OR P1, PT, R20, 0x1, P1 ;  /* 0x000000011400780c */ /* 0x000fe20000f21670 */
[----:B------:R-:W-:Y:S01]  /*0bd0*/  UMOV UR39, URZ ;  /* 0x000000ff00277c82 */ /* 0x000fe20008000000 */
[----:B------:R-:W-:Y:S01]  /*0be0*/  BSSY.RECONVERGENT B6, `(.L_x_747) ;  /* 0x0000138000067945 */ /* 0x000fe20003800200 */
[----:B--2---:R-:W-:-:S04]  /*0bf0*/  @P4 R2UR UR39, R12 ;  /* 0x000000000c2742ca */ /* 0x004fc800000e0000 */
[----:B----4-:R-:W-:Y:S02]  /*0c00*/  @!P2 HADD2 R23, R23, R19 ;  /* 0x000000131717a230 */ /* 0x010fe40000000000 */
[----:B------:R-:W-:Y:S02]  /*0c10*/  @!P2 HFMA2 R22, R22, 1, 1, R18 ;  /* 0x3c003c001616a831 */ /* 0x000fe40000000012 */
[----:B---3--:R-:W-:Y:S02]  /*0c20*/  @!P0 HFMA2 R23, R23, R11, -RZ ;  /* 0x0000000b17178231 */ /* 0x008fe400001000ff */
        /* <DEDUP_REMOVED lines=57> */
.L_x_749:
[----:B------:R-:W-:-:S13]  /*0fc0*/  ISETP.GE.AND P0, PT, R17, R20, PT ;  /* 0x000000141100720c */ /* 0x000fda0003f06270 */
[----:B------:R-:W-:Y:S05]  /*0fd0*/  @P0 BRA `(.L_x_750) ;  /* 0x0000000c00e00947 */ /* 0x000fea0003800000 */
[----:B------:R-:W-:Y:S01]  /*0fe0*/  I2FP.F32.U32 R20, R20 ;  /* 0x0000001400147245 */ /* 0x000fe20000201000 */
[----:B------:R-:W-:Y:S01]  /*0ff0*/  VIADD R0, R17, 0x2 ;  /* 0x0000000211007836 */ /* 0x000fe20000000000 */
[----:B------:R-:W-:Y:S01]  /*1000*/  UIADD3 UR4, UPT, UPT, -UR39, UR9, URZ ;  /* 0x0000000927047290 */ /* 0x000fe2000fffe1ff */
[--C-:B------:R-:W-:Y:S01]  /*1010*/  HADD2.F32 R10, -RZ, R29.reuse.H1_H1 ;  /* 0x3000001dff0a7230 */ /* 0x100fe20000004100 */
[----:B------:R-:W0:Y:S01]  /*1020*/  MUFU.RCP R3, R20 ;  /* 0x0000001400037308 */ /* 0x000e220000001000 */
[--C-:B------:R-:W-:Y:S01]  /*1030*/  HADD2.F32 R6, -RZ, R28.reuse.H1_H1 ;  /* 0x3000001cff067230 */ /* 0x100fe20000004100 */
[----:B------:R-:W-:Y:S01]  /*1040*/  I2FP.F32.U32 R0, R0 ;  /* 0x0000000000007245 */ /* 0x000fe20000201000 */
[----:B------:R-:W-:Y:S02]  /*1050*/  HADD2.F32 R28, -RZ, R28.H0_H0 ;  /* 0x2000001cff1c7230 */ /* 0x000fe40000004100 */
[----:B------:R-:W-:Y:S02]  /*1060*/  HADD2.F32 R29, -RZ, R29.H0_H0 ;  /* 0x2000001dff1d7230 */ /* 0x000fe40000004100 */
[----:B0-----:R-:W-:Y:S01]  /*1070*/  FMUL.FTZ R4, R0, R3 ;  /* 0x0000000300047220 */ /* 0x001fe20000410000 */
[----:B------:R-:W-:-:S03]  /*1080*/  I2FP.F32.U32 R0, R17 ;  /* 0x0000001100007245 */ /* 0x000fc60000201000 */
[----:B------:R-:W-:Y:S02]  /*1090*/  FMUL.FTZ R4, R4, 13.28771209716796875 ;  /* 0x41549a7804047820 */ /* 0x000fe40000410000 */
[----:B------:R-:W-:Y:S02]  /*10a0*/  FMUL.FTZ R0, R0, R3 ;  /* 0x0000000300007220 */ /* 0x000fe40000410000 */
[----:B------:R-:W0:Y:S02]  /*10b0*/  MUFU.EX2 R5, -R4 ;  /* 0x8000000400057308 */ /* 0x000e240000000800 */
[----:B------:R-:W-:Y:S01]  /*10c0*/  FMUL.FTZ R3, R0, 13.28771209716796875 ;  /* 0x41549a7800037820 */ /* 0x000fe20000410000 */
[----:B------:R-:W-:-:S05]  /*10d0*/  I2FP.F32.S32 R0, UR4 ;  /* 0x0000000400007c45 */ /* 0x000fca0008201400 */
        /* <DEDUP_REMOVED lines=20> */
.L_x_748:
        /* <DEDUP_REMOVED lines=13> */
[----:B0-----:R-:W-:Y:S02]  /*12f0*/  IMAD.MOV.U32 R4, RZ, RZ, RZ ;  /* 0x000000ffff047224 */ /* 0x001fe400078e00ff */
[----:B-1----:R-:W-:-:S04]  /*1300*/  IMAD.MOV R6, RZ, RZ, -R5 ;  /* 0x000000ffff067224 */ /* 0x002fc800078e0a05 */
[----:B------:R-:W-:Y:S01]  /*1310*/  IMAD R7, R6, R3, RZ ;  /* 0x0000000306077224 */ /* 0x000fe200078e02ff */
[----:B------:R-:W-:-:S03]  /*1320*/  MOV R6, R8 ;  /* 0x0000000800067202 */ /* 0x000fc60000000f00 */
        /* <DEDUP_REMOVED lines=36> */
.L_x_751:
        /* <DEDUP_REMOVED lines=15> */
.L_x_752:
        /* <DEDUP_REMOVED lines=81> */
.L_x_758:
[----:B------:R-:W-:Y:S05]  /*1b70*/  BSYNC.RECONVERGENT B2 ;  /* 0x0000000000027941 */ /* 0x000fea0003800200 */
.L_x_757:
[C-C-:B------:R-:W-:Y:S02]  /*1b80*/  PRMT R6, R22.reuse, 0x5410, R23.reuse ;  /* 0x0000541016067816 */ /* 0x140fe40000000017 */
[----:B------:R-:W-:-:S03]  /*1b90*/  PRMT R7, R22, 0x7632, R23 ;  /* 0x0000763216077816 */ /* 0x000fc60000000017 */
[----:B------:R0:W-:Y:S04]  /*1ba0*/  STS [R21], R6 ;  /* 0x0000000615007388 */ /* 0x0001e80000000800 */
[----:B------:R0:W-:Y:S01]  /*1bb0*/  STS [R20], R7 ;  /* 0x0000000714007388 */ /* 0x0001e20000000800 */
[----:B------:R-:W-:Y:S05]  /*1bc0*/  BRA `(.L_x_759) ;  /* 0x00000000009c7947 */ /* 0x000fea0003800000 */
.L_x_756:
        /* <DEDUP_REMOVED lines=39> */
.L_x_759:
[----:B------:R-:W-:Y:S05]  /*1e40*/  BSYNC.RECONVERGENT B1 ;  /* 0x0000000000017941 */ /* 0x000fea0003800200 */
.L_x_755:
[C-C-:B0-----:R-:W-:Y:S02]  /*1e50*/  PRMT R6, R28.reuse, 0x5410, R29.reuse ;  /* 0x000054101c067816 */ /* 0x141fe4000000001d */
[----:B------:R-:W-:-:S03]  /*1e60*/  PRMT R7, R28, 0x7632, R29 ;  /* 0x000076321c077816 */ /* 0x000fc6000000001d */
[----:B------:R0:W-:Y:S04]  /*1e70*/  STS [R5], R6 ;  /* 0x0000000605007388 */ /* 0x0001e80000000800 */
[----:B------:R0:W-:Y:S02]  /*1e80*/  STS [R4], R7 ;  /* 0x0000000704007388 */ /* 0x0001e40000000800 */
.L_x_754:
[----:B------:R-:W-:Y:S05]  /*1e90*/  BSYNC.RECONVERGENT B0 ;  /* 0x0000000000007941 */ /* 0x000fea0003800200 */
.L_x_753:
        /* <DEDUP_REMOVED lines=10> */
.L_x_761:
[----:B------:R-:W-:Y:S05]  /*1f40*/  BSYNC.RECONVERGENT B0 ;  /* 0x0000000000007941 */ /* 0x000fea0003800200 */
.L_x_760:
[----:B------:R-:W-:Y:S06]  /*1f50*/  BAR.SYNC.DEFER_BLOCKING 0x0 ;  /* 0x0000000000007b1d */ /* 0x000fec0000010000 */
.L_x_750:
[----:B------:R-:W-:Y:S05]  /*1f60*/  BSYNC.RECONVERGENT B6 ;  /* 0x0000000000067941 */ /* 0x000fea0003800200 */
.L_x_747:
[----:B------:R-:W3:Y:S01]  /*1f70*/  LDCU UR4, c[0x0][0x3f4] ;  /* 0x00007e80ff0477ac */ /* 0x000ee20008000800 */
[----:B------:R-:W-:Y:S02]  /*1f80*/  ISETP.GT.U32.AND P0, PT, R2, 0x1f, PT ;  /* 0x0000001f0200780c */ /* 0x000fe40003f04070 */
[----:B------:R-:W-:Y:S02]  /*1f90*/  MOV R67, 0xff7fffff ;  /* 0xff7fffff00437802 */ /* 0x000fe40000000f00 */
[----:B---3--:R-:W-:-:S05]  /*1fa0*/  MOV R0, UR4 ;  /* 0x0000000400007c02 */ /* 0x008fca0008000f00 */
[----:B------:R-:W-:-:S05]  /*1fb0*/  IMAD.MOV R3, RZ, RZ, -R0 ;  /* 0x000000ffff037224 */ /* 0x000fca00078e0a00 */
[----:B------:R-:W-:-:S04]  /*1fc0*/  VIADDMNMX R3, R3, UR45, RZ, !PT ;  /* 0x0000002d03037c46 */ /* 0x000fc8000f8001ff */
[----:B------:R-:W-:Y:S01]  /*1fd0*/  R2UR UR11, R3 ;  /* 0x00000000030b72ca */ /* 0x000fe200000e0000 */
[----:B------:R-:W-:-:S14]  /*1fe0*/  @P0 BRA `(.L_x_762) ;  /* 0x0000000000f80947 */ /* 0x000fdc0003800000 */
[----:B------:R-:W3:Y:S01]  /*1ff0*/  LDCU UR4, c[0x0][0x40c] ;  /* 0x00008180ff0477ac */ /* 0x000ee20008000800 */
[----:B0-----:R-:W0:Y:S01]  /*2000*/  S2R R7, SR_CgaCtaId ;  /* 0x0000000000077919 */ /* 0x001e220000008800 */
[----:B------:R-:W-:Y:S01]  /*2010*/  MOV R9, 0x400 ;  /* 0x0000040000097802 */ /* 0x000fe20000000f00 */
[----:B------:R-:W-:Y:S02]  /*2020*/  IMAD R27, R27, R0, UR40 ;  /* 0x000000281b1b7e24 */ /* 0x000fe4000f8e0200 */
[----:B--2-4-:R-:W-:Y:S02]  /*2030*/  HMUL2 R11, R29, R23 ;  /* 0x000000171d0b7232 */ /* 0x014fe40000000000 */
[----:B------:R-:W-:Y:S02]  /*2040*/  IMAD R8, R0, UR42, R25 ;  /* 0x0000002a00087c24 */ /* 0x000fe4000f8e0219 */
[----:B------:R-:W-:Y:S02]  /*2050*/  VIADD R3, R9, 0x10 ;  /* 0x0000001009037836 */ /* 0x000fe40000000000 */
[----:B------:R-:W-:-:S02]  /*2060*/  HFMA2 R11, R28, R22, R11 ;  /* 0x000000161c0b7231 */ /* 0x000fc4000000000b */
[----:B------:R-:W-:-:S03]  /*2070*/  IMAD R27, R27, 0x8, R8 ;  /* 0x000000081b1b7824 */ /* 0x000fc600078e0208 */
[----:B------:R-:W-:Y:S01]  /*2080*/  HADD2.F32 R13, -RZ, R11.H0_H0 ;  /* 0x2000000bff0d7230 */ /* 0x000fe20000004100 */
[----:B---3--:R-:W-:Y:S01]  /*2090*/  ISETP.NE.AND P1, PT, RZ, UR4, PT ;  /* 0x00000004ff007c0c */ /* 0x008fe2000bf25270 */
[----:B------:R-:W-:-:S03]  /*20a0*/  UMOV UR4, 0xffffffff ;  /* 0xffffffff00047882 */ /* 0x000fc60000000000 */
[----:B------:R-:W-:-:S09]  /*20b0*/  ISETP.GT.U32.OR P0, PT, R2, 0x17, P1 ;  /* 0x000000170200780c */ /* 0x000fd20000f04470 */
[----:B------:R-:W-:Y:S02]  /*20c0*/  @!P1 IADD3 R6, PT, PT, R9, 0x110, RZ ;  /* 0x0000011009069810 */ /* 0x000fe40007ffe0ff */
[C---:B0-----:R-:W-:Y:S02]  /*20d0*/  LEA R3, R7.reuse, R3, 0x18 ;  /* 0x0000000307037211 */ /* 0x041fe400078ec0ff */
[----:B-1----:R-:W0:Y:S01]  /*20e0*/  @!P0 LDC.64 R4, c[0x0][0x3b8] ;  /* 0x0000ee00ff048b82 */ /* 0x002e220000000a00 */
[----:B------:R-:W-:Y:S01]  /*20f0*/  @!P1 LEA R7, R7, R6, 0x18 ;  /* 0x0000000607079211 */ /* 0x000fe200078ec0ff */
[----:B------:R-:W-:Y:S01]  /*2100*/  HADD2.F32 R6, -RZ, R11.H1_H1 ;  /* 0x3000000bff067230 */ /* 0x000fe20000004100 */
[----:B------:R-:W-:-:S03]  /*2110*/  LEA R3, R2, R3, 0x3 ;  /* 0x0000000302037211 */ /* 0x000fc600078e18ff */
[----:B------:R-:W-:Y:S02]  /*2120*/  @!P1 IMAD R7, R2, 0x8, R7 ;  /* 0x0000000802079824 */ /* 0x000fe400078e0207 */
[----:B------:R-:W-:Y:S01]  /*2130*/  FADD.FTZ R13, R13, R6 ;  /* 0x000000060d0d7221 */ /* 0x000fe20000010000 */
        /* <DEDUP_REMOVED lines=14> */
.L_x_901:
        /* <DEDUP_REMOVED lines=27> */
.L_x_762:
[----:B------:R-:W-:Y:S05]  /*23d0*/  WARPSYNC.ALL ;  /* 0x0000000000007948 */ /* 0x000fea0003800000 */
[----:B------:R-:W5:Y:S08]  /*23e0*/  S2UR UR18, SR_CgaCtaId ;  /* 0x00000000001279c3 */ /* 0x000f700000008800 */
[----:B------:R-:W-:Y:S01]  /*23f0*/  BAR.SYNC.DEFER_BLOCKING 0x0 ;  /* 0x0000000000007b1d */ /* 0x000fe20000010000 */
[----:B------:R-:W-:-:S02]  /*2400*/  LOP3.LUT R17, R17, 0xc, RZ, 0xc0, !PT ;  /* 0x0000000c11117812 */ /* 0x000fc400078ec0ff */
[----:B------:R-:W-:Y:S02]  /*2410*/  SHF.R.U32.HI R11, RZ, 0x2, R2 ;  /* 0x00000002ff0b7819 */ /* 0x000fe40000011602 */
[----:B01----:R-:W-:Y:S01]  /*2420*/  SHF.L.U32 R4, R2, 0x1, RZ ;  /* 0x0000000102047819 */ /* 0x003fe200000006ff */
[----:B------:R-:W-:Y:S01]  /*2430*/  UMOV UR10, 0x400 ;  /* 0x00000400000a7882 */ /* 0x000fe20000000000 */
[----:B------:R-:W0:Y:S02]  /*2440*/  LDCU UR16, c[0x0][0x40c] ;  /* 0x00008180ff1077ac */ /* 0x000e240008000800 */
[----:B------:R-:W-:Y:S01]  /*2450*/  LOP3.LUT R12, R4, 0x6, RZ, 0xc0, !PT ;  /* 0x00000006040c7812 */ /* 0x000fe200078ec0ff */
[----:B------:R-:W-:Y:S01]  /*2460*/  UIADD3 UR4, UPT, UPT, UR10, 0x10, URZ ;  /* 0x000000100a047890 */ /* 0x000fe2000fffe0ff */
[----:B------:R-:W1:Y:S01]  /*2470*/  LDCU UR6, c[0x0][0x3f0] ;  /* 0x00007e00ff0677ac */ /* 0x000e620008000800 */
[----:B------:R-:W2:Y:S01]  /*2480*/  LDCU UR21, c[0x0][0x40c] ;  /* 0x00008180ff1577ac */ /* 0x000ea20008000800 */
[----:B------:R-:W2:Y:S01]  /*2490*/  LDCU UR20, c[0x0][0x3f8] ;  /* 0x00007f00ff1477ac */ /* 0x000ea20008000800 */
[----:B-----5:R-:W-:-:S02]  /*24a0*/  ULEA UR4, UR18, UR4, 0x18 ;  /* 0x0000000412047291 */ /* 0x020fc4000f8ec0ff */
[----:B0-----:R-:W-:Y:S01]  /*24b0*/  UISETP.NE.AND UP0, UPT, UR16, URZ, UPT ;  /* 0x000000ff1000728c */ /* 0x001fe2000bf05270 */
[----:B------:R-:W0:Y:S01]  /*24c0*/  LDCU UR22, c[0x0][0x410] ;  /* 0x00008200ff1677ac */ /* 0x000e220008000800 */
[----:B-1----:R-:W-:-:S05]  /*24d0*/  UIMAD UR6, UR41, UR6, UR46 ;  /* 0x00000006290672a4 */ /* 0x002fca000f8e022e */
[----:B------:R1:W0:Y:S01]  /*24e0*/  LDS R66, [R17+UR4] ;  /* 0x0000000411427984 */ /* 0x0002220008000800 */
[----:B------:R-:W0:Y:S03]  /*24f0*/  LDCU.64 UR8, c[0x0][0x3b8] ;  /* 0x00007700ff0877ac */ /* 0x000e260008000a00 */
[----:B------:R1:W0:Y:S01]  /*2500*/  LDS R65, [R17+UR4+0x10] ;  /* 0x0000100411417984 */ /* 0x0002220008000800 */
[----:B------:R-:W0:Y:S03]  /*2510*/  LDCU.64 UR12, c[0x0][0x438] ;  /* 0x00008700ff0c77ac */ /* 0x000e260008000a00 */
[----:B------:R1:W0:Y:S01]  /*2520*/  LDS R63, [R17+UR4+0x20] ;  /* 0x00002004113f7984 */ /* 0x0002220008000800 */
[----:B------:R-:W0:Y:S03]  /*2530*/  LDCU.64 UR14, c[0x0][0x448] ;  /* 0x00008900ff0e77ac */ /* 0x000e260008000a00 */
[----:B------:R1:W0:Y:S01]  /*2540*/  LDS R61, [R17+UR4+0x30] ;  /* 0x00003004113d7984 */ /* 0x0002220008000800 */
[----:B------:R-:W-:-:S03]  /*2550*/  UIMAD UR6, UR6, 0x60, URZ ;  /* 0x00000060060678a4 */ /* 0x000fc6000f8e02ff */
        /* <DEDUP_REMOVED lines=11> */
[----:B------:R1:W0:Y:S01]  /*2610*/  LDS R3, [R17+UR4+0xf0] ;  /* 0x0000f00411037984 */ /* 0x0002220008000800 */
        /* <DEDUP_REMOVED lines=9> */
[----:B------:R1:W2:Y:S04]  /*26b0*/  LDS R4, [R13] ;  /* 0x000000000d047984 */ /* 0x0002a80000000800 */
        /* <DEDUP_REMOVED lines=14> */
[----:B--2---:R1:W0:Y:S02]  /*27a0*/  LDS R25, [R13+0xf0] ;  /* 0x0000f0000d197984 */ /* 0x0042240000000800 */
.L_x_764:
[----:B------:R-:W-:Y:S04]  /*27b0*/  BSSY B0, `(.L_x_765) ;  /* 0x0000311000007945 */ /* 0x000fe80003800000 */
[----:B------:R-:W-:Y:S05]  /*27c0*/  @P0 BRA `(.L_x_766) ;  /* 0x00000030003c0947 */ /* 0x000fea0003800000 */
[----:B------:R-:W-:Y:S01]  /*27d0*/  IABS R26, R0 ;  /* 0x00000000001a7213 */ /* 0x000fe20000000000 */
[----:B------:R-:W2:Y:S01]  /*27e0*/  LDCU UR4, c[0x0][0x3f8] ;  /* 0x00007f00ff0477ac */ /* 0x000ea20008000800 */
[----:B------:R-:W5:Y:S01]  /*27f0*/  S2UR UR5, SR_CTAID.Y ;  /* 0x00000000000579c3 */ /* 0x000f620000002600 */
[----:B------:R-:W-:Y:S01]  /*2800*/  VIADD R11, R11, UR11 ;  /* 0x0000000b0b0b7c36 */ /* 0x000fe20008000000 */
[----:B------:R-:W1:Y:S01]  /*2810*/  I2F.RP R14, R26 ;  /* 0x0000001a000e7306 */ /* 0x000e620000209400 */
[----:B------:R-:W3:Y:S01]  /*2820*/  LDCU UR19, c[0x0][0x440] ;  /* 0x00008800ff1377ac */ /* 0x000ee20008000800 */
[----:B------:R-:W-:Y:S01]  /*2830*/  IMAD.U32 R34, RZ, RZ, UR7 ;  /* 0x00000007ff227e24 */ /* 0x000fe2000f8e00ff */
[----:B------:R-:W-:Y:S01]  /*2840*/  LOP3.LUT R35, R2, 0x3fc, RZ, 0xc0, !PT ;  /* 0x000003fc02237812 */ /* 0x000fe200078ec0ff */
[----:B----4-:R-:W-:Y:S01]  /*2850*/  IMAD R29, R0, 0x60, RZ ;  /* 0x00000060001d7824 */ /* 0x010fe200078e02ff */
[----:B------:R-:W4:Y:S01]  /*2860*/  LDCU.64 UR16, c[0x0][0x420] ;  /* 0x00008400ff1077ac */ /* 0x000f220008000a00 */
[----:B------:R-:W4:Y:S01]  /*2870*/  LDC.64 R70, c[0x0][0x450] ;  /* 0x00011400ff467b82 */ /* 0x000f220000000a00 */
[----:B------:R-:W-:Y:S01]  /*2880*/  IADD3 R33, PT, PT, R11, 0x1, RZ ;  /* 0x000000010b217810 */ /* 0x000fe20007ffe0ff */
[----:B------:R-:W-:-:S06]  /*2890*/  VIADD R34, R34, UR11 ;  /* 0x0000000b22227c36 */ /* 0x000fcc0008000000 */
[----:B------:R-:W0:Y:S01]  /*28a0*/  LDC R28, c[0x0][0x3f4] ;  /* 0x0000fd00ff1c7b82 */ /* 0x000e220000000800 */
[----:B-1----:R-:W1:Y:S01]  /*28b0*/  MUFU.RCP R14, R14 ;  /* 0x0000000e000e7308 */ /* 0x002e620000001000 */
[----:B--2---:R-:W-:Y:S01]  /*28c0*/  UIMAD UR4, UR38, UR4, UR46 ;  /* 0x00000004260472a4 */ /* 0x004fe2000f8e022e */
[----:B---3--:R-:W-:-:S05]  /*28d0*/  MOV R32, UR19 ;  /* 0x0000001300207c02 */ /* 0x008fca0008000f00 */
[----:B------:R-:W-:Y:S01]  /*28e0*/  IMAD.U32 R15, RZ, RZ, UR4 ;  /* 0x00000004ff0f7e24 */ /* 0x000fe2000f8e00ff */
[----:B------:R-:W-:Y:S01]  /*28f0*/  UIADD3 UR4, UPT, UPT, UR10, 0x210, URZ ;  /* 0x000002100a047890 */ /* 0x000fe2000fffe0ff */
[----:B-----5:R-:W-:Y:S01]  /*2900*/  IMAD R30, R0, UR5, RZ ;  /* 0x00000005001e7c24 */ /* 0x020fe2000f8e02ff */
[----:B------:R-:W-:Y:S01]  /*2910*/  UIMAD UR5, UR46, UR19, UR44 ;  /* 0x000000132e0572a4 */ /* 0x000fe2000f8e022c */
[----:B------:R-:W-:Y:S01]  /*2920*/  IMAD R15, R15, 0x60, R12 ;  /* 0x000000600f0f7824 */ /* 0x000fe200078e020c */
[----:B------:R-:W-:Y:S01]  /*2930*/  ULEA UR4, UR18, UR4, 0x18 ;  /* 0x0000000412047291 */ /* 0x000fe2000f8ec0ff */
[----:B------:R-:W-:Y:S01]  /*2940*/  HFMA2 R12, -RZ, RZ, 0, 0 ;  /* 0x00000000ff0c7431 */ /* 0x000fe200000001ff */
[----:B------:R-:W-:Y:S01]  /*2950*/  SHF.R.S32.HI R31, RZ, 0x1f, R30 ;  /* 0x0000001fff1f7819 */ /* 0x000fe2000001141e */
[----:B----4-:R-:W-:Y:S01]  /*2960*/  IMAD.WIDE R70, R15, 0x2, R70 ;  /* 0x000000020f467825 */ /* 0x010fe200078e0246 */
[----:B------:R-:W-:Y:S02]  /*2970*/  ISETP.NE.U32.AND P0, PT, RZ, UR16, PT ;  /* 0x00000010ff007c0c */ /* 0x000fe4000bf05070 */
[--C-:B------:R-:W-:Y:S01]  /*2980*/  IADD3 R30, P1, P2, R30, UR16, R11.reuse ;  /* 0x000000101e1e7c10 */ /* 0x100fe2000fa3e00b */
[----:B-1----:R-:W-:Y:S01]  /*2990*/  VIADD R13, R14, 0xffffffe ;  /* 0x0ffffffe0e0d7836 */ /* 0x002fe20000000000 */
[----:B------:R-:W-:Y:S01]  /*29a0*/  ISETP.NE.AND.EX P0, PT, RZ, UR17, PT, P0 ;  /* 0x00000011ff007c0c */ /* 0x000fe2000bf05300 */
[----:B------:R-:W-:Y:S01]  /*29b0*/  IMAD R32, R32, UR5, R11 ;  /* 0x0000000520207c24 */ /* 0x000fe2000f8e020b */
[----:B------:R-:W-:-:S02]  /*29c0*/  IADD3.X R31, PT, PT, R31, UR17, RZ, P1, P2 ;  /* 0x000000111f1f7c10 */ /* 0x000fc40008fe44ff */
[----:B------:R-:W-:Y:S01]  /*29d0*/  IADD3 R35, PT, PT, R35, UR4, RZ ;  /* 0x0000000423237c10 */ /* 0x000fe2000fffe0ff */
[----:B------:R-:W1:Y:S02]  /*29e0*/  F2I.FTZ.U32.TRUNC.NTZ R13, R13 ;  /* 0x0000000d000d7305 */ /* 0x000e64000021f000 */
[----:B-1----:R-:W-:-:S05]  /*29f0*/  IADD3 R27, PT, PT, RZ, -R13, RZ ;  /* 0x8000000dff1b7210 */ /* 0x002fca0007ffe0ff */
[----:B------:R-:W-:-:S04]  /*2a00*/  IMAD R27, R27, R26, RZ ;  /* 0x0000001a1b1b7224 */ /* 0x000fc800078e02ff */
[----:B0-----:R-:W-:-:S07]  /*2a10*/  IMAD.HI.U32 R27, R13, R27, R12 ;  /* 0x0000001b0d1b7227 */ /* 0x001fce00078e000c */
.L_x_833:
[----:B0-----:R-:W2:Y:S01]  /*2a20*/  @P0 LDG.E.U8 R13, desc[UR36][R30.64] ;  /* 0x000000241e0d0981 */ /* 0x001ea2000c1e1100 */
[----:B------:R-:W-:Y:S01]  /*2a30*/  VIADD R36, R33, 0xffffffff ;  /* 0xffffffff21247836 */ /* 0x000fe20000000000 */
[----:B------:R-:W-:Y:S01]  /*2a40*/  MOV R0, R28 ;  /* 0x0000001c00007202 */ /* 0x000fe20000000f00 */
[----:B------:R-:W-:Y:S03]  /*2a50*/  BSSY.RECONVERGENT B1, `(.L_x_767) ;  /* 0x0000035000017945 */ /* 0x000fe60003800200 */
[----:B------:R-:W-:Y:S02]  /*2a60*/  IABS R12, R36 ;  /* 0x00000024000c7213 */ /* 0x000fe40000000000 */
[----:B------:R-:W-:Y:S02]  /*2a70*/  IABS R14, R0 ;  /* 0x00000000000e7213 */ /* 0x000fe40000000000 */
[----:B------:R-:W-:Y:S01]  /*2a80*/  ISETP.GE.AND P2, PT, R36, RZ, PT ;  /* 0x000000ff2400720c */ /* 0x000fe20003f46270 */
[----:B------:R-:W-:Y:S01]  /*2a90*/  IMAD.HI.U32 R11, R27, R12, RZ ;  /* 0x0000000c1b0b7227 */ /* 0x000fe200078e00ff */
[----:B------:R-:W-:-:S03]  /*2aa0*/  ISETP.NE.AND P3, PT, R0, RZ, PT ;  /* 0x000000ff0000720c */ /* 0x000fc60003f65270 */
[----:B------:R-:W-:-:S04]  /*2ab0*/  IMAD.MOV R11, RZ, RZ, -R11 ;  /* 0x000000ffff0b7224 */ /* 0x000fc800078e0a0b */
[----:B------:R-:W-:-:S05]  /*2ac0*/  IMAD R69, R14, R11, R12 ;  /* 0x0000000b0e457224 */ /* 0x000fca00078e020c */
[----:B------:R-:W-:-:S13]  /*2ad0*/  ISETP.GT.U32.AND P1, PT, R26, R69, PT ;  /* 0x000000451a00720c */ /* 0x000fda0003f24070 */
[----:B------:R-:W-:-:S04]  /*2ae0*/  @!P1 IADD3 R69, PT, PT, R69, -R14, RZ ;  /* 0x8000000e45459210 */ /* 0x000fc80007ffe0ff */
[----:B------:R-:W-:-:S13]  /*2af0*/  ISETP.GT.U32.AND P1, PT, R26, R69, PT ;  /* 0x000000451a00720c */ /* 0x000fda0003f24070 */
[----:B------:R-:W-:Y:S01]  /*2b00*/  @!P1 IMAD.IADD R69, R69, 0x1, -R14 ;  /* 0x0000000145459824 */ /* 0x000fe200078e0a0e */
[----:B------:R-:W-:-:S04]  /*2b10*/  ISETP.GE.AND P1, PT, R36, UR44, PT ;  /* 0x0000002c24007c0c */ /* 0x000fc8000bf26270 */
[----:B------:R-:W-:Y:S02]  /*2b20*/  @!P2 IADD3 R69, PT, PT, -R69, RZ, RZ ;  /* 0x000000ff4545a210 */ /* 0x000fe40007ffe1ff */
[----:B------:R-:W-:-:S05]  /*2b30*/  @!P3 LOP3.LUT R69, RZ, R0, RZ, 0x33, !PT ;  /* 0x00000000ff45b212 */ /* 0x000fca00078e33ff */
[----:B------:R-:W-:Y:S01]  /*2b40*/  IMAD.SHL.U32 R11, R69, 0x8, RZ ;  /* 0x00000008450b7824 */ /* 0x000fe200078e00ff */
[----:B--2---:R-:W-:Y:S01]  /*2b50*/  ISETP.NE.AND P2, PT, R13, RZ, P0 ;  /* 0x000000ff0d00720c */ /* 0x004fe20000745270 */
[----:B------:R-:W-:-:S12]  /*2b60*/  @P1 BRA `(.L_x_768) ;  /* 0x00000000008c1947 */ /* 0x000fd80003800000 */
[----:B------:R-:W-:Y:S01]  /*2b70*/  ISETP.GE.AND P3, PT, R11, R29, PT ;  /* 0x0000001d0b00720c */ /* 0x000fe20003f66270 */
[----:B------:R-:W-:Y:S01]  /*2b80*/  BSSY.RECONVERGENT B2, `(.L_x_769) ;  /* 0x000000b000027945 */ /* 0x000fe20003800200 */
[----:B------:R-:W-:-:S11]  /*2b90*/  MOV R37, RZ ;  /* 0x000000ff00257202 */ /* 0x000fd60000000f00 */
[----:B------:R-:W-:Y:S05]  /*2ba0*/  @P3 BRA `(.L_x_770) ;  /* 0x0000000000203947 */ /* 0x000fea0003800000 */
[----:B------:R-:W-:-:S05]  /*2bb0*/  IMAD.SHL.U32 R12, R2, 0x2, RZ ;  /* 0x00000002020c7824 */ /* 0x000fca00078e00ff */
[----:B------:R-:W-:-:S05]  /*2bc0*/  LOP3.LUT R13, R12, 0x6, RZ, 0xc0, !PT ;  /* 0x000000060c0d7812 */ /* 0x000fca00078ec0ff */
[----:B------:R-:W-:-:S05]  /*2bd0*/  IMAD R12, R0, UR6, R13 ;  /* 0x00000006000c7c24 */ /* 0x000fca000f8e020d */
[----:B------:R-:W-:-:S04]  /*2be0*/  IADD3 R13, P4, PT, R11, R12, RZ ;  /* 0x0000000c0b0d7210 */ /* 0x000fc80007f9e0ff */
[----:B------:R-:W-:Y:S02]  /*2bf0*/  LEA.HI.X.SX32 R14, R12, RZ, 0x1, P4 ;  /* 0x000000ff0c0e7211 */ /* 0x000fe400020f0eff */
[----:B------:R-:W-:-:S04]  /*2c00*/  LEA R12, P4, R13, UR8, 0x1 ;  /* 0x000000080d0c7c11 */ /* 0x000fc8000f8808ff */
[----:B------:R-:W-:-:S05]  /*2c10*/  LEA.HI.X R13, R13, UR9, R14, 0x1, P4 ;  /* 0x000000090d0d7c11 */ /* 0x000fca000a0f0c0e */
[----:B------:R0:W5:Y:S04]  /*2c20*/  LDG.E R37, desc[UR36][R12.64] ;  /* 0x000000240c257981 */ /* 0x000168000c1e1900 */
.L_x_770:
[----:B------:R-:W-:Y:S05]  /*2c30*/  BSYNC.RECONVERGENT B2 ;  /* 0x0000000000027941 */ /* 0x000fea0003800200 */
.L_x_769:
[----:B------:R-:W-:-:S09]  /*2c40*/  UISETP.NE.AND UP0, UPT, UR21, URZ, UPT ;  /* 0x000000ff1500728c */ /* 0x000fd2000bf05270 */
[----:B------:R-:W-:Y:S05]  /*2c50*/  BRA.U UP0, `(.L_x_768) ;  /* 0x0000000100507547 */ /* 0x000fea000b800000 */
[----:B------:R-:W-:Y:S01]  /*2c60*/  ISETP.NE.AND P4, PT, R16, RZ, PT ;  /* 0x000000ff1000720c */ /* 0x000fe20003f85270 */
[----:B0-----:R-:W0:Y:S01]  /*2c70*/  @!P3 S2R R13, SR_CTAID.Y ;  /* 0x00000000000db919 */ /* 0x001e220000002600 */
[----:B------:R-:W0:Y:S11]  /*2c80*/  @!P3 LDC R14, c[0x0][0x3f8] ;  /* 0x0000fe00ff0ebb82 */ /* 0x000e360000000800 */
[----:B------:R-:W-:Y:S01]  /*2c90*/  VOTEU.ANY UP0, P4 ;  /* 0x0000000000ff7886 */ /* 0x000fe20002000100 */
[----:B------:R-:W-:-:S13]  /*2ca0*/  PLOP3.LUT P4, PT, PT, PT, UP0, 0x80, 0x8 ;  /* 0x000000000008781c */ /* 0x000fda0003f8f008 */
[----:B------:R-:W2:Y:S01]  /*2cb0*/  @P4 LDG.E R12, desc[UR36][R70.64] ;  /* 0x00000024460c4981 */ /* 0x000ea2000c1e1900 */
[----:B------:R-:W-:Y:S01]  /*2cc0*/  @!P3 SHF.L.U32 R72, R2, 0x1, RZ ;  /* 0x000000010248b819 */ /* 0x000fe200000006ff */
[----:B-----5:R-:W-:Y:S01]  /*2cd0*/  HFMA2 R37, R37, 1, 1, R4 ;  /* 0x3c003c0025257831 */ /* 0x020fe20000000004 */
[----:B------:R-:W-:Y:S02]  /*2ce0*/  PLOP3.LUT P4, PT, PT, PT, UP0, 0x80, 0x8 ;  /* 0x000000000008781c */ /* 0x000fe40003f8f008 */
[----:B------:R-:W-:Y:S01]  /*2cf0*/  @!P3 LOP3.LUT R72, R72, 0x6, RZ, 0xc0, !PT ;  /* 0x000000064848b812 */ /* 0x000fe200078ec0ff */
[----:B0-----:R-:W-:Y:S02]  /*2d00*/  @!P3 IMAD R13, R13, R14, UR46 ;  /* 0x0000002e0d0dbe24 */ /* 0x001fe4000f8e020e */
[----:B------:R-:W0:Y:S02]  /*2d10*/  @!P3 LDC.64 R14, c[0x0][0x3b8] ;  /* 0x0000ee00ff0ebb82 */ /* 0x000e240000000a00 */
        /* <DEDUP_REMOVED lines=8> */
.L_x_768:
[----:B------:R-:W-:Y:S05]  /*2da0*/  BSYNC.RECONVERGENT B1 ;  /* 0x0000000000017941 */ /* 0x000fea0003800200 */
.L_x_767:
        /* <DEDUP_REMOVED lines=8> */
[----:B0-----:R-:W-:-:S04]  /*2e30*/  SHF.L.U32 R12, R2, 0x1, RZ ;  /* 0x00000001020c7819 */ /* 0x001fc800000006ff */
[----:B------:R-:W-:Y:S02]  /*2e40*/  LOP3.LUT R13, R12, 0x6, RZ, 0xc0, !PT ;  /* 0x000000060c0d7812 */ /* 0x000fe400078ec0ff */
[----:B------:R-:W-:-:S03]  /*2e50*/  SHF.R.S32.HI R12, RZ, 0x1f, R68 ;  /* 0x0000001fff0c7819 */ /* 0x000fc60000011444 */
[----:B-1----:R-:W-:-:S05]  /*2e60*/  IMAD R15, R0, UR6, R13 ;  /* 0x00000006000f7c24 */ /* 0x002fca000f8e020d */
[----:B------:R-:W-:-:S04]  /*2e70*/  IADD3 R13, P4, PT, R15, R68, RZ ;  /* 0x000000440f0d7210 */ /* 0x000fc80007f9e0ff */
[----:B------:R-:W-:Y:S02]  /*2e80*/  LEA.HI.X.SX32 R14, R15, R12, 0x1, P4 ;  /* 0x0000000c0f0e7211 */ /* 0x000fe400020f0eff */
[----:B------:R-:W-:-:S04]  /*2e90*/  LEA R12, P4, R13, UR8, 0x1 ;  /* 0x000000080d0c7c11 */ /* 0x000fc8000f8808ff */
[----:B------:R-:W-:-:S05]  /*2ea0*/  LEA.HI.X R13, R13, UR9, R14, 0x1, P4 ;  /* 0x000000090d0d7c11 */ /* 0x000fca000a0f0c0e */
[----:B------:R2:W5:Y:S04]  /*2eb0*/  LDG.E R38, desc[UR36][R12.64] ;  /* 0x000000240c267981 */ /* 0x000568000c1e1900 */
.L_x_774:
[----:B------:R-:W-:Y:S05]  /*2ec0*/  BSYNC.RECONVERGENT B2 ;  /* 0x0000000000027941 */ /* 0x000fea0003800200 */
.L_x_773:
[----:B------:R-:W-:Y:S01]  /*2ed0*/  UISETP.NE.AND UP0, UPT, UR21, URZ, UPT ;  /* 0x000000ff1500728c */ /* 0x000fe2000bf05270 */
[----:B------:R-:W-:-:S08]  /*2ee0*/  IMAD R72, R0, 0x10, R11 ;  /* 0x0000001000487824 */ /* 0x000fd000078e020b */
[----:B------:R-:W-:Y:S05]  /*2ef0*/  BRA.U UP0, `(.L_x_775) ;  /* 0x0000000100547547 */ /* 0x000fea000b800000 */
[----:B------:R-:W-:Y:S01]  /*2f00*/  ISETP.NE.AND P4, PT, R16, RZ, PT ;  /* 0x000000ff1000720c */ /* 0x000fe20003f85270 */
[----:B0-2---:R-:W0:Y:S01]  /*2f10*/  @!P3 S2R R12, SR_CTAID.Y ;  /* 0x00000000000cb919 */ /* 0x005e220000002600 */
[----:B-1----:R-:W0:Y:S11]  /*2f20*/  @!P3 LDC R15, c[0x0][0x3f8] ;  /* 0x0000fe00ff0fbb82 */ /* 0x002e360000000800 */
[----:B------:R-:W-:Y:S01]  /*2f30*/  VOTEU.ANY UP0, P4 ;  /* 0x0000000000ff7886 */ /* 0x000fe20002000100 */
[----:B------:R-:W-:-:S13]  /*2f40*/  PLOP3.LUT P4, PT, PT, PT, UP0, 0x80, 0x8 ;  /* 0x000000000008781c */ /* 0x000fda0003f8f008 */
[----:B------:R-:W2:Y:S01]  /*2f50*/  @P4 LDG.E R13, desc[UR36][R70.64+0x10] ;  /* 0x00001024460d4981 */ /* 0x000ea2000c1e1900 */
[----:B------:R-:W-:Y:S01]  /*2f60*/  PLOP3.LUT P4, PT, PT, PT, UP0, 0x80, 0x8 ;  /* 0x000000000008781c */ /* 0x000fe20003f8f008 */
[----:B-----5:R-:W-:Y:S02]  /*2f70*/  HADD2 R38, R38, R5 ;  /* 0x0000000526267230 */ /* 0x020fe40000000000 */
[----:B0-----:R-:W-:Y:S01]  /*2f80*/  @!P3 IMAD R73, R12, R15, UR46 ;  /* 0x0000002e0c49be24 */ /* 0x001fe2000f8e020f */
[----:B------:R-:W-:Y:S01]  /*2f90*/  @!P3 SHF.L.U32 R12, R2, 0x1, RZ ;  /* 0x00000001020cb819 */ /* 0x000fe200000006ff */
[----:B------:R-:W0:Y:S02]  /*2fa0*/  @!P3 LDC.64 R14, c[0x0][0x3b8] ;  /* 0x0000ee00ff0ebb82 */ /* 0x000e240000000a00 */
[----:B------:R-:W-:Y:S01]  /*2fb0*/  @!P3 IMAD R73, R73, R0, RZ ;  /* 0x000000004949b224 */ /* 0x000fe200078e02ff */
[----:B------:R-:W-:-:S05]  /*2fc0*/  @!P3 LOP3.LUT R12, R12, 0x6, RZ, 0xc0, !PT ;  /* 0x000000060c0cb812 */ /* 0x000fca00078ec0ff */
[----:B------:R-:W-:Y:S01]  /*2fd0*/  @!P3 IMAD R73, R73, 0x60, R12 ;  /* 0x000000604949b824 */ /* 0x000fe200078e020c */
[----:B------:R-:W-:-:S04]  /*2fe0*/  @!P3 SHF.R.S32.HI R12, RZ, 0x1f, R68 ;  /* 0x0000001fff0cb819 */ /* 0x000fc80000011444 */
[----:B------:R-:W-:-:S04]  /*2ff0*/  @!P3 IADD3 R68, P5, PT, R73, R68, RZ ;  /* 0x000000444944b210 */ /* 0x000fc80007fbe0ff */
[----:B------:R-:W-:Y:S02]  /*3000*/  @!P3 LEA.HI.X.SX32 R12, R73, R12, 0x1, P5 ;  /* 0x0000000c490cb211 */ /* 0x000fe400028f0eff */
[----:B0-----:R-:W-:-:S04]  /*3010*/  @!P3 LEA R14, P5, R68, R14, 0x1 ;  /* 0x0000000e440eb211 */ /* 0x001fc800078a08ff */
[----:B------:R-:W-:Y:S01]  /*3020*/  @!P3 LEA.HI.X R15, R68, R15, R12, 0x1, P5 ;  /* 0x0000000f440fb211 */ /* 0x000fe200028f0c0c */
[----:B--2---:R-:W-:-:S05]  /*3030*/  @P4 HFMA2 R38, R38, R13, -RZ ;  /* 0x0000000d26264231 */ /* 0x004fca00001000ff */
[----:B------:R3:W-:Y:S03]  /*3040*/  @!P3 STG.E desc[UR36][R14.64], R38 ;  /* 0x000000260e00b986 */ /* 0x0007e6000c101924 */
.L_x_775:
[----:B------:R-:W-:Y:S01]  /*3050*/  ISETP.GE.AND P3, PT, R72, R29, PT ;  /* 0x0000001d4800720c */ /* 0x000fe20003f66270 */
[----:B------:R-:W-:Y:S01]  /*3060*/  BSSY.RECONVERGENT B2, `(.L_x_776) ;  /* 0x000000c000027945 */ /* 0x000fe20003800200 */
[----:B------:R-:W-:-:S11]  /*3070*/  IMAD.MOV.U32 R68, RZ, RZ, RZ ;  /* 0x000000ffff447224 */ /* 0x000fd600078e00ff */
[----:B------:R-:W-:Y:S05]  /*3080*/  @P3 BRA `(.L_x_777) ;  /* 0x0000000000243947 */ /* 0x000fea0003800000 */
[----:B0-2---:R-:W-:-:S04]  /*3090*/  SHF.L.U32 R12, R2, 0x1, RZ ;  /* 0x00000001020c7819 */ /* 0x005fc800000006ff */
[----:B------:R-:W-:Y:S02]  /*30a0*/  LOP3.LUT R13, R12, 0x6, RZ, 0xc0, !PT ;  /* 0x000000060c0d7812 */ /* 0x000fe400078ec0ff */
[----:B------:R-:W-:-:S03]  /*30b0*/  SHF.R.S32.HI R12, RZ, 0x1f, R72 ;  /* 0x0000001fff0c7819 */ /* 0x000fc60000011448 */
[----:B-1-3--:R-:W-:-:S05]  /*30c0*/  IMAD R15, R0, UR6, R13 ;  /* 0x00000006000f7c24 */ /* 0x00afca000f8e020d */
[----:B------:R-:W-:-:S04]  /*30d0*/  IADD3 R13, P3, PT, R15, R72, RZ ;  /* 0x000000480f0d7210 */ /* 0x000fc80007f7e0ff */
[----:B------:R-:W-:Y:S02]  /*30e0*/  LEA.HI.X.SX32 R14, R15, R12, 0x1, P3 ;  /* 0x0000000c0f0e7211 */ /* 0x000fe400018f0eff */
[----:B------:R-:W-:-:S04]  /*30f0*/  LEA R12, P3, R13, UR8, 0x1 ;  /* 0x000000080d0c7c11 */ /* 0x000fc8000f8608ff */
[----:B------:R-:W-:-:S05]  /*3100*/  LEA.HI.X R13, R13, UR9, R14, 0x1, P3 ;  /* 0x000000090d0d7c11 */ /* 0x000fca00098f0c0e */
[----:B------:R4:W5:Y:S04]  /*3110*/  LDG.E R68, desc[UR36][R12.64] ;  /* 0x000000240c447981 */ /* 0x000968000c1e1900 */
.L_x_777:
[----:B------:R-:W-:Y:S05]  /*3120*/  BSYNC.RECONVERGENT B2 ;  /* 0x0000000000027941 */ /* 0x000fea0003800200 */
.L_x_776:
[----:B------:R-:W-:-:S09]  /*3130*/  UISETP.NE.AND UP0, UPT, UR21, URZ, UPT ;  /* 0x000000ff1500728c */ /* 0x000fd2000bf05270 */
[----:B------:R-:W-:Y:S05]  /*3140*/  BRA.U UP0, `(.L_x_772) ;  /* 0x0000000100547547 */ /* 0x000fea000b800000 */
[----:B------:R-:W-:-:S13]  /*3150*/  ISETP.NE.AND P3, PT, R16, RZ, PT ;  /* 0x000000ff1000720c */ /* 0x000fda0003f65270 */
[----:B------:R-:W-:Y:S01]  /*3160*/  VOTEU.ANY UP0, P3 ;  /* 0x0000000000ff7886 */ /* 0x000fe20001800100 */
[----:B------:R-:W-:-:S13]  /*3170*/  PLOP3.LUT P3, PT, PT, PT, UP0, 0x80, 0x8 ;  /* 0x000000000008781c */ /* 0x000fda0003f6f008 */
[----:B0-2-4-:R-:W2:Y:S01]  /*3180*/  @P3 LDG.E R13, desc[UR36][R70.64+0x20] ;  /* 0x00002024460d3981 */ /* 0x015ea2000c1e1900 */
[----:B------:R-:W-:Y:S01]  /*3190*/  ISETP.GE.AND P3, PT, R72, R29, PT ;  /* 0x0000001d4800720c */ /* 0x000fe20003f66270 */
[----:B-----5:R-:W-:Y:S01]  /*31a0*/  HADD2 R68, R68, R6 ;  /* 0x0000000644447230 */ /* 0x020fe20000000000 */
[----:B------:R-:W-:-:S13]  /*31b0*/  PLOP3.LUT P4, PT, PT, PT, UP0, 0x80, 0x8 ;  /* 0x000000000008781c */ /* 0x000fda0003f8f008 */
[----:B--2---:R-:W-:Y:S01]  /*31c0*/  @P4 HMUL2 R68, R68, R13 ;  /* 0x0000000d44444232 */ /* 0x004fe20000000000 */
        /* <DEDUP_REMOVED lines=13> */
.L_x_772:
[----:B------:R-:W-:Y:S05]  /*32a0*/  BSYNC.RECONVERGENT B1 ;  /* 0x0000000000017941 */ /* 0x000fea0003800200 */
.L_x_771:
[----:B------:R-:W-:Y:S04]  /*32b0*/  BSSY.RECONVERGENT B1, `(.L_x_778) ;  /* 0x0000052000017945 */ /* 0x000fe80003800200 */
[----:B------:R-:W-:Y:S05]  /*32c0*/  @P1 BRA `(.L_x_779) ;  /* 0x0000000400401947 */ /* 0x000fea0003800000 */
[----:B-1-3--:R-:W-:Y:S01]  /*32d0*/  LEA R14, R0, R69, 0x1 ;  /* 0x00000045000e7211 */ /* 0x00afe200078e08ff */
[----:B------:R-:W-:Y:S01]  /*32e0*/  BSSY.RECONVERGENT B2, `(.L_x_780) ;  /* 0x000000e000027945 */ /* 0x000fe20003800200 */
[----:B------:R-:W-:-:S03]  /*32f0*/  MOV R40, RZ ;  /* 0x000000ff00287202 */ /* 0x000fc60000000f00 */
[----:B------:R-:W-:-:S05]  /*3300*/  IMAD.SHL.U32 R14, R14, 0x8, RZ ;  /* 0x000000080e0e7824 */ /* 0x000fca00078e00ff */
[----:B------:R-:W-:-:S13]  /*3310*/  ISETP.GE.AND P3, PT, R14, R29, PT ;  /* 0x0000001d0e00720c */ /* 0x000fda0003f66270 */
[----:B------:R-:W-:Y:S05]  /*3320*/  @P3 BRA `(.L_x_781) ;  /* 0x0000000000243947 */ /* 0x000fea0003800000 */
[----:B0-2-4-:R-:W-:-:S05]  /*3330*/  IMAD.SHL.U32 R12, R2, 0x2, RZ ;  /* 0x00000002020c7824 */ /* 0x015fca00078e00ff */
[----:B------:R-:W-:Y:S02]  /*3340*/  LOP3.LUT R13, R12, 0x6, RZ, 0xc0, !PT ;  /* 0x000000060c0d7812 */ /* 0x000fe400078ec0ff */
[----:B------:R-:W-:-:S03]  /*3350*/  SHF.R.S32.HI R12, RZ, 0x1f, R14 ;  /* 0x0000001fff0c7819 */ /* 0x000fc6000001140e */
[----:B------:R-:W-:-:S05]  /*3360*/  IMAD R15, R0, UR6, R13 ;  /* 0x00000006000f7c24 */ /* 0x000fca000f8e020d */
[----:B------:R-:W-:-:S04]  /*3370*/  IADD3 R13, P3, PT, R15, R14, RZ ;  /* 0x0000000e0f0d7210 */ /* 0x000fc80007f7e0ff */
[----:B------:R-:W-:Y:S02]  /*3380*/  LEA.HI.X.SX32 R40, R15, R12, 0x1, P3 ;  /* 0x0000000c0f287211 */ /* 0x000fe400018f0eff */
[----:B------:R-:W-:-:S04]  /*3390*/  LEA R12, P3, R13, UR8, 0x1 ;  /* 0x000000080d0c7c11 */ /* 0x000fc8000f8608ff */
[----:B------:R-:W-:-:S05]  /*33a0*/  LEA.HI.X R13, R13, UR9, R40, 0x1, P3 ;  /* 0x000000090d0d7c11 */ /* 0x000fca00098f0c28 */
[----:B------:R1:W5:Y:S04]  /*33b0*/  LDG.E R40, desc[UR36][R12.64] ;  /* 0x000000240c287981 */ /* 0x000368000c1e1900 */
.L_x_781:
[----:B------:R-:W-:Y:S05]  /*33c0*/  BSYNC.RECONVERGENT B2 ;  /* 0x0000000000027941 */ /* 0x000fea0003800200 */
.L_x_780:
[----:B------:R-:W-:-:S09]  /*33d0*/  UISETP.NE.AND UP0, UPT, UR21, URZ, UPT ;  /* 0x000000ff1500728c */ /* 0x000fd2000bf05270 */
[----:B------:R-:W-:Y:S05]  /*33e0*/  BRA.U UP0, `(.L_x_782) ;  /* 0x00000001005c7547 */ /* 0x000fea000b800000 */
[----:B------:R-:W-:-:S13]  /*33f0*/  ISETP.NE.AND P3, PT, R16, RZ, PT ;  /* 0x000000ff1000720c */ /* 0x000fda0003f65270 */
[----:B------:R-:W-:Y:S01]  /*3400*/  VOTEU.ANY UP0, P3 ;  /* 0x0000000000ff7886 */ /* 0x000fe20001800100 */
[----:B------:R-:W-:-:S13]  /*3410*/  PLOP3.LUT P3, PT, PT, PT, UP0, 0x80, 0x8 ;  /* 0x000000000008781c */ /* 0x000fda0003f6f008 */
[----:B012-4-:R-:W2:Y:S01]  /*3420*/  @P3 LDG.E R13, desc[UR36][R70.64+0x30] ;  /* 0x00003024460d3981 */ /* 0x017ea2000c1e1900 */
[----:B------:R-:W-:Y:S01]  /*3430*/  ISETP.GE.AND P3, PT, R14, R29, PT ;  /* 0x0000001d0e00720c */ /* 0x000fe20003f66270 */
[----:B-----5:R-:W-:Y:S01]  /*3440*/  HFMA2 R40, R40, 1, 1, R7 ;  /* 0x3c003c0028287831 */ /* 0x020fe20000000007 */
[----:B------:R-:W-:Y:S01]  /*3450*/  PLOP3.LUT P4, PT, PT, PT, UP0, 0x80, 0x8 ;  /* 0x000000000008781c */ /* 0x000fe20003f8f008 */
[----:B------:R-:W-:-:S12]  /*3460*/  BSSY.RECONVERGENT B2, `(.L_x_782) ;  /* 0x000000f000027945 */ /* 0x000fd80003800200 */
[----:B--2---:R-:W-:Y:S01]  /*3470*/  @P4 HMUL2 R40, R40, R13 ;  /* 0x0000000d28284232 */ /* 0x004fe20000000000 */
        /* <DEDUP_REMOVED lines=13> */
.L_x_783:
[----:B------:R-:W-:Y:S05]  /*3550*/  BSYNC.RECONVERGENT B2 ;  /* 0x0000000000027941 */ /* 0x000fea0003800200 */
.L_x_782:
[----:B------:R-:W-:Y:S05]  /*3560*/  @P1 BRA `(.L_x_779) ;  /* 0x0000000000981947 */ /* 0x000fea0003800000 */
[----:B------:R-:W-:Y:S01]  /*3570*/  IMAD R14, R0, 0x20, R11 ;  /* 0x00000020000e7824 */ /* 0x000fe200078e020b */
[----:B------:R-:W-:Y:S01]  /*3580*/  BSSY.RECONVERGENT B2, `(.L_x_784) ;  /* 0x000000d000027945 */ /* 0x000fe20003800200 */
[----:B------:R-:W-:-:S03]  /*3590*/  MOV R39, RZ ;  /* 0x000000ff00277202 */ /* 0x000fc60000000f00 */
[----:B------:R-:W-:-:S13]  /*35a0*/  ISETP.GE.AND P3, PT, R14, R29, PT ;  /* 0x0000001d0e00720c */ /* 0x000fda0003f66270 */
[----:B------:R-:W-:Y:S05]  /*35b0*/  @P3 BRA `(.L_x_785) ;  /* 0x0000000000243947 */ /* 0x000fea0003800000 */
[----:B012-4-:R-:W-:-:S05]  /*35c0*/  IMAD.SHL.U32 R12, R2, 0x2, RZ ;  /* 0x00000002020c7824 */ /* 0x017fca00078e00ff */
        /* <DEDUP_REMOVED lines=8> */
.L_x_785:
[----:B------:R-:W-:Y:S05]  /*3650*/  BSYNC.RECONVERGENT B2 ;  /* 0x0000000000027941 */ /* 0x000fea0003800200 */
.L_x_784:
[----:B------:R-:W-:-:S09]  /*3660*/  UISETP.NE.AND UP0, UPT, UR21, URZ, UPT ;  /* 0x000000ff1500728c */ /* 0x000fd2000bf05270 */
[----:B------:R-:W-:Y:S05]  /*3670*/  BRA.U UP0, `(.L_x_779) ;  /* 0x0000000100547547 */ /* 0x000fea000b800000 */
[----:B------:R-:W-:-:S13]  /*3680*/  ISETP.NE.AND P3, PT, R16, RZ, PT ;  /* 0x000000ff1000720c */ /* 0x000fda0003f65270 */
[----:B------:R-:W-:Y:S01]  /*3690*/  VOTEU.ANY UP0, P3 ;  /* 0x0000000000ff7886 */ /* 0x000fe20001800100 */
[----:B------:R-:W-:-:S13]  /*36a0*/  PLOP3.LUT P3, PT, PT, PT, UP0, 0x80, 0x8 ;  /* 0x000000000008781c */ /* 0x000fda0003f6f008 */
[----:B01234-:R-:W2:Y:S01]  /*36b0*/  @P3 LDG.E R12, desc[UR36][R70.64+0x40] ;  /* 0x00004024460c3981 */ /* 0x01fea2000c1e1900 */
[----:B------:R-:W-:Y:S01]  /*36c0*/  PLOP3.LUT P4, PT, PT, PT, UP0, 0x80, 0x8 ;  /* 0x000000000008781c */ /* 0x000fe20003f8f008 */
[----:B-----5:R-:W-:Y:S01]  /*36d0*/  HADD2 R39, R39, R8 ;  /* 0x0000000827277230 */ /* 0x020fe20000000000 */
[----:B------:R-:W-:-:S11]  /*36e0*/  ISETP.GE.AND P3, PT, R14, R29, PT ;  /* 0x0000001d0e00720c */ /* 0x000fd60003f66270 */
[----:B--2---:R-:W-:Y:S02]  /*36f0*/  @P4 HFMA2 R39, R39, R12, -RZ ;  /* 0x0000000c27274231 */ /* 0x004fe400001000ff */
[----:B------:R-:W-:Y:S05]  /*3700*/  @P3 BRA `(.L_x_779) ;  /* 0x0000000000303947 */ /* 0x000fea0003800000 */
        /* <DEDUP_REMOVED lines=12> */
.L_x_779:
[----:B------:R-:W-:Y:S05]  /*37d0*/  BSYNC.RECONVERGENT B1 ;  /* 0x0000000000017941 */ /* 0x000fea0003800200 */
.L_x_778:
        /* <DEDUP_REMOVED lines=8> */
[----:B01234-:R-:W-:-:S04]  /*3860*/  SHF.L.U32 R12, R2, 0x1, RZ ;  /* 0x00000001020c7819 */ /* 0x01ffc800000006ff */
        /* <DEDUP_REMOVED lines=8> */
.L_x_789:
[----:B------:R-:W-:Y:S05]  /*38f0*/  BSYNC.RECONVERGENT B2 ;  /* 0x0000000000027941 */ /* 0x000fea0003800200 */
.L_x_788:
[----:B------:R-:W-:-:S09]  /*3900*/  UISETP.NE.AND UP0, UPT, UR21, URZ, UPT ;  /* 0x000000ff1500728c */ /* 0x000fd2000bf05270 */
[----:B------:R-:W-:Y:S05]  /*3910*/  BRA.U UP0, `(.L_x_787) ;  /* 0x0000000100547547 */ /* 0x000fea000b800000 */
[----:B------:R-:W-:Y:S01]  /*3920*/  ISETP.NE.AND P4, PT, R16, RZ, PT ;  /* 0x000000ff1000720c */ /* 0x000fe20003f85270 */
[----:B01234-:R-:W0:Y:S01]  /*3930*/  @!P3 S2R R12, SR_CTAID.Y ;  /* 0x00000000000cb919 */ /* 0x01fe220000002600 */
[----:B------:R-:W0:Y:S11]  /*3940*/  @!P3 LDC R15, c[0x0][0x3f8] ;  /* 0x0000fe00ff0fbb82 */ /* 0x000e360000000800 */
[----:B------:R-:W-:Y:S01]  /*3950*/  VOTEU.ANY UP0, P4 ;  /* 0x0000000000ff7886 */ /* 0x000fe20002000100 */
[----:B------:R-:W-:-:S13]  /*3960*/  PLOP3.LUT P4, PT, PT, PT, UP0, 0x80, 0x8 ;  /* 0x000000000008781c */ /* 0x000fda0003f8f008 */
[----:B------:R-:W2:Y:S01]  /*3970*/  @P4 LDG.E R13, desc[UR36][R70.64+0x50] ;  /* 0x00005024460d4981 */ /* 0x000ea2000c1e1900 */
[----:B------:R-:W-:Y:S01]  /*3980*/  PLOP3.LUT P4, PT, PT, PT, UP0, 0x80, 0x8 ;  /* 0x000000000008781c */ /* 0x000fe20003f8f008 */
[----:B-----5:R-:W-:Y:S02]  /*3990*/  HADD2 R42, R42, R9 ;  /* 0x000000092a2a7230 */ /* 0x020fe40000000000 */
[----:B0-----:R-:W-:Y:S02]  /*39a0*/  @!P3 IMAD R73, R12, R15, UR46 ;  /* 0x0000002e0c49be24 */ /* 0x001fe4000f8e020f */
[----:B------:R-:W0:Y:S01]  /*39b0*/  @!P3 LDC.64 R14, c[0x0][0x3b8] ;  /* 0x0000ee00ff0ebb82 */ /* 0x000e220000000a00 */
[----:B------:R-:W-:Y:S02]  /*39c0*/  @!P3 IMAD.SHL.U32 R12, R2, 0x2, RZ ;  /* 0x00000002020cb824 */ /* 0x000fe400078e00ff */
[----:B------:R-:W-:-:S03]  /*39d0*/  @!P3 IMAD R73, R73, R0, RZ ;  /* 0x000000004949b224 */ /* 0x000fc600078e02ff */
[----:B------:R-:W-:-:S05]  /*39e0*/  @!P3 LOP3.LUT R12, R12, 0x6, RZ, 0xc0, !PT ;  /* 0x000000060c0cb812 */ /* 0x000fca00078ec0ff */
[----:B------:R-:W-:Y:S01]  /*39f0*/  @!P3 IMAD R73, R73, 0x60, R12 ;  /* 0x000000604949b824 */ /* 0x000fe200078e020c */
[----:B------:R-:W-:-:S04]  /*3a00*/  @!P3 SHF.R.S32.HI R12, RZ, 0x1f, R72 ;  /* 0x0000001fff0cb819 */ /* 0x000fc80000011448 */
[----:B------:R-:W-:-:S04]  /*3a10*/  @!P3 IADD3 R72, P5, PT, R73, R72, RZ ;  /* 0x000000484948b210 */ /* 0x000fc80007fbe0ff */
[----:B------:R-:W-:Y:S02]  /*3a20*/  @!P3 LEA.HI.X.SX32 R12, R73, R12, 0x1, P5 ;  /* 0x0000000c490cb211 */ /* 0x000fe400028f0eff */
[----:B0-----:R-:W-:-:S04]  /*3a30*/  @!P3 LEA R14, P5, R72, R14, 0x1 ;  /* 0x0000000e480eb211 */ /* 0x001fc800078a08ff */
[----:B------:R-:W-:Y:S01]  /*3a40*/  @!P3 LEA.HI.X R15, R72, R15, R12, 0x1, P5 ;  /* 0x0000000f480fb211 */ /* 0x000fe200028f0c0c */
[----:B--2---:R-:W-:-:S05]  /*3a50*/  @P4 HMUL2 R42, R42, R13 ;  /* 0x0000000d2a2a4232 */ /* 0x004fca0000000000 */
[----:B------:R0:W-:Y:S03]  /*3a60*/  @!P3 STG.E desc[UR36][R14.64], R42 ;  /* 0x0000002a0e00b986 */ /* 0x0001e6000c101924 */
.L_x_787:
[----:B------:R-:W-:Y:S05]  /*3a70*/  BSYNC.RECONVERGENT B1 ;  /* 0x0000000000017941 */ /* 0x000fea0003800200 */
.L_x_786:
        /* <DEDUP_REMOVED lines=8> */
[----:B01234-:R-:W-:-:S05]  /*3b00*/  IMAD.SHL.U32 R12, R2, 0x2, RZ ;  /* 0x00000002020c7824 */ /* 0x01ffca00078e00ff */
        /* <DEDUP_REMOVED lines=8> */
.L_x_793:
[----:B------:R-:W-:Y:S05]  /*3b90*/  BSYNC.RECONVERGENT B2 ;  /* 0x0000000000027941 */ /* 0x000fea0003800200 */
.L_x_792:
        /* <DEDUP_REMOVED lines=23> */
.L_x_791:
[----:B------:R-:W-:Y:S05]  /*3d10*/  BSYNC.RECONVERGENT B1 ;  /* 0x0000000000017941 */ /* 0x000fea0003800200 */
.L_x_790:
        /* <DEDUP_REMOVED lines=17> */
.L_x_797:
[----:B------:R-:W-:Y:S05]  /*3e30*/  BSYNC.RECONVERGENT B2 ;  /* 0x0000000000027941 */ /* 0x000fea0003800200 */
.L_x_796:
        /* <DEDUP_REMOVED lines=23> */
.L_x_795:
[----:B------:R-:W-:Y:S05]  /*3fb0*/  BSYNC.RECONVERGENT B1 ;  /* 0x0000000000017941 */ /* 0x000fea0003800200 */
.L_x_794:
[----:B------:R-:W-:Y:S01]  /*3fc0*/  BSSY.RECONVERGENT B1, `(.L_x_798) ;  /* 0x0000028000017945 */ /* 0x000fe20003800200 */
[----:B------:R-:W-:-:S03]  /*3fd0*/  LEA R72, R0, R11, 0x6 ;  /* 0x0000000b00487211 */ /* 0x000fc600078e30ff */
[----:B------:R-:W-:Y:S05]  /*3fe0*/  @P1 BRA `(.L_x_799) ;  /* 0x0000000000941947 */ /* 0x000fea0003800000 */
[----:B------:R-:W-:Y:S01]  /*3ff0*/  ISETP.GE.AND P3, PT, R72, R29, PT ;  /* 0x0000001d4800720c */ /* 0x000fe20003f66270 */
[----:B------:R-:W-:Y:S01]  /*4000*/  BSSY.RECONVERGENT B2, `(.L_x_800) ;  /* 0x000000c000027945 */ /* 0x000fe20003800200 */
[----:B------:R-:W-:-:S11]  /*4010*/  IMAD.MOV.U32 R43, RZ, RZ, RZ ;  /* 0x000000ffff2b7224 */ /* 0x000fd600078e00ff */
[----:B------:R-:W-:Y:S05]  /*4020*/  @P3 BRA `(.L_x_801) ;  /* 0x0000000000243947 */ /* 0x000fea0003800000 */
[----:B------:R-:W-:-:S04]  /*4030*/  SHF.L.U32 R11, R2, 0x1, RZ ;  /* 0x00000001020b7819 */ /* 0x000fc800000006ff */
[----:B------:R-:W-:-:S05]  /*4040*/  LOP3.LUT R11, R11, 0x6, RZ, 0xc0, !PT ;  /* 0x000000060b0b7812 */ /* 0x000fca00078ec0ff */
[----:B01-3--:R-:W-:Y:S01]  /*4050*/  IMAD R14, R0, UR6, R11 ;  /* 0x00000006000e7c24 */ /* 0x00bfe2000f8e020b */
[----:B------:R-:W-:-:S04]  /*4060*/  SHF.R.S32.HI R11, RZ, 0x1f, R72 ;  /* 0x0000001fff0b7819 */ /* 0x000fc80000011448 */
[----:B--2-4-:R-:W-:-:S04]  /*4070*/  IADD3 R13, P4, PT, R14, R72, RZ ;  /* 0x000000480e0d7210 */ /* 0x014fc80007f9e0ff */
[----:B------:R-:W-:Y:S02]  /*4080*/  LEA.HI.X.SX32 R14, R14, R11, 0x1, P4 ;  /* 0x0000000b0e0e7211 */ /* 0x000fe400020f0eff */
[----:B------:R-:W-:-:S04]  /*4090*/  LEA R12, P4, R13, UR8, 0x1 ;  /* 0x000000080d0c7c11 */ /* 0x000fc8000f8808ff */
[----:B------:R-:W-:-:S05]  /*40a0*/  LEA.HI.X R13, R13, UR9, R14, 0x1, P4 ;  /* 0x000000090d0d7c11 */ /* 0x000fca000a0f0c0e */
[----:B------:R0:W5:Y:S04]  /*40b0*/  LDG.E R43, desc[UR36][R12.64] ;  /* 0x000000240c2b7981 */ /* 0x000168000c1e1900 */
.L_x_801:
[----:B------:R-:W-:Y:S05]  /*40c0*/  BSYNC.RECONVERGENT B2 ;  /* 0x0000000000027941 */ /* 0x000fea0003800200 */
.L_x_800:
[----:B------:R-:W-:-:S09]  /*40d0*/  UISETP.NE.AND UP0, UPT, UR21, URZ, UPT ;  /* 0x000000ff1500728c */ /* 0x000fd2000bf05270 */
[----:B------:R-:W-:Y:S05]  /*40e0*/  BRA.U UP0, `(.L_x_799) ;  /* 0x0000000100547547 */ /* 0x000fea000b800000 */
[----:B------:R-:W-:Y:S01]  /*40f0*/  ISETP.NE.AND P4, PT, R16, RZ, PT ;  /* 0x000000ff1000720c */ /* 0x000fe20003f85270 */
[----:B------:R-:W2:Y:S01]  /*4100*/  @!P3 S2R R11, SR_CTAID.Y ;  /* 0x00000000000bb919 */ /* 0x000ea20000002600 */
[----:B01-3--:R-:W0:Y:S11]  /*4110*/  @!P3 LDC R14, c[0x0][0x3f8] ;  /* 0x0000fe00ff0ebb82 */ /* 0x00be360000000800 */
[----:B------:R-:W-:Y:S01]  /*4120*/  VOTEU.ANY UP0, P4 ;  /* 0x0000000000ff7886 */ /* 0x000fe20002000100 */
[----:B------:R-:W-:-:S13]  /*4130*/  PLOP3.LUT P4, PT, PT, PT, UP0, 0x80, 0x8 ;  /* 0x000000000008781c */ /* 0x000fda0003f8f008 */
[----:B--2-4-:R-:W2:Y:S01]  /*4140*/  @P4 LDG.E R12, desc[UR36][R70.64+0x80] ;  /* 0x00008024460c4981 */ /* 0x014ea2000c1e1900 */
[----:B------:R-:W-:Y:S01]  /*4150*/  @!P3 IMAD.SHL.U32 R13, R2, 0x2, RZ ;  /* 0x00000002020db824 */ /* 0x000fe200078e00ff */
[----:B------:R-:W-:Y:S01]  /*4160*/  PLOP3.LUT P4, PT, PT, PT, UP0, 0x80, 0x8 ;  /* 0x000000000008781c */ /* 0x000fe20003f8f008 */
[----:B-----5:R-:W-:Y:S02]  /*4170*/  HADD2 R43, R43, R18 ;  /* 0x000000122b2b7230 */ /* 0x020fe40000000000 */
[----:B0-----:R-:W-:Y:S01]  /*4180*/  @!P3 IMAD R11, R11, R14, UR46 ;  /* 0x0000002e0b0bbe24 */ /* 0x001fe2000f8e020e */
[----:B------:R-:W-:Y:S01]  /*4190*/  @!P3 LOP3.LUT R74, R13, 0x6, RZ, 0xc0, !PT ;  /* 0x000000060d4ab812 */ /* 0x000fe200078ec0ff */
        /* <DEDUP_REMOVED lines=10> */
.L_x_799:
[----:B------:R-:W-:Y:S05]  /*4240*/  BSYNC.RECONVERGENT B1 ;  /* 0x0000000000017941 */ /* 0x000fea0003800200 */
.L_x_798:
        /* <DEDUP_REMOVED lines=17> */
.L_x_805:
[----:B------:R-:W-:Y:S05]  /*4360*/  BSYNC.RECONVERGENT B2 ;  /* 0x0000000000027941 */ /* 0x000fea0003800200 */
.L_x_804:
        /* <DEDUP_REMOVED lines=9> */
[----:B-----5:R-:W-:Y:S02]  /*4400*/  HFMA2 R46, R46, 1, 1, R19 ;  /* 0x3c003c002e2e7831 */ /* 0x020fe40000000013 */
        /* <DEDUP_REMOVED lines=13> */
.L_x_803:
[----:B------:R-:W-:Y:S05]  /*44e0*/  BSYNC.RECONVERGENT B1 ;  /* 0x0000000000017941 */ /* 0x000fea0003800200 */
.L_x_802:
        /* <DEDUP_REMOVED lines=17> */
.L_x_809:
[----:B------:R-:W-:Y:S05]  /*4600*/  BSYNC.RECONVERGENT B2 ;  /* 0x0000000000027941 */ /* 0x000fea0003800200 */
.L_x_808:
        /* <DEDUP_REMOVED lines=23> */
.L_x_807:
[----:B------:R-:W-:Y:S05]  /*4780*/  BSYNC.RECONVERGENT B1 ;  /* 0x0000000000017941 */ /* 0x000fea0003800200 */
.L_x_806:
        /* <DEDUP_REMOVED lines=17> */
.L_x_813:
[----:B------:R-:W-:Y:S05]  /*48a0*/  BSYNC.RECONVERGENT B2 ;  /* 0x0000000000027941 */ /* 0x000fea0003800200 */
.L_x_812:
        /* <DEDUP_REMOVED lines=23> */
.L_x_811:
[----:B------:R-:W-:Y:S05]  /*4a20*/  BSYNC.RECONVERGENT B1 ;  /* 0x0000000000017941 */ /* 0x000fea0003800200 */
.L_x_810:
        /* <DEDUP_REMOVED lines=17> */
.L_x_817:
[----:B------:R-:W-:Y:S05]  /*4b40*/  BSYNC.RECONVERGENT B2 ;  /* 0x0000000000027941 */ /* 0x000fea0003800200 */
.L_x_816:
        /* <DEDUP_REMOVED lines=10> */
[----:B-----5:R-:W-:Y:S02]  /*4bf0*/  HFMA2 R47, R47, 1, 1, R22 ;  /* 0x3c003c002f2f7831 */ /* 0x020fe40000000016 */
        /* <DEDUP_REMOVED lines=12> */
.L_x_815:
[----:B------:R-:W-:Y:S05]  /*4cc0*/  BSYNC.RECONVERGENT B1 ;  /* 0x0000000000017941 */ /* 0x000fea0003800200 */
.L_x_814:
        /* <DEDUP_REMOVED lines=17> */
.L_x_821:
[----:B------:R-:W-:Y:S05]  /*4de0*/  BSYNC.RECONVERGENT B2 ;  /* 0x0000000000027941 */ /* 0x000fea0003800200 */
.L_x_820:
        /* <DEDUP_REMOVED lines=23> */
.L_x_819:
[----:B------:R-:W-:Y:S05]  /*4f60*/  BSYNC.RECONVERGENT B1 ;  /* 0x0000000000017941 */ /* 0x000fea0003800200 */
.L_x_818:
        /* <DEDUP_REMOVED lines=17> */
.L_x_825:
[----:B------:R-:W-:Y:S05]  /*5080*/  BSYNC.RECONVERGENT B2 ;  /* 0x0000000000027941 */ /* 0x000fea0003800200 */
.L_x_824:
        /* <DEDUP_REMOVED lines=23> */
.L_x_823:
[----:B------:R-:W-:Y:S05]  /*5200*/  BSYNC.RECONVERGENT B1 ;  /* 0x0000000000017941 */ /* 0x000fea0003800200 */
.L_x_822:
[----:B------:R-:W-:Y:S04]  /*5210*/  BSSY.RECONVERGENT B1, `(.L_x_826) ;  /* 0x0000029000017945 */ /* 0x000fe80003800200 */
[----:B------:R-:W-:Y:S05]  /*5220*/  @P1 BRA `(.L_x_827) ;  /* 0x00000000009c1947 */ /* 0x000fea0003800000 */
[----:B------:R-:W-:Y:S01]  /*5230*/  IADD3 R72, PT, PT, R11, R0, RZ ;  /* 0x000000000b487210 */ /* 0x000fe20007ffe0ff */
[----:B------:R-:W-:Y:S01]  /*5240*/  BSSY.RECONVERGENT B2, `(.L_x_828) ;  /* 0x000000e000027945 */ /* 0x000fe20003800200 */
[----:B------:R-:W-:-:S03]  /*5250*/  MOV R52, RZ ;  /* 0x000000ff00347202 */ /* 0x000fc60000000f00 */
[----:B------:R-:W-:-:S05]  /*5260*/  IMAD.SHL.U32 R72, R72, 0x8, RZ ;  /* 0x0000000848487824 */ /* 0x000fca00078e00ff */
[----:B------:R-:W-:-:S13]  /*5270*/  ISETP.GE.AND P1, PT, R72, R29, PT ;  /* 0x0000001d4800720c */ /* 0x000fda0003f26270 */
[----:B------:R-:W-:Y:S05]  /*5280*/  @P1 BRA `(.L_x_829) ;  /* 0x0000000000241947 */ /* 0x000fea0003800000 */
[----:B------:R-:W-:-:S05]  /*5290*/  IMAD.SHL.U32 R11, R2, 0x2, RZ ;  /* 0x00000002020b7824 */ /* 0x000fca00078e00ff */
        /* <DEDUP_REMOVED lines=8> */
.L_x_829:
[----:B------:R-:W-:Y:S05]  /*5320*/  BSYNC.RECONVERGENT B2 ;  /* 0x0000000000027941 */ /* 0x000fea0003800200 */
.L_x_828:
[----:B------:R-:W-:-:S09]  /*5330*/  UISETP.NE.AND UP0, UPT, UR21, URZ, UPT ;  /* 0x000000ff1500728c */ /* 0x000fd2000bf05270 */
[----:B------:R-:W-:Y:S05]  /*5340*/  BRA.U UP0, `(.L_x_827) ;  /* 0x0000000100547547 */ /* 0x000fea000b800000 */
[----:B------:R-:W-:Y:S01]  /*5350*/  ISETP.NE.AND P3, PT, R16, RZ, PT ;  /* 0x000000ff1000720c */ /* 0x000fe20003f65270 */
[----:B01234-:R-:W0:Y:S01]  /*5360*/  @!P1 S2R R12, SR_CTAID.Y ;  /* 0x00000000000c9919 */ /* 0x01fe220000002600 */
[----:B------:R-:W0:Y:S08]  /*5370*/  @!P1 LDC R13, c[0x0][0x3f8] ;  /* 0x0000fe00ff0d9b82 */ /* 0x000e300000000800 */
[----:B------:R-:W1:Y:S03]  /*5380*/  @!P1 LDC.64 R14, c[0x0][0x3b8] ;  /* 0x0000ee00ff0e9b82 */ /* 0x000e660000000a00 */
[----:B------:R-:W-:Y:S01]  /*5390*/  VOTEU.ANY UP0, P3 ;  /* 0x0000000000ff7886 */ /* 0x000fe20001800100 */
[----:B------:R-:W-:-:S13]  /*53a0*/  PLOP3.LUT P3, PT, PT, PT, UP0, 0x80, 0x8 ;  /* 0x000000000008781c */ /* 0x000fda0003f6f008 */
[----:B------:R-:W2:Y:S01]  /*53b0*/  @P3 LDG.E R11, desc[UR36][R70.64+0xf0] ;  /* 0x0000f024460b3981 */ /* 0x000ea2000c1e1900 */
[----:B------:R-:W-:Y:S01]  /*53c0*/  PLOP3.LUT P4, PT, PT, PT, UP0, 0x80, 0x8 ;  /* 0x000000000008781c */ /* 0x000fe20003f8f008 */
[----:B-----5:R-:W-:Y:S02]  /*53d0*/  HFMA2 R52, R52, 1, 1, R25 ;  /* 0x3c003c0034347831 */ /* 0x020fe40000000019 */
[----:B0-----:R-:W-:Y:S01]  /*53e0*/  @!P1 IMAD R13, R12, R13, UR46 ;  /* 0x0000002e0c0d9e24 */ /* 0x001fe2000f8e020d */
[----:B------:R-:W-:-:S03]  /*53f0*/  @!P1 SHF.L.U32 R12, R2, 0x1, RZ ;  /* 0x00000001020c9819 */ /* 0x000fc600000006ff */
[----:B------:R-:W-:Y:S01]  /*5400*/  @!P1 IMAD R13, R13, R0, RZ ;  /* 0x000000000d0d9224 */ /* 0x000fe200078e02ff */
[----:B------:R-:W-:-:S05]  /*5410*/  @!P1 LOP3.LUT R12, R12, 0x6, RZ, 0xc0, !PT ;  /* 0x000000060c0c9812 */ /* 0x000fca00078ec0ff */
[----:B------:R-:W-:Y:S01]  /*5420*/  @!P1 IMAD R13, R13, 0x60, R12 ;  /* 0x000000600d0d9824 */ /* 0x000fe200078e020c */
[----:B------:R-:W-:-:S04]  /*5430*/  @!P1 SHF.R.S32.HI R12, RZ, 0x1f, R72 ;  /* 0x0000001fff0c9819 */ /* 0x000fc80000011448 */
[----:B------:R-:W-:-:S04]  /*5440*/  @!P1 IADD3 R72, P3, PT, R13, R72, RZ ;  /* 0x000000480d489210 */ /* 0x000fc80007f7e0ff */
[----:B------:R-:W-:Y:S02]  /*5450*/  @!P1 LEA.HI.X.SX32 R12, R13, R12, 0x1, P3 ;  /* 0x0000000c0d0c9211 */ /* 0x000fe400018f0eff */
[----:B-1----:R-:W-:-:S04]  /*5460*/  @!P1 LEA R14, P3, R72, R14, 0x1 ;  /* 0x0000000e480e9211 */ /* 0x002fc800078608ff */
[----:B------:R-:W-:Y:S01]  /*5470*/  @!P1 LEA.HI.X R15, R72, R15, R12, 0x1, P3 ;  /* 0x0000000f480f9211 */ /* 0x000fe200018f0c0c */
[----:B--2---:R-:W-:-:S05]  /*5480*/  @P4 HMUL2 R52, R52, R11 ;  /* 0x0000000b34344232 */ /* 0x004fca0000000000 */
[----:B------:R0:W-:Y:S03]  /*5490*/  @!P1 STG.E desc[UR36][R14.64], R52 ;  /* 0x000000340e009986 */ /* 0x0001e6000c101924 */
.L_x_827:
[----:B------:R-:W-:Y:S05]  /*54a0*/  BSYNC.RECONVERGENT B1 ;  /* 0x0000000000017941 */ /* 0x000fea0003800200 */
.L_x_826:
        /* <DEDUP_REMOVED lines=18> */
[--C-:B01234-:R-:W-:Y:S02]  /*55d0*/  HADD2.F32 R13, -RZ, R11.reuse.H0_H0 ;  /* 0x2000000bff0d7230 */ /* 0x11ffe40000004100 */
[----:B------:R-:W-:-:S05]  /*55e0*/  HADD2.F32 R12, -RZ, R11.H1_H1 ;  /* 0x3000000bff0c7230 */ /* 0x000fca0000004100 */
[----:B------:R-:W-:Y:S01]  /*55f0*/  FADD.FTZ R13, R13, R12 ;  /* 0x0000000c0d0d7221 */ /* 0x000fe20000010000 */
[----:B------:R-:W-:Y:S06]  /*5600*/  BRA.DIV UR4, `(.L_x_830) ;  /* 0x0000005604207947 */ /* 0x000fec000b800000 */
[----:B------:R-:W0:Y:S02]  /*5610*/  SHFL.BFLY PT, R14, R13, 0x2, 0x1f ;  /* 0x0c401f000d0e7f89 */ /* 0x000e2400000e0000 */
[----:B0-----:R-:W-:-:S05]  /*5620*/  FADD.FTZ R13, R13, R14 ;  /* 0x0000000e0d0d7221 */ /* 0x001fca0000010000 */
[----:B------:R0:W1:Y:S02]  /*5630*/  SHFL.BFLY PT, R14, R13, 0x1, 0x1f ;  /* 0x0c201f000d0e7f89 */ /* 0x00006400000e0000 */
.L_x_905:
[----:B------:R-:W-:Y:S01]  /*5640*/  ISETP.GE.OR P1, PT, R36, UR44, P1 ;  /* 0x0000002c24007c0c */ /* 0x000fe20008f26670 */
[----:B-1----:R-:W-:Y:S01]  /*5650*/  FADD.FTZ R14, R13, R14 ;  /* 0x0000000e0d0e7221 */ /* 0x002fe20000010000 */
[----:B------:R-:W-:Y:S03]  /*5660*/  BSSY.RECONVERGENT B1, `(.L_x_831) ;  /* 0x000001d000017945 */ /* 0x000fe60003800200 */
[----:B------:R-:W-:-:S08]  /*5670*/  FMUL.FTZ R11, R14, UR22 ;  /* 0x000000160e0b7c20 */ /* 0x000fd00008410000 */
[----:B------:R-:W-:Y:S05]  /*5680*/  @P1 BRA `(.L_x_832) ;  /* 0x0000000000681947 */ /* 0x000fea0003800000 */
[----:B------:R-:W-:Y:S01]  /*5690*/  ISETP.NE.U32.AND P1, PT, RZ, UR12, PT ;  /* 0x0000000cff007c0c */ /* 0x000fe2000bf25070 */
[----:B------:R-:W-:-:S03]  /*56a0*/  UISETP.NE.U32.AND UP0, UPT, UR14, URZ, UPT ;  /* 0x000000ff0e00728c */ /* 0x000fc6000bf05070 */
        /* <DEDUP_REMOVED lines=24> */
.L_x_832:
[----:B------:R-:W-:Y:S05]  /*5830*/  BSYNC.RECONVERGENT B1 ;  /* 0x0000000000017941 */ /* 0x000fea0003800200 */
.L_x_831:
[----:B-1----:R-:W-:Y:S01]  /*5840*/  VIADD R11, R33, 0xf ;  /* 0x0000000f210b7836 */ /* 0x002fe20000000000 */
[----:B------:R-:W-:Y:S01]  /*5850*/  IADD3 R30, P2, PT, R30, 0x10, RZ ;  /* 0x000000101e1e7810 */ /* 0x000fe20007f5e0ff */
[----:B------:R-:W-:Y:S01]  /*5860*/  VIADD R35, R35, 0x40 ;  /* 0x0000004023237836 */ /* 0x000fe20000000000 */
[----:B------:R-:W-:Y:S02]  /*5870*/  IADD3 R33, PT, PT, R33, 0x10, RZ ;  /* 0x0000001021217810 */ /* 0x000fe40007ffe0ff */
[----:B------:R-:W-:Y:S01]  /*5880*/  ISETP.GE.AND P1, PT, R11, R34, PT ;  /* 0x000000220b00720c */ /* 0x000fe20003f26270 */
[----:B------:R-:W-:Y:S01]  /*5890*/  IMAD.X R31, RZ, RZ, R31, P2 ;  /* 0x000000ffff1f7224 */ /* 0x000fe200010e061f */
[----:B------:R-:W-:-:S11]  /*58a0*/  IADD3 R32, PT, PT, R32, 0x10, RZ ;  /* 0x0000001020207810 */ /* 0x000fd60007ffe0ff */
[----:B------:R-:W-:Y:S05]  /*58b0*/  @!P1 BRA `(.L_x_833) ;  /* 0xffffffd000589947 */ /* 0x000fea000383ffff */
.L_x_766:
[----:B0-----:R-:W-:Y:S05]  /*58c0*/  BSYNC B0 ;  /* 0x0000000000007941 */ /* 0x001fea0003800000 */
.L_x_765:
[----:B------:R-:W-:-:S03]  /*58d0*/  UMOV UR4, 0xffffffff ;  /* 0xffffffff00047882 */ /* 0x000fc60000000000 */
[----:B------:R-:W-:Y:S05]  /*58e0*/  BRA.DIV UR4, `(.L_x_834) ;  /* 0x0000005204a87947 */ /* 0x000fea000b800000 */
[----:B------:R-:W1:Y:S02]  /*58f0*/  SHFL.BFLY PT, R14, R67, 0x10, 0x1f ;  /* 0x0e001f00430e7f89 */ /* 0x000e6400000e0000 */
[----:B-1----:R-:W-:-:S05]  /*5900*/  FMNMX.FTZ R13, R14, R67, !PT ;  /* 0x000000430e0d7209 */ /* 0x002fca0007810000 */
[----:B------:R-:W0:Y:S02]  /*5910*/  SHFL.BFLY PT, R14, R13, 0x8, 0x1f ;  /* 0x0d001f000d0e7f89 */ /* 0x000e2400000e0000 */
[----:B0-----:R-:W-:-:S05]  /*5920*/  FMNMX.FTZ R3, R13, R14, !PT ;  /* 0x0000000e0d037209 */ /* 0x001fca0007810000 */
[----:B------:R0:W1:Y:S02]  /*5930*/  SHFL.BFLY PT, R14, R3, 0x4, 0x1f ;  /* 0x0c801f00030e7f89 */ /* 0x00006400000e0000 */
.L_x_910:
[----:B------:R-:W2:Y:S01]  /*5940*/  S2R R13, SR_CgaCtaId ;  /* 0x00000000000d7919 */ /* 0x000ea20000008800 */
        /* <DEDUP_REMOVED lines=9> */
[----:B------:R-:W-:Y:S01]  /*59e0*/  IMAD.MOV.U32 R9, RZ, RZ, -0x800001 ;  /* 0xff7fffffff097424 */ /* 0x000fe200078e00ff */
[----:B------:R-:W-:Y:S01]  /*59f0*/  LEA R6, R4, R5, 0x2 ;  /* 0x0000000504067211 */ /* 0x000fe200078e10ff */
[----:B------:R-:W-:Y:S01]  /*5a00*/  IMAD.MOV.U32 R7, RZ, RZ, RZ ;  /* 0x000000ffff077224 */ /* 0x000fe200078e00ff */
[----:B------:R-:W-:Y:S01]  /*5a10*/  IADD3 R5, PT, PT, R2, UR11, RZ ;  /* 0x0000000b02057c10 */ /* 0x000fe2000fffe0ff */
[----:B------:R-:W-:Y:S08]  /*5a20*/  BSSY.RECONVERGENT B0, `(.L_x_835) ;  /* 0x0000150000007945 */ /* 0x000ff00003800200 */
[----:B------:R-:W0:Y:S01]  /*5a30*/  @!P0 LDS R9, [R6] ;  /* 0x0000000006098984 */ /* 0x000e220000000800 */
[----:B------:R-:W-:-:S03]  /*5a40*/  ISETP.GE.AND P0, PT, R5, UR45, PT ;  /* 0x0000002d05007c0c */ /* 0x000fc6000bf06270 */
[----:B0-----:R-:W0:Y:S02]  /*5a50*/  SHFL.BFLY PT, R8, R9, 0x1, 0x1f ;  /* 0x0c201f0009087f89 */ /* 0x001e2400000e0000 */
[----:B0-----:R-:W-:-:S06]  /*5a60*/  FMNMX.FTZ R8, R8, R9, !PT ;  /* 0x0000000908087209 */ /* 0x001fcc0007810000 */
[----:B------:R-:W0:Y:S02]  /*5a70*/  SHFL.IDX PT, R8, R8, RZ, 0x1f ;  /* 0x00001fff08087589 */ /* 0x000e2400000e0000 */
[----:B------:R-:W-:Y:S05]  /*5a80*/  @P0 BRA `(.L_x_836) ;  /* 0x0000001400240947 */ /* 0x000fea0003800000 */
[----:B------:R-:W1:Y:S02]  /*5a90*/  LDC.64 R10, c[0x0][0x420] ;  /* 0x00010800ff0a7b82 */ /* 0x000e640000000a00 */
[----:B-1----:R-:W-:-:S04]  /*5aa0*/  ISETP.NE.U32.AND P0, PT, R10, RZ, PT ;  /* 0x000000ff0a00720c */ /* 0x002fc80003f05070 */
[----:B------:R-:W-:-:S13]  /*5ab0*/  ISETP.NE.AND.EX P0, PT, R11, RZ, PT, P0 ;  /* 0x000000ff0b00720c */ /* 0x000fda0003f05300 */
[----:B------:R-:W-:Y:S05]  /*5ac0*/  @P0 BRA `(.L_x_837) ;  /* 0x0000000c00940947 */ /* 0x000fea0003800000 */
[----:B------:R-:W-:Y:S01]  /*5ad0*/  HFMA2 R0, -RZ, RZ, 0, 3.814697265625e-06 ;  /* 0x00000040ff007431 */ /* 0x000fe200000001ff */
        /* <DEDUP_REMOVED lines=11> */
[----:B------:R-:W-:Y:S01]  /*5b90*/  LEA.HI R0, R0, 0x1, RZ, 0x1a ;  /* 0x0000000100007811 */ /* 0x000fe200078fd0ff */
[----:B------:R-:W-:Y:S01]  /*5ba0*/  IMAD.MOV.U32 R9, RZ, RZ, R5 ;  /* 0x000000ffff097224 */ /* 0x000fe200078e0005 */
[----:B------:R-:W-:Y:S02]  /*5bb0*/  MOV R7, RZ ;  /* 0x000000ff00077202 */ /* 0x000fe40000000f00 */
[----:B------:R-:W-:Y:S02]  /*5bc0*/  LOP3.LUT R0, R0, 0x3, RZ, 0xc0, !PT ;  /* 0x0000000300007812 */ /* 0x000fe400078ec0ff */
[----:B------:R-:W-:-:S03]  /*5bd0*/  LEA R11, R13, R10, 0x18 ;  /* 0x0000000a0d0b7211 */ /* 0x000fc600078ec0ff */
[----:B------:R-:W-:Y:S01]  /*5be0*/  IMAD.MOV R0, RZ, RZ, -R0 ;  /* 0x000000ffff007224 */ /* 0x000fe200078e0a00 */
[----:B------:R-:W-:-:S07]  /*5bf0*/  LEA R10, R2, R11, 0x2 ;  /* 0x0000000b020a7211 */ /* 0x000fce00078e10ff */
.L_x_840:
        /* <DEDUP_REMOVED lines=11> */
.L_x_839:
[----:B------:R-:W-:Y:S05]  /*5cb0*/  BSYNC.RECONVERGENT B1 ;  /* 0x0000000000017941 */ /* 0x000fea0003800200 */
.L_x_838:
        /* <DEDUP_REMOVED lines=14> */
.L_x_843:
[----:B------:R-:W0:Y:S01]  /*5da0*/  LDS R11, [R0+-0x200] ;  /* 0xfffe0000000b7984 */ /* 0x000e220000000800 */
[----:B------:R-:W-:-:S03]  /*5db0*/  IADD3 R9, PT, PT, R9, 0x400, RZ ;  /* 0x0000040009097810 */ /* 0x000fc60007ffe0ff */
[----:B------:R-:W1:Y:S01]  /*5dc0*/  LDS R13, [R0+-0x100] ;  /* 0xffff0000000d7984 */ /* 0x000e620000000800 */
[----:B------:R-:W-:-:S03]  /*5dd0*/  ISETP.GE.AND P1, PT, R9, R10, PT ;  /* 0x0000000a0900720c */ /* 0x000fc60003f26270 */
[----:B------:R-:W2:Y:S04]  /*5de0*/  LDS R15, [R0] ;  /* 0x00000000000f7984 */ /* 0x000ea80000000800 */
[----:B------:R-:W5:Y:S04]  /*5df0*/  LDS R17, [R0+0x100] ;  /* 0x0001000000117984 */ /* 0x000f680000000800 */
[----:B------:R-:W3:Y:S04]  /*5e00*/  LDS R19, [R0+0x200] ;  /* 0x0002000000137984 */ /* 0x000ee80000000800 */
[----:B------:R-:W3:Y:S04]  /*5e10*/  LDS R21, [R0+0x300] ;  /* 0x0003000000157984 */ /* 0x000ee80000000800 */
[----:B------:R-:W3:Y:S04]  /*5e20*/  LDS R23, [R0+0x400] ;  /* 0x0004000000177984 */ /* 0x000ee80000000800 */
[----:B------:R-:W3:Y:S04]  /*5e30*/  LDS R25, [R0+0x500] ;  /* 0x0005000000197984 */ /* 0x000ee80000000800 */
[----:B------:R-:W3:Y:S04]  /*5e40*/  LDS R27, [R0+0x600] ;  /* 0x00060000001b7984 */ /* 0x000ee80000000800 */
[----:B----4-:R-:W4:Y:S04]  /*5e50*/  LDS R29, [R0+0x700] ;  /* 0x00070000001d7984 */ /* 0x010f280000000800 */
        /* <DEDUP_REMOVED lines=32> */
[C---:B----4-:R-:W-:Y:S01]  /*6060*/  FADD.FTZ R29, -R8.reuse, R29 ;  /* 0x0000001d081d7221 */ /* 0x050fe20000010100 */
[----:B------:R-:W3:Y:S01]  /*6070*/  MUFU.EX2 R23, R23 ;  /* 0x0000001700177308 */ /* 0x000ee20000000800 */
        /* <DEDUP_REMOVED lines=54> */
.L_x_842:
[----:B------:R-:W-:Y:S05]  /*63e0*/  BSYNC.RECONVERGENT B1 ;  /* 0x0000000000017941 */ /* 0x000fea0003800200 */
.L_x_841:
        /* <DEDUP_REMOVED lines=9> */
[----:B------:R-:W5:Y:S04]  /*6480*/  LDS R17, [R0+0x100] ;  /* 0x0001000000117984 */ /* 0x000f680000000800 */
[----:B------:R-:W3:Y:S04]  /*6490*/  LDS R19, [R0+0x200] ;  /* 0x0002000000137984 */ /* 0x000ee80000000800 */
        /* <DEDUP_REMOVED lines=44> */
.L_x_845:
[----:B------:R-:W-:Y:S05]  /*6760*/  BSYNC.RECONVERGENT B1 ;  /* 0x0000000000017941 */ /* 0x000fea0003800200 */
.L_x_844:
        /* <DEDUP_REMOVED lines=27> */
.L_x_837:
[----:B------:R-:W-:Y:S01]  /*6920*/  HFMA2 R18, -RZ, RZ, 0, 3.814697265625e-06 ;  /* 0x00000040ff127431 */ /* 0x000fe200000001ff */
        /* <DEDUP_REMOVED lines=23> */
.L_x_848:
        /* <DEDUP_REMOVED lines=16> */
.L_x_847:
[----:B------:R-:W-:Y:S05]  /*6ba0*/  BSYNC.RECONVERGENT B1 ;  /* 0x0000000000017941 */ /* 0x000fea0003800200 */
.L_x_846:
        /* <DEDUP_REMOVED lines=13> */
.L_x_849:
[----:B------:R-:W2:Y:S04]  /*6c80*/  LDG.E.U8 R15, desc[UR36][R10.64+-0x80] ;  /* 0xffff80240a0f7981 */ /* 0x000ea8000c1e1100 */
[----:B------:R-:W5:Y:S04]  /*6c90*/  LDG.E.U8 R12, desc[UR36][R10.64+-0x40] ;  /* 0xffffc0240a0c7981 */ /* 0x000f68000c1e1100 */
[----:B------:R-:W3:Y:S04]  /*6ca0*/  LDG.E.U8 R13, desc[UR36][R10.64] ;  /* 0x000000240a0d7981 */ /* 0x000ee8000c1e1100 */
[----:B------:R-:W4:Y:S01]  /*6cb0*/  LDG.E.U8 R14, desc[UR36][R10.64+0x40] ;  /* 0x000040240a0e7981 */ /* 0x000f22000c1e1100 */
[----:B------:R-:W-:-:S02]  /*6cc0*/  IMAD.MOV.U32 R18, RZ, RZ, RZ ;  /* 0x000000ffff127224 */ /* 0x000fc400078e00ff */
[----:B------:R-:W-:Y:S02]  /*6cd0*/  HFMA2 R20, -RZ, RZ, 0, 0 ;  /* 0x00000000ff147431 */ /* 0x000fe400000001ff */
[----:B------:R-:W-:Y:S01]  /*6ce0*/  VIADD R0, R0, 0x100 ;  /* 0x0000010000007836 */ /* 0x000fe20000000000 */
[----:B--2---:R-:W-:Y:S02]  /*6cf0*/  ISETP.NE.AND P0, PT, R15, RZ, PT ;  /* 0x000000ff0f00720c */ /* 0x004fe40003f05270 */
[----:B-----5:R-:W-:Y:S01]  /*6d00*/  ISETP.NE.AND P1, PT, R12, RZ, PT ;  /* 0x000000ff0c00720c */ /* 0x020fe20003f25270 */
[----:B------:R-:W-:Y:S01]  /*6d10*/  IMAD.MOV.U32 R12, RZ, RZ, RZ ;  /* 0x000000ffff0c7224 */ /* 0x000fe200078e00ff */
[----:B---3--:R-:W-:Y:S02]  /*6d20*/  ISETP.NE.AND P2, PT, R13, RZ, PT ;  /* 0x000000ff0d00720c */ /* 0x008fe40003f45270 */
[----:B----4-:R-:W-:-:S07]  /*6d30*/  ISETP.NE.AND P3, PT, R14, RZ, PT ;  /* 0x000000ff0e00720c */ /* 0x010fce0003f65270 */
[----:B------:R-:W0:Y:S01]  /*6d40*/  @!P0 LDS R13, [R9+-0x200] ;  /* 0xfffe0000090d8984 */ /* 0x000e220000000800 */
[----:B------:R-:W-:-:S03]  /*6d50*/  MOV R14, RZ ;  /* 0x000000ff000e7202 */ /* 0x000fc60000000f00 */
[----:B------:R-:W1:Y:S04]  /*6d60*/  @!P1 LDS R15, [R9+-0x100] ;  /* 0xffff0000090f9984 */ /* 0x000e680000000800 */
[----:B------:R-:W2:Y:S04]  /*6d70*/  @!P2 LDS R17, [R9] ;  /* 0x000000000911a984 */ /* 0x000ea80000000800 */
[----:B------:R-:W3:Y:S01]  /*6d80*/  @!P3 LDS R19, [R9+0x100] ;  /* 0x000100000913b984 */ /* 0x000ee20000000800 */
[----:B0-----:R-:W-:-:S04]  /*6d90*/  @!P0 FADD.FTZ R13, -R8, R13 ;  /* 0x0000000d080d8221 */ /* 0x001fc80000010100 */
[----:B------:R-:W-:Y:S01]  /*6da0*/  @!P0 FMUL.FTZ R13, R13, 1.4426950216293334961 ;  /* 0x3fb8aa3b0d0d8820 */ /* 0x000fe20000410000 */
[----:B-1----:R-:W-:-:S03]  /*6db0*/  @!P1 FADD.FTZ R15, -R8, R15 ;  /* 0x0000000f080f9221 */ /* 0x002fc60000010100 */
[----:B------:R-:W0:Y:S01]  /*6dc0*/  @!P0 MUFU.EX2 R12, R13 ;  /* 0x0000000d000c8308 */ /* 0x000e220000000800 */
[----:B------:R-:W-:Y:S01]  /*6dd0*/  @!P1 FMUL.FTZ R15, R15, 1.4426950216293334961 ;  /* 0x3fb8aa3b0f0f9820 */ /* 0x000fe20000410000 */
[----:B--2---:R-:W-:Y:S01]  /*6de0*/  @!P2 FADD.FTZ R17, -R8, R17 ;  /* 0x000000110811a221 */ /* 0x004fe20000010100 */
[----:B------:R-:W-:Y:S01]  /*6df0*/  ISETP.GE.AND P0, PT, R0, UR45, PT ;  /* 0x0000002d00007c0c */ /* 0x000fe2000bf06270 */
[----:B---3--:R-:W-:Y:S01]  /*6e00*/  @!P3 FADD.FTZ R19, -R8, R19 ;  /* 0x000000130813b221 */ /* 0x008fe20000010100 */
[----:B------:R-:W1:Y:S01]  /*6e10*/  @!P1 MUFU.EX2 R14, R15 ;  /* 0x0000000f000e9308 */ /* 0x000e620000000800 */
[----:B------:R-:W-:Y:S01]  /*6e20*/  @!P2 FMUL.FTZ R17, R17, 1.4426950216293334961 ;  /* 0x3fb8aa3b1111a820 */ /* 0x000fe20000410000 */
[----:B------:R-:W-:Y:S01]  /*6e30*/  IADD3 R10, P1, PT, R10, 0x100, RZ ;  /* 0x000001000a0a7810 */ /* 0x000fe20007f3e0ff */
[----:B------:R-:W-:Y:S02]  /*6e40*/  @!P3 FMUL.FTZ R19, R19, 1.4426950216293334961 ;  /* 0x3fb8aa3b1313b820 */ /* 0x000fe40000410000 */
[----:B------:R-:W2:Y:S01]  /*6e50*/  @!P2 MUFU.EX2 R18, R17 ;  /* 0x000000110012a308 */ /* 0x000ea20000000800 */
[----:B------:R-:W-:-:S03]  /*6e60*/  IADD3.X R11, PT, PT, RZ, R11, RZ, P1, !PT ;  /* 0x0000000bff0b7210 */ /* 0x000fc60000ffe4ff */
[----:B------:R-:W3:Y:S01]  /*6e70*/  @!P3 MUFU.EX2 R20, R19 ;  /* 0x000000130014b308 */ /* 0x000ee20000000800 */
[----:B0-----:R-:W-:Y:S01]  /*6e80*/  FADD.FTZ R7, R12, R7 ;  /* 0x000000070c077221 */ /* 0x001fe20000010000 */
[----:B------:R-:W-:Y:S03]  /*6e90*/  STS [R9+-0x200], R12 ;  /* 0xfffe000c09007388 */ /* 0x000fe60000000800 */
        /* <DEDUP_REMOVED lines=8> */
.L_x_836:
[----:B------:R-:W-:Y:S05]  /*6f20*/  BSYNC.RECONVERGENT B0 ;  /* 0x0000000000007941 */ /* 0x000fea0003800200 */
.L_x_835:
        /* <DEDUP_REMOVED lines=27> */
[----:B0-----:R-:W-:-:S06]  /*70e0*/  FADD.FTZ R7, R7, R10 ;  /* 0x0000000a07077221 */ /* 0x001fcc0000010000 */
[----:B------:R-:W0:Y:S02]  /*70f0*/  SHFL.IDX PT, R7, R7, RZ, 0x1f ;  /* 0x00001fff07077589 */ /* 0x000e2400000e0000 */
[----:B0-----:R-:W-:-:S04]  /*7100*/  FADD.FTZ R0, R7, 9.9999999747524270788e-07 ;  /* 0x358637bd07007421 */ /* 0x001fc80000010000 */
[----:B------:R0:W1:Y:S01]  /*7110*/  MUFU.RCP R11, R0 ;  /* 0x00000000000b7308 */ /* 0x0000620000001000 */
[----:B------:R-:W-:Y:S05]  /*7120*/  @!P0 BRA `(.L_x_850) ;  /* 0x0000000000248947 */ /* 0x000fea0003800000 */
        /* <DEDUP_REMOVED lines=9> */
.L_x_850:
[----:B------:R-:W-:Y:S04]  /*71c0*/  BSSY.RECONVERGENT B0, `(.L_x_851) ;  /* 0x0000064000007945 */ /* 0x000fe80003800200 */
[----:B------:R-:W-:Y:S05]  /*71d0*/  @P1 BRA `(.L_x_852) ;  /* 0x0000000400881947 */ /* 0x000fea0003800000 */
[----:B0-----:R-:W-:Y:S01]  /*71e0*/  HFMA2 R0, -RZ, RZ, 0, 3.814697265625e-06 ;  /* 0x00000040ff007431 */ /* 0x001fe200000001ff */
        /* <DEDUP_REMOVED lines=18> */
[----:B------:R-:W-:-:S03]  /*7310*/  LEA R3, R2, UR7, 0x1 ;  /* 0x0000000702037c11 */ /* 0x000fc6000f8e08ff */
[----:B------:R-:W-:Y:S01]  /*7320*/  IMAD.IADD R5, R5, 0x1, R4 ;  /* 0x0000000105057824 */ /* 0x000fe200078e0204 */
[C---:B--2---:R-:W-:Y:S02]  /*7330*/  LEA R8, P2, R9.reuse, UR14, 0x2 ;  /* 0x0000000e09087c11 */ /* 0x044fe4000f8410ff */
[----:B------:R-:W-:Y:S02]  /*7340*/  IADD3 R4, PT, PT, -R0, RZ, RZ ;  /* 0x000000ff00047210 */ /* 0x000fe40007ffe1ff */
[----:B------:R-:W-:Y:S01]  /*7350*/  LEA.HI.X R9, R9, UR15, R6, 0x2, P2 ;  /* 0x0000000f09097c11 */ /* 0x000fe200090f1406 */
[----:B0-----:R-:W-:-:S06]  /*7360*/  ULEA UR8, UR9, UR8, 0x18 ;  /* 0x0000000809087291 */ /* 0x001fcc000f8ec0ff */
[----:B------:R-:W-:Y:S01]  /*7370*/  VIADD R3, R3, UR8 ;  /* 0x0000000803037c36 */ /* 0x000fe20008000000 */
[----:B------:R-:W-:-:S07]  /*7380*/  LEA R0, R2, UR8, 0x2 ;  /* 0x0000000802007c11 */ /* 0x000fce000f8e10ff */
.L_x_855:
        /* <DEDUP_REMOVED lines=15> */
.L_x_854:
[----:B------:R-:W-:Y:S05]  /*7480*/  BSYNC.RECONVERGENT B1 ;  /* 0x0000000000017941 */ /* 0x000fea0003800200 */
.L_x_853:
[----:B------:R-:W-:Y:S05]  /*7490*/  @!P1 BRA `(.L_x_852) ;  /* 0x0000000000d89947 */ /* 0x000fea0003800000 */
[----:B--2---:R-:W0:Y:S01]  /*74a0*/  S2R R7, SR_CgaCtaId ;  /* 0x0000000000077919 */ /* 0x004e220000008800 */
[----:B------:R-:W2:Y:S01]  /*74b0*/  LDCU.64 UR14, c[0x0][0x480] ;  /* 0x00009000ff0e77ac */ /* 0x000ea20008000a00 */
        /* <DEDUP_REMOVED lines=11> */
[----:B--2---:R-:W-:Y:S02]  /*7570*/  LEA R8, P3, R6, UR14, 0x2 ;  /* 0x0000000e06087c11 */ /* 0x004fe4000f8610ff */
[----:B0-----:R-:W-:Y:S02]  /*7580*/  LEA R4, R7, R4, 0x18 ;  /* 0x0000000407047211 */ /* 0x001fe400078ec0ff */
[----:B------:R-:W-:Y:S02]  /*7590*/  IADD3.X R7, PT, PT, RZ, UR5, RZ, P2, !PT ;  /* 0x00000005ff077c10 */ /* 0x000fe400097fe4ff */
[----:B------:R-:W-:-:S02]  /*75a0*/  IADD3 R8, P2, PT, R8, 0x200, RZ ;  /* 0x0000020008087810 */ /* 0x000fc40007f5e0ff */
[----:B------:R-:W-:Y:S02]  /*75b0*/  LEA.HI.X R7, R6, UR15, R7, 0x2, P3 ;  /* 0x0000000f06077c11 */ /* 0x000fe400098f1407 */
[--C-:B------:R-:W-:Y:S02]  /*75c0*/  IADD3 R0, PT, PT, R0, 0x200, R4.reuse ;  /* 0x0000020000007810 */ /* 0x100fe40007ffe004 */
[----:B------:R-:W-:Y:S01]  /*75d0*/  IADD3 R3, PT, PT, R3, 0x100, R4 ;  /* 0x0000010003037810 */ /* 0x000fe20007ffe004 */
[----:B------:R-:W-:-:S07]  /*75e0*/  IMAD.X R9, RZ, RZ, R7, P2 ;  /* 0x000000ffff097224 */ /* 0x000fce00010e0607 */
.L_x_856:
        /* <DEDUP_REMOVED lines=33> */
.L_x_852:
[----:B------:R-:W-:Y:S05]  /*7800*/  BSYNC.RECONVERGENT B0 ;  /* 0x0000000000007941 */ /* 0x000fea0003800200 */
.L_x_851:
[----:B------:R-:W-:Y:S01]  /*7810*/  USHF.R.S32.HI UR4, URZ, 0x1f, UR44 ;  /* 0x0000001fff047899 */ /* 0x000fe2000801142c */
[----:B------:R-:W5:Y:S01]  /*7820*/  S2R R20, SR_CgaCtaId ;  /* 0x0000000000147919 */ /* 0x000f620000008800 */
[----:B------:R-:W3:Y:S01]  /*7830*/  LDCU UR14, c[0x0][0x40c] ;  /* 0x00008180ff0e77ac */ /* 0x000ee20008000800 */
[----:B------:R-:W4:Y:S01]  /*7840*/  S2UR UR5, SR_CTAID.Y ;  /* 0x00000000000579c3 */ /* 0x000f220000002600 */
[----:B------:R-:W-:Y:S01]  /*7850*/  SHF.R.U32.HI R40, RZ, 0x4, R2 ;  /* 0x00000004ff287819 */ /* 0x000fe20000011602 */
[----:B------:R-:W-:Y:S01]  /*7860*/  BSSY.RECONVERGENT B0, `(.L_x_857) ;  /* 0x0000024000007945 */ /* 0x000fe20003800200 */
[----:B------:R-:W-:Y:S01]  /*7870*/  ULEA.HI UR4, UR4, UR44, URZ, 0x2 ;  /* 0x0000002c04047291 */ /* 0x000fe2000f8f10ff */
[----:B------:R-:W-:Y:S01]  /*7880*/  SHF.L.U32 R19, R2, 0x3, RZ ;  /* 0x0000000302137819 */ /* 0x000fe200000006ff */
[----:B------:R-:W4:Y:S01]  /*7890*/  LDCU UR9, c[0x0][0x3f8] ;  /* 0x00007f00ff0977ac */ /* 0x000f220008000800 */
[----:B-1----:R-:W-:Y:S02]  /*78a0*/  MOV R11, 0x400 ;  /* 0x00000400000b7802 */ /* 0x002fe40000000f00 */
[----:B------:R-:W-:-:S02]  /*78b0*/  CS2R R14, SRZ ;  /* 0x00000000000e7805 */ /* 0x000fc4000001ff00 */
[----:B------:R-:W-:Y:S01]  /*78c0*/  LOP3.LUT R19, R19, 0x78, RZ, 0xc0, !PT ;  /* 0x0000007813137812 */ /* 0x000fe200078ec0ff */
[----:B------:R-:W-:Y:S01]  /*78d0*/  ULOP3.LUT UR4, UR4, 0xfffffffc, URZ, 0xc0, !UPT ;  /* 0xfffffffc04047892 */ /* 0x000fe2000f8ec0ff */
[----:B0-----:R-:W-:Y:S01]  /*78e0*/  SHF.L.U32 R0, R2, 0x4, RZ ;  /* 0x0000000402007819 */ /* 0x001fe200000006ff */
[----:B------:R-:W0:Y:S01]  /*78f0*/  LDCU UR10, c[0x0][0x3f4] ;  /* 0x00007e80ff0a77ac */ /* 0x000e220008000800 */
[----:B------:R-:W-:Y:S01]  /*7900*/  VIADD R3, R11, 0x110 ;  /* 0x000001100b037836 */ /* 0x000fe20000000000 */
[----:B--2---:R-:W-:Y:S02]  /*7910*/  CS2R R12, SRZ ;  /* 0x00000000000c7805 */ /* 0x004fe4000001ff00 */
[----:B------:R-:W-:Y:S01]  /*7920*/  LOP3.LUT R0, R0, 0xf0, RZ, 0xc0, !PT ;  /* 0x000000f000007812 */ /* 0x000fe200078ec0ff */
[----:B------:R-:W-:-:S06]  /*7930*/  UIADD3 UR4, UPT, UPT, UR44, -UR4, URZ ;  /* 0x800000042c047290 */ /* 0x000fcc000fffe0ff */
[----:B------:R-:W-:Y:S01]  /*7940*/  ISETP.NE.AND P0, PT, R40, UR4, PT ;  /* 0x0000000428007c0c */ /* 0x000fe2000bf05270 */
[----:B----4-:R-:W-:-:S03]  /*7950*/  UIMAD UR5, UR5, UR9, UR46 ;  /* 0x00000009050572a4 */ /* 0x010fc6000f8e022e */
[----:B---3--:R-:W-:Y:S01]  /*7960*/  ISETP.NE.OR P0, PT, RZ, UR14, P0 ;  /* 0x0000000eff007c0c */ /* 0x008fe20008705670 */
[----:B------:R-:W-:-:S03]  /*7970*/  UIMAD UR8, UR5, 0x60, URZ ;  /* 0x00000060050878a4 */ /* 0x000fc6000f8e02ff */
[----:B------:R-:W-:Y:S02]  /*7980*/  ISETP.GT.U32.OR P0, PT, R19, 0x5f, P0 ;  /* 0x0000005f1300780c */ /* 0x000fe40000704470 */
[----:B-----5:R-:W-:Y:S02]  /*7990*/  LEA R3, R20, R3, 0x18 ;  /* 0x0000000314037211 */ /* 0x020fe400078ec0ff */
[----:B0-----:R-:W-:-:S03]  /*79a0*/  MOV R18, UR10 ;  /* 0x0000000a00127c02 */ /* 0x001fc60008000f00 */
[----:B------:R-:W-:Y:S02]  /*79b0*/  IMAD.IADD R0, R3, 0x1, R0 ;  /* 0x0000000103007824 */ /* 0x000fe400078e0200 */
[C-C-:B------:R-:W-:Y:S02]  /*79c0*/  IMAD R25, R18.reuse, UR6, R19.reuse ;  /* 0x0000000612197c24 */ /* 0x140fe4000f8e0213 */
[----:B------:R-:W-:Y:S02]  /*79d0*/  IMAD R23, R18, UR8, R19 ;  /* 0x0000000812177c24 */ /* 0x000fe4000f8e0213 */
        /* <DEDUP_REMOVED lines=11> */
.L_x_859:
[----:B-----5:R0:W-:Y:S02]  /*7a90*/  STS.128 [R0], R12 ;  /* 0x0000000c00007388 */ /* 0x0201e40000000c00 */
.L_x_858:
[----:B------:R-:W-:Y:S05]  /*7aa0*/  BSYNC.RECONVERGENT B0 ;  /* 0x0000000000007941 */ /* 0x000fea0003800200 */
.L_x_857:
[----:B------:R-:W-:Y:S01]  /*7ab0*/  ISETP.GT.U32.AND P0, PT, R19, 0x5f, PT ;  /* 0x0000005f1300780c */ /* 0x000fe20003f04070 */
[----:B------:R-:W-:Y:S01]  /*7ac0*/  BAR.SYNC.DEFER_BLOCKING 0x0 ;  /* 0x0000000000007b1d */ /* 0x000fe20000010000 */
[----:B------:R-:W-:Y:S02]  /*7ad0*/  HFMA2 R10, -RZ, RZ, 0, 0 ;  /* 0x00000000ff0a7431 */ /* 0x000fe400000001ff */
[----:B------:R-:W-:Y:S01]  /*7ae0*/  IMAD.MOV.U32 R3, RZ, RZ, RZ ;  /* 0x000000ffff037224 */ /* 0x000fe200078e00ff */
[----:B------:R-:W-:Y:S02]  /*7af0*/  CS2R R4, SRZ ;  /* 0x0000000000047805 */ /* 0x000fe4000001ff00 */
[----:B------:R-:W-:Y:S02]  /*7b00*/  CS2R R6, SRZ ;  /* 0x0000000000067805 */ /* 0x000fe4000001ff00 */
[----:B------:R-:W-:Y:S01]  /*7b10*/  CS2R R8, SRZ ;  /* 0x0000000000087805 */ /* 0x000fe2000001ff00 */
[----:B------:R-:W1:Y:S01]  /*7b20*/  LDCU UR10, c[0x0][0x40c] ;  /* 0x00008180ff0a77ac */ /* 0x000e620008000800 */
[----:B------:R-:W-:Y:S04]  /*7b30*/  BSSY.RECONVERGENT B0, `(.L_x_860) ;  /* 0x0000243000007945 */ /* 0x000fe80003800200 */
[----:B------:R-:W-:Y:S05]  /*7b40*/  @P0 BRA `(.L_x_861) ;  /* 0x0000002400040947 */ /* 0x000fea0003800000 */
[----:B------:R-:W2:Y:S01]  /*7b50*/  LDC.64 R42, c[0x0][0x3c0] ;  /* 0x0000f000ff2a7b82 */ /* 0x000ea20000000a00 */
[----:B------:R-:W-:Y:S01]  /*7b60*/  VIMNMX R41, PT, PT, R18, UR44, PT ;  /* 0x0000002c12297c48 */ /* 0x000fe2000bfe0100 */
[----:B------:R-:W-:Y:S01]  /*7b70*/  VIADD R18, R40, UR11 ;  /* 0x0000000b28127c36 */ /* 0x000fe20008000000 */
[----:B------:R-:W-:Y:S01]  /*7b80*/  IADD3 R11, PT, PT, R11, 0x210, RZ ;  /* 0x000002100b0b7810 */ /* 0x000fe20007ffe0ff */
[----:B------:R-:W-:Y:S01]  /*7b90*/  BSSY.RECONVERGENT B1, `(.L_x_862) ;  /* 0x000010e000017945 */ /* 0x000fe20003800200 */
[----:B------:R-:W-:Y:S02]  /*7ba0*/  IMAD.MOV.U32 R3, RZ, RZ, RZ ;  /* 0x000000ffff037224 */ /* 0x000fe400078e00ff */
[----:B------:R-:W-:Y:S02]  /*7bb0*/  ISETP.GE.AND P0, PT, R18, R41, PT ;  /* 0x000000291200720c */ /* 0x000fe40003f06270 */
[----:B------:R-:W-:-:S04]  /*7bc0*/  LEA R11, R20, R11, 0x18 ;  /* 0x0000000b140b7211 */ /* 0x000fc800078ec0ff */
[----:B------:R-:W-:Y:S01]  /*7bd0*/  IADD3 R17, PT, PT, R11, UR7, RZ ;  /* 0x000000070b117c10 */ /* 0x000fe2000fffe0ff */
[----:B--2---:R-:W-:-:S04]  /*7be0*/  IMAD.WIDE R46, R23, 0x2, R42 ;  /* 0x00000002172e7825 */ /* 0x004fc800078e022a */
[----:B------:R-:W-:Y:S02]  /*7bf0*/  IMAD.WIDE R42, R25, 0x2, R42 ;  /* 0x00000002192a7825 */ /* 0x000fe400078e022a */
[----:B------:R-:W-:Y:S05]  /*7c00*/  @P0 BRA `(.L_x_863) ;  /* 0x0000001000180947 */ /* 0x000fea0003800000 */
[----:B------:R-:W-:Y:S01]  /*7c10*/  ULOP3.LUT UR5, URZ, UR11, URZ, 0x33, !UPT ;  /* 0x0000000bff057292 */ /* 0x000fe2000f8e33ff */
[----:B------:R-:W2:Y:S01]  /*7c20*/  LDC.64 R48, c[0x0][0x458] ;  /* 0x00011600ff307b82 */ /* 0x000ea20000000a00 */
[----:B------:R-:W-:Y:S01]  /*7c30*/  VIADDMNMX R3, R18, 0x4, R41, !PT ;  /* 0x0000000412037846 */ /* 0x000fe20007800129 */
[----:B------:R-:W-:Y:S01]  /*7c40*/  UIMAD UR6, UR38, UR9, UR46 ;  /* 0x00000009260672a4 */ /* 0x000fe2000f8e022e */
[----:B------:R-:W-:Y:S01]  /*7c50*/  BSSY.RECONVERGENT B2, `(.L_x_864) ;  /* 0x0000052000027945 */ /* 0x000fe20003800200 */
[----:B------:R-:W-:Y:S01]  /*7c60*/  MOV R10, RZ ;  /* 0x000000ff000a7202 */ /* 0x000fe20000000f00 */
[----:B------:R-:W-:Y:S01]  /*7c70*/  IMAD.MOV.U32 R44, RZ, RZ, R18 ;  /* 0x000000ffff2c7224 */ /* 0x000fe200078e0012 */
[----:B------:R-:W-:Y:S02]  /*7c80*/  IADD3 R32, PT, PT, -R40, UR5, R3 ;  /* 0x0000000528207c10 */ /* 0x000fe4000fffe103 */
[----:B------:R-:W-:Y:S01]  /*7c90*/  CS2R R8, SRZ ;  /* 0x0000000000087805 */ /* 0x000fe2000001ff00 */
[----:B------:R-:W-:Y:S01]  /*7ca0*/  IMAD.U32 R4, RZ, RZ, UR6 ;  /* 0x00000006ff047e24 */ /* 0x000fe2000f8e00ff */
[----:B------:R-:W-:-:S02]  /*7cb0*/  CS2R R6, SRZ ;  /* 0x0000000000067805 */ /* 0x000fc4000001ff00 */
[----:B------:R-:W-:Y:S01]  /*7cc0*/  LOP3.LUT R5, R32, 0xc, RZ, 0xc0, !PT ;  /* 0x0000000c20057812 */ /* 0x000fe200078ec0ff */
[----:B------:R-:W-:-:S03]  /*7cd0*/  IMAD R3, R4, 0x60, R19 ;  /* 0x0000006004037824 */ /* 0x000fc600078e0213 */
[----:B------:R-:W-:Y:S02]  /*7ce0*/  ISETP.NE.AND P0, PT, R5, 0xc, PT ;  /* 0x0000000c0500780c */ /* 0x000fe40003f05270 */
[----:B------:R-:W-:Y:S01]  /*7cf0*/  CS2R R4, SRZ ;  /* 0x0000000000047805 */ /* 0x000fe2000001ff00 */
[----:B--2---:R-:W-:-:S04]  /*7d00*/  IMAD.WIDE R48, R3, 0x2, R48 ;  /* 0x0000000203307825 */ /* 0x004fc800078e0230 */
[----:B------:R-:W-:-:S06]  /*7d10*/  HFMA2 R3, -RZ, RZ, 0, 0 ;  /* 0x00000000ff037431 */ /* 0x000fcc00000001ff */
[----:B------:R-:W-:Y:S05]  /*7d20*/  @!P0 BRA `(.L_x_865) ;  /* 0x0000000400108947 */ /* 0x000fea0003800000 */
[----:B------:R-:W2:Y:S01]  /*7d30*/  LDCU.64 UR12, c[0x0][0x3c0] ;  /* 0x00007800ff0c77ac */ /* 0x000ea20008000a00 */
[----:B------:R-:W-:Y:S01]  /*7d40*/  IMAD R20, R18, 0x60, RZ ;  /* 0x0000006012147824 */ /* 0x000fe200078e02ff */
[----:B------:R-:W-:Y:S02]  /*7d50*/  LEA.HI R10, R32, 0x1, RZ, 0x1e ;  /* 0x00000001200a7811 */ /* 0x000fe400078ff0ff */
[----:B------:R-:W-:Y:S01]  /*7d60*/  MOV R44, R18 ;  /* 0x00000012002c7202 */ /* 0x000fe20000000f00 */
[----:B------:R-:W-:-:S04]  /*7d70*/  IMAD.WIDE.U32 R20, R20, 0x2, RZ ;  /* 0x0000000214147825 */ /* 0x000fc800078e00ff */
[----:B------:R-:W-:-:S04]  /*7d80*/  IMAD.WIDE R22, R23, 0x2, R20 ;  /* 0x0000000217167825 */ /* 0x000fc800078e0214 */
[----:B------:R-:W-:Y:S01]  /*7d90*/  IMAD.WIDE R20, R25, 0x2, R20 ;  /* 0x0000000219147825 */ /* 0x000fe200078e0214 */
[----:B--2---:R-:W-:Y:S02]  /*7da0*/  IADD3 R38, P0, PT, R22, UR12, RZ ;  /* 0x0000000c16267c10 */ /* 0x004fe4000ff1e0ff */
[----:B------:R-:W-:Y:S02]  /*7db0*/  IADD3 R36, P1, PT, R20, UR12, RZ ;  /* 0x0000000c14247c10 */ /* 0x000fe4000ff3e0ff */
[----:B------:R-:W-:Y:S02]  /*7dc0*/  LEA R20, R40, UR7, 0x1 ;  /* 0x0000000728147c11 */ /* 0x000fe4000f8e08ff */
[----:B------:R-:W-:Y:S02]  /*7dd0*/  IADD3.X R37, PT, PT, R21, UR13, RZ, P1, !PT ;  /* 0x0000000d15257c10 */ /* 0x000fe40008ffe4ff */
[----:B------:R-:W-:Y:S01]  /*7de0*/  LOP3.LUT R21, R10, 0x3, RZ, 0xc0, !PT ;  /* 0x000000030a157812 */ /* 0x000fe200078ec0ff */
[----:B------:R-:W-:Y:S01]  /*7df0*/  IMAD.MOV.U32 R10, RZ, RZ, RZ ;  /* 0x000000ffff0a7224 */ /* 0x000fe200078e00ff */
[----:B------:R-:W-:Y:S01]  /*7e00*/  IADD3.X R39, PT, PT, R23, UR13, RZ, P0, !PT ;  /* 0x0000000d17277c10 */ /* 0x000fe200087fe4ff */
[----:B------:R-:W-:Y:S01]  /*7e10*/  IMAD.IADD R33, R11, 0x1, R20 ;  /* 0x000000010b217824 */ /* 0x000fe200078e0214 */
[----:B------:R-:W-:-:S07]  /*7e20*/  IADD3 R34, PT, PT, -R21, RZ, RZ ;  /* 0x000000ff15227210 */ /* 0x000fce0007ffe1ff */
.L_x_867:
[----:B------:R-:W-:Y:S01]  /*7e30*/  IMAD.MOV.U32 R20, RZ, RZ, R36 ;  /* 0x000000ffff147224 */ /* 0x000fe200078e0024 */
[----:B------:R-:W-:Y:S01]  /*7e40*/  MOV R21, R37 ;  /* 0x0000002500157202 */ /* 0x000fe20000000f00 */
[----:B------:R-:W2:Y:S05]  /*7e50*/  LDS.U16 R24, [R33] ;  /* 0x0000000021187984 */ /* 0x000eaa0000000400 */
        /* <DEDUP_REMOVED lines=24> */
.L_x_866:
[----:B------:R-:W-:Y:S01]  /*7fe0*/  VIADD R34, R34, 0x1 ;  /* 0x0000000122227836 */ /* 0x000fe20000000000 */
[----:B------:R-:W-:Y:S01]  /*7ff0*/  IADD3 R38, P1, PT, R38, 0x300, RZ ;  /* 0x0000030026267810 */ /* 0x000fe20007f3e0ff */
[--C-:B--2--5:R-:W-:Y:S01]  /*8000*/  HADD2.F32 R25, -RZ, R21.reuse.H0_H0 ;  /* 0x20000015ff197230 */ /* 0x124fe20000004100 */
[----:B------:R-:W-:Y:S01]  /*8010*/  IADD3 R36, P2, PT, R36, 0x300, RZ ;  /* 0x0000030024247810 */ /* 0x000fe20007f5e0ff */
[----:B------:R-:W-:Y:S01]  /*8020*/  HADD2.F32 R26, -RZ, R21.H1_H1 ;  /* 0x30000015ff1a7230 */ /* 0x000fe20000004100 */
[----:B------:R-:W-:Y:S01]  /*8030*/  ISETP.NE.AND P0, PT, R34, RZ, PT ;  /* 0x000000ff2200720c */ /* 0x000fe20003f05270 */
        /* <DEDUP_REMOVED lines=12> */
[----:B------:R-:W-:Y:S01]  /*8100*/  IADD3 R44, PT, PT, R44, 0x4, RZ ;  /* 0x000000042c2c7810 */ /* 0x000fe20007ffe0ff */
[----:B------:R-:W-:Y:S01]  /*8110*/  FFMA.FTZ R4, R35, R27, R4 ;  /* 0x0000001b23047223 */ /* 0x000fe20000010004 */
[----:B------:R-:W-:-:S02]  /*8120*/  VIADD R33, R33, 0x8 ;  /* 0x0000000821217836 */ /* 0x000fc40000000000 */
[----:B------:R-:W-:Y:S01]  /*8130*/  FFMA.FTZ R3, R35, R28, R3 ;  /* 0x0000001c23037223 */ /* 0x000fe20000010003 */
[----:B------:R-:W-:Y:S01]  /*8140*/  IADD3.X R37, PT, PT, RZ, R37, RZ, P2, !PT ;  /* 0x00000025ff257210 */ /* 0x000fe200017fe4ff */
[----:B------:R-:W-:Y:S01]  /*8150*/  IMAD.X R39, RZ, RZ, R39, P1 ;  /* 0x000000ffff277224 */ /* 0x000fe200008e0627 */
[----:B------:R-:W-:Y:S06]  /*8160*/  @P0 BRA `(.L_x_867) ;  /* 0xfffffffc00300947 */ /* 0x000fec000383ffff */
.L_x_865:
[----:B-1----:R-:W-:Y:S05]  /*8170*/  BSYNC.RECONVERGENT B2 ;  /* 0x0000000000027941 */ /* 0x002fea0003800200 */
.L_x_864:
[----:B------:R-:W-:-:S13]  /*8180*/  ISETP.GE.U32.AND P0, PT, R32, 0xc, PT ;  /* 0x0000000c2000780c */ /* 0x000fda0003f06070 */
[----:B------:R-:W-:Y:S05]  /*8190*/  @!P0 BRA `(.L_x_863) ;  /* 0x0000000800b48947 */ /* 0x000fea0003800000 */
[----:B------:R-:W1:Y:S02]  /*81a0*/  LDCU UR5, c[0x0][0x40c] ;  /* 0x00008180ff0577ac */ /* 0x000e640008000800 */
[----:B-1----:R-:W-:-:S06]  /*81b0*/  UISETP.NE.AND UP0, UPT, UR5, URZ, UPT ;  /* 0x000000ff0500728c */ /* 0x002fcc000bf05270 */
[----:B------:R-:W-:-:S13]  /*81c0*/  PLOP3.LUT P0, PT, PT, PT, UP0, 0x80, 0x8 ;  /* 0x000000000008781c */ /* 0x000fda0003f0f008 */
.L_x_873:
        /* <DEDUP_REMOVED lines=24> */
.L_x_869:
[----:B------:R-:W-:Y:S05]  /*8350*/  BSYNC.RECONVERGENT B2 ;  /* 0x0000000000027941 */ /* 0x000fea0003800200 */
.L_x_868:
[C---:B------:R-:W-:Y:S01]  /*8360*/  IADD3 R39, PT, PT, R45.reuse, 0x180, RZ ;  /* 0x000001802d277810 */ /* 0x040fe20007ffe0ff */
[----:B------:R-:W-:Y:S01]  /*8370*/  UISETP.NE.AND UP0, UPT, UR10, URZ, UPT ;  /* 0x000000ff0a00728c */ /* 0x000fe2000bf05270 */
[C---:B------:R-:W-:Y:S01]  /*8380*/  VIADD R53, R45.reuse, 0x300 ;  /* 0x000003002d357836 */ /* 0x040fe20000000000 */
[----:B------:R-:W-:Y:S02]  /*8390*/  IADD3 R45, PT, PT, R45, 0x480, RZ ;  /* 0x000004802d2d7810 */ /* 0x000fe40007ffe0ff */
        /* <DEDUP_REMOVED lines=24> */
.L_x_870:
[----:B-1----:R1:W5:Y:S01]  /*8520*/  LDG.E.128 R28, desc[UR36][R36.64] ;  /* 0x00000024241c7981 */ /* 0x002362000c1e1d00 */
[----:B------:R-:W-:Y:S05]  /*8530*/  @P0 BRA `(.L_x_871) ;  /* 0x0000000000480947 */ /* 0x000fea0003800000 */
[----:B------:R-:W-:Y:S01]  /*8540*/  VOTEU.ANY UP0, P5 ;  /* 0x0000000000ff7886 */ /* 0x000fe20002800100 */
[----:B------:R-:W-:Y:S01]  /*8550*/  PLOP3.LUT P1, PT, PT, PT, UP0, 0x80, 0x8 ;  /* 0x000000000008781c */ /* 0x000fe20003f2f008 */
[----:B-1----:R-:W1:-:S12]  /*8560*/  LDS.128 R36, [R0] ;  /* 0x0000000000247984 */ /* 0x002e580000000c00 */
[----:B------:R-:W2:Y:S01]  /*8570*/  @P1 LDG.E.128 R32, desc[UR36][R48.64] ;  /* 0x0000002430201981 */ /* 0x000ea2000c1e1d00 */
[----:B------:R-:W-:Y:S02]  /*8580*/  PLOP3.LUT P1, PT, PT, PT, UP0, 0x80, 0x8 ;  /* 0x000000000008781c */ /* 0x000fe40003f2f008 */
[----:B------:R-:W-:Y:S02]  /*8590*/  PLOP3.LUT P2, PT, PT, PT, UP0, 0x80, 0x8 ;  /* 0x000000000008781c */ /* 0x000fe40003f4f008 */
[----:B------:R-:W-:Y:S02]  /*85a0*/  PLOP3.LUT P3, PT, PT, PT, UP0, 0x80, 0x8 ;  /* 0x000000000008781c */ /* 0x000fe40003f6f008 */
[----:B------:R-:W-:Y:S01]  /*85b0*/  PLOP3.LUT P4, PT, PT, PT, UP0, 0x80, 0x8 ;  /* 0x000000000008781c */ /* 0x000fe20003f8f008 */
[----:B-1---5:R-:W-:Y:S02]  /*85c0*/  HADD2 R28, R28, R36 ;  /* 0x000000241c1c7230 */ /* 0x022fe40000000000 */
[----:B------:R-:W-:-:S02]  /*85d0*/  HFMA2 R29, R29, 1, 1, R37 ;  /* 0x3c003c001d1d7831 */ /* 0x000fc40000000025 */
[----:B------:R-:W-:Y:S02]  /*85e0*/  HADD2 R30, R30, R38 ;  /* 0x000000261e1e7230 */ /* 0x000fe40000000000 */
[----:B------:R-:W-:Y:S02]  /*85f0*/  HFMA2 R31, R31, 1, 1, R39 ;  /* 0x3c003c001f1f7831 */ /* 0x000fe40000000027 */
[----:B--2---:R-:W-:Y:S02]  /*8600*/  @P1 HMUL2 R28, R28, R32 ;  /* 0x000000201c1c1232 */ /* 0x004fe40000000000 */
[----:B------:R-:W-:Y:S02]  /*8610*/  @P2 HFMA2 R29, R29, R33, -RZ ;  /* 0x000000211d1d2231 */ /* 0x000fe400001000ff */
[----:B------:R-:W-:Y:S02]  /*8620*/  @P3 HMUL2 R30, R30, R34 ;  /* 0x000000221e1e3232 */ /* 0x000fe40000000000 */
[----:B------:R-:W-:-:S02]  /*8630*/  @P4 HFMA2 R31, R31, R35, -RZ ;  /* 0x000000231f1f4231 */ /* 0x000fc400001000ff */
[----:B------:R-:W-:-:S05]  /*8640*/  IMAD.WIDE.U32 R32, R53, 0x2, R46 ;  /* 0x0000000235207825 */ /* 0x000fca00078e002e */
[----:B------:R2:W-:Y:S02]  /*8650*/  STG.E.128 desc[UR36][R32.64], R28 ;  /* 0x0000001c20007986 */ /* 0x0005e4000c101d24 */
.L_x_871:
[----:B-1----:R-:W-:Y:S01]  /*8660*/  VIADD R36, R44, -UR11 ;  /* 0x8000000b2c247c36 */ /* 0x002fe20008000000 */
[----:B--2---:R1:W5:Y:S02]  /*8670*/  LDG.E.128 R32, desc[UR36][R50.64] ;  /* 0x0000002432207981 */ /* 0x004364000c1e1d00 */
[--C-:B-----5:R-:W-:Y:S02]  /*8680*/  HADD2.F32 R53, -RZ, R21.reuse.H0_H0 ;  /* 0x20000015ff357230 */ /* 0x120fe40000004100 */
[----:B------:R-:W-:Y:S01]  /*8690*/  HADD2.F32 R52, -RZ, R21.H1_H1 ;  /* 0x30000015ff347230 */ /* 0x000fe20000004100 */
[----:B------:R-:W-:Y:S01]  /*86a0*/  LEA R36, R36, R17, 0x1 ;  /* 0x0000001124247211 */ /* 0x000fe200078e08ff */
[--C-:B------:R-:W-:Y:S02]  /*86b0*/  HADD2.F32 R21, -RZ, R22.reuse.H0_H0 ;  /* 0x20000016ff157230 */ /* 0x100fe40000004100 */
[----:B------:R-:W-:Y:S02]  /*86c0*/  HADD2.F32 R22, -RZ, R22.H1_H1 ;  /* 0x30000016ff167230 */ /* 0x000fe40000004100 */
[----:B------:R-:W2:Y:S01]  /*86d0*/  LDS.U16 R38, [R36] ;  /* 0x0000000024267984 */ /* 0x000ea20000000400 */
[----:B-1----:R-:W-:-:S02]  /*86e0*/  HADD2.F32 R51, -RZ, R23.H0_H0 ;  /* 0x20000017ff337230 */ /* 0x002fc40000004100 */
[----:B------:R-:W-:Y:S01]  /*86f0*/  HADD2.F32 R50, -RZ, R23.H1_H1 ;  /* 0x30000017ff327230 */ /* 0x000fe20000004100 */
[----:B------:R-:W1:Y:S01]  /*8700*/  LDS.U16 R54, [R36+0x8] ;  /* 0x0000080024367984 */ /* 0x000e620000000400 */
[--C-:B------:R-:W-:Y:S02]  /*8710*/  HADD2.F32 R23, -RZ, R27.reuse.H0_H0 ;  /* 0x2000001bff177230 */ /* 0x100fe40000004100 */
[----:B------:R-:W-:Y:S01]  /*8720*/  HADD2.F32 R27, -RZ, R27.H1_H1 ;  /* 0x3000001bff1b7230 */ /* 0x000fe20000004100 */
[----:B------:R-:W3:Y:S01]  /*8730*/  LDS.U16 R37, [R36+0x10] ;  /* 0x0000100024257984 */ /* 0x000ee20000000400 */
[----:B--2---:R-:W-:Y:S02]  /*8740*/  HADD2.F32 R39, -RZ, R38.H0_H0 ;  /* 0x20000026ff277230 */ /* 0x004fe40000004100 */
[--C-:B------:R-:W-:Y:S02]  /*8750*/  HADD2.F32 R38, -RZ, R20.reuse.H0_H0 ;  /* 0x20000014ff267230 */ /* 0x100fe40000004100 */
[----:B------:R-:W-:-:S02]  /*8760*/  HADD2.F32 R20, -RZ, R20.H1_H1 ;  /* 0x30000014ff147230 */ /* 0x000fc40000004100 */
[C---:B------:R-:W-:Y:S01]  /*8770*/  FFMA.FTZ R52, R39.reuse, R52, R7 ;  /* 0x0000003427347223 */ /* 0x040fe20000010007 */
[C---:B------:R-:W-:Y:S01]  /*8780*/  FFMA.FTZ R6, R39.reuse, R21, R6 ;  /* 0x0000001527067223 */ /* 0x040fe20000010006 */
[C---:B------:R-:W-:Y:S01]  /*8790*/  FFMA.FTZ R22, R39.reuse, R22, R5 ;  /* 0x0000001627167223 */ /* 0x040fe20000010005 */
[----:B-1----:R-:W-:Y:S02]  /*87a0*/  HADD2.F32 R54, -RZ, R54.H0_H0 ;  /* 0x20000036ff367230 */ /* 0x002fe40000004100 */
[C---:B------:R-:W-:Y:S01]  /*87b0*/  FFMA.FTZ R20, R39.reuse, R20, R9 ;  /* 0x0000001427147223 */ /* 0x040fe20000010009 */
[C---:B------:R-:W-:Y:S01]  /*87c0*/  FFMA.FTZ R4, R39.reuse, R51, R4 ;  /* 0x0000003327047223 */ /* 0x040fe20000010004 */
[----:B------:R-:W-:Y:S02]  /*87d0*/  HADD2.F32 R5, -RZ, R24.H1_H1 ;  /* 0x30000018ff057230 */ /* 0x000fe40000004100 */
[----:B------:R-:W-:Y:S01]  /*87e0*/  FFMA.FTZ R8, R39, R53, R8 ;  /* 0x0000003527087223 */ /* 0x000fe20000010008 */
[----:B------:R-:W-:-:S02]  /*87f0*/  HADD2.F32 R7, -RZ, R25.H0_H0 ;  /* 0x20000019ff077230 */ /* 0x000fc40000004100 */
[C---:B------:R-:W-:Y:S01]  /*8800*/  FFMA.FTZ R50, R39.reuse, R50, R3 ;  /* 0x0000003227327223 */ /* 0x040fe20000010003 */
[--C-:B------:R-:W-:Y:S02]  /*8810*/  HADD2.F32 R9, -RZ, R26.reuse.H0_H0 ;  /* 0x2000001aff097230 */ /* 0x100fe40000004100 */
[----:B------:R-:W-:Y:S01]  /*8820*/  FFMA.FTZ R55, R39, R38, R10 ;  /* 0x0000002627377223 */ /* 0x000fe2000001000a */
[----:B------:R-:W-:Y:S02]  /*8830*/  HADD2.F32 R21, -RZ, R26.H1_H1 ;  /* 0x3000001aff157230 */ /* 0x000fe40000004100 */
[C---:B------:R-:W-:Y:S01]  /*8840*/  FFMA.FTZ R23, R54.reuse, R23, R4 ;  /* 0x0000001736177223 */ /* 0x040fe20000010004 */
[----:B------:R-:W-:Y:S02]  /*8850*/  HADD2.F32 R3, -RZ, R24.H0_H0 ;  /* 0x20000018ff037230 */ /* 0x000fe40000004100 */
[----:B------:R-:W-:Y:S01]  /*8860*/  FFMA.FTZ R5, R54, R5, R20 ;  /* 0x0000000536057223 */ /* 0x000fe20000010014 */
[----:B------:R-:W-:-:S02]  /*8870*/  HADD2.F32 R25, -RZ, R25.H1_H1 ;  /* 0x30000019ff197230 */ /* 0x000fc40000004100 */
[C---:B------:R-:W-:Y:S01]  /*8880*/  FFMA.FTZ R7, R54.reuse, R7, R8 ;  /* 0x0000000736077223 */ /* 0x040fe20000010008 */
        /* <DEDUP_REMOVED lines=9> */
[--C-:B------:R-:W-:Y:S02]  /*8920*/  HADD2.F32 R6, -RZ, R29.reuse.H0_H0 ;  /* 0x2000001dff067230 */ /* 0x100fe40000004100 */
        /* <DEDUP_REMOVED lines=31> */
.L_x_872:
[----:B------:R-:W2:Y:S01]  /*8b20*/  LDS.U16 R36, [R36+0x18] ;  /* 0x0000180024247984 */ /* 0x000ea20000000400 */
[----:B------:R-:W-:Y:S02]  /*8b30*/  VIADD R44, R44, 0x10 ;  /* 0x000000102c2c7836 */ /* 0x000fe40000000000 */
[----:B------:R-:W-:Y:S02]  /*8b40*/  HADD2.F32 R10, -RZ, R32.H0_H0 ;  /* 0x20000020ff0a7230 */ /* 0x000fe40000004100 */
[--C-:B-1----:R-:W-:Y:S01]  /*8b50*/  HADD2.F32 R4, -RZ, R33.reuse.H1_H1 ;  /* 0x30000021ff047230 */ /* 0x102fe20000004100 */
        /* <DEDUP_REMOVED lines=17> */
.L_x_863:
[----:B-1----:R-:W-:Y:S05]  /*8c70*/  BSYNC.RECONVERGENT B1 ;  /* 0x0000000000017941 */ /* 0x002fea0003800200 */
.L_x_862:
        /* <DEDUP_REMOVED lines=9> */
[----:B------:R-:W-:-:S04]  /*8d10*/  IADD3 R35, PT, PT, -R40, UR6, R35 ;  /* 0x0000000628237c10 */ /* 0x000fc8000fffe123 */
[----:B------:R-:W-:Y:S01]  /*8d20*/  LOP3.LUT P0, RZ, R35, 0x4, RZ, 0xc0, !PT ;  /* 0x0000000423ff7812 */ /* 0x000fe2000780c0ff */
[----:B-1----:R-:W-:-:S06]  /*8d30*/  UIMAD UR5, UR38, UR5, UR46 ;  /* 0x00000005260572a4 */ /* 0x002fcc000f8e022e */
[----:B------:R-:W-:-:S04]  /*8d40*/  IMAD.U32 R20, RZ, RZ, UR5 ;  /* 0x00000005ff147e24 */ /* 0x000fc8000f8e00ff */
[----:B------:R-:W-:Y:S01]  /*8d50*/  IMAD R21, R20, 0x60, R19 ;  /* 0x0000006014157824 */ /* 0x000fe200078e0213 */
[----:B------:R-:W-:-:S03]  /*8d60*/  MOV R20, R18 ;  /* 0x0000001200147202 */ /* 0x000fc60000000f00 */
[----:B--2---:R-:W-:Y:S01]  /*8d70*/  IMAD.WIDE R32, R21, 0x2, R32 ;  /* 0x0000000215207825 */ /* 0x004fe200078e0220 */
[----:B------:R-:W-:Y:S06]  /*8d80*/  @P0 BRA `(.L_x_877) ;  /* 0x0000000400200947 */ /* 0x000fec0003800000 */
[----:B------:R-:W1:Y:S01]  /*8d90*/  LDC R23, c[0x0][0x3f4] ;  /* 0x0000fd00ff177b82 */ /* 0x000e620000000800 */
[----:B------:R-:W-:Y:S01]  /*8da0*/  IMAD.MOV.U32 R20, RZ, RZ, R34 ;  /* 0x000000ffff147224 */ /* 0x000fe200078e0022 */
        /* <DEDUP_REMOVED lines=13> */
[----:B------:R-:W-:-:S04]  /*8e80*/  IMAD.MOV.U32 R20, RZ, RZ, RZ ;  /* 0x000000ffff147224 */ /* 0x000fc800078e00ff */
[----:B------:R-:W-:Y:S01]  /*8e90*/  IMAD.HI.U32 R20, R21, R27, R20 ;  /* 0x0000001b15147227 */ /* 0x000fe200078e0014 */
[----:B------:R-:W-:-:S05]  /*8ea0*/  MOV R21, R26 ;  /* 0x0000001a00157202 */ /* 0x000fca0000000f00 */
[----:B------:R-:W-:-:S05]  /*8eb0*/  IMAD.HI.U32 R20, R20, R21, RZ ;  /* 0x0000001514147227 */ /* 0x000fca00078e00ff */
[----:B------:R-:W-:-:S05]  /*8ec0*/  IADD3 R20, PT, PT, -R20, RZ, RZ ;  /* 0x000000ff14147210 */ /* 0x000fca0007ffe1ff */
[----:B------:R-:W-:-:S05]  /*8ed0*/  IMAD R20, R25, R20, R21 ;  /* 0x0000001419147224 */ /* 0x000fca00078e0215 */
[----:B------:R-:W-:-:S13]  /*8ee0*/  ISETP.GT.U32.AND P0, PT, R25, R20, PT ;  /* 0x000000141900720c */ /* 0x000fda0003f04070 */
[----:B------:R-:W-:-:S05]  /*8ef0*/  @!P0 IMAD.IADD R20, R20, 0x1, -R25 ;  /* 0x0000000114148824 */ /* 0x000fca00078e0a19 */
[----:B------:R-:W-:-:S13]  /*8f00*/  ISETP.GT.U32.AND P0, PT, R25, R20, PT ;  /* 0x000000141900720c */ /* 0x000fda0003f04070 */
[----:B------:R-:W-:-:S04]  /*8f10*/  @!P0 IADD3 R20, PT, PT, R20, -R25, RZ ;  /* 0x8000001914148210 */ /* 0x000fc80007ffe0ff */
[----:B------:R-:W-:Y:S02]  /*8f20*/  @!P1 IADD3 R20, PT, PT, -R20, RZ, RZ ;  /* 0x000000ff14149210 */ /* 0x000fe40007ffe1ff */
[----:B------:R-:W-:-:S05]  /*8f30*/  @!P2 LOP3.LUT R20, RZ, R23, RZ, 0x33, !PT ;  /* 0x00000017ff14a212 */ /* 0x000fca00078e33ff */
[----:B------:R-:W-:-:S04]  /*8f40*/  IMAD R21, R20, 0x60, RZ ;  /* 0x0000006014157824 */ /* 0x000fc800078e02ff */
[----:B------:R-:W-:-:S06]  /*8f50*/  IMAD.WIDE.U32 R20, R21, 0x2, R42 ;  /* 0x0000000215147825 */ /* 0x000fcc00078e002a */
[----:B------:R-:W5:Y:S01]  /*8f60*/  LDG.E.128 R20, desc[UR36][R20.64] ;  /* 0x0000002414147981 */ /* 0x000f62000c1e1d00 */
[----:B------:R-:W-:Y:S01]  /*8f70*/  IMAD R24, R40, 0x2, R17 ;  /* 0x0000000228187824 */ /* 0x000fe200078e0211 */
        /* <DEDUP_REMOVED lines=17> */
[----:B------:R-:W-:Y:S02]  /*9090*/  IMAD R29, R18, 0x60, RZ ;  /* 0x00000060121d7824 */ /* 0x000fe400078e02ff */
[----:B--2---:R-:W-:Y:S02]  /*90a0*/  @P0 HMUL2 R20, R20, R24 ;  /* 0x0000001814140232 */ /* 0x004fe40000000000 */
[----:B------:R-:W-:Y:S02]  /*90b0*/  @P1 HFMA2 R21, R21, R25, -RZ ;  /* 0x0000001915151231 */ /* 0x000fe400001000ff */
[----:B------:R-:W-:-:S02]  /*90c0*/  @P2 HMUL2 R22, R22, R26 ;  /* 0x0000001a16162232 */ /* 0x000fc40000000000 */
[----:B------:R-:W-:Y:S02]  /*90d0*/  @P3 HFMA2 R23, R23, R27, -RZ ;  /* 0x0000001b17173231 */ /* 0x000fe400001000ff */
[----:B------:R-:W-:-:S05]  /*90e0*/  IMAD.WIDE.U32 R24, R29, 0x2, R46 ;  /* 0x000000021d187825 */ /* 0x000fca00078e002e */
[----:B------:R1:W-:Y:S02]  /*90f0*/  STG.E.128 desc[UR36][R24.64], R20 ;  /* 0x0000001418007986 */ /* 0x0003e4000c101d24 */
.L_x_878:
[--C-:B-----5:R-:W-:Y:S02]  /*9100*/  HADD2.F32 R18, -RZ, R20.reuse.H0_H0 ;  /* 0x20000014ff127230 */ /* 0x120fe40000004100 */
[--C-:B-1----:R-:W-:Y:S02]  /*9110*/  HADD2.F32 R25, -RZ, R21.reuse.H0_H0 ;  /* 0x20000015ff197230 */ /* 0x102fe40000004100 */
        /* <DEDUP_REMOVED lines=15> */
.L_x_877:
[----:B------:R-:W-:Y:S05]  /*9210*/  BSYNC.RECONVERGENT B2 ;  /* 0x0000000000027941 */ /* 0x000fea0003800200 */
.L_x_876:
[----:B------:R-:W-:-:S13]  /*9220*/  ISETP.GE.U32.AND P0, PT, R35, 0x4, PT ;  /* 0x000000042300780c */ /* 0x000fda0003f06070 */
[----:B------:R-:W-:Y:S05]  /*9230*/  @!P0 BRA `(.L_x_875) ;  /* 0x0000000800648947 */ /* 0x000fea0003800000 */
[C---:B------:R-:W-:Y:S01]  /*9240*/  LEA R18, R20.reuse, UR7, 0x1 ;  /* 0x0000000714127c11 */ /* 0x040fe2000f8e08ff */
[----:B------:R-:W-:Y:S01]  /*9250*/  IMAD R35, R20, 0x60, RZ ;  /* 0x0000006014237824 */ /* 0x000fe200078e02ff */
[----:B------:R-:W-:-:S05]  /*9260*/  MOV R21, UR11 ;  /* 0x0000000b00157c02 */ /* 0x000fca0008000f00 */
[----:B------:R-:W-:Y:S02]  /*9270*/  IMAD R22, R21, -0x2, R18 ;  /* 0xfffffffe15167824 */ /* 0x000fe400078e0212 */
[----:B------:R-:W-:-:S03]  /*9280*/  VIADD R18, R20, 0x4 ;  /* 0x0000000414127836 */ /* 0x000fc60000000000 */
[----:B------:R-:W-:-:S07]  /*9290*/  IADD3 R11, PT, PT, R22, 0x8, R11 ;  /* 0x00000008160b7810 */ /* 0x000fce0007ffe00b */
.L_x_885:
        /* <DEDUP_REMOVED lines=12> */
[----:B--2---:R-:W-:Y:S02]  /*9360*/  IADD3 R25, PT, PT, R24, 0xffffffe, RZ ;  /* 0x0ffffffe18197810 */ /* 0x004fe40007ffe0ff */
[----:B------:R-:W2:Y:S04]  /*9370*/  LDS.U16 R24, [R11+-0x8] ;  /* 0xfffff8000b187984 */ /* 0x000ea80000000400 */
[----:B------:R-:W3:Y:S02]  /*9380*/  F2I.FTZ.U32.TRUNC.NTZ R21, R25 ;  /* 0x0000001900157305 */ /* 0x000ee4000021f000 */
        /* <DEDUP_REMOVED lines=39> */
.L_x_881:
        /* <DEDUP_REMOVED lines=16> */
.L_x_880:
[----:B------:R-:W-:Y:S05]  /*9700*/  BSYNC.RECONVERGENT B2 ;  /* 0x0000000000027941 */ /* 0x000fea0003800200 */
.L_x_879:
        /* <DEDUP_REMOVED lines=13> */
[----:B---3--:R-:W-:-:S05]  /*97e0*/  IADD3 R20, PT, PT, RZ, -R21, RZ ;  /* 0x80000015ff147210 */ /* 0x008fca0007ffe0ff */
        /* <DEDUP_REMOVED lines=32> */
[----:B------:R-:W-:Y:S02]  /*99f0*/  VIADD R29, R35, 0x180 ;  /* 0x00000180231d7836 */ /* 0x000fe40000000000 */
[----:B--2---:R-:W-:Y:S02]  /*9a00*/  @P0 HMUL2 R20, R20, R24 ;  /* 0x0000001814140232 */ /* 0x004fe40000000000 */
[----:B------:R-:W-:Y:S02]  /*9a10*/  @P1 HFMA2 R21, R21, R25, -RZ ;  /* 0x0000001915151231 */ /* 0x000fe400001000ff */
[----:B------:R-:W-:-:S02]  /*9a20*/  @P2 HMUL2 R22, R22, R26 ;  /* 0x0000001a16162232 */ /* 0x000fc40000000000 */
[----:B------:R-:W-:Y:S02]  /*9a30*/  @P3 HFMA2 R23, R23, R27, -RZ ;  /* 0x0000001b17173231 */ /* 0x000fe400001000ff */
[----:B------:R-:W-:-:S05]  /*9a40*/  IMAD.WIDE.U32 R24, R29, 0x2, R46 ;  /* 0x000000021d187825 */ /* 0x000fca00078e002e */
[----:B------:R1:W-:Y:S02]  /*9a50*/  STG.E.128 desc[UR36][R24.64], R20 ;  /* 0x0000001418007986 */ /* 0x0003e4000c101d24 */
.L_x_884:
        /* <DEDUP_REMOVED lines=16> */
.L_x_883:
[----:B------:R-:W-:Y:S05]  /*9b60*/  BSYNC.RECONVERGENT B2 ;  /* 0x0000000000027941 */ /* 0x000fea0003800200 */
.L_x_882:
[C---:B------:R-:W-:Y:S01]  /*9b70*/  IADD3 R20, PT, PT, R18.reuse, 0x4, RZ ;  /* 0x0000000412147810 */ /* 0x040fe20007ffe0ff */
[----:B------:R-:W-:Y:S01]  /*9b80*/  VIADD R35, R35, 0x300 ;  /* 0x0000030023237836 */ /* 0x000fe20000000000 */
[----:B------:R-:W-:Y:S02]  /*9b90*/  IADD3 R18, PT, PT, R18, 0x8, RZ ;  /* 0x0000000812127810 */ /* 0x000fe40007ffe0ff */
[----:B------:R-:W-:Y:S02]  /*9ba0*/  ISETP.GE.AND P0, PT, R20, UR44, PT ;  /* 0x0000002c14007c0c */ /* 0x000fe4000bf06270 */
[----:B------:R-:W-:-:S11]  /*9bb0*/  IADD3 R11, PT, PT, R11, 0x10, RZ ;  /* 0x000000100b0b7810 */ /* 0x000fd60007ffe0ff */
[----:B------:R-:W-:Y:S05]  /*9bc0*/  @!P0 BRA `(.L_x_885) ;  /* 0xfffffff400b48947 */ /* 0x000fea000383ffff */
.L_x_875:
[----:B------:R-:W-:Y:S05]  /*9bd0*/  BSYNC.RECONVERGENT B1 ;  /* 0x0000000000017941 */ /* 0x000fea0003800200 */
.L_x_874:
[----:B------:R-:W-:-:S13]  /*9be0*/  ISETP.NE.AND P0, PT, R40, UR4, PT ;  /* 0x0000000428007c0c */ /* 0x000fda000bf05270 */
[----:B------:R-:W-:Y:S05]  /*9bf0*/  @P0 BRA `(.L_x_861) ;  /* 0x0000000000d80947 */ /* 0x000fea0003800000 */
[----:B------:R-:W-:Y:S02]  /*9c00*/  UMOV UR5, 0x60 ;  /* 0x0000006000057882 */ /* 0x000fe40000000000 */
[----:B------:R-:W-:-:S06]  /*9c10*/  UIMAD UR5, UR45, UR5, -0x60 ;  /* 0xffffffa02d0574a4 */ /* 0x000fcc000f8e0205 */
[----:B------:R-:W-:-:S05]  /*9c20*/  MOV R21, UR5 ;  /* 0x0000000500157c02 */ /* 0x000fca0008000f00 */
[----:B------:R-:W-:-:S06]  /*9c30*/  IMAD.WIDE R20, R21, 0x2, R46 ;  /* 0x0000000215147825 */ /* 0x000fcc00078e022e */
[----:B------:R-:W5:Y:S01]  /*9c40*/  LDG.E.128 R20, desc[UR36][R20.64] ;  /* 0x0000002414147981 */ /* 0x000f62000c1e1d00 */
[----:B------:R-:W-:-:S06]  /*9c50*/  UIADD3 UR5, UPT, UPT, UR45, -UR11, URZ ;  /* 0x8000000b2d057290 */ /* 0x000fcc000fffe0ff */
[----:B0-----:R-:W-:-:S05]  /*9c60*/  IMAD.U32 R0, RZ, RZ, UR5 ;  /* 0x00000005ff007e24 */ /* 0x001fca000f8e00ff */
[----:B------:R-:W-:Y:S01]  /*9c70*/  LEA R17, R0, R17, 0x1 ;  /* 0x0000001100117211 */ /* 0x000fe200078e08ff */
[----:B------:R-:W0:Y:S05]  /*9c80*/  LDCU UR5, c[0x0][0x40c] ;  /* 0x00008180ff0577ac */ /* 0x000e2a0008000800 */
[----:B------:R-:W1:Y:S01]  /*9c90*/  LDS.U16 R17, [R17+-0x2] ;  /* 0xfffffe0011117984 */ /* 0x000e620000000400 */
[----:B0-----:R-:W-:Y:S01]  /*9ca0*/  UISETP.NE.AND UP0, UPT, UR5, URZ, UPT ;  /* 0x000000ff0500728c */ /* 0x001fe2000bf05270 */
[----:B-1----:R-:W-:-:S08]  /*9cb0*/  HADD2.F32 R11, -RZ, R17.H0_H0 ;  /* 0x20000011ff0b7230 */ /* 0x002fd00000004100 */
[----:B------:R-:W-:Y:S05]  /*9cc0*/  BRA.U UP0, `(.L_x_886) ;  /* 0x0000000100647547 */ /* 0x000fea000b800000 */
[----:B------:R-:W0:Y:S02]  /*9cd0*/  LDCU.64 UR12, c[0x0][0x460] ;  /* 0x00008c00ff0c77ac */ /* 0x000e240008000a00 */
[----:B0-----:R-:W-:-:S04]  /*9ce0*/  UISETP.NE.U32.AND UP0, UPT, UR12, URZ, UPT ;  /* 0x000000ff0c00728c */ /* 0x001fc8000bf05070 */
[----:B------:R-:W-:-:S06]  /*9cf0*/  UISETP.NE.AND.EX UP0, UPT, UR13, URZ, UPT, UP0 ;  /* 0x000000ff0d00728c */ /* 0x000fcc000bf05300 */
[----:B------:R-:W-:-:S05]  /*9d00*/  PLOP3.LUT P0, PT, PT, PT, UP0, 0x80, 0x8 ;  /* 0x000000000008781c */ /* 0x000fca0003f0f008 */
[----:B------:R-:W0:Y:S01]  /*9d10*/  @UP0 LDCU UR5, c[0x0][0x3f8] ;  /* 0x00007f00ff0507ac */ /* 0x000e220008000800 */
[----:B------:R-:W1:Y:S01]  /*9d20*/  @UP0 LDCU.64 UR12, c[0x0][0x458] ;  /* 0x00008b00ff0c07ac */ /* 0x000e620008000a00 */
[----:B0-----:R-:W-:Y:S01]  /*9d30*/  @UP0 UIMAD UR5, UR38, UR5, UR46 ;  /* 0x00000005260502a4 */ /* 0x001fe2000f8e022e */
[----:B-1----:R-:W-:Y:S01]  /*9d40*/  MOV R17, UR13 ;  /* 0x0000000d00117c02 */ /* 0x002fe20008000f00 */
        /* <DEDUP_REMOVED lines=17> */
.L_x_886:
[----:B-----5:R-:W-:Y:S02]  /*9e60*/  HADD2.F32 R0, -RZ, R20.H0_H0 ;  /* 0x20000014ff007230 */ /* 0x020fe40000004100 */
[----:B------:R-:W-:Y:S02]  /*9e70*/  HADD2.F32 R15, -RZ, R22.H0_H0 ;  /* 0x20000016ff0f7230 */ /* 0x000fe40000004100 */
[----:B0-----:R-:W-:Y:S02]  /*9e80*/  HADD2.F32 R20, -RZ, R20.H1_H1 ;  /* 0x30000014ff147230 */ /* 0x001fe40000004100 */
        /* <DEDUP_REMOVED lines=13> */
.L_x_861:
[----:B-1----:R-:W-:Y:S05]  /*9f60*/  BSYNC.RECONVERGENT B0 ;  /* 0x0000000000007941 */ /* 0x002fea0003800200 */
.L_x_860:
        /* <DEDUP_REMOVED lines=21> */
.L_x_888:
        /* <DEDUP_REMOVED lines=21> */
.L_x_890:
[----:B------:R-:W-:Y:S05]  /*a210*/  BSYNC.RECONVERGENT B0 ;  /* 0x0000000000007941 */ /* 0x000fea0003800200 */
.L_x_889:
        /* <DEDUP_REMOVED lines=8> */
.L_x_892:
[----:B------:R-:W-:Y:S05]  /*a2a0*/  BSYNC.RECONVERGENT B0 ;  /* 0x0000000000007941 */ /* 0x000fea0003800200 */
.L_x_891:
[----:B------:R-:W-:Y:S06]  /*a2b0*/  BAR.SYNC.DEFER_BLOCKING 0x0 ;  /* 0x0000000000007b1d */ /* 0x000fec0000010000 */
[----:B------:R-:W-:Y:S04]  /*a2c0*/  BSSY.RECONVERGENT B0, `(.L_x_893) ;  /* 0x0000013000007945 */ /* 0x000fe80003800200 */
[----:B------:R-:W-:Y:S05]  /*a2d0*/  @P3 BRA `(.L_x_894) ;  /* 0x0000000000443947 */ /* 0x000fea0003800000 */
[----:B01----:R-:W0:Y:S02]  /*a2e0*/  LDS.128 R40, [R40] ;  /* 0x0000000028287984 */ /* 0x003e240000000c00 */
[----:B0-----:R-:W-:Y:S02]  /*a2f0*/  HADD2.F32 R15, -RZ, R42.H0_H0 ;  /* 0x2000002aff0f7230 */ /* 0x001fe40000004100 */
[--C-:B------:R-:W-:Y:S02]  /*a300*/  HADD2.F32 R11, -RZ, R40.reuse.H0_H0 ;  /* 0x20000028ff0b7230 */ /* 0x100fe40000004100 */
[----:B------:R-:W-:Y:S02]  /*a310*/  HADD2.F32 R0, -RZ, R40.H1_H1 ;  /* 0x30000028ff007230 */ /* 0x000fe40000004100 */
[----:B------:R-:W-:Y:S01]  /*a320*/  FADD.FTZ R6, R6, R15 ;  /* 0x0000000f06067221 */ /* 0x000fe20000010000 */
[--C-:B------:R-:W-:Y:S02]  /*a330*/  HADD2.F32 R13, -RZ, R41.reuse.H0_H0 ;  /* 0x20000029ff0d7230 */ /* 0x100fe40000004100 */
        /* <DEDUP_REMOVED lines=11> */
.L_x_894:
[----:B------:R-:W-:Y:S05]  /*a3f0*/  BSYNC.RECONVERGENT B0 ;  /* 0x0000000000007941 */ /* 0x000fea0003800200 */
.L_x_893:
[----:B------:R-:W-:Y:S06]  /*a400*/  BAR.SYNC.DEFER_BLOCKING 0x0 ;  /* 0x0000000000007b1d */ /* 0x000fec0000010000 */
.L_x_887:
[----:B------:R-:W-:-:S13]  /*a410*/  ISETP.GT.U32.OR P0, PT, R2, 0xf, P0 ;  /* 0x0000000f0200780c */ /* 0x000fda0000704470 */
[----:B------:R-:W-:Y:S05]  /*a420*/  @P0 EXIT ;  /* 0x000000000000094d */ /* 0x000fea0003800000 */
[----:B------:R-:W2:Y:S02]  /*a430*/  LDCU UR4, c[0x0][0x478] ;  /* 0x00008f00ff0477ac */ /* 0x000ea40008000800 */
[----:B--2---:R-:W-:-:S09]  /*a440*/  UISETP.NE.AND UP0, UPT, UR4, 0x2, UPT ;  /* 0x000000020400788c */ /* 0x004fd2000bf05270 */
[----:B------:R-:W-:Y:S05]  /*a450*/  BRA.U UP0, `(.L_x_895) ;  /* 0x0000000100e07547 */ /* 0x000fea000b800000 */
[----:B01----:R-:W0:Y:S01]  /*a460*/  LDC.64 R12, c[0x0][0x470] ;  /* 0x00011c00ff0c7b82 */ /* 0x003e220000000a00 */
[----:B------:R-:W1:Y:S01]  /*a470*/  LDCU.64 UR4, c[0x0][0x380] ;  /* 0x00007000ff0477ac */ /* 0x000e620008000a00 */
[----:B0-----:R-:W2:Y:S01]  /*a480*/  LDG.E R12, desc[UR36][R12.64] ;  /* 0x000000240c0c7981 */ /* 0x001ea2000c1e1900 */
[----:B------:R-:W-:Y:S01]  /*a490*/  IADD3 R19, PT, PT, R19, UR8, RZ ;  /* 0x0000000813137c10 */ /* 0x000fe2000fffe0ff */
        /* <DEDUP_REMOVED lines=14> */
[----:B------:R-:W-:Y:S01]  /*a580*/  F2I.S8.NTZ R9, R9 ;  /* 0x0000000900097305 */ /* 0x000fe20000202100 */
[----:B------:R-:W-:-:S05]  /*a590*/  IMAD.U32 R0, R0, 0x10000, RZ ;  /* 0x0001000000007824 */ /* 0x000fca00078e00ff */
[----:B------:R-:W-:Y:S02]  /*a5a0*/  LOP3.LUT R11, R0, 0xff0000, RZ, 0xc0, !PT ;  /* 0x00ff0000000b7812 */ /* 0x000fe400078ec0ff */
[----:B------:R-:W2:Y:S01]  /*a5b0*/  F2I.S8.NTZ R8, R8 ;  /* 0x0000000800087305 */ /* 0x000ea20000202100 */
[----:B0-----:R-:W-:Y:S02]  /*a5c0*/  PRMT R2, R3, 0x8880, RZ ;  /* 0x0000888003027816 */ /* 0x001fe400000000ff */
[----:B------:R-:W-:Y:S02]  /*a5d0*/  PRMT R0, R5, 0x7710, RZ ;  /* 0x0000771005007816 */ /* 0x000fe400000000ff */
[----:B------:R-:W-:Y:S02]  /*a5e0*/  PRMT R2, R2, 0x7710, RZ ;  /* 0x0000771002027816 */ /* 0x000fe400000000ff */
[----:B------:R-:W-:Y:S01]  /*a5f0*/  SHF.L.U32 R0, R0, 0x8, RZ ;  /* 0x0000000800007819 */ /* 0x000fe200000006ff */
[----:B------:R-:W0:Y:S01]  /*a600*/  F2I.S8.NTZ R7, R7 ;  /* 0x0000000700077305 */ /* 0x000e220000202100 */
[----:B------:R-:W-:-:S04]  /*a610*/  PRMT R11, R11, 0x4210, R2 ;  /* 0x000042100b0b7816 */ /* 0x000fc80000000002 */
[----:B------:R-:W-:Y:S02]  /*a620*/  LOP3.LUT R11, R11, 0xff00, R0, 0xf8, !PT ;  /* 0x0000ff000b0b7812 */ /* 0x000fe400078ef800 */
[----:B--2---:R-:W-:Y:S01]  /*a630*/  PRMT R2, R8, 0x8880, RZ ;  /* 0x0000888008027816 */ /* 0x004fe200000000ff */
[----:B------:R-:W2:Y:S01]  /*a640*/  F2I.S8.NTZ R6, R6 ;  /* 0x0000000600067305 */ /* 0x000ea20000202100 */
[----:B------:R-:W-:Y:S02]  /*a650*/  PRMT R0, R9, 0x8880, RZ ;  /* 0x0000888009007816 */ /* 0x000fe400000000ff */
[----:B------:R-:W-:Y:S02]  /*a660*/  PRMT R2, R2, 0x7710, RZ ;  /* 0x0000771002027816 */ /* 0x000fe400000000ff */
[----:B------:R-:W-:Y:S02]  /*a670*/  PRMT R0, R0, 0x7710, RZ ;  /* 0x0000771000007816 */ /* 0x000fe400000000ff */
[----:B0-----:R-:W-:Y:S01]  /*a680*/  PRMT R3, R7, 0x8880, RZ ;  /* 0x0000888007037816 */ /* 0x001fe200000000ff */
[----:B------:R-:W0:Y:S01]  /*a690*/  F2I.S8.NTZ R10, R10 ;  /* 0x0000000a000a7305 */ /* 0x000e220000202100 */
[----:B------:R-:W-:-:S02]  /*a6a0*/  LOP3.LUT R4, R2, 0xff, RZ, 0xc0, !PT ;  /* 0x000000ff02047812 */ /* 0x000fc400078ec0ff */
[----:B------:R-:W-:Y:S02]  /*a6b0*/  PRMT R3, R3, 0x7710, RZ ;  /* 0x0000771003037816 */ /* 0x000fe400000000ff */
[----:B-1----:R-:W-:Y:S02]  /*a6c0*/  IADD3 R8, P0, PT, R19, UR4, RZ ;  /* 0x0000000413087c10 */ /* 0x002fe4000ff1e0ff */
[----:B--2---:R-:W-:Y:S02]  /*a6d0*/  PRMT R5, R6, 0x8880, RZ ;  /* 0x0000888006057816 */ /* 0x004fe400000000ff */
[----:B------:R-:W-:Y:S02]  /*a6e0*/  LOP3.LUT R3, R3, 0xff, RZ, 0xc0, !PT ;  /* 0x000000ff03037812 */ /* 0x000fe400078ec0ff */
[----:B------:R-:W-:Y:S02]  /*a6f0*/  LOP3.LUT R6, R0, 0xff, RZ, 0xc0, !PT ;  /* 0x000000ff00067812 */ /* 0x000fe400078ec0ff */
[----:B------:R-:W-:Y:S01]  /*a700*/  PRMT R0, R5, 0x7710, RZ ;  /* 0x0000771005007816 */ /* 0x000fe200000000ff */
[----:B------:R-:W-:Y:S01]  /*a710*/  IMAD.WIDE.U32 R2, R3, 0x1000000, RZ ;  /* 0x0100000003027825 */ /* 0x000fe200078e00ff */
[----:B0-----:R-:W-:-:S02]  /*a720*/  PRMT R10, R10, 0x8880, RZ ;  /* 0x000088800a0a7816 */ /* 0x001fc400000000ff */
[----:B------:R-:W-:Y:S01]  /*a730*/  LOP3.LUT R9, R11, 0xff, R0, 0xf8, !PT ;  /* 0x000000ff0b097812 */ /* 0x000fe200078ef800 */
[----:B------:R-:W-:Y:S01]  /*a740*/  IMAD.WIDE.U32 R4, R4, 0x10000, RZ ;  /* 0x0001000004047825 */ /* 0x000fe200078e00ff */
[----:B------:R-:W-:-:S03]  /*a750*/  PRMT R0, R10, 0x7710, RZ ;  /* 0x000077100a007816 */ /* 0x000fc600000000ff */
[----:B------:R-:W-:Y:S01]  /*a760*/  IMAD.WIDE.U32 R6, R6, 0x100, RZ ;  /* 0x0000010006067825 */ /* 0x000fe200078e00ff */
[----:B------:R-:W-:Y:S02]  /*a770*/  LOP3.LUT R3, R5, R9, R3, 0xfe, !PT ;  /* 0x0000000905037212 */ /* 0x000fe400078efe03 */
[----:B------:R-:W-:Y:S02]  /*a780*/  LEA.HI.X.SX32 R9, R19, UR5, 0x1, P0 ;  /* 0x0000000513097c11 */ /* 0x000fe400080f0eff */
[----:B------:R-:W-:Y:S02]  /*a790*/  LOP3.LUT R11, R6, R2, R4, 0xfe, !PT ;  /* 0x00000002060b7212 */ /* 0x000fe400078efe04 */
[----:B------:R-:W-:Y:S02]  /*a7a0*/  LOP3.LUT R3, R3, R7, RZ, 0xfc, !PT ;  /* 0x0000000703037212 */ /* 0x000fe400078efcff */
[----:B------:R-:W-:-:S05]  /*a7b0*/  LOP3.LUT R2, R11, 0xff, R0, 0xf8, !PT ;  /* 0x000000ff0b027812 */ /* 0x000fca00078ef800 */
[----:B------:R-:W-:Y:S01]  /*a7c0*/  STG.E.64 desc[UR36][R8.64], R2 ;  /* 0x0000000208007986 */ /* 0x000fe2000c101b24 */
[----:B------:R-:W-:Y:S05]  /*a7d0*/  EXIT ;  /* 0x000000000000794d */ /* 0x000fea0003800000 */
.L_x_895:
[----:B01----:R-:W0:Y:S01]  /*a7e0*/  LDC.64 R12, c[0x0][0x380] ;  /* 0x0000e000ff0c7b82 */ /* 0x003e220000000a00 */
[----:B------:R-:W-:Y:S01]  /*a7f0*/  VIADD R11, R19, UR8 ;  /* 0x00000008130b7c36 */ /* 0x000fe20008000000 */
        /* <DEDUP_REMOVED lines=10> */
.L_x_763:
[----:B------:R-:W-:Y:S01]  /*a8a0*/  MOV R12, 0x10 ;  /* 0x00000010000c7802 */ /* 0x000fe20000000f00 */
[----:B------:R-:W-:Y:S01]  /*a8b0*/  IMAD.MOV.U32 R15, RZ, RZ, -0x1 ;  /* 0xffffffffff0f7424 */ /* 0x000fe200078e00ff */
[----:B------:R-:W-:-:S07]  /*a8c0*/  MOV R11, 0x1f ;  /* 0x0000001f000b7802 */ /* 0x000fce0000000f00 */
[----:B-1----:R-:W-:Y:S05]  /*a8d0*/  WARPSYNC.COLLECTIVE R15, `(.L_x_896) ;  /* 0x000000000f087348 */ /* 0x002fea0003c00000 */
[----:B------:R0:W2:Y:S02]  /*a8e0*/  SHFL.BFLY P6, R14, R13, R12, R11 ;  /* 0x0c00000c0d0e7389 */ /* 0x0000a400000c000b */
[----:B012---:R-:W-:Y:S05]  /*a8f0*/  ENDCOLLECTIVE ;  /* 0x000000000000791b */ /* 0x007fea0003800000 */
.L_x_896:
[----:B------:R-:W-:Y:S01]  /*a900*/  MOV R12, 0x8 ;  /* 0x00000008000c7802 */ /* 0x000fe20000000f00 */
[----:B------:R-:W-:-:S05]  /*a910*/  FADD.FTZ R3, R13, R14 ;  /* 0x0000000e0d037221 */ /* 0x000fca0000010000 */
[----:B------:R-:W-:-:S07]  /*a920*/  MOV R13, R3 ;  /* 0x00000003000d7202 */ /* 0x000fce0000000f00 */
[----:B------:R-:W-:Y:S05]  /*a930*/  WARPSYNC.COLLECTIVE R15, `(.L_x_897) ;  /* 0x000000000f087348 */ /* 0x000fea0003c00000 */
[----:B------:R0:W1:Y:S02]  /*a940*/  SHFL.BFLY P6, R14, R13, R12, R11 ;  /* 0x0c00000c0d0e7389 */ /* 0x00006400000c000b */
[----:B01----:R-:W-:Y:S05]  /*a950*/  ENDCOLLECTIVE ;  /* 0x000000000000791b */ /* 0x003fea0003800000 */
.L_x_897:
[----:B------:R-:W-:Y:S01]  /*a960*/  MOV R12, 0x4 ;  /* 0x00000004000c7802 */ /* 0x000fe20000000f00 */
[----:B------:R-:W-:-:S04]  /*a970*/  FADD.FTZ R4, R3, R14 ;  /* 0x0000000e03047221 */ /* 0x000fc80000010000 */
[----:B------:R-:W-:-:S07]  /*a980*/  IMAD.MOV.U32 R13, RZ, RZ, R4 ;  /* 0x000000ffff0d7224 */ /* 0x000fce00078e0004 */
[----:B------:R-:W-:Y:S05]  /*a990*/  WARPSYNC.COLLECTIVE R15, `(.L_x_898) ;  /* 0x000000000f087348 */ /* 0x000fea0003c00000 */
[----:B------:R0:W1:Y:S02]  /*a9a0*/  SHFL.BFLY P6, R14, R13, R12, R11 ;  /* 0x0c00000c0d0e7389 */ /* 0x00006400000c000b */
[----:B01----:R-:W-:Y:S05]  /*a9b0*/  ENDCOLLECTIVE ;  /* 0x000000000000791b */ /* 0x003fea0003800000 */
.L_x_898:
[----:B------:R-:W-:Y:S02]  /*a9c0*/  IMAD.MOV.U32 R12, RZ, RZ, 0x2 ;  /* 0x00000002ff0c7424 */ /* 0x000fe400078e00ff */
[----:B------:R-:W-:-:S05]  /*a9d0*/  FADD.FTZ R5, R4, R14 ;  /* 0x0000000e04057221 */ /* 0x000fca0000010000 */
[----:B------:R-:W-:-:S07]  /*a9e0*/  MOV R13, R5 ;  /* 0x00000005000d7202 */ /* 0x000fce0000000f00 */
[----:B------:R-:W-:Y:S05]  /*a9f0*/  WARPSYNC.COLLECTIVE R15, `(.L_x_899) ;  /* 0x000000000f087348 */ /* 0x000fea0003c00000 */
[----:B------:R0:W1:Y:S02]  /*aa00*/  SHFL.BFLY P6, R14, R13, R12, R11 ;  /* 0x0c00000c0d0e7389 */ /* 0x00006400000c000b */
[----:B01----:R-:W-:Y:S05]  /*aa10*/  ENDCOLLECTIVE ;  /* 0x000000000000791b */ /* 0x003fea0003800000 */
.L_x_899:
[----:B------:R-:W-:Y:S01]  /*aa20*/  MOV R12, 0x1 ;  /* 0x00000001000c7802 */ /* 0x000fe20000000f00 */
[----:B------:R-:W-:-:S05]  /*aa30*/  FADD.FTZ R6, R5, R14 ;  /* 0x0000000e05067221 */ /* 0x000fca0000010000 */
[----:B------:R-:W-:-:S07]  /*aa40*/  MOV R13, R6 ;  /* 0x00000006000d7202 */ /* 0x000fce0000000f00 */
[----:B------:R-:W-:Y:S05]  /*aa50*/  WARPSYNC.COLLECTIVE R15, `(.L_x_900) ;  /* 0x000000000f087348 */ /* 0x000fea0003c00000 */
[----:B------:R0:W1:Y:S02]  /*aa60*/  SHFL.BFLY P6, R14, R13, R12, R11 ;  /* 0x0c00000c0d0e7389 */ /* 0x00006400000c000b */
[----:B01----:R-:W-:Y:S05]  /*aa70*/  ENDCOLLECTIVE ;  /* 0x000000000000791b */ /* 0x003fea0003800000 */
.L_x_900:
[----:B------:R-:W-:Y:S05]  /*aa80*/  BRA `(.L_x_901) ;  /* 0xffffff7400e47947 */ /* 0x000fea000383ffff */
.L_x_830:
[----:B------:R-:W-:Y:S01]  /*aa90*/  BSSY B1, `(.L_x_902) ;  /* 0x0000007000017945 */ /* 0x000fe20003800000 */
[----:B------:R-:W-:Y:S01]  /*aaa0*/  IMAD.MOV.U32 R12, RZ, RZ, 0x2 ;  /* 0x00000002ff0c7424 */ /* 0x000fe200078e00ff */
[----:B------:R-:W-:Y:S02]  /*aab0*/  MOV R11, 0x1f ;  /* 0x0000001f000b7802 */ /* 0x000fe40000000f00 */
[----:B------:R-:W-:-:S07]  /*aac0*/  MOV R15, 0xffffffff ;  /* 0xffffffff000f7802 */ /* 0x000fce0000000f00 */
[----:B------:R-:W-:Y:S05]  /*aad0*/  WARPSYNC.COLLECTIVE R15, `(.L_x_903) ;  /* 0x000000000f087348 */ /* 0x000fea0003c00000 */
[----:B------:R0:W1:Y:S02]  /*aae0*/  SHFL.BFLY P6, R14, R13, R12, R11 ;  /* 0x0c00000c0d0e7389 */ /* 0x00006400000c000b */
[----:B01----:R-:W-:Y:S05]  /*aaf0*/  ENDCOLLECTIVE ;  /* 0x000000000000791b */ /* 0x003fea0003800000 */
.L_x_903:
[----:B------:R-:W-:Y:S05]  /*ab00*/  BSYNC B1 ;  /* 0x0000000000017941 */ /* 0x000fea0003800000 */
.L_x_902:
[----:B------:R-:W-:Y:S01]  /*ab10*/  FADD.FTZ R13, R13, R14 ;  /* 0x0000000e0d0d7221 */ /* 0x000fe20000010000 */
[----:B------:R-:W-:Y:S02]  /*ab20*/  IMAD.MOV.U32 R12, RZ, RZ, 0x1 ;  /* 0x00000001ff0c7424 */ /* 0x000fe400078e00ff */
[----:B------:R-:W-:Y:S01]  /*ab30*/  HFMA2 R11, -RZ, RZ, 0, 1.847743988037109375e-06 ;  /* 0x0000001fff0b7431 */ /* 0x000fe200000001ff */
[----:B------:R-:W-:-:S07]  /*ab40*/  MOV R15, 0xffffffff ;  /* 0xffffffff000f7802 */ /* 0x000fce0000000f00 */
[----:B------:R-:W-:Y:S05]  /*ab50*/  WARPSYNC.COLLECTIVE R15, `(.L_x_904) ;  /* 0x000000000f087348 */ /* 0x000fea0003c00000 */
[----:B------:R0:W1:Y:S02]  /*ab60*/  SHFL.BFLY P6, R14, R13, R12, R11 ;  /* 0x0c00000c0d0e7389 */ /* 0x00006400000c000b */
[----:B01----:R-:W-:Y:S05]  /*ab70*/  ENDCOLLECTIVE ;  /* 0x000000000000791b */ /* 0x003fea0003800000 */
.L_x_904:
[----:B------:R-:W-:Y:S05]  /*ab80*/  BRA `(.L_x_905) ;  /* 0xffffffa800ac7947 */ /* 0x000fea000383ffff */
.L_x_834:
[----:B------:R-:W-:Y:S01]  /*ab90*/  HFMA2 R12, -RZ, RZ, 0, 9.5367431640625e-07 ;  /* 0x00000010ff0c7431 */ /* 0x000fe200000001ff */
[----:B------:R-:W-:Y:S01]  /*aba0*/  BSSY B0, `(.L_x_906) ;  /* 0x0000007000007945 */ /* 0x000fe20003800000 */
[----:B-1----:R-:W-:Y:S01]  /*abb0*/  IMAD.MOV.U32 R13, RZ, RZ, R67 ;  /* 0x000000ffff0d7224 */ /* 0x002fe200078e0043 */
[----:B------:R-:W-:Y:S01]  /*abc0*/  MOV R11, 0x1f ;  /* 0x0000001f000b7802 */ /* 0x000fe20000000f00 */
[----:B------:R-:W-:-:S07]  /*abd0*/  IMAD.MOV.U32 R15, RZ, RZ, -0x1 ;  /* 0xffffffffff0f7424 */ /* 0x000fce00078e00ff */
[----:B---34-:R-:W-:Y:S05]  /*abe0*/  WARPSYNC.COLLECTIVE R15, `(.L_x_907) ;  /* 0x000000000f087348 */ /* 0x018fea0003c00000 */
[----:B------:R0:W1:Y:S02]  /*abf0*/  SHFL.BFLY P6, R14, R13, R12, R11 ;  /* 0x0c00000c0d0e7389 */ /* 0x00006400000c000b */
[----:B01-34-:R-:W-:Y:S05]  /*ac00*/  ENDCOLLECTIVE ;  /* 0x000000000000791b */ /* 0x01bfea0003800000 */
.L_x_907:
[----:B------:R-:W-:Y:S05]  /*ac10*/  BSYNC B0 ;  /* 0x0000000000007941 */ /* 0x000fea0003800000 */
.L_x_906:
[----:B------:R-:W-:Y:S01]  /*ac20*/  FMNMX.FTZ R13, R14, R67, !PT ;  /* 0x000000430e0d7209 */ /* 0x000fe20007810000 */
[----:B------:R-:W-:Y:S01]  /*ac30*/  HFMA2 R12, -RZ, RZ, 0, 4.76837158203125e-07 ;  /* 0x00000008ff0c7431 */ /* 0x000fe200000001ff */
[----:B------:R-:W-:Y:S01]  /*ac40*/  MOV R11, 0x1f ;  /* 0x0000001f000b7802 */ /* 0x000fe20000000f00 */
[----:B------:R-:W-:-:S07]  /*ac50*/  IMAD.MOV.U32 R15, RZ, RZ, -0x1 ;  /* 0xffffffffff0f7424 */ /* 0x000fce00078e00ff */
[----:B------:R-:W-:Y:S05]  /*ac60*/  WARPSYNC.COLLECTIVE R15, `(.L_x_908) ;  /* 0x000000000f087348 */ /* 0x000fea0003c00000 */
[----:B------:R0:W1:Y:S02]  /*ac70*/  SHFL.BFLY P6, R14, R13, R12, R11 ;  /* 0x0c00000c0d0e7389 */ /* 0x00006400000c000b */
[----:B01----:R-:W-:Y:S05]  /*ac80*/  ENDCOLLECTIVE ;  /* 0x000000000000791b */ /* 0x003fea0003800000 */
.L_x_908:
[----:B------:R-:W-:Y:S01]  /*ac90*/  HFMA2 R12, -RZ, RZ, 0, 2.384185791015625e-07 ;  /* 0x00000004ff0c7431 */ /* 0x000fe200000001ff */
[----:B------:R-:W-:-:S04]  /*aca0*/  FMNMX.FTZ R3, R13, R14, !PT ;  /* 0x0000000e0d037209 */ /* 0x000fc80007810000 */
[----:B------:R-:W-:-:S07]  /*acb0*/  MOV R13, R3 ;  /* 0x00000003000d7202 */ /* 0x000fce0000000f00 */
[----:B------:R-:W-:Y:S05]  /*acc0*/  WARPSYNC.COLLECTIVE R15, `(.L_x_909) ;  /* 0x000000000f087348 */ /* 0x000fea0003c00000 */
[----:B------:R0:W1:Y:S02]  /*acd0*/  SHFL.BFLY P6, R14, R13, R12, R11 ;  /* 0x0c00000c0d0e7389 */ /* 0x00006400000c000b */
[----:B01----:R-:W-:Y:S05]  /*ace0*/  ENDCOLLECTIVE ;  /* 0x000000000000791b */ /* 0x003fea0003800000 */
.L_x_909:
[----:B------:R-:W-:Y:S05]  /*acf0*/  BRA `(.L_x_910) ;  /* 0xffffffac00107947 */ /* 0x000fea000383ffff */
.L_x_911:
        /* <DEDUP_REMOVED lines=16> */
.L_x_4058:


//--------------------- .text._ZN4mmha33masked_multihead_attention_kernelIfLi96ELi128ELi1ELi32ELi256ELb1ELb1EEEv26Multihead_attention_paramsIT_XT5_EE --------------------------
	.section	.text._ZN4mmha33masked_multihead_attention_kernelIfLi96ELi128ELi1ELi32ELi256ELb1ELb1EEEv26Multihead_attention_paramsIT_XT5_EE,"ax",@progbits
	.align	128
        .global         _ZN4mmha33masked_multihead_attention_kernelIfLi96ELi128ELi1ELi32ELi256ELb1ELb1EEEv26Multihead_attention_paramsIT_XT5_EE
        .type           _ZN4mmha33masked_multihead_attention_kernelIfLi96ELi128ELi1ELi32ELi256ELb1ELb1EEEv26Multihead_attention_paramsIT_XT5_EE,@function
        .size           _ZN4mmha33masked_multihead_attention_kernelIfLi96ELi128ELi1ELi32ELi256ELb1ELb1EEEv26Multihead_attention_paramsIT_XT5_EE,(.L_x_4059 - _ZN4mmha33masked_multihead_attention_kernelIfLi96ELi128ELi1ELi32ELi256ELb1ELb1EEEv26Multihead_attention_paramsIT_XT5_EE)
        .other          _ZN4mmha33masked_multihead_attention_kernelIfLi96ELi128ELi1ELi32ELi256ELb1ELb1EEEv26Multihead_attention_paramsIT_XT5_EE,@"STO_CUDA_ENTRY STV_DEFAULT"
_ZN4mmha33masked_multihead_attention_kernelIfLi96ELi128ELi1ELi32ELi256ELb1ELb1EEEv26Multihead_attention_paramsIT_XT5_EE:
.text._ZN4mmha33masked_multihead_attention_kernelIfLi96ELi128ELi1ELi32ELi256ELb1ELb1EEEv26Multihead_attention_paramsIT_XT5_EE:
[----:B------:R-:W0:Y:S01]  /*0000*/  LDC R1, c[0x0][0x37c] ;  /* 0x0000df00ff017b82 */ /* 0x000e220000000800 */
[----:B------:R-:W1:Y:S01]  /*0010*/  LDCU.64 UR4, c[0x0][0x490] ;  /* 0x00009200ff0477ac */ /* 0x000e620008000a00 */
[----:B------:R-:W2:Y:S01]  /*0020*/  S2R R17, SR_CTAID.Y ;  /* 0x0000000000117919 */ /* 0x000ea20000002600 */
[----:B0-----:R-:W-:Y:S01]  /*0030*/  VIADD R1, R1, 0xfffffe40 ;  /* 0xfffffe4001017836 */ /* 0x001fe20000000000 */
[----:B------:R-:W0:Y:S01]  /*0040*/  LDCU.64 UR36, c[0x0][0x358] ;  /* 0x00006b00ff2477ac */ /* 0x000e220008000a00 */
[----:B-1----:R-:W-:-:S04]  /*0050*/  UISETP.NE.U32.AND UP0, UPT, UR4, URZ, UPT ;  /* 0x000000ff0400728c */ /* 0x002fc8000bf05070 */
[----:B------:R-:W-:-:S09]  /*0060*/  UISETP.NE.AND.EX UP0, UPT, UR5, URZ, UPT, UP0 ;  /* 0x000000ff0500728c */ /* 0x000fd2000bf05300 */
[----:B--2---:R-:W-:Y:S05]  /*0070*/  BRA.U !UP0, `(.L_x_912) ;  /* 0x0000000108147547 */ /* 0x004fea000b800000 */
[----:B------:R-:W-:-:S05]  /*0080*/  IADD3 R2, P0, PT, R17, UR4, RZ ;  /* 0x0000000411027c10 */ /* 0x000fca000ff1e0ff */
[----:B------:R-:W-:-:S05]  /*0090*/  IMAD.X R3, RZ, RZ, UR5, P0 ;  /* 0x00000005ff037e24 */ /* 0x000fca00080e06ff */
[----:B0-----:R-:W2:Y:S02]  /*00a0*/  LDG.E.U8 R2, desc[UR36][R2.64] ;  /* 0x0000002402027981 */ /* 0x001ea4000c1e1100 */
[----:B--2---:R-:W-:-:S13]  /*00b0*/  ISETP.NE.AND P0, PT, R2, 0x1, PT ;  /* 0x000000010200780c */ /* 0x004fda0003f05270 */
[----:B------:R-:W-:Y:S05]  /*00c0*/  @!P0 EXIT ;  /* 0x000000000000894d */ /* 0x000fea0003800000 */
.L_x_912:
[----:B------:R-:W1:Y:S01]  /*00d0*/  LDCU UR7, c[0x0][0x3f0] ;  /* 0x00007e00ff0777ac */ /* 0x000e620008000800 */
[----:B------:R-:W2:Y:S01]  /*00e0*/  LDC.64 R2, c[0x0][0x498] ;  /* 0x00012600ff027b82 */ /* 0x000ea20000000a00 */
[----:B------:R-:W3:Y:S07]  /*00f0*/  LDCU UR10, c[0x0][0x3f4] ;  /* 0x00007e80ff0a77ac */ /* 0x000eee0008000800 */
[----:B------:R-:W4:Y:S01]  /*0100*/  LDC R20, c[0x0][0x40c] ;  /* 0x00010300ff147b82 */ /* 0x000f220000000800 */
[----:B------:R-:W3:Y:S07]  /*0110*/  S2R R22, SR_TID.X ;  /* 0x0000000000167919 */ /* 0x000eee0000002100 */
[----:B------:R-:W-:Y:S01]  /*0120*/  S2UR UR44, SR_CTAID.X ;  /* 0x00000000002c79c3 */ /* 0x000fe20000002500 */
[----:B-1----:R-:W-:-:S05]  /*0130*/  IMAD.U32 R0, RZ, RZ, UR7 ;  /* 0x00000007ff007e24 */ /* 0x002fca000f8e00ff */
[----:B------:R-:W-:Y:S01]  /*0140*/  IABS R7, R0 ;  /* 0x0000000000077213 */ /* 0x000fe20000000000 */
[----:B--2---:R-:W-:Y:S01]  /*0150*/  IMAD.WIDE.U32 R2, R17, 0x4, R2 ;  /* 0x0000000411027825 */ /* 0x004fe200078e0002 */
[----:B------:R-:W1:Y:S02]  /*0160*/  LDC.64 R14, c[0x0][0x418] ;  /* 0x00010600ff0e7b82 */ /* 0x000e640000000a00 */
[----:B------:R-:W2:Y:S08]  /*0170*/  I2F.RP R0, R7 ;  /* 0x0000000700007306 */ /* 0x000eb00000209400 */
[----:B--2---:R-:W2:Y:S02]  /*0180*/  MUFU.RCP R0, R0 ;  /* 0x0000000000007308 */ /* 0x004ea40000001000 */
[----:B--2---:R-:W-:Y:S01]  /*0190*/  VIADD R4, R0, 0xffffffe ;  /* 0x0ffffffe00047836 */ /* 0x004fe20000000000 */
[----:B------:R-:W-:-:S05]  /*01a0*/  IABS R0, R17 ;  /* 0x0000001100007213 */ /* 0x000fca0000000000 */
[----:B------:R2:W0:Y:S02]  /*01b0*/  F2I.FTZ.U32.TRUNC.NTZ R5, R4 ;  /* 0x0000000400057305 */ /* 0x000424000021f000 */
[----:B--2---:R-:W-:Y:S02]  /*01c0*/  IMAD.MOV.U32 R4, RZ, RZ, RZ ;  /* 0x000000ffff047224 */ /* 0x004fe400078e00ff */
[----:B0-----:R-:W-:-:S04]  /*01d0*/  IMAD.MOV R6, RZ, RZ, -R5 ;  /* 0x000000ffff067224 */ /* 0x001fc800078e0a05 */
[----:B------:R-:W-:Y:S02]  /*01e0*/  IMAD R9, R6, R7, RZ ;  /* 0x0000000706097224 */ /* 0x000fe400078e02ff */
[----:B------:R0:W2:Y:S02]  /*01f0*/  LDG.E R6, desc[UR36][R2.64] ;  /* 0x0000002402067981 */ /* 0x0000a4000c1e1900 */
[----:B------:R-:W-:Y:S02]  /*0200*/  IMAD.HI.U32 R5, R5, R9, R4 ;  /* 0x0000000905057227 */ /* 0x000fe400078e0004 */
[----:B------:R-:W3:Y:S04]  /*0210*/  LDC.64 R8, c[0x0][0x460] ;  /* 0x00011800ff087b82 */ /* 0x000ee80000000a00 */
[----:B------:R-:W-:-:S05]  /*0220*/  IMAD.HI.U32 R5, R5, R0, RZ ;  /* 0x0000000005057227 */ /* 0x000fca00078e00ff */
[----:B------:R-:W-:-:S13]  /*0230*/  R2UR UR6, R5 ;  /* 0x00000000050672ca */ /* 0x000fda00000e0000 */
[----:B------:R-:W-:-:S05]  /*0240*/  IADD3 R4, PT, PT, RZ, -UR6, RZ ;  /* 0x80000006ff047c10 */ /* 0x000fca000fffe0ff */
[----:B------:R-:W-:-:S05]  /*0250*/  IMAD R0, R7, R4, R0 ;  /* 0x0000000407007224 */ /* 0x000fca00078e0200 */
[----:B------:R-:W-:Y:S01]  /*0260*/  ISETP.GT.U32.AND P0, PT, R7, R0, PT ;  /* 0x000000000700720c */ /* 0x000fe20003f04070 */
[----:B------:R-:W-:-:S12]  /*0270*/  IMAD.U32 R4, RZ, RZ, UR6 ;  /* 0x00000006ff047e24 */ /* 0x000fd8000f8e00ff */
[----:B------:R-:W-:Y:S02]  /*0280*/  @!P0 VIADD R4, R4, 0x1 ;  /* 0x0000000104048836 */ /* 0x000fe40000000000 */
[----:B------:R-:W-:-:S03]  /*0290*/  @!P0 IMAD.IADD R0, R0, 0x1, -R7 ;  /* 0x0000000100008824 */ /* 0x000fc600078e0a07 */
[----:B------:R-:W-:Y:S02]  /*02a0*/  @!P0 R2UR UR6, R4 ;  /* 0x00000000040682ca */ /* 0x000fe400000e0000 */
[----:B---3--:R-:W-:-:S04]  /*02b0*/  ISETP.NE.U32.AND P0, PT, R8, RZ, PT ;  /* 0x000000ff0800720c */ /* 0x008fc80003f05070 */
[----:B------:R-:W-:Y:S02]  /*02c0*/  ISETP.NE.AND.EX P0, PT, R9, RZ, PT, P0 ;  /* 0x000000ff0900720c */ /* 0x000fe40003f05300 */
[----:B------:R-:W-:Y:S02]  /*02d0*/  ISETP.GE.U32.AND P1, PT, R0, R7, PT ;  /* 0x000000070000720c */ /* 0x000fe40003f26070 */
[----:B----4-:R-:W-:-:S03]  /*02e0*/  ISETP.EQ.AND P2, PT, R20, RZ, P0 ;  /* 0x000000ff1400720c */ /* 0x010fc60000742270 */
[----:B------:R-:W-:Y:S02]  /*02f0*/  IMAD.U32 R0, RZ, RZ, UR6 ;  /* 0x00000006ff007e24 */ /* 0x000fe4000f8e00ff */
[----:B------:R-:W-:-:S06]  /*0300*/  IMAD.U32 R21, RZ, RZ, UR10 ;  /* 0x0000000aff157e24 */ /* 0x000fcc000f8e00ff */
[----:B------:R-:W-:Y:S02]  /*0310*/  @P1 VIADD R0, R0, 0x1 ;  /* 0x0000000100001836 */ /* 0x000fe40000000000 */
[----:B------:R-:W-:Y:S01]  /*0320*/  VOTEU.ANY UP2, P2 ;  /* 0x0000000000ff7886 */ /* 0x000fe20001040100 */
[----:B------:R-:W-:Y:S02]  /*0330*/  UP2UR UR8, UPR, URZ, 0x4 ;  /* 0x00000004ff087883 */ /* 0x000fe40008000000 */
[----:B------:R-:W-:Y:S02]  /*0340*/  @P1 R2UR UR6, R0 ;  /* 0x00000000000612ca */ /* 0x000fe400000e0000 */
[----:B0-----:R-:W-:Y:S01]  /*0350*/  LOP3.LUT R3, R17, UR7, RZ, 0x3c, !PT ;  /* 0x0000000711037c12 */ /* 0x001fe2000f8e3cff */
[----:B------:R-:W0:Y:S01]  /*0360*/  @UP2 LDCU.64 UR4, c[0x0][0x460] ;  /* 0x00008c00ff0427ac */ /* 0x000e220008000a00 */
[----:B------:R-:W-:Y:S02]  /*0370*/  MOV R0, UR8 ;  /* 0x0000000800007c02 */ /* 0x000fe40008000f00 */
[----:B------:R-:W-:-:S04]  /*0380*/  IABS R0, R21 ;  /* 0x0000001500007213 */ /* 0x000fc80000000000 */
[----:B------:R-:W-:-:S13]  /*0390*/  R2UR UR9, R0 ;  /* 0x00000000000972ca */ /* 0x000fda00000e0000 */
[----:B------:R-:W3:Y:S01]  /*03a0*/  I2F.RP R0, UR9 ;  /* 0x0000000900007d06 */ /* 0x000ee20008209400 */
[----:B------:R-:W-:-:S07]  /*03b0*/  ISETP.GE.AND P0, PT, R3, RZ, PT ;  /* 0x000000ff0300720c */ /* 0x000fce0003f06270 */
[----:B---3--:R-:W3:Y:S01]  /*03c0*/  MUFU.RCP R0, R0 ;  /* 0x0000000000007308 */ /* 0x008ee20000001000 */
[----:B------:R-:W-:-:S05]  /*03d0*/  UISETP.NE.AND UP0, UPT, UR7, URZ, UPT ;  /* 0x000000ff0700728c */ /* 0x000fca000bf05270 */
[----:B------:R-:W-:Y:S01]  /*03e0*/  VOTEU.ANY UP1, P0 ;  /* 0x0000000000ff7886 */ /* 0x000fe20000020100 */
[----:B------:R-:W-:-:S04]  /*03f0*/  UMOV UR42, UR6 ;  /* 0x00000006002a7c82 */ /* 0x000fc80008000000 */
[----:B------:R-:W-:Y:S01]  /*0400*/  @!UP1 UIADD3 UR42, UPT, UPT, -UR42, URZ, URZ ;  /* 0x000000ff2a2a9290 */ /* 0x000fe2000fffe1ff */
[----:B---3--:R-:W-:Y:S01]  /*0410*/  VIADD R3, R0, 0xffffffe ;  /* 0x0ffffffe00037836 */ /* 0x008fe20000000000 */
[----:B------:R-:W-:-:S05]  /*0420*/  @!UP0 ULOP3.LUT UR42, URZ, UR7, URZ, 0x33, !UPT ;  /* 0x00000007ff2a8292 */ /* 0x000fca000f8e33ff */
[----:B------:R-:W3:Y:S01]  /*0430*/  F2I.FTZ.U32.TRUNC.NTZ R3, R3 ;  /* 0x0000000300037305 */ /* 0x000ee2000021f000 */
[----:B0-----:R-:W-:Y:S01]  /*0440*/  @UP2 UIMAD.WIDE UR4, UR42, 0x4, UR4 ;  /* 0x000000042a0428a5 */ /* 0x001fe2000f8e0204 */
[----:B------:R-:W-:-:S05]  /*0450*/  PLOP3.LUT P0, PT, PT, PT, UP2, 0x80, 0x8 ;  /* 0x000000000008781c */ /* 0x000fca0003f0f028 */
[----:B------:R-:W-:Y:S02]  /*0460*/  IMAD.U32 R5, RZ, RZ, UR5 ;  /* 0x00000005ff057e24 */ /* 0x000fe4000f8e00ff */
[----:B------:R-:W-:Y:S01]  /*0470*/  IMAD.U32 R4, RZ, RZ, UR4 ;  /* 0x00000004ff047e24 */ /* 0x000fe2000f8e00ff */
[----:B---3--:R-:W-:-:S05]  /*0480*/  R2UR UR5, R3 ;  /* 0x00000000030572ca */ /* 0x008fca00000e0000 */
[----:B------:R0:W5:Y:S01]  /*0490*/  @P0 LDG.E R10, desc[UR36][R4.64] ;  /* 0x00000024040a0981 */ /* 0x000162000c1e1900 */
[----:B------:R-:W-:-:S07]  /*04a0*/  UMOV UR4, URZ ;  /* 0x000000ff00047c82 */ /* 0x000fce0008000000 */
[----:B------:R-:W-:-:S04]  /*04b0*/  UIADD3 UR6, UPT, UPT, URZ, -UR5, URZ ;  /* 0x80000005ff067290 */ /* 0x000fc8000fffe0ff */
[----:B------:R-:W-:-:S04]  /*04c0*/  UIMAD UR6, UR6, UR9, URZ ;  /* 0x00000009060672a4 */ /* 0x000fc8000f8e02ff */
[----:B------:R-:W-:-:S07]  /*04d0*/  UIMAD.WIDE.U32 UR4, UR5, UR6, UR4 ;  /* 0x00000006050472a5 */ /* 0x000fce000f8e0004 */
[----:B------:R-:W3:Y:S01]  /*04e0*/  LDCU UR6, c[0x0][0x3f8] ;  /* 0x00007f00ff0677ac */ /* 0x000ee20008000800 */
[----:B------:R-:W-:Y:S01]  /*04f0*/  ISETP.GT.U32.AND P4, PT, R22, 0x17, PT ;  /* 0x000000171600780c */ /* 0x000fe20003f84070 */
[----:B------:R-:W-:Y:S01]  /*0500*/  BSSY.RECONVERGENT B0, `(.L_x_913) ;  /* 0x0000035000007945 */ /* 0x000fe20003800200 */
[----:B--2---:R-:W-:-:S13]  /*0510*/  R2UR UR41, R6 ;  /* 0x00000000062972ca */ /* 0x004fda00000e0000 */
[----:B------:R-:W-:-:S06]  /*0520*/  UIADD3 UR40, UPT, UPT, UR41, -0x1, URZ ;  /* 0xffffffff29287890 */ /* 0x000fcc000fffe0ff */
[----:B0-----:R-:W-:-:S04]  /*0530*/  IABS R4, UR40 ;  /* 0x0000002800047c13 */ /* 0x001fc80008000000 */
[----:B------:R-:W-:-:S13]  /*0540*/  R2UR UR7, R4 ;  /* 0x00000000040772ca */ /* 0x000fda00000e0000 */
[----:B------:R-:W-:-:S04]  /*0550*/  UIMAD.WIDE.U32 UR4, UR5, UR7, URZ ;  /* 0x00000007050472a5 */ /* 0x000fc8000f8e00ff */
[----:B------:R-:W-:-:S04]  /*0560*/  UIADD3 UR5, UPT, UPT, -UR5, URZ, URZ ;  /* 0x000000ff05057290 */ /* 0x000fc8000fffe1ff */
[----:B------:R-:W-:Y:S02]  /*0570*/  UIMAD UR5, UR9, UR5, UR7 ;  /* 0x00000005090572a4 */ /* 0x000fe4000f8e0207 */
[----:B------:R-:W-:Y:S02]  /*0580*/  UISETP.GE.AND UP3, UPT, UR40, URZ, UPT ;  /* 0x000000ff2800728c */ /* 0x000fe4000bf66270 */
[----:B------:R-:W-:Y:S01]  /*0590*/  UISETP.GT.U32.AND UP0, UPT, UR9, UR5, UPT ;  /* 0x000000050900728c */ /* 0x000fe2000bf04070 */
[----:B------:R-:W0:Y:S10]  /*05a0*/  LDCU UR4, c[0x0][0x3e8] ;  /* 0x00007d00ff0477ac */ /* 0x000e340008000800 */
[----:B------:R-:W-:-:S04]  /*05b0*/  @!UP0 UIADD3 UR5, UPT, UPT, UR5, -UR9, URZ ;  /* 0x8000000905058290 */ /* 0x000fc8000fffe0ff */
[----:B------:R-:W-:Y:S02]  /*05c0*/  UISETP.GT.U32.AND UP2, UPT, UR9, UR5, UPT ;  /* 0x000000050900728c */ /* 0x000fe4000bf44070 */
[----:B------:R-:W-:-:S09]  /*05d0*/  UISETP.NE.AND UP0, UPT, UR10, URZ, UPT ;  /* 0x000000ff0a00728c */ /* 0x000fd2000bf05270 */
[----:B------:R-:W-:Y:S01]  /*05e0*/  @!UP2 UIADD3 UR5, UPT, UPT, UR5, -UR9, URZ ;  /* 0x800000090505a290 */ /* 0x000fe2000fffe0ff */
[----:B------:R-:W3:Y:S06]  /*05f0*/  S2UR UR7, SR_CTAID.Y ;  /* 0x00000000000779c3 */ /* 0x000eec0000002600 */
[----:B------:R-:W-:Y:S02]  /*0600*/  UMOV UR11, UR5 ;  /* 0x00000005000b7c82 */ /* 0x000fe40008000000 */
[----:B------:R-:W-:Y:S02]  /*0610*/  @!UP3 UIADD3 UR11, UPT, UPT, -UR11, URZ, URZ ;  /* 0x000000ff0b0bb290 */ /* 0x000fe4000fffe1ff */
[----:B------:R-:W-:-:S06]  /*0620*/  @!UP0 ULOP3.LUT UR11, URZ, UR10, URZ, 0x33, !UPT ;  /* 0x0000000aff0b8292 */ /* 0x000fcc000f8e33ff */
[----:B------:R-:W-:Y:S01]  /*0630*/  MOV R40, UR11 ;  /* 0x0000000b00287c02 */ /* 0x000fe20008000f00 */
[----:B0-----:R-:W-:-:S04]  /*0640*/  UISETP.NE.AND UP1, UPT, UR4, URZ, UPT ;  /* 0x000000ff0400728c */ /* 0x001fc8000bf25270 */
[----:B------:R0:W-:Y:S01]  /*0650*/  STL [R1+0x178], R40 ;  /* 0x0001782801007387 */ /* 0x0001e20000100800 */
[----:B---3--:R-:W-:-:S06]  /*0660*/  UIMAD UR43, UR7, UR6, UR44 ;  /* 0x00000006072b72a4 */ /* 0x008fcc000f8e022c */
[----:B------:R-:W-:Y:S02]  /*0670*/  @UP1 UIMAD UR4, UR7, UR4, URZ ;  /* 0x00000004070412a4 */ /* 0x000fe4000f8e02ff */
[----:B------:R-:W-:Y:S01]  /*0680*/  @!UP1 UIMAD UR8, UR43, 0x60, URZ ;  /* 0x000000602b0898a4 */ /* 0x000fe2000f8e02ff */
[----:B------:R-:W-:Y:S01]  /*0690*/  UMOV UR39, URZ ;  /* 0x000000ff00277c82 */ /* 0x000fe20008000000 */
[----:B------:R-:W-:Y:S02]  /*06a0*/  @UP1 UIMAD UR8, UR44, 0x60, UR4 ;  /* 0x000000602c0818a4 */ /* 0x000fe4000f8e0204 */
[----:B------:R-:W-:Y:S01]  /*06b0*/  UIMAD UR42, UR42, UR6, URZ ;  /* 0x000000062a2a72a4 */ /* 0x000fe2000f8e02ff */
[----:B------:R-:W-:Y:S02]  /*06c0*/  P2R R2, PR, RZ, 0x4 ;  /* 0x00000004ff027803 */ /* 0x000fe40000000000 */
[----:B------:R-:W-:Y:S02]  /*06d0*/  CS2R R30, SRZ ;  /* 0x00000000001e7805 */ /* 0x000fe4000001ff00 */
[----:B------:R-:W-:Y:S01]  /*06e0*/  CS2R R28, SRZ ;  /* 0x00000000001c7805 */ /* 0x000fe2000001ff00 */
[----:B------:R-:W-:Y:S01]  /*06f0*/  IMAD.SHL.U32 R0, R22, 0x4, RZ ;  /* 0x0000000416007824 */ /* 0x000fe200078e00ff */
[----:B01----:R-:W-:Y:S06]  /*0700*/  @P4 BRA `(.L_x_914) ;  /* 0x0000000000504947 */ /* 0x003fec0003800000 */
        /* <DEDUP_REMOVED lines=17> */
[C---:B-1----:R-:W-:Y:S01]  /*0820*/  @!P0 FMUL.FTZ R30, R4.reuse, R11 ;  /* 0x0000000b041e8220 */ /* 0x042fe20000410000 */
[----:B--2---:R-:W-:-:S06]  /*0830*/  @!P0 FMUL.FTZ R31, R4, R31 ;  /* 0x0000001f041f8220 */ /* 0x004fcc0000410000 */
[----:B------:R0:W5:Y:S02]  /*0840*/  @P0 LDG.E.128 R28, desc[UR36][R6.64] ;  /* 0x00000024061c0981 */ /* 0x000164000c1e1d00 */
.L_x_914:
[----:B------:R-:W-:Y:S05]  /*0850*/  BSYNC.RECONVERGENT B0 ;  /* 0x0000000000007941 */ /* 0x000fea0003800200 */
.L_x_913:
[----:B------:R-:W1:Y:S01]  /*0860*/  LDCU.64 UR8, c[0x0][0x3a0] ;  /* 0x00007400ff0877ac */ /* 0x000e620008000a00 */
[----:B------:R-:W-:Y:S01]  /*0870*/  ISETP.NE.U32.AND P0, PT, R14, RZ, PT ;  /* 0x000000ff0e00720c */ /* 0x000fe20003f05070 */
[----:B------:R-:W2:Y:S01]  /*0880*/  @!P4 LDC.64 R4, c[0x0][0x3b8] ;  /* 0x0000ee00ff04cb82 */ /* 0x000ea20000000a00 */
[C---:B------:R-:W-:Y:S01]  /*0890*/  @!P4 IMAD R3, R22.reuse, R21, UR40 ;  /* 0x000000281603ce24 */ /* 0x040fe2000f8e0215 */
[----:B------:R-:W3:Y:S01]  /*08a0*/  LDCU.64 UR4, c[0x0][0x390] ;  /* 0x00007200ff0477ac */ /* 0x000ee20008000a00 */
[----:B------:R-:W-:Y:S02]  /*08b0*/  ISETP.NE.AND.EX P0, PT, R15, RZ, PT, P0 ;  /* 0x000000ff0f00720c */ /* 0x000fe40003f05300 */
[----:B------:R-:W-:Y:S01]  /*08c0*/  CS2R R34, SRZ ;  /* 0x0000000000227805 */ /* 0x000fe2000001ff00 */
[----:B------:R-:W4:Y:S01]  /*08d0*/  S2R R15, SR_CTAID.X ;  /* 0x00000000000f7919 */ /* 0x000f220000002500 */
[----:B------:R-:W-:Y:S01]  /*08e0*/  VOTEU.ANY UP0, P2 ;  /* 0x0000000000ff7886 */ /* 0x000fe20001000100 */
[----:B------:R-:W-:Y:S01]  /*08f0*/  PLOP3.LUT P2, PT, PT, PT, UP0, 0x40, 0x4 ;  /* 0x000000000004781c */ /* 0x000fe20003f4e808 */
[----:B------:R-:W-:Y:S01]  /*0900*/  UIMAD UR43, UR43, 0x60, URZ ;  /* 0x000000602b2b78a4 */ /* 0x000fe2000f8e02ff */
[----:B------:R-:W-:Y:S01]  /*0910*/  PLOP3.LUT P5, PT, PT, PT, UP0, 0x80, 0x8 ;  /* 0x000000000008781c */ /* 0x000fe20003faf008 */
[----:B------:R-:W-:Y:S01]  /*0920*/  @!P4 IMAD.SHL.U32 R14, R3, 0x4, RZ ;  /* 0x00000004030ec824 */ /* 0x000fe200078e00ff */
[----:B------:R-:W-:-:S02]  /*0930*/  ISETP.GT.U32.OR P2, PT, R22, 0x1f, P2 ;  /* 0x0000001f1600780c */ /* 0x000fc40001744470 */
[----:B------:R-:W-:Y:S02]  /*0940*/  CS2R R32, SRZ ;  /* 0x0000000000207805 */ /* 0x000fe4000001ff00 */
[----:B-1----:R-:W-:Y:S01]  /*0950*/  ISETP.NE.U32.AND P3, PT, RZ, UR8, PT ;  /* 0x00000008ff007c0c */ /* 0x002fe2000bf65070 */
[----:B------:R-:W1:Y:S03]  /*0960*/  @P0 LDC.64 R12, c[0x0][0x418] ;  /* 0x00010600ff0c0b82 */ /* 0x000e660000000a00 */
[----:B------:R-:W-:Y:S02]  /*0970*/  ISETP.NE.AND.EX P3, PT, RZ, UR9, PT, P3 ;  /* 0x00000009ff007c0c */ /* 0x000fe4000bf65330 */
[----:B---3--:R-:W-:Y:S02]  /*0980*/  ISETP.NE.U32.AND P1, PT, RZ, UR4, PT ;  /* 0x00000004ff007c0c */ /* 0x008fe4000bf25070 */
[----:B------:R-:W-:Y:S01]  /*0990*/  ISETP.GT.U32.OR P3, PT, R22, 0x17, !P3 ;  /* 0x000000171600780c */ /* 0x000fe20005f64470 */
[----:B------:R-:W-:Y:S01]  /*09a0*/  VOTEU.ALL UP0, P2 ;  /* 0x0000000000ff7886 */ /* 0x000fe20001000000 */
[----:B------:R-:W-:-:S02]  /*09b0*/  ISETP.NE.AND.EX P1, PT, RZ, UR5, PT, P1 ;  /* 0x00000005ff007c0c */ /* 0x000fc4000bf25310 */
[----:B------:R-:W-:Y:S02]  /*09c0*/  ISETP.NE.OR P3, PT, R20, RZ, P3 ;  /* 0x000000ff1400720c */ /* 0x000fe40001f65670 */
[----:B------:R-:W-:Y:S02]  /*09d0*/  ISETP.GT.U32.OR P1, PT, R22, 0x17, !P1 ;  /* 0x000000171600780c */ /* 0x000fe40004f24470 */
[----:B-----5:R-:W-:Y:S02]  /*09e0*/  @P5 R2UR UR39, R10 ;  /* 0x000000000a2752ca */ /* 0x020fe400000e0000 */
[----:B------:R-:W3:Y:S01]  /*09f0*/  @!P2 LDC.64 R10, c[0x0][0x450] ;  /* 0x00011400ff0aab82 */ /* 0x000ee20000000a00 */
[----:B----4-:R-:W-:Y:S02]  /*0a00*/  IMAD R3, R15, 0x60, R0 ;  /* 0x000000600f037824 */ /* 0x010fe400078e0200 */
[----:B------:R-:W-:Y:S01]  /*0a10*/  @!P4 IMAD R15, R21, UR43, R14 ;  /* 0x0000002b150fcc24 */ /* 0x000fe2000f8e020e */
[----:B------:R-:W-:Y:S01]  /*0a20*/  CS2R R18, SRZ ;  /* 0x0000000000127805 */ /* 0x000fe2000001ff00 */
[----:B-1----:R-:W-:-:S03]  /*0a30*/  @P0 IMAD.WIDE.U32 R12, R17, 0x4, R12 ;  /* 0x00000004110c0825 */ /* 0x002fc600078e000c */
[----:B------:R-:W1:Y:S03]  /*0a40*/  @!P3 LDC.64 R8, c[0x0][0x3a0] ;  /* 0x0000e800ff08bb82 */ /* 0x000e660000000a00 */
[----:B------:R-:W-:Y:S01]  /*0a50*/  @!UP0 UIMAD UR4, UR39, UR6, URZ ;  /* 0x00000006270482a4 */ /* 0x000fe2000f8e02ff */
[----:B--2---:R-:W-:-:S04]  /*0a60*/  @!P4 IMAD.WIDE R4, R15, 0x4, R4 ;  /* 0x000000040f04c825 */ /* 0x004fc800078e0204 */
[----:B0-----:R-:W0:Y:S01]  /*0a70*/  @!P1 LDC.64 R6, c[0x0][0x390] ;  /* 0x0000e400ff069b82 */ /* 0x001e220000000a00 */
[----:B------:R-:W-:Y:S01]  /*0a80*/  IMAD.U32 R14, RZ, RZ, UR4 ;  /* 0x00000004ff0e7e24 */ /* 0x000fe2000f8e00ff */
[----:B------:R-:W-:Y:S02]  /*0a90*/  CS2R R16, SRZ ;  /* 0x0000000000107805 */ /* 0x000fe4000001ff00 */
[----:B------:R-:W-:Y:S02]  /*0aa0*/  CS2R R26, SRZ ;  /* 0x00000000001a7805 */ /* 0x000fe4000001ff00 */
[----:B------:R-:W-:Y:S01]  /*0ab0*/  CS2R R24, SRZ ;  /* 0x0000000000187805 */ /* 0x000fe2000001ff00 */
[----:B------:R-:W-:Y:S01]  /*0ac0*/  @!P2 IMAD R15, R14, 0x60, R3 ;  /* 0x000000600e0fa824 */ /* 0x000fe200078e0203 */
[----:B------:R-:W2:Y:S01]  /*0ad0*/  @P0 LDG.E R12, desc[UR36][R12.64] ;  /* 0x000000240c0c0981 */ /* 0x000ea2000c1e1900 */
[----:B------:R-:W4:Y:S02]  /*0ae0*/  LDCU.U8 UR4, c[0x0][0x404] ;  /* 0x00008080ff0477ac */ /* 0x000f240008000000 */
[----:B---3--:R-:W-:Y:S01]  /*0af0*/  @!P2 IMAD.WIDE R10, R15, 0x4, R10 ;  /* 0x000000040f0aa825 */ /* 0x008fe200078e020a */
[----:B------:R-:W3:Y:S04]  /*0b00*/  @!P4 LDG.E.128 R16, desc[UR36][R4.64] ;  /* 0x000000240410c981 */ /* 0x000ee8000c1e1d00 */
[----:B------:R-:W3:Y:S01]  /*0b10*/  @!P2 LDG.E.128 R36, desc[UR36][R10.64] ;  /* 0x000000240a24a981 */ /* 0x000ee2000c1e1d00 */
[----:B-1----:R-:W-:-:S05]  /*0b20*/  @!P3 IMAD.WIDE.U32 R8, R3, 0x4, R8 ;  /* 0x000000040308b825 */ /* 0x002fca00078e0008 */
[----:B------:R-:W3:Y:S01]  /*0b30*/  @!P3 LDG.E.128 R24, desc[UR36][R8.64] ;  /* 0x000000240818b981 */ /* 0x000ee2000c1e1d00 */
[----:B0-----:R-:W-:-:S05]  /*0b40*/  @!P1 IMAD.WIDE.U32 R6, R3, 0x4, R6 ;  /* 0x0000000403069825 */ /* 0x001fca00078e0006 */
[----:B------:R0:W3:Y:S02]  /*0b50*/  @!P1 LDG.E.128 R32, desc[UR36][R6.64] ;  /* 0x0000002406209981 */ /* 0x0000e4000c1e1d00 */
[----:B0-----:R-:W0:Y:S01]  /*0b60*/  LDC R7, c[0x0][0x400] ;  /* 0x00010000ff077b82 */ /* 0x001e220000000800 */
[----:B------:R-:W-:Y:S01]  /*0b70*/  IMAD.MOV R112, RZ, RZ, -R21 ;  /* 0x000000ffff707224 */ /* 0x000fe200078e0a15 */
[----:B----4-:R-:W-:-:S04]  /*0b80*/  ISETP.NE.AND P1, PT, RZ, UR4, PT ;  /* 0x00000004ff007c0c */ /* 0x010fc8000bf25270 */
[----:B------:R-:W-:Y:S02]  /*0b90*/  VIADDMNMX R112, R112, UR41, RZ, !PT ;  /* 0x0000002970707c46 */ /* 0x000fe4000f8001ff */
[----:B------:R-:W-:Y:S02]  /*0ba0*/  ISETP.NE.AND P3, PT, R20, RZ, PT ;  /* 0x000000ff1400720c */ /* 0x000fe40003f65270 */
[----:B------:R-:W-:Y:S01]  /*0bb0*/  R2UR UR5, R112 ;  /* 0x00000000700572ca */ /* 0x000fe200000e0000 */
[----:B------:R-:W-:Y:S01]  /*0bc0*/  UMOV UR38, URZ ;  /* 0x000000ff00267c82 */ /* 0x000fe20008000000 */
[----:B------:R-:W-:Y:S01]  /*0bd0*/  BSSY.RECONVERGENT B6, `(.L_x_915) ;  /* 0x0000120000067945 */ /* 0x000fe20003800200 */
[----:B0-----:R-:W-:-:S10]  /*0be0*/  ISETP.LT.OR P1, PT, R7, 0x1, P1 ;  /* 0x000000010700780c */ /* 0x001fd40000f21670 */
[----:B------:R-:W-:Y:S01]  /*0bf0*/  IMAD.U32 R3, RZ, RZ, UR5 ;  /* 0x00000005ff037e24 */ /* 0x000fe2000f8e00ff */
[----:B--2---:R-:W-:Y:S01]  /*0c00*/  @P0 R2UR UR38, R12 ;  /* 0x000000000c2602ca */ /* 0x004fe200000e0000 */
[----:B---3--:R-:W-:Y:S01]  /*0c10*/  @!P3 FADD.FTZ R16, R16, R24 ;  /* 0x000000181010b221 */ /* 0x008fe20000010000 */
[----:B------:R-:W-:Y:S01]  /*0c20*/  @!P3 FADD.FTZ R17, R17, R25 ;  /* 0x000000191111b221 */ /* 0x000fe20000010000 */
[----:B------:R-:W-:Y:S01]  /*0c30*/  @!P3 FADD.FTZ R18, R18, R26 ;  /* 0x0000001a1212b221 */ /* 0x000fe20000010000 */
[----:B------:R-:W-:Y:S01]  /*0c40*/  @!P3 FADD.FTZ R19, R19, R27 ;  /* 0x0000001b1313b221 */ /* 0x000fe20000010000 */
[----:B------:R-:W-:Y:S01]  /*0c50*/  @!P2 FMUL.FTZ R16, R16, R36 ;  /* 0x000000241010a220 */ /* 0x000fe20000410000 */
[----:B------:R-:W-:Y:S01]  /*0c60*/  @!P2 FMUL.FTZ R17, R17, R37 ;  /* 0x000000251111a220 */ /* 0x000fe20000410000 */
[----:B------:R-:W-:Y:S01]  /*0c70*/  @!P2 FMUL.FTZ R18, R18, R38 ;  /* 0x000000261212a220 */ /* 0x000fe20000410000 */
[----:B------:R-:W-:Y:S01]  /*0c80*/  @!P2 FMUL.FTZ R19, R19, R39 ;  /* 0x000000271313a220 */ /* 0x000fe20000410000 */
[----:B------:R-:W-:Y:S01]  /*0c90*/  FADD.FTZ R28, R32, R28 ;  /* 0x0000001c201c7221 */ /* 0x000fe20000010000 */
[----:B------:R-:W-:Y:S01]  /*0ca0*/  FADD.FTZ R29, R33, R29 ;  /* 0x0000001d211d7221 */ /* 0x000fe20000010000 */
[----:B------:R-:W-:Y:S01]  /*0cb0*/  FADD.FTZ R30, R34, R30 ;  /* 0x0000001e221e7221 */ /* 0x000fe20000010000 */
[----:B------:R-:W-:Y:S01]  /*0cc0*/  FADD.FTZ R31, R35, R31 ;  /* 0x0000001f231f7221 */ /* 0x000fe20000010000 */
[----:B------:R-:W-:Y:S06]  /*0cd0*/  @P1 BRA `(.L_x_916) ;  /* 0x00000004002c1947 */ /* 0x000fec0003800000 */
[----:B------:R-:W-:Y:S05]  /*0ce0*/  @P3 BRA `(.L_x_917) ;  /* 0x0000000000a83947 */ /* 0x000fea0003800000 */
[----:B------:R-:W-:-:S13]  /*0cf0*/  ISETP.GE.AND P0, PT, R0, R7, PT ;  /* 0x000000070000720c */ /* 0x000fda0003f06270 */
[----:B------:R-:W-:Y:S05]  /*0d00*/  @P0 BRA `(.L_x_918) ;  /* 0x0000001000300947 */ /* 0x000fea0003800000 */
[----:B------:R-:W-:Y:S02]  /*0d10*/  I2FP.F32.U32 R3, R7 ;  /* 0x0000000700037245 */ /* 0x000fe40000201000 */
[----:B------:R-:W-:Y:S02]  /*0d20*/  IADD3 R4, PT, PT, R0, 0x2, RZ ;  /* 0x0000000200047810 */ /* 0x000fe40007ffe0ff */
[----:B------:R-:W-:Y:S02]  /*0d30*/  I2FP.F32.U32 R0, R0 ;  /* 0x0000000000007245 */ /* 0x000fe40000201000 */
[----:B------:R-:W0:Y:S01]  /*0d40*/  MUFU.RCP R3, R3 ;  /* 0x0000000300037308 */ /* 0x000e220000001000 */
[----:B------:R-:W-:-:S05]  /*0d50*/  I2FP.F32.U32 R4, R4 ;  /* 0x0000000400047245 */ /* 0x000fca0000201000 */
[----:B0-----:R-:W-:-:S04]  /*0d60*/  FMUL.FTZ R4, R4, R3 ;  /* 0x0000000304047220 */ /* 0x001fc80000410000 */
[----:B------:R-:W-:Y:S01]  /*0d70*/  FMUL.FTZ R5, R4, 13.28771209716796875 ;  /* 0x41549a7804057820 */ /* 0x000fe20000410000 */
[----:B------:R-:W-:Y:S01]  /*0d80*/  FMUL.FTZ R4, R0, R3 ;  /* 0x0000000300047220 */ /* 0x000fe20000410000 */
[----:B------:R-:W-:-:S03]  /*0d90*/  VIADD R0, R20, -UR38 ;  /* 0x8000002614007c36 */ /* 0x000fc60008000000 */
[----:B------:R-:W-:Y:S01]  /*0da0*/  FMUL.FTZ R4, R4, 13.28771209716796875 ;  /* 0x41549a7804047820 */ /* 0x000fe20000410000 */
[----:B------:R-:W0:Y:S01]  /*0db0*/  MUFU.EX2 R5, -R5 ;  /* 0x8000000500057308 */ /* 0x000e220000000800 */
[----:B------:R-:W-:-:S03]  /*0dc0*/  I2FP.F32.S32 R0, R0 ;  /* 0x0000000000007245 */ /* 0x000fc60000201400 */
[----:B------:R-:W1:Y:S02]  /*0dd0*/  MUFU.EX2 R7, -R4 ;  /* 0x8000000400077308 */ /* 0x000e640000000800 */
[----:B0-----:R-:W-:-:S04]  /*0de0*/  FMUL.FTZ R3, R0, R5 ;  /* 0x0000000500037220 */ /* 0x001fc80000410000 */
[----:B------:R-:W-:Y:S01]  /*0df0*/  FMUL.RZ R13, R3, 0.15915493667125701904 ;  /* 0x3e22f983030d7820 */ /* 0x000fe2000040c000 */
[----:B-1----:R-:W-:-:S03]  /*0e00*/  FMUL.FTZ R0, R0, R7 ;  /* 0x0000000700007220 */ /* 0x002fc60000410000 */
[----:B------:R-:W0:Y:S01]  /*0e10*/  MUFU.SIN R6, R13 ;  /* 0x0000000d00067308 */ /* 0x000e220000000400 */
[----:B------:R-:W-:-:S07]  /*0e20*/  FMUL.RZ R11, R0, 0.15915493667125701904 ;  /* 0x3e22f983000b7820 */ /* 0x000fce000040c000 */
[----:B------:R-:W1:Y:S08]  /*0e30*/  MUFU.COS R8, R13 ;  /* 0x0000000d00087308 */ /* 0x000e700000000000 */
[----:B------:R-:W2:Y:S01]  /*0e40*/  MUFU.SIN R3, R11 ;  /* 0x0000000b00037308 */ /* 0x000ea20000000400 */
[-C--:B0-----:R-:W-:Y:S01]  /*0e50*/  FMUL.FTZ R5, R31, R6.reuse ;  /* 0x000000061f057220 */ /* 0x081fe20000410000 */
[-C--:B------:R-:W-:Y:S01]  /*0e60*/  FMUL.FTZ R7, R19, R6.reuse ;  /* 0x0000000613077220 */ /* 0x080fe20000410000 */
[-C--:B------:R-:W-:Y:S01]  /*0e70*/  FMUL.FTZ R12, R18, R6.reuse ;  /* 0x00000006120c7220 */ /* 0x080fe20000410000 */
[----:B------:R-:W-:-:S04]  /*0e80*/  FMUL.FTZ R10, R30, R6 ;  /* 0x000000061e0a7220 */ /* 0x000fc80000410000 */
[----:B------:R-:W0:Y:S01]  /*0e90*/  MUFU.COS R0, R11 ;  /* 0x0000000b00007308 */ /* 0x000e220000000000 */
[-C--:B-1----:R-:W-:Y:S01]  /*0ea0*/  FFMA.FTZ R9, R30, R8.reuse, -R5 ;  /* 0x000000081e097223 */ /* 0x082fe20000010805 */
[-C--:B------:R-:W-:Y:S01]  /*0eb0*/  FFMA.FTZ R18, R18, R8.reuse, -R7 ;  /* 0x0000000812127223 */ /* 0x080fe20000010807 */
[-C--:B------:R-:W-:Y:S01]  /*0ec0*/  FFMA.FTZ R31, R31, R8.reuse, R10 ;  /* 0x000000081f1f7223 */ /* 0x080fe2000001000a */
[----:B------:R-:W-:Y:S01]  /*0ed0*/  FFMA.FTZ R19, R19, R8, R12 ;  /* 0x0000000813137223 */ /* 0x000fe2000001000c */
[----:B------:R-:W-:Y:S02]  /*0ee0*/  IMAD.MOV.U32 R30, RZ, RZ, R9 ;  /* 0x000000ffff1e7224 */ /* 0x000fe400078e0009 */
[-C--:B--2---:R-:W-:Y:S01]  /*0ef0*/  FMUL.FTZ R5, R29, R3.reuse ;  /* 0x000000031d057220 */ /* 0x084fe20000410000 */
[-C--:B------:R-:W-:Y:S01]  /*0f00*/  FMUL.FTZ R7, R17, R3.reuse ;  /* 0x0000000311077220 */ /* 0x080fe20000410000 */
[-C--:B------:R-:W-:Y:S01]  /*0f10*/  FMUL.FTZ R4, R28, R3.reuse ;  /* 0x000000031c047220 */ /* 0x080fe20000410000 */
[----:B------:R-:W-:Y:S01]  /*0f20*/  FMUL.FTZ R6, R16, R3 ;  /* 0x0000000310067220 */ /* 0x000fe20000410000 */
[-C--:B0-----:R-:W-:Y:S01]  /*0f30*/  FFMA.FTZ R5, R28, R0.reuse, -R5 ;  /* 0x000000001c057223 */ /* 0x081fe20000010805 */
[-C--:B------:R-:W-:Y:S01]  /*0f40*/  FFMA.FTZ R16, R16, R0.reuse, -R7 ;  /* 0x0000000010107223 */ /* 0x080fe20000010807 */
[-C--:B------:R-:W-:Y:S01]  /*0f50*/  FFMA.FTZ R29, R29, R0.reuse, R4 ;  /* 0x000000001d1d7223 */ /* 0x080fe20000010004 */
[----:B------:R-:W-:Y:S01]  /*0f60*/  FFMA.FTZ R17, R17, R0, R6 ;  /* 0x0000000011117223 */ /* 0x000fe20000010006 */
[----:B------:R-:W-:Y:S01]  /*0f70*/  IMAD.MOV.U32 R28, RZ, RZ, R5 ;  /* 0x000000ffff1c7224 */ /* 0x000fe200078e0005 */
[----:B------:R-:W-:Y:S06]  /*0f80*/  BRA `(.L_x_918) ;  /* 0x0000000c00907947 */ /* 0x000fec0003800000 */
.L_x_917:
[----:B------:R-:W-:-:S13]  /*0f90*/  ISETP.GE.AND P0, PT, R0, R7, PT ;  /* 0x000000070000720c */ /* 0x000fda0003f06270 */
[----:B------:R-:W-:Y:S05]  /*0fa0*/  @P0 BRA `(.L_x_918) ;  /* 0x0000000c00880947 */ /* 0x000fea0003800000 */
[----:B------:R-:W-:Y:S01]  /*0fb0*/  I2FP.F32.U32 R7, R7 ;  /* 0x0000000700077245 */ /* 0x000fe20000201000 */
[----:B------:R-:W-:Y:S01]  /*0fc0*/  VIADD R3, R0, 0x2 ;  /* 0x0000000200037836 */ /* 0x000fe20000000000 */
[----:B------:R-:W-:Y:S01]  /*0fd0*/  I2FP.F32.U32 R0, R0 ;  /* 0x0000000000007245 */ /* 0x000fe20000201000 */
[----:B------:R-:W-:-:S03]  /*0fe0*/  VIADD R20, R20, -UR38 ;  /* 0x8000002614147c36 */ /* 0x000fc60008000000 */
[----:B------:R-:W0:Y:S01]  /*0ff0*/  MUFU.RCP R7, R7 ;  /* 0x0000000700077308 */ /* 0x000e220000001000 */
[----:B------:R-:W-:Y:S02]  /*1000*/  I2FP.F32.U32 R4, R3 ;  /* 0x0000000300047245 */ /* 0x000fe40000201000 */
[----:B------:R-:W-:-:S03]  /*1010*/  I2FP.F32.S32 R20, R20 ;  /* 0x0000001400147245 */ /* 0x000fc60000201400 */
[-C--:B0-----:R-:W-:Y:S01]  /*1020*/  FMUL.FTZ R4, R4, R7.reuse ;  /* 0x0000000704047220 */ /* 0x081fe20000410000 */
[----:B------:R-:W-:-:S03]  /*1030*/  FMUL.FTZ R0, R0, R7 ;  /* 0x0000000700007220 */ /* 0x000fc60000410000 */
[----:B------:R-:W-:Y:S01]  /*1040*/  FMUL.FTZ R4, R4, 13.28771209716796875 ;  /* 0x41549a7804047820 */ /* 0x000fe20000410000 */
[----:B------:R-:W-:-:S03]  /*1050*/  FMUL.FTZ R0, R0, 13.28771209716796875 ;  /* 0x41549a7800007820 */ /* 0x000fc60000410000 */
        /* <DEDUP_REMOVED lines=9> */
[-C--:B0-----:R-:W-:Y:S01]  /*10f0*/  FMUL.FTZ R11, R31, R9.reuse ;  /* 0x000000091f0b7220 */ /* 0x081fe20000410000 */
[----:B------:R-:W-:-:S06]  /*1100*/  FMUL.FTZ R10, R30, R9 ;  /* 0x000000091e0a7220 */ /* 0x000fcc0000410000 */
[----:B------:R-:W0:Y:S01]  /*1110*/  MUFU.COS R4, R3 ;  /* 0x0000000300047308 */ /* 0x000e220000000000 */
[-C--:B-1----:R-:W-:Y:S01]  /*1120*/  FMUL.FTZ R7, R29, R5.reuse ;  /* 0x000000051d077220 */ /* 0x082fe20000410000 */
[----:B------:R-:W-:Y:S01]  /*1130*/  FMUL.FTZ R0, R28, R5 ;  /* 0x000000051c007220 */ /* 0x000fe20000410000 */
[-C--:B--2---:R-:W-:Y:S01]  /*1140*/  FFMA.FTZ R30, R30, R8.reuse, -R11 ;  /* 0x000000081e1e7223 */ /* 0x084fe2000001080b */
[----:B------:R-:W-:Y:S01]  /*1150*/  FFMA.FTZ R31, R31, R8, R10 ;  /* 0x000000081f1f7223 */ /* 0x000fe2000001000a */
[-C--:B0-----:R-:W-:Y:S01]  /*1160*/  FFMA.FTZ R28, R28, R4.reuse, -R7 ;  /* 0x000000041c1c7223 */ /* 0x081fe20000010807 */
[----:B------:R-:W-:Y:S01]  /*1170*/  FFMA.FTZ R29, R29, R4, R0 ;  /* 0x000000041d1d7223 */ /* 0x000fe20000010000 */
[----:B------:R-:W-:Y:S06]  /*1180*/  BRA `(.L_x_918) ;  /* 0x0000000c00107947 */ /* 0x000fec0003800000 */
.L_x_916:
        /* <DEDUP_REMOVED lines=10> */
[----:B0-----:R-:W-:Y:S01]  /*1230*/  IADD3 R4, PT, PT, R3, 0xffffffe, RZ ;  /* 0x0ffffffe03047810 */ /* 0x001fe20007ffe0ff */
[----:B------:R-:W-:-:S05]  /*1240*/  IMAD.MOV R3, RZ, RZ, -R10 ;  /* 0x000000ffff037224 */ /* 0x000fca00078e0a0a */
[----:B------:R0:W1:Y:S02]  /*1250*/  F2I.FTZ.U32.TRUNC.NTZ R5, R4 ;  /* 0x0000000400057305 */ /* 0x000064000021f000 */
[----:B0-----:R-:W-:Y:S02]  /*1260*/  IMAD.MOV.U32 R4, RZ, RZ, RZ ;  /* 0x000000ffff047224 */ /* 0x001fe400078e00ff */
[----:B-1----:R-:W-:-:S04]  /*1270*/  IMAD.MOV R9, RZ, RZ, -R5 ;  /* 0x000000ffff097224 */ /* 0x002fc800078e0a05 */
[----:B------:R-:W-:-:S04]  /*1280*/  IMAD R9, R9, R6, RZ ;  /* 0x0000000609097224 */ /* 0x000fc800078e02ff */
        /* <DEDUP_REMOVED lines=11> */
[----:B------:R-:W-:-:S03]  /*1340*/  ISETP.GE.AND P0, PT, R0, R7, PT ;  /* 0x000000070000720c */ /* 0x000fc60003f06270 */
[----:B------:R-:W-:-:S04]  /*1350*/  IMAD.MOV.U32 R32, RZ, RZ, R5 ;  /* 0x000000ffff207224 */ /* 0x000fc800078e0005 */
        /* <DEDUP_REMOVED lines=10> */
[----:B------:R-:W-:Y:S02]  /*1400*/  HFMA2 R13, -RZ, RZ, 0, 0 ;  /* 0x00000000ff0d7431 */ /* 0x000fe400000001ff */
[----:B------:R-:W-:Y:S01]  /*1410*/  IMAD.MOV.U32 R8, RZ, RZ, 0x53f ;  /* 0x0000053fff087424 */ /* 0x000fe200078e00ff */
[----:B------:R1:W2:Y:S01]  /*1420*/  LDC.64 R14, c[0x4][R0] ;  /* 0x01000000000e7b82 */ /* 0x0002a20000000a00 */
[----:B------:R-:W3:Y:S01]  /*1430*/  LDCU.64 UR6, c[0x4][0xd0] ;  /* 0x01001a00ff0677ac */ /* 0x000ee20008000a00 */
[----:B------:R-:W-:Y:S01]  /*1440*/  IMAD.MOV.U32 R12, RZ, RZ, 0x1 ;  /* 0x00000001ff0c7424 */ /* 0x000fe200078e00ff */
[----:B------:R-:W4:Y:S01]  /*1450*/  LDCU.64 UR8, c[0x4][0x90] ;  /* 0x01001200ff0877ac */ /* 0x000f220008000a00 */
[----:B0-----:R-:W-:Y:S02]  /*1460*/  IMAD.U32 R4, RZ, RZ, UR4 ;  /* 0x00000004ff047e24 */ /* 0x001fe4000f8e00ff */
[----:B------:R-:W-:Y:S01]  /*1470*/  IMAD.U32 R5, RZ, RZ, UR5 ;  /* 0x00000005ff057e24 */ /* 0x000fe2000f8e00ff */
[----:B---3--:R-:W-:Y:S01]  /*1480*/  MOV R6, UR6 ;  /* 0x0000000600067c02 */ /* 0x008fe20008000f00 */
[----:B------:R-:W-:-:S02]  /*1490*/  IMAD.U32 R7, RZ, RZ, UR7 ;  /* 0x00000007ff077e24 */ /* 0x000fc4000f8e00ff */
[----:B----4-:R-:W-:Y:S02]  /*14a0*/  IMAD.U32 R10, RZ, RZ, UR8 ;  /* 0x00000008ff0a7e24 */ /* 0x010fe4000f8e00ff */
[----:B-1----:R-:W-:-:S07]  /*14b0*/  IMAD.U32 R11, RZ, RZ, UR9 ;  /* 0x00000009ff0b7e24 */ /* 0x002fce000f8e00ff */
[----:B------:R-:W-:-:S07]  /*14c0*/  LEPC R20, `(.L_x_919) ;  /* 0x000000001014794e */ /* 0x000fce0000000000 */
[----:B--2---:R-:W-:Y:S05]  /*14d0*/  CALL.ABS.NOINC R14 ;  /* 0x000000000e007343 */ /* 0x004fea0003c00000 */
.L_x_919:
[----:B------:R-:W0:Y:S01]  /*14e0*/  S2R R3, SR_CgaCtaId ;  /* 0x0000000000037919 */ /* 0x000e220000008800 */
[----:B------:R-:W1:Y:S01]  /*14f0*/  LDC R9, c[0x0][0x400] ;  /* 0x00010000ff097b82 */ /* 0x000e620000000800 */
[----:B------:R-:W-:Y:S02]  /*1500*/  ISETP.NE.AND P6, PT, R34, RZ, PT ;  /* 0x000000ff2200720c */ /* 0x000fe40003fc5270 */
[----:B------:R-:W-:-:S05]  /*1510*/  MOV R0, 0x400 ;  /* 0x0000040000007802 */ /* 0x000fca0000000f00 */
[----:B------:R-:W-:-:S05]  /*1520*/  VIADD R0, R0, 0x440 ;  /* 0x0000044000007836 */ /* 0x000fca0000000000 */
[----:B0-----:R-:W-:-:S05]  /*1530*/  LEA R0, R3, R0, 0x18 ;  /* 0x0000000003007211 */ /* 0x001fca00078ec0ff */
[----:B-1----:R-:W-:Y:S01]  /*1540*/  IMAD R3, R9, 0x4, R0 ;  /* 0x0000000409037824 */ /* 0x002fe200078e0200 */
[----:B------:R-:W-:Y:S06]  /*1550*/  @!P6 BRA `(.L_x_920) ;  /* 0x00000000001ce947 */ /* 0x000fec0003800000 */
[----:B------:R-:W0:Y:S01]  /*1560*/  LDCU UR4, c[0x0][0x40c] ;  /* 0x00008180ff0477ac */ /* 0x000e220008000800 */
[----:B------:R-:W-:-:S04]  /*1570*/  IMAD R5, R23, R32, R33 ;  /* 0x0000002017057224 */ /* 0x000fc800078e0221 */
[----:B------:R-:W-:-:S05]  /*1580*/  IMAD R4, R5, 0x4, R0 ;  /* 0x0000000405047824 */ /* 0x000fca00078e0200 */
[----:B------:R1:W-:Y:S01]  /*1590*/  STS.128 [R4], R28 ;  /* 0x0000001c04007388 */ /* 0x0003e20000000c00 */
[----:B0-----:R-:W-:-:S13]  /*15a0*/  ISETP.NE.AND P0, PT, RZ, UR4, PT ;  /* 0x00000004ff007c0c */ /* 0x001fda000bf05270 */
[----:B------:R-:W-:-:S05]  /*15b0*/  @!P0 IMAD R5, R5, 0x4, R3 ;  /* 0x0000000405058824 */ /* 0x000fca00078e0203 */
[----:B------:R1:W-:Y:S02]  /*15c0*/  @!P0 STS.128 [R5], R16 ;  /* 0x0000001005008388 */ /* 0x0003e40000000c00 */
.L_x_920:
        /* <DEDUP_REMOVED lines=14> */
[----:B------:R1:W2:Y:S04]  /*16b0*/  LDS R28, [R21] ;  /* 0x00000000151c7984 */ /* 0x0002a80000000800 */
[----:B------:R1:W3:Y:S04]  /*16c0*/  LDS R30, [R21+0x4] ;  /* 0x00000400151e7984 */ /* 0x0002e80000000800 */
[----:B------:R1:W4:Y:S04]  /*16d0*/  LDS R29, [R20] ;  /* 0x00000000141d7984 */ /* 0x0003280000000800 */
[----:B------:R1:W1:Y:S01]  /*16e0*/  LDS R31, [R20+0x4] ;  /* 0x00000400141f7984 */ /* 0x0002620000000800 */
[----:B0-----:R-:W-:-:S13]  /*16f0*/  ISETP.NE.AND P0, PT, R8, RZ, PT ;  /* 0x000000ff0800720c */ /* 0x001fda0003f05270 */
[----:B-1234-:R-:W-:Y:S05]  /*1700*/  @P0 BRA `(.L_x_924) ;  /* 0x0000000000e40947 */ /* 0x01efea0003800000 */
[C---:B------:R-:W-:Y:S01]  /*1710*/  IMAD R35, R5.reuse, 0x4, R3 ;  /* 0x0000000405237824 */ /* 0x040fe200078e0203 */
[----:B------:R-:W-:Y:S01]  /*1720*/  LEA.HI R4, R5, R5, RZ, 0x1 ;  /* 0x0000000505047211 */ /* 0x000fe200078f08ff */
[----:B------:R-:W-:Y:S02]  /*1730*/  BSSY.RECONVERGENT B2, `(.L_x_925) ;  /* 0x0000031000027945 */ /* 0x000fe40003800200 */
[----:B------:R-:W-:Y:S01]  /*1740*/  IMAD R34, R23, 0x4, R35 ;  /* 0x0000000417227824 */ /* 0x000fe200078e0223 */
[----:B------:R0:W1:Y:S01]  /*1750*/  LDS R16, [R35] ;  /* 0x0000000023107984 */ /* 0x0000620000000800 */
[----:B------:R-:W-:-:S03]  /*1760*/  IMAD.SHL.U32 R4, R4, 0x2, RZ ;  /* 0x0000000204047824 */ /* 0x000fc600078e00ff */
[----:B------:R0:W2:Y:S02]  /*1770*/  LDS R18, [R35+0x4] ;  /* 0x0000040023127984 */ /* 0x0000a40000000800 */
[----:B------:R-:W-:Y:S02]  /*1780*/  LOP3.LUT R7, R4, 0xfffffffc, RZ, 0xc0, !PT ;  /* 0xfffffffc04077812 */ /* 0x000fe400078ec0ff */
[----:B------:R0:W3:Y:S02]  /*1790*/  LDS R17, [R34] ;  /* 0x0000000022117984 */ /* 0x0000e40000000800 */
[----:B------:R-:W-:Y:S02]  /*17a0*/  ISETP.GE.AND P0, PT, R7, R9, PT ;  /* 0x000000090700720c */ /* 0x000fe40003f06270 */
[----:B------:R0:W4:Y:S11]  /*17b0*/  LDS R19, [R34+0x4] ;  /* 0x0000040022137984 */ /* 0x0001360000000800 */
[----:B0-----:R-:W-:Y:S05]  /*17c0*/  @P0 BRA `(.L_x_926) ;  /* 0x00000000009c0947 */ /* 0x001fea0003800000 */
[----:B------:R-:W-:Y:S01]  /*17d0*/  I2FP.F32.S32 R5, R9 ;  /* 0x0000000900057245 */ /* 0x000fe20000201400 */
[----:B------:R-:W-:Y:S02]  /*17e0*/  VIADD R4, R7, 0x2 ;  /* 0x0000000207047836 */ /* 0x000fe40000000000 */
[----:B------:R-:W-:-:S03]  /*17f0*/  VIADD R8, R8, -UR38 ;  /* 0x8000002608087c36 */ /* 0x000fc60008000000 */
[----:B------:R-:W0:Y:S01]  /*1800*/  MUFU.RCP R5, R5 ;  /* 0x0000000500057308 */ /* 0x000e220000001000 */
[----:B------:R-:W-:-:S05]  /*1810*/  I2FP.F32.S32 R4, R4 ;  /* 0x0000000400047245 */ /* 0x000fca0000201400 */
[----:B0-----:R-:W-:Y:S01]  /*1820*/  FMUL.FTZ R6, R4, R5 ;  /* 0x0000000504067220 */ /* 0x001fe20000410000 */
[----:B------:R-:W-:Y:S02]  /*1830*/  I2FP.F32.S32 R4, R7 ;  /* 0x0000000700047245 */ /* 0x000fe40000201400 */
[----:B------:R-:W-:Y:S01]  /*1840*/  I2FP.F32.S32 R7, R8 ;  /* 0x0000000800077245 */ /* 0x000fe20000201400 */
[----:B------:R-:W-:Y:S02]  /*1850*/  FMUL.FTZ R6, R6, 13.28771209716796875 ;  /* 0x41549a7806067820 */ /* 0x000fe40000410000 */
[----:B------:R-:W-:-:S04]  /*1860*/  FMUL.FTZ R4, R4, R5 ;  /* 0x0000000504047220 */ /* 0x000fc80000410000 */
[----:B------:R-:W-:Y:S01]  /*1870*/  FMUL.FTZ R4, R4, 13.28771209716796875 ;  /* 0x41549a7804047820 */ /* 0x000fe20000410000 */
[----:B------:R-:W0:Y:S05]  /*1880*/  MUFU.EX2 R6, -R6 ;  /* 0x8000000600067308 */ /* 0x000e2a0000000800 */
[----:B------:R-:W5:Y:S01]  /*1890*/  MUFU.EX2 R4, -R4 ;  /* 0x8000000400047308 */ /* 0x000f620000000800 */
[----:B0-----:R-:W-:-:S04]  /*18a0*/  FMUL.FTZ R5, R7, R6 ;  /* 0x0000000607057220 */ /* 0x001fc80000410000 */
[----:B------:R-:W-:Y:S01]  /*18b0*/  FMUL.RZ R15, R5, 0.15915493667125701904 ;  /* 0x3e22f983050f7820 */ /* 0x000fe2000040c000 */
[----:B-----5:R-:W-:-:S03]  /*18c0*/  FMUL.FTZ R5, R7, R4 ;  /* 0x0000000407057220 */ /* 0x020fc60000410000 */
[----:B------:R-:W0:Y:S01]  /*18d0*/  MUFU.SIN R9, R15 ;  /* 0x0000000f00097308 */ /* 0x000e220000000400 */
[----:B------:R-:W-:-:S07]  /*18e0*/  FMUL.RZ R13, R5, 0.15915493667125701904 ;  /* 0x3e22f983050d7820 */ /* 0x000fce000040c000 */
[----:B------:R-:W5:Y:S08]  /*18f0*/  MUFU.COS R8, R15 ;  /* 0x0000000f00087308 */ /* 0x000f700000000000 */
[----:B------:R-:W1:Y:S01]  /*1900*/  MUFU.SIN R6, R13 ;  /* 0x0000000d00067308 */ /* 0x000e620000000400 */
[-C--:B0-----:R-:W-:Y:S01]  /*1910*/  FMUL.FTZ R7, R31, R9.reuse ;  /* 0x000000091f077220 */ /* 0x081fe20000410000 */
[-C--:B----4-:R-:W-:Y:S01]  /*1920*/  FMUL.FTZ R11, R19, R9.reuse ;  /* 0x00000009130b7220 */ /* 0x090fe20000410000 */
[-C--:B------:R-:W-:Y:S01]  /*1930*/  FMUL.FTZ R12, R30, R9.reuse ;  /* 0x000000091e0c7220 */ /* 0x080fe20000410000 */
[----:B--2---:R-:W-:-:S04]  /*1940*/  FMUL.FTZ R14, R18, R9 ;  /* 0x00000009120e7220 */ /* 0x004fc80000410000 */
[----:B------:R-:W0:Y:S01]  /*1950*/  MUFU.COS R5, R13 ;  /* 0x0000000d00057308 */ /* 0x000e220000000000 */
[-C--:B-----5:R-:W-:Y:S01]  /*1960*/  FFMA.FTZ R10, R30, R8.reuse, -R7 ;  /* 0x000000081e0a7223 */ /* 0x0a0fe20000010807 */
[-C--:B------:R-:W-:Y:S01]  /*1970*/  FFMA.FTZ R18, R18, R8.reuse, -R11 ;  /* 0x0000000812127223 */ /* 0x080fe2000001080b */
[-C--:B------:R-:W-:Y:S01]  /*1980*/  FFMA.FTZ R31, R31, R8.reuse, R12 ;  /* 0x000000081f1f7223 */ /* 0x080fe2000001000c */
[----:B------:R-:W-:Y:S02]  /*1990*/  FFMA.FTZ R19, R19, R8, R14 ;  /* 0x0000000813137223 */ /* 0x000fe4000001000e */
[----:B------:R-:W-:Y:S01]  /*19a0*/  MOV R30, R10 ;  /* 0x0000000a001e7202 */ /* 0x000fe20000000f00 */
[-C--:B-1----:R-:W-:Y:S01]  /*19b0*/  FMUL.FTZ R7, R29, R6.reuse ;  /* 0x000000061d077220 */ /* 0x082fe20000410000 */
[-C--:B---3--:R-:W-:Y:S01]  /*19c0*/  FMUL.FTZ R9, R17, R6.reuse ;  /* 0x0000000611097220 */ /* 0x088fe20000410000 */
[-C--:B------:R-:W-:Y:S01]  /*19d0*/  FMUL.FTZ R4, R28, R6.reuse ;  /* 0x000000061c047220 */ /* 0x080fe20000410000 */
[----:B------:R-:W-:Y:S01]  /*19e0*/  FMUL.FTZ R6, R16, R6 ;  /* 0x0000000610067220 */ /* 0x000fe20000410000 */
[-C--:B0-----:R-:W-:Y:S01]  /*19f0*/  FFMA.FTZ R7, R28, R5.reuse, -R7 ;  /* 0x000000051c077223 */ /* 0x081fe20000010807 */
[-C--:B------:R-:W-:Y:S01]  /*1a00*/  FFMA.FTZ R16, R16, R5.reuse, -R9 ;  /* 0x0000000510107223 */ /* 0x080fe20000010809 */
[-C--:B------:R-:W-:Y:S01]  /*1a10*/  FFMA.FTZ R29, R29, R5.reuse, R4 ;  /* 0x000000051d1d7223 */ /* 0x080fe20000010004 */
[----:B------:R-:W-:Y:S01]  /*1a20*/  FFMA.FTZ R17, R17, R5, R6 ;  /* 0x0000000511117223 */ /* 0x000fe20000010006 */
[----:B------:R-:W-:-:S07]  /*1a30*/  IMAD.MOV.U32 R28, RZ, RZ, R7 ;  /* 0x000000ffff1c7224 */ /* 0x000fce00078e0007 */
.L_x_926:
[----:B------:R-:W-:Y:S05]  /*1a40*/  BSYNC.RECONVERGENT B2 ;  /* 0x0000000000027941 */ /* 0x000fea0003800200 */
.L_x_925:
[----:B-1----:R0:W-:Y:S04]  /*1a50*/  STS [R35], R16 ;  /* 0x0000001023007388 */ /* 0x0021e80000000800 */
[----:B--2---:R0:W-:Y:S04]  /*1a60*/  STS [R35+0x4], R18 ;  /* 0x0000041223007388 */ /* 0x0041e80000000800 */
[----:B---3--:R0:W-:Y:S04]  /*1a70*/  STS [R34], R17 ;  /* 0x0000001122007388 */ /* 0x0081e80000000800 */
[----:B----4-:R0:W-:Y:S01]  /*1a80*/  STS [R34+0x4], R19 ;  /* 0x0000041322007388 */ /* 0x0101e20000000800 */
[----:B------:R-:W-:Y:S05]  /*1a90*/  BRA `(.L_x_927) ;  /* 0x0000000000847947 */ /* 0x000fea0003800000 */
.L_x_924:
[----:B------:R-:W-:-:S05]  /*1aa0*/  LEA.HI R5, R5, R5, RZ, 0x1 ;  /* 0x0000000505057211 */ /* 0x000fca00078f08ff */
[----:B------:R-:W-:-:S05]  /*1ab0*/  IMAD.SHL.U32 R5, R5, 0x2, RZ ;  /* 0x0000000205057824 */ /* 0x000fca00078e00ff */
[----:B------:R-:W-:-:S04]  /*1ac0*/  LOP3.LUT R6, R5, 0xfffffffc, RZ, 0xc0, !PT ;  /* 0xfffffffc05067812 */ /* 0x000fc800078ec0ff */
[----:B------:R-:W-:-:S13]  /*1ad0*/  ISETP.GE.AND P0, PT, R6, R9, PT ;  /* 0x000000090600720c */ /* 0x000fda0003f06270 */
[----:B------:R-:W-:Y:S05]  /*1ae0*/  @P0 BRA `(.L_x_927) ;  /* 0x0000000000700947 */ /* 0x000fea0003800000 */
[----:B------:R-:W-:Y:S01]  /*1af0*/  I2FP.F32.S32 R9, R9 ;  /* 0x0000000900097245 */ /* 0x000fe20000201400 */
[----:B------:R-:W-:-:S05]  /*1b00*/  VIADD R4, R6, 0x2 ;  /* 0x0000000206047836 */ /* 0x000fca0000000000 */
[----:B------:R-:W0:Y:S01]  /*1b10*/  MUFU.RCP R9, R9 ;  /* 0x0000000900097308 */ /* 0x000e220000001000 */
[----:B------:R-:W-:-:S05]  /*1b20*/  I2FP.F32.S32 R4, R4 ;  /* 0x0000000400047245 */ /* 0x000fca0000201400 */
        /* <DEDUP_REMOVED lines=23> */
[----:B------:R-:W-:-:S07]  /*1ca0*/  FFMA.FTZ R29, R29, R4, R6 ;  /* 0x000000041d1d7223 */ /* 0x000fce0000010006 */
.L_x_927:
[----:B------:R-:W-:Y:S05]  /*1cb0*/  BSYNC.RECONVERGENT B1 ;  /* 0x0000000000017941 */ /* 0x000fea0003800200 */
.L_x_923:
[----:B------:R1:W-:Y:S04]  /*1cc0*/  STS [R21], R28 ;  /* 0x0000001c15007388 */ /* 0x0003e80000000800 */
[----:B------:R1:W-:Y:S04]  /*1cd0*/  STS [R21+0x4], R30 ;  /* 0x0000041e15007388 */ /* 0x0003e80000000800 */
[----:B------:R1:W-:Y:S04]  /*1ce0*/  STS [R20], R29 ;  /* 0x0000001d14007388 */ /* 0x0003e80000000800 */
[----:B------:R1:W-:Y:S02]  /*1cf0*/  STS [R20+0x4], R31 ;  /* 0x0000041f14007388 */ /* 0x0003e40000000800 */
.L_x_922:
[----:B------:R-:W-:Y:S05]  /*1d00*/  BSYNC.RECONVERGENT B0 ;  /* 0x0000000000007941 */ /* 0x000fea0003800200 */
.L_x_921:
[----:B------:R-:W-:Y:S06]  /*1d10*/  BAR.SYNC.DEFER_BLOCKING 0x0 ;  /* 0x0000000000007b1d */ /* 0x000fec0000010000 */
[----:B------:R-:W-:Y:S04]  /*1d20*/  BSSY.RECONVERGENT B0, `(.L_x_928) ;  /* 0x0000009000007945 */ /* 0x000fe80003800200 */
[----:B------:R-:W-:Y:S05]  /*1d30*/  @!P6 BRA `(.L_x_929) ;  /* 0x00000000001ce947 */ /* 0x000fea0003800000 */
[----:B------:R-:W2:Y:S01]  /*1d40*/  LDCU UR4, c[0x0][0x40c] ;  /* 0x00008180ff0477ac */ /* 0x000ea20008000800 */
[----:B------:R-:W-:-:S04]  /*1d50*/  IMAD R23, R23, R32, R33 ;  /* 0x0000002017177224 */ /* 0x000fc800078e0221 */
[----:B------:R-:W-:-:S05]  /*1d60*/  IMAD R0, R23, 0x4, R0 ;  /* 0x0000000417007824 */ /* 0x000fca00078e0200 */
[----:B-1----:R3:W4:Y:S01]  /*1d70*/  LDS.128 R28, [R0] ;  /* 0x00000000001c7984 */ /* 0x0027220000000c00 */
[----:B--2---:R-:W-:-:S13]  /*1d80*/  ISETP.NE.AND P0, PT, RZ, UR4, PT ;  /* 0x00000004ff007c0c */ /* 0x004fda000bf05270 */
[----:B------:R-:W-:-:S05]  /*1d90*/  @!P0 IMAD R3, R23, 0x4, R3 ;  /* 0x0000000417038824 */ /* 0x000fca00078e0203 */
[----:B0-----:R3:W2:Y:S02]  /*1da0*/  @!P0 LDS.128 R16, [R3] ;  /* 0x0000000003108984 */ /* 0x0016a40000000c00 */
.L_x_929:
[----:B------:R-:W-:Y:S05]  /*1db0*/  BSYNC.RECONVERGENT B0 ;  /* 0x0000000000007941 */ /* 0x000fea0003800200 */
.L_x_928:
[----:B------:R-:W-:Y:S06]  /*1dc0*/  BAR.SYNC.DEFER_BLOCKING 0x0 ;  /* 0x0000000000007b1d */ /* 0x000fec0000010000 */
.L_x_918:
[----:B------:R-:W-:Y:S05]  /*1dd0*/  BSYNC.RECONVERGENT B6 ;  /* 0x0000000000067941 */ /* 0x000fea0003800200 */
.L_x_915:
[----:B------:R-:W5:Y:S01]  /*1de0*/  S2UR UR10, SR_CgaCtaId ;  /* 0x00000000000a79c3 */ /* 0x000f620000008800 */
[----:B---3--:R-:W-:Y:S01]  /*1df0*/  MOV R0, 0xff7fffff ;  /* 0xff7fffff00007802 */ /* 0x008fe20000000f00 */
[----:B------:R-:W-:Y:S01]  /*1e00*/  UMOV UR34, 0x400 ;  /* 0x0000040000227882 */ /* 0x000fe20000000000 */
[----:B------:R-:W-:Y:S01]  /*1e10*/  R2UR UR4, R112 ;  /* 0x00000000700472ca */ /* 0x000fe200000e0000 */
[----:B------:R-:W-:Y:S01]  /*1e20*/  UIADD3 UR74, UPT, UPT, UR34, 0x440, URZ ;  /* 0x00000440224a7890 */ /* 0x000fe2000fffe0ff */
[----:B------:R-:W-:Y:S01]  /*1e30*/  ISETP.GT.U32.AND P0, PT, R22, 0x1f, PT ;  /* 0x0000001f1600780c */ /* 0x000fe20003f04070 */
[----:B------:R3:W-:Y:S10]  /*1e40*/  STL [R1+0x1c], R0 ;  /* 0x00001c0001007387 */ /* 0x0007f40000100800 */
[----:B------:R-:W-:-:S02]  /*1e50*/  UIADD3 UR4, UPT, UPT, UR41, -UR4, URZ ;  /* 0x8000000429047290 */ /* 0x000fc4000fffe0ff */
[----:B-----5:R-:W-:-:S04]  /*1e60*/  ULEA UR74, UR10, UR74, 0x18 ;  /* 0x0000004a0a4a7291 */ /* 0x020fc8000f8ec0ff */
[----:B------:R-:W-:Y:S01]  /*1e70*/  ULEA UR6, UR4, UR74, 0x2 ;  /* 0x0000004a04067291 */ /* 0x000fe2000f8e10ff */
[----:B---3--:R-:W-:Y:S11]  /*1e80*/  @P0 BRA `(.L_x_930) ;  /* 0x0000000000e80947 */ /* 0x008ff60003800000 */
[----:B------:R-:W3:Y:S01]  /*1e90*/  LDCU UR4, c[0x0][0x40c] ;  /* 0x00008180ff0477ac */ /* 0x000ee20008000800 */
[----:B------:R-:W-:Y:S01]  /*1ea0*/  R2UR UR5, R40 ;  /* 0x00000000280572ca */ /* 0x000fe200000e0000 */
[----:B--2-4-:R-:W-:Y:S01]  /*1eb0*/  FMUL.FTZ R6, R28, R16 ;  /* 0x000000101c067220 */ /* 0x014fe20000410000 */
[----:B---3--:R-:W-:Y:S02]  /*1ec0*/  UISETP.NE.AND UP0, UPT, UR4, URZ, UPT ;  /* 0x000000ff0400728c */ /* 0x008fe4000bf05270 */
[----:B------:R-:W-:-:S04]  /*1ed0*/  UIADD3 UR4, UPT, UPT, UR34, 0x40, URZ ;  /* 0x0000004022047890 */ /* 0x000fc8000fffe0ff */
[----:B------:R-:W-:Y:S01]  /*1ee0*/  PLOP3.LUT P1, PT, PT, PT, UP0, 0x80, 0x8 ;  /* 0x000000000008781c */ /* 0x000fe20003f2f008 */
[----:B------:R-:W-:-:S03]  /*1ef0*/  ULEA UR4, UR10, UR4, 0x18 ;  /* 0x000000040a047291 */ /* 0x000fc6000f8ec0ff */
[----:B------:R-:W-:-:S13]  /*1f00*/  ISETP.GT.U32.OR P0, PT, R22, 0x17, P1 ;  /* 0x000000171600780c */ /* 0x000fda0000f04470 */
[----:B------:R-:W2:Y:S08]  /*1f10*/  @!P0 LDC R7, c[0x0][0x3f4] ;  /* 0x0000fd00ff078b82 */ /* 0x000eb00000000800 */
[----:B-1----:R-:W1:Y:S01]  /*1f20*/  @!P0 LDC.64 R4, c[0x0][0x3b8] ;  /* 0x0000ee00ff048b82 */ /* 0x002e620000000a00 */
[----:B--2---:R-:W-:Y:S01]  /*1f30*/  @!P0 IMAD R0, R22, R7, UR5 ;  /* 0x0000000516008e24 */ /* 0x004fe2000f8e0207 */
[----:B------:R-:W-:-:S03]  /*1f40*/  @!UP0 UIADD3 UR5, UPT, UPT, UR34, 0x240, URZ ;  /* 0x0000024022058890 */ /* 0x000fc6000fffe0ff */
[----:B------:R-:W-:Y:S01]  /*1f50*/  @!P0 IMAD.SHL.U32 R0, R0, 0x4, RZ ;  /* 0x0000000400008824 */ /* 0x000fe200078e00ff */
[----:B------:R-:W-:-:S03]  /*1f60*/  @!UP0 ULEA UR5, UR10, UR5, 0x18 ;  /* 0x000000050a058291 */ /* 0x000fc6000f8ec0ff */
[----:B------:R-:W-:Y:S01]  /*1f70*/  @!P0 IMAD R7, R7, UR43, R0 ;  /* 0x0000002b07078c24 */ /* 0x000fe2000f8e0200 */
[C---:B------:R-:W-:Y:S01]  /*1f80*/  LEA R0, R22.reuse, UR4, 0x4 ;  /* 0x0000000416007c11 */ /* 0x040fe2000f8e20ff */
[----:B------:R-:W-:Y:S01]  /*1f90*/  UMOV UR4, 0xffffffff ;  /* 0xffffffff00047882 */ /* 0x000fe20000000000 */
[----:B------:R-:W-:Y:S01]  /*1fa0*/  @!P1 LEA R3, R22, UR5, 0x4 ;  /* 0x0000000516039c11 */ /* 0x000fe2000f8e20ff */
[----:B-1----:R-:W-:-:S04]  /*1fb0*/  @!P0 IMAD.WIDE R4, R7, 0x4, R4 ;  /* 0x0000000407048825 */ /* 0x002fc800078e0204 */
[----:B------:R-:W-:Y:S01]  /*1fc0*/  FFMA.FTZ R7, R29, R17, R6 ;  /* 0x000000111d077223 */ /* 0x000fe20000010006 */
[----:B------:R1:W-:Y:S03]  /*1fd0*/  STS.128 [R0], R28 ;  /* 0x0000001c00007388 */ /* 0x0003e60000000c00 */
[----:B------:R-:W-:Y:S01]  /*1fe0*/  FFMA.FTZ R6, R30, R18, R7 ;  /* 0x000000121e067223 */ /* 0x000fe20000010007 */
[----:B------:R1:W-:Y:S03]  /*1ff0*/  @!P1 STS.128 [R3], R24 ;  /* 0x0000001803009388 */ /* 0x0003e60000000c00 */
[----:B------:R-:W-:Y:S01]  /*2000*/  FFMA.FTZ R13, R31, R19, R6 ;  /* 0x000000131f0d7223 */ /* 0x000fe20000010006 */
[----:B------:R1:W-:Y:S01]  /*2010*/  @!P0 STG.E.128 desc[UR36][R4.64], R16 ;  /* 0x0000001004008986 */ /* 0x0003e2000c101d24 */
[----:B------:R-:W-:Y:S05]  /*2020*/  BRA.DIV UR4, `(.L_x_931) ;  /* 0x0000015604347947 */ /* 0x000fea000b800000 */
[----:B------:R-:W1:Y:S02]  /*2030*/  SHFL.BFLY PT, R14, R13, 0x10, 0x1f ;  /* 0x0e001f000d0e7f89 */ /* 0x000e6400000e0000 */
[----:B-1----:R-:W-:-:S05]  /*2040*/  FADD.FTZ R0, R13, R14 ;  /* 0x0000000e0d007221 */ /* 0x002fca0000010000 */
[----:B------:R-:W1:Y:S02]  /*2050*/  SHFL.BFLY PT, R14, R0, 0x8, 0x1f ;  /* 0x0d001f00000e7f89 */ /* 0x000e6400000e0000 */
[----:B-1----:R-:W-:-:S05]  /*2060*/  FADD.FTZ R3, R0, R14 ;  /* 0x0000000e00037221 */ /* 0x002fca0000010000 */
[----:B------:R-:W1:Y:S02]  /*2070*/  SHFL.BFLY PT, R14, R3, 0x4, 0x1f ;  /* 0x0c801f00030e7f89 */ /* 0x000e6400000e0000 */
[----:B-1----:R-:W-:-:S05]  /*2080*/  FADD.FTZ R4, R3, R14 ;  /* 0x0000000e03047221 */ /* 0x002fca0000010000 */
[----:B------:R-:W1:Y:S02]  /*2090*/  SHFL.BFLY PT, R14, R4, 0x2, 0x1f ;  /* 0x0c401f00040e7f89 */ /* 0x000e6400000e0000 */
[----:B-1----:R-:W-:-:S05]  /*20a0*/  FADD.FTZ R5, R4, R14 ;  /* 0x0000000e04057221 */ /* 0x002fca0000010000 */
[----:B------:R1:W2:Y:S02]  /*20b0*/  SHFL.BFLY PT, R14, R5, 0x1, 0x1f ;  /* 0x0c201f00050e7f89 */ /* 0x0002a400000e0000 */
.L_x_1199:
[----:B------:R-:W-:Y:S01]  /*20c0*/  ISETP.NE.AND P0, PT, R22, RZ, PT ;  /* 0x000000ff1600720c */ /* 0x000fe20003f05270 */
[----:B--2---:R-:W-:-:S12]  /*20d0*/  FADD.FTZ R14, R5, R14 ;  /* 0x0000000e050e7221 */ /* 0x004fd80000010000 */
[----:B------:R-:W-:Y:S05]  /*20e0*/  @P0 BRA `(.L_x_930) ;  /* 0x0000000000500947 */ /* 0x000fea0003800000 */
[----:B------:R-:W2:Y:S01]  /*20f0*/  LDCU UR4, c[0x0][0x410] ;  /* 0x00008200ff0477ac */ /* 0x000ea20008000800 */
[----:B------:R-:W3:Y:S01]  /*2100*/  LDCU.64 UR8, c[0x0][0x438] ;  /* 0x00008700ff0877ac */ /* 0x000ee20008000a00 */
[----:B--2---:R-:W-:Y:S01]  /*2110*/  FMUL.FTZ R0, R14, UR4 ;  /* 0x000000040e007c20 */ /* 0x004fe20008410000 */
[----:B---3--:R-:W-:-:S04]  /*2120*/  UISETP.NE.U32.AND UP0, UPT, UR8, URZ, UPT ;  /* 0x000000ff0800728c */ /* 0x008fc8000bf05070 */
[----:B------:R2:W-:Y:S01]  /*2130*/  STL [R1+0x1c], R0 ;  /* 0x00001c0001007387 */ /* 0x0005e20000100800 */
[----:B------:R-:W-:-:S09]  /*2140*/  UISETP.NE.AND.EX UP0, UPT, UR9, URZ, UPT, UP0 ;  /* 0x000000ff0900728c */ /* 0x000fd2000bf05300 */
[----:B--2---:R-:W-:Y:S05]  /*2150*/  BRA.U !UP0, `(.L_x_932) ;  /* 0x00000001082c7547 */ /* 0x004fea000b800000 */
[----:B------:R-:W2:Y:S01]  /*2160*/  LDCU UR9, c[0x0][0x440] ;  /* 0x00008800ff0977ac */ /* 0x000ea20008000800 */
[----:B------:R-:W3:Y:S01]  /*2170*/  LDCU.64 UR4, c[0x0][0x438] ;  /* 0x00008700ff0477ac */ /* 0x000ee20008000a00 */
[----:B------:R-:W-:-:S04]  /*2180*/  UIADD3 UR7, UPT, UPT, UR40, -UR38, URZ ;  /* 0x8000002628077290 */ /* 0x000fc8000fffe0ff */
[----:B--2---:R-:W-:-:S04]  /*2190*/  UIMAD UR8, UR44, UR9, UR7 ;  /* 0x000000092c0872a4 */ /* 0x004fc8000f8e0207 */
[----:B------:R-:W-:-:S04]  /*21a0*/  UIMAD UR8, UR8, UR9, UR7 ;  /* 0x00000009080872a4 */ /* 0x000fc8000f8e0207 */
[----:B---3--:R-:W-:-:S06]  /*21b0*/  UIMAD.WIDE UR4, UR8, 0x4, UR4 ;  /* 0x00000004080478a5 */ /* 0x008fcc000f8e0204 */
[----:B------:R-:W-:Y:S02]  /*21c0*/  IMAD.U32 R4, RZ, RZ, UR4 ;  /* 0x00000004ff047e24 */ /* 0x000fe4000f8e00ff */
[----:B-1----:R-:W-:-:S05]  /*21d0*/  IMAD.U32 R5, RZ, RZ, UR5 ;  /* 0x00000005ff057e24 */ /* 0x002fca000f8e00ff */
[----:B------:R-:W2:Y:S02]  /*21e0*/  LDG.E R4, desc[UR36][R4.64] ;  /* 0x0000002404047981 */ /* 0x000ea4000c1e1900 */
[----:B--2---:R-:W-:-:S05]  /*21f0*/  FADD.FTZ R0, R0, R4 ;  /* 0x0000000400007221 */ /* 0x004fca0000010000 */
[----:B------:R2:W-:Y:S02]  /*2200*/  STL [R1+0x1c], R0 ;  /* 0x00001c0001007387 */ /* 0x0005e40000100800 */
.L_x_932:
[----:B--2---:R-:W2:Y:S04]  /*2210*/  LDL R0, [R1+0x1c] ;  /* 0x00001c0001007983 */ /* 0x004ea80000100800 */
[----:B--2---:R3:W-:Y:S02]  /*2220*/  STS [UR6+-0x4], R0 ;  /* 0xfffffc00ff007988 */ /* 0x0047e40008000806 */
.L_x_930:
[----:B------:R-:W-:Y:S05]  /*2230*/  WARPSYNC.ALL ;  /* 0x0000000000007948 */ /* 0x000fea0003800000 */
[----:B------:R-:W-:Y:S01]  /*2240*/  BAR.SYNC.DEFER_BLOCKING 0x0 ;  /* 0x0000000000007b1d */ /* 0x000fe20000010000 */
[----:B------:R-:W-:Y:S01]  /*2250*/  ULEA UR34, UR10, UR34, 0x18 ;  /* 0x000000220a227291 */ /* 0x000fe2000f8ec0ff */
[----:B------:R-:W-:-:S04]  /*2260*/  R2UR UR24, R112 ;  /* 0x00000000701872ca */ /* 0x000fc800000e0000 */
[----:B------:R-:W5:Y:S02]  /*2270*/  LDCU UR35, c[0x0][0x40c] ;  /* 0x00008180ff2377ac */ /* 0x000f640008000800 */
[----:B------:R-:W0:Y:S01]  /*2280*/  S2UR UR76, SR_CTAID.X ;  /* 0x00000000004c79c3 */ /* 0x000e220000002500 */
[----:B------:R-:W0:Y:S06]  /*2290*/  LDCU UR43, c[0x0][0x3f0] ;  /* 0x00007e00ff2b77ac */ /* 0x000e2c0008000800 */
[----:B------:R-:W-:-:S04]  /*22a0*/  UIADD3 UR31, UPT, UPT, UR40, 0x1f, -UR24 ;  /* 0x0000001f281f7890 */ /* 0x000fc8000fffe818 */
[----:B------:R-:W-:-:S04]  /*22b0*/  USHF.R.S32.HI UR32, URZ, 0x1f, UR31 ;  /* 0x0000001fff207899 */ /* 0x000fc8000801141f */
[----:B------:R-:W-:Y:S01]  /*22c0*/  ULEA.HI UR75, UR32, UR31, URZ, 0x5 ;  /* 0x0000001f204b7291 */ /* 0x000fe2000f8f28ff */
[----:B------:R-:W3:Y:S01]  /*22d0*/  LDS.128 R24, [UR34+0x1b0] ;  /* 0x0001b022ff187984 */ /* 0x000ee20008000c00 */
[----:B-----5:R-:W-:Y:S02]  /*22e0*/  UISETP.NE.AND UP0, UPT, UR35, URZ, UPT ;  /* 0x000000ff2300728c */ /* 0x020fe4000bf05270 */
[----:B------:R-:W-:Y:S01]  /*22f0*/  ULOP3.LUT UR75, UR75, 0xffffffe0, URZ, 0xc0, !UPT ;  /* 0xffffffe04b4b7892 */ /* 0x000fe2000f8ec0ff */
[----:B-1----:R-:W1:Y:S01]  /*2300*/  LDS.128 R20, [UR34+0x1a0] ;  /* 0x0001a022ff147984 */ /* 0x002e620008000c00 */
[----:B0-----:R-:W-:-:S03]  /*2310*/  UIMAD UR42, UR42, UR43, UR76 ;  /* 0x0000002b2a2a72a4 */ /* 0x001fc6000f8e024c */
[----:B----4-:R-:W-:Y:S01]  /*2320*/  LDS.128 R28, [UR34+0x1c0] ;  /* 0x0001c022ff1c7984 */ /* 0x010fe20008000c00 */
[----:B------:R-:W-:-:S03]  /*2330*/  UIMAD UR44, UR42, 0x60, URZ ;  /* 0x000000602a2c78a4 */ /* 0x000fc6000f8e02ff */
[----:B------:R-:W0:Y:S04]  /*2340*/  LDS.128 R48, [UR34+0x150] ;  /* 0x00015022ff307984 */ /* 0x000e280008000c00 */
[----:B------:R-:W4:Y:S04]  /*2350*/  LDS.128 R8, [UR34+0x170] ;  /* 0x00017022ff087984 */ /* 0x000f280008000c00 */
[----:B------:R-:W5:Y:S04]  /*2360*/  LDS.128 R12, [UR34+0x180] ;  /* 0x00018022ff0c7984 */ /* 0x000f680008000c00 */
[----:B--2---:R-:W2:Y:S04]  /*2370*/  LDS.128 R16, [UR34+0x190] ;  /* 0x00019022ff107984 */ /* 0x004ea80008000c00 */
[----:B------:R-:W-:Y:S04]  /*2380*/  LDS.128 R4, [UR34+0x160] ;  /* 0x00016022ff047984 */ /* 0x000fe80008000c00 */
[----:B------:R-:W-:Y:S04]  /*2390*/  LDS.128 R32, [UR34+0x1d0] ;  /* 0x0001d022ff207984 */ /* 0x000fe80008000c00 */
[----:B------:R-:W-:Y:S01]  /*23a0*/  LDS.128 R36, [UR34+0x1e0] ;  /* 0x0001e022ff247984 */ /* 0x000fe20008000c00 */
[----:B---3--:R-:W-:-:S03]  /*23b0*/  R2UR UR47, R27 ;  /* 0x000000001b2f72ca */ /* 0x008fc600000e0000 */
[----:B------:R-:W-:Y:S01]  /*23c0*/  LDS.128 R40, [UR34+0x1f0] ;  /* 0x0001f022ff287984 */ /* 0x000fe20008000c00 */
[----:B------:R-:W-:Y:S02]  /*23d0*/  R2UR UR48, R26 ;  /* 0x000000001a3072ca */ /* 0x000fe400000e0000 */
[----:B------:R-:W-:Y:S01]  /*23e0*/  R2UR UR49, R25 ;  /* 0x00000000193172ca */ /* 0x000fe200000e0000 */
[----:B------:R-:W-:Y:S01]  /*23f0*/  LDS.128 R44, [UR34+0x200] ;  /* 0x00020022ff2c7984 */ /* 0x000fe20008000c00 */
[----:B------:R-:W-:Y:S02]  /*2400*/  R2UR UR50, R24 ;  /* 0x00000000183272ca */ /* 0x000fe400000e0000 */
[----:B-1----:R-:W-:Y:S01]  /*2410*/  R2UR UR51, R23 ;  /* 0x00000000173372ca */ /* 0x002fe200000e0000 */
[----:B------:R-:W1:Y:S01]  /*2420*/  LDS.128 R24, [UR34+0x40] ;  /* 0x00004022ff187984 */ /* 0x000e620008000c00 */
[----:B------:R-:W-:Y:S02]  /*2430*/  R2UR UR52, R22 ;  /* 0x00000000163472ca */ /* 0x000fe400000e0000 */
[----:B------:R-:W-:Y:S01]  /*2440*/  R2UR UR53, R21 ;  /* 0x00000000153572ca */ /* 0x000fe200000e0000 */
[----:B0-----:R-:W-:Y:S01]  /*2450*/  STL [R1+0x17c], R48 ;  /* 0x00017c3001007387 */ /* 0x001fe20000100800 */
[----:B------:R-:W-:Y:S01]  /*2460*/  R2UR UR54, R20 ;  /* 0x00000000143672ca */ /* 0x000fe200000e0000 */
[----:B------:R-:W-:Y:S01]  /*2470*/  IMAD.MOV.U32 R3, RZ, RZ, R50 ;  /* 0x000000ffff037224 */ /* 0x000fe200078e0032 */
[----:B------:R-:W-:Y:S01]  /*2480*/  R2UR UR4, R31 ;  /* 0x000000001f0472ca */ /* 0x000fe200000e0000 */
[----:B------:R-:W0:Y:S01]  /*2490*/  LDS.128 R20, [UR34+0x50] ;  /* 0x00005022ff147984 */ /* 0x000e220008000c00 */
[----:B------:R-:W-:-:S02]  /*24a0*/  R2UR UR5, R30 ;  /* 0x000000001e0572ca */ /* 0x000fc400000e0000 */
[----:B------:R-:W-:Y:S02]  /*24b0*/  R2UR UR45, R29 ;  /* 0x000000001d2d72ca */ /* 0x000fe400000e0000 */
[----:B------:R-:W-:Y:S02]  /*24c0*/  R2UR UR46, R28 ;  /* 0x000000001c2e72ca */ /* 0x000fe400000e0000 */
[----:B------:R-:W3:Y:S01]  /*24d0*/  LDS.128 R28, [UR34+0x60] ;  /* 0x00006022ff1c7984 */ /* 0x000ee20008000c00 */
[----:B----4-:R-:W-:Y:S02]  /*24e0*/  R2UR UR63, R11 ;  /* 0x000000000b3f72ca */ /* 0x010fe400000e0000 */
[----:B------:R-:W-:Y:S02]  /*24f0*/  R2UR UR64, R10 ;  /* 0x000000000a4072ca */ /* 0x000fe400000e0000 */
[----:B------:R-:W-:Y:S02]  /*2500*/  R2UR UR65, R9 ;  /* 0x00000000094172ca */ /* 0x000fe400000e0000 */
[----:B------:R-:W-:-:S02]  /*2510*/  R2UR UR66, R8 ;  /* 0x00000000084272ca */ /* 0x000fc400000e0000 */
[----:B-----5:R-:W-:Y:S01]  /*2520*/  R2UR UR59, R15 ;  /* 0x000000000f3b72ca */ /* 0x020fe200000e0000 */
[----:B------:R-:W4:Y:S01]  /*2530*/  LDS.128 R8, [UR34+0x210] ;  /* 0x00021022ff087984 */ /* 0x000f220008000c00 */
[----:B------:R-:W-:Y:S02]  /*2540*/  R2UR UR60, R14 ;  /* 0x000000000e3c72ca */ /* 0x000fe400000e0000 */
[----:B------:R-:W-:Y:S02]  /*2550*/  R2UR UR61, R13 ;  /* 0x000000000d3d72ca */ /* 0x000fe400000e0000 */
[----:B------:R-:W-:Y:S02]  /*2560*/  R2UR UR62, R12 ;  /* 0x000000000c3e72ca */ /* 0x000fe400000e0000 */
[----:B--2---:R-:W-:Y:S01]  /*2570*/  R2UR UR55, R19 ;  /* 0x00000000133772ca */ /* 0x004fe200000e0000 */
[----:B------:R-:W-:Y:S01]  /*2580*/  LDS.128 R12, [UR34+0x220] ;  /* 0x00022022ff0c7984 */ /* 0x000fe20008000c00 */
[----:B------:R-:W-:-:S02]  /*2590*/  R2UR UR56, R18 ;  /* 0x00000000123872ca */ /* 0x000fc400000e0000 */
[----:B------:R-:W-:Y:S02]  /*25a0*/  R2UR UR57, R17 ;  /* 0x00000000113972ca */ /* 0x000fe400000e0000 */
[----:B------:R-:W-:Y:S01]  /*25b0*/  R2UR UR58, R16 ;  /* 0x00000000103a72ca */ /* 0x000fe200000e0000 */
[----:B-1----:R-:W-:Y:S01]  /*25c0*/  STL.64 [R1+0x160], R24 ;  /* 0x0001601801007387 */ /* 0x002fe20000100a00 */
[----:B------:R-:W-:Y:S02]  /*25d0*/  R2UR UR68, R6 ;  /* 0x00000000064472ca */ /* 0x000fe400000e0000 */
[----:B------:R-:W-:Y:S01]  /*25e0*/  R2UR UR70, R4 ;  /* 0x00000000044672ca */ /* 0x000fe200000e0000 */
[----:B------:R-:W-:Y:S01]  /*25f0*/  STL.64 [R1+0x168], R26 ;  /* 0x0001681a01007387 */ /* 0x000fe20000100a00 */
[----:B------:R-:W-:Y:S01]  /*2600*/  IMAD.MOV.U32 R4, RZ, RZ, R51 ;  /* 0x000000ffff047224 */ /* 0x000fe200078e0033 */
[----:B------:R-:W-:Y:S02]  /*2610*/  MOV R0, R49 ;  /* 0x0000003100007202 */ /* 0x000fe40000000f00 */
[----:B------:R-:W1:Y:S01]  /*2620*/  LDS.128 R24, [UR34+0x70] ;  /* 0x00007022ff187984 */ /* 0x000e620008000c00 */
[----:B------:R-:W-:-:S02]  /*2630*/  R2UR UR67, R7 ;  /* 0x00000000074372ca */ /* 0x000fc400000e0000 */
[----:B------:R-:W-:Y:S01]  /*2640*/  R2UR UR69, R5 ;  /* 0x00000000054572ca */ /* 0x000fe200000e0000 */
[----:B0-----:R-:W-:Y:S01]  /*2650*/  STL.64 [R1+0x150], R20 ;  /* 0x0001501401007387 */ /* 0x001fe20000100a00 */
[----:B------:R-:W-:Y:S02]  /*2660*/  R2UR UR6, R35 ;  /* 0x00000000230672ca */ /* 0x000fe400000e0000 */
[----:B------:R-:W-:Y:S01]  /*2670*/  R2UR UR7, R34 ;  /* 0x00000000220772ca */ /* 0x000fe200000e0000 */
[----:B------:R-:W-:Y:S01]  /*2680*/  STL.64 [R1+0x158], R22 ;  /* 0x0001581601007387 */ /* 0x000fe20000100a00 */
[----:B------:R-:W-:Y:S02]  /*2690*/  R2UR UR8, R33 ;  /* 0x00000000210872ca */ /* 0x000fe400000e0000 */
[----:B------:R-:W-:Y:S01]  /*26a0*/  R2UR UR9, R32 ;  /* 0x00000000200972ca */ /* 0x000fe200000e0000 */
[----:B------:R-:W0:Y:S01]  /*26b0*/  LDS.128 R20, [UR34+0x80] ;  /* 0x00008022ff147984 */ /* 0x000e220008000c00 */
[----:B------:R-:W-:-:S02]  /*26c0*/  R2UR UR10, R39 ;  /* 0x00000000270a72ca */ /* 0x000fc400000e0000 */
[----:B------:R-:W-:Y:S01]  /*26d0*/  R2UR UR11, R38 ;  /* 0x00000000260b72ca */ /* 0x000fe200000e0000 */
[----:B---3--:R-:W-:Y:S01]  /*26e0*/  STL.64 [R1+0x140], R28 ;  /* 0x0001401c01007387 */ /* 0x008fe20000100a00 */
[----:B------:R-:W-:Y:S02]  /*26f0*/  R2UR UR12, R37 ;  /* 0x00000000250c72ca */ /* 0x000fe400000e0000 */
[----:B------:R-:W-:Y:S01]  /*2700*/  R2UR UR13, R36 ;  /* 0x00000000240d72ca */ /* 0x000fe200000e0000 */
[----:B------:R-:W-:Y:S01]  /*2710*/  STL.64 [R1+0x148], R30 ;  /* 0x0001481e01007387 */ /* 0x000fe20000100a00 */
[----:B------:R-:W-:Y:S02]  /*2720*/  R2UR UR14, R43 ;  /* 0x000000002b0e72ca */ /* 0x000fe400000e0000 */
[----:B------:R-:W-:Y:S01]  /*2730*/  R2UR UR15, R42 ;  /* 0x000000002a0f72ca */ /* 0x000fe200000e0000 */
[----:B------:R-:W2:Y:S01]  /*2740*/  LDS.128 R28, [UR34+0x90] ;  /* 0x00009022ff1c7984 */ /* 0x000ea20008000c00 */
[----:B------:R-:W-:-:S02]  /*2750*/  R2UR UR16, R41 ;  /* 0x00000000291072ca */ /* 0x000fc400000e0000 */
[----:B------:R-:W-:Y:S01]  /*2760*/  R2UR UR17, R40 ;  /* 0x00000000281172ca */ /* 0x000fe200000e0000 */
[----:B------:R-:W3:Y:S01]  /*2770*/  LDS.128 R16, [UR34+0x230] ;  /* 0x00023022ff107984 */ /* 0x000ee20008000c00 */
[----:B------:R-:W-:Y:S02]  /*2780*/  R2UR UR18, R47 ;  /* 0x000000002f1272ca */ /* 0x000fe400000e0000 */
[----:B------:R-:W-:Y:S01]  /*2790*/  R2UR UR19, R46 ;  /* 0x000000002e1372ca */ /* 0x000fe200000e0000 */
[----:B------:R-:W5:Y:S01]  /*27a0*/  S2R R6, SR_TID.X ;  /* 0x0000000000067919 */ /* 0x000f620000002100 */
[----:B------:R-:W-:Y:S02]  /*27b0*/  R2UR UR20, R45 ;  /* 0x000000002d1472ca */ /* 0x000fe400000e0000 */
[----:B------:R-:W-:Y:S02]  /*27c0*/  R2UR UR21, R44 ;  /* 0x000000002c1572ca */ /* 0x000fe400000e0000 */
[----:B----4-:R-:W-:-:S02]  /*27d0*/  R2UR UR22, R11 ;  /* 0x000000000b1672ca */ /* 0x010fc400000e0000 */
[----:B------:R-:W-:Y:S01]  /*27e0*/  R2UR UR23, R10 ;  /* 0x000000000a1772ca */ /* 0x000fe200000e0000 */
[----:B-1----:R-:W-:Y:S01]  /*27f0*/  STL.64 [R1+0x130], R24 ;  /* 0x0001301801007387 */ /* 0x002fe20000100a00 */
[----:B------:R-:W-:Y:S02]  /*2800*/  R2UR UR24, R9 ;  /* 0x00000000091872ca */ /* 0x000fe400000e0000 */
[----:B------:R-:W-:Y:S01]  /*2810*/  R2UR UR25, R8 ;  /* 0x00000000081972ca */ /* 0x000fe200000e0000 */
[----:B------:R-:W-:Y:S01]  /*2820*/  STL.64 [R1+0x138], R26 ;  /* 0x0001381a01007387 */ /* 0x000fe20000100a00 */
[----:B------:R-:W-:Y:S02]  /*2830*/  R2UR UR26, R15 ;  /* 0x000000000f1a72ca */ /* 0x000fe400000e0000 */
[----:B------:R-:W-:Y:S01]  /*2840*/  R2UR UR27, R14 ;  /* 0x000000000e1b72ca */ /* 0x000fe200000e0000 */
[----:B------:R-:W1:Y:S01]  /*2850*/  LDS.128 R24, [UR34+0xa0] ;  /* 0x0000a022ff187984 */ /* 0x000e620008000c00 */
[----:B------:R-:W-:-:S02]  /*2860*/  R2UR UR28, R13 ;  /* 0x000000000d1c72ca */ /* 0x000fc400000e0000 */
[----:B------:R-:W-:Y:S01]  /*2870*/  R2UR UR29, R12 ;  /* 0x000000000c1d72ca */ /* 0x000fe200000e0000 */
[----:B0-----:R-:W-:Y:S01]  /*2880*/  STL.64 [R1+0x120], R20 ;  /* 0x0001201401007387 */ /* 0x001fe20000100a00 */
[----:B------:R-:W-:Y:S02]  /*2890*/  R2UR UR71, R4 ;  /* 0x00000000044772ca */ /* 0x000fe400000e0000 */
[----:B------:R-:W-:Y:S01]  /*28a0*/  R2UR UR72, R3 ;  /* 0x00000000034872ca */ /* 0x000fe200000e0000 */
[----:B------:R-:W-:Y:S01]  /*28b0*/  STL.64 [R1+0x128], R22 ;  /* 0x0001281601007387 */ /* 0x000fe20000100a00 */
[----:B------:R-:W-:-:S03]  /*28c0*/  R2UR UR73, R0 ;  /* 0x00000000004972ca */ /* 0x000fc600000e0000 */
[----:B------:R-:W0:Y:S04]  /*28d0*/  LDS.128 R20, [UR34+0xb0] ;  /* 0x0000b022ff147984 */ /* 0x000e280008000c00 */
[----:B--2---:R-:W-:Y:S01]  /*28e0*/  STL.64 [R1+0x110], R28 ;  /* 0x0001101c01007387 */ /* 0x004fe20000100a00 */
[----:B-----5:R-:W-:-:S03]  /*28f0*/  ISETP.GE.AND P0, PT, R6, UR75, PT ;  /* 0x0000004b06007c0c */ /* 0x020fc6000bf06270 */
[----:B------:R-:W-:Y:S01]  /*2900*/  STL.64 [R1+0x118], R30 ;  /* 0x0001181e01007387 */ /* 0x000fe20000100a00 */
[----:B---3--:R-:W-:Y:S02]  /*2910*/  R2UR UR30, R19 ;  /* 0x00000000131e72ca */ /* 0x008fe400000e0000 */
[----:B------:R-:W-:Y:S01]  /*2920*/  R2UR UR31, R18 ;  /* 0x00000000121f72ca */ /* 0x000fe200000e0000 */
[----:B------:R-:W2:Y:S01]  /*2930*/  LDS.128 R28, [UR34+0xc0] ;  /* 0x0000c022ff1c7984 */ /* 0x000ea20008000c00 */
[----:B------:R-:W-:Y:S02]  /*2940*/  R2UR UR32, R17 ;  /* 0x00000000112072ca */ /* 0x000fe400000e0000 */
[----:B------:R-:W-:Y:S01]  /*2950*/  R2UR UR33, R16 ;  /* 0x00000000102172ca */ /* 0x000fe200000e0000 */
[----:B-1----:R-:W-:Y:S04]  /*2960*/  STL.64 [R1+0x100], R24 ;  /* 0x0001001801007387 */ /* 0x002fe80000100a00 */
[----:B------:R-:W-:Y:S04]  /*2970*/  STL.64 [R1+0x108], R26 ;  /* 0x0001081a01007387 */ /* 0x000fe80000100a00 */
[----:B------:R-:W1:Y:S04]  /*2980*/  LDS.128 R24, [UR34+0xd0] ;  /* 0x0000d022ff187984 */ /* 0x000e680008000c00 */
[----:B0-----:R-:W-:Y:S04]  /*2990*/  STL.64 [R1+0xf0], R20 ;  /* 0x0000f01401007387 */ /* 0x001fe80000100a00 */
[----:B------:R-:W-:Y:S04]  /*29a0*/  STL.64 [R1+0xf8], R22 ;  /* 0x0000f81601007387 */ /* 0x000fe80000100a00 */
[----:B------:R-:W0:Y:S04]  /*29b0*/  LDS.128 R20, [UR34+0xe0] ;  /* 0x0000e022ff147984 */ /* 0x000e280008000c00 */
[----:B--2---:R-:W-:Y:S04]  /*29c0*/  STL.64 [R1+0xe0], R28 ;  /* 0x0000e01c01007387 */ /* 0x004fe80000100a00 */
[----:B------:R-:W-:Y:S04]  /*29d0*/  STL.64 [R1+0xe8], R30 ;  /* 0x0000e81e01007387 */ /* 0x000fe80000100a00 */
[----:B------:R-:W2:Y:S04]  /*29e0*/  LDS.128 R28, [UR34+0xf0] ;  /* 0x0000f022ff1c7984 */ /* 0x000ea80008000c00 */
        /* <DEDUP_REMOVED lines=15> */
[----:B--2---:R2:W-:Y:S04]  /*2ae0*/  STL.64 [R1+0x80], R28 ;  /* 0x0000801c01007387 */ /* 0x0045e80000100a00 */
[----:B------:R2:W-:Y:S04]  /*2af0*/  STL.64 [R1+0x88], R30 ;  /* 0x0000881e01007387 */ /* 0x0005e80000100a00 */
[----:B-1----:R2:W-:Y:S04]  /*2b00*/  STL.64 [R1+0x70], R24 ;  /* 0x0000701801007387 */ /* 0x0025e80000100a00 */
[----:B------:R2:W-:Y:S04]  /*2b10*/  STL.64 [R1+0x78], R26 ;  /* 0x0000781a01007387 */ /* 0x0005e80000100a00 */
[----:B0-----:R2:W-:Y:S04]  /*2b20*/  STL.64 [R1+0x60], R20 ;  /* 0x0000601401007387 */ /* 0x0015e80000100a00 */
[----:B------:R2:W-:Y:S01]  /*2b30*/  STL.64 [R1+0x68], R22 ;  /* 0x0000681601007387 */ /* 0x0005e20000100a00 */
[----:B------:R-:W-:Y:S05]  /*2b40*/  BRA.U UP0, `(.L_x_933) ;  /* 0x0000000100a87547 */ /* 0x000fea000b800000 */
[----:B------:R-:W0:Y:S04]  /*2b50*/  LDS.128 R8, [UR34+0x240] ;  /* 0x00024022ff087984 */ /* 0x000e280008000c00 */
[----:B------:R-:W1:Y:S04]  /*2b60*/  LDS.128 R12, [UR34+0x250] ;  /* 0x00025022ff0c7984 */ /* 0x000e680008000c00 */
[----:B------:R-:W3:Y:S04]  /*2b70*/  LDS.128 R16, [UR34+0x260] ;  /* 0x00026022ff107984 */ /* 0x000ee80008000c00 */
[----:B------:R-:W-:Y:S04]  /*2b80*/  LDS.128 R244, [UR34+0x290] ;  /* 0x00029022fff47984 */ /* 0x000fe80008000c00 */
[----:B--2---:R-:W-:Y:S04]  /*2b90*/  LDS.128 R20, [UR34+0x2d0] ;  /* 0x0002d022ff147984 */ /* 0x004fe80008000c00 */
[----:B------:R-:W-:Y:S04]  /*2ba0*/  LDS.128 R24, [UR34+0x2e0] ;  /* 0x0002e022ff187984 */ /* 0x000fe80008000c00 */
[----:B------:R-:W-:Y:S04]  /*2bb0*/  LDS.128 R28, [UR34+0x2f0] ;  /* 0x0002f022ff1c7984 */ /* 0x000fe80008000c00 */
[----:B------:R-:W-:Y:S04]  /*2bc0*/  LDS.128 R32, [UR34+0x300] ;  /* 0x00030022ff207984 */ /* 0x000fe80008000c00 */
[----:B------:R-:W-:Y:S04]  /*2bd0*/  LDS.128 R36, [UR34+0x310] ;  /* 0x00031022ff247984 */ /* 0x000fe80008000c00 */
[----:B------:R-:W-:Y:S04]  /*2be0*/  LDS.128 R40, [UR34+0x320] ;  /* 0x00032022ff287984 */ /* 0x000fe80008000c00 */
[----:B0-----:R-:W-:Y:S04]  /*2bf0*/  STL.64 [R1+0x50], R8 ;  /* 0x0000500801007387 */ /* 0x001fe80000100a00 */
[----:B------:R-:W-:Y:S04]  /*2c00*/  STL.64 [R1+0x58], R10 ;  /* 0x0000580a01007387 */ /* 0x000fe80000100a00 */
[----:B------:R-:W0:Y:S04]  /*2c10*/  LDS.128 R8, [UR34+0x270] ;  /* 0x00027022ff087984 */ /* 0x000e280008000c00 */
[----:B-1----:R-:W-:Y:S04]  /*2c20*/  STL.64 [R1+0x40], R12 ;  /* 0x0000400c01007387 */ /* 0x002fe80000100a00 */
[----:B------:R-:W-:Y:S04]  /*2c30*/  STL.64 [R1+0x48], R14 ;  /* 0x0000480e01007387 */ /* 0x000fe80000100a00 */
[----:B------:R-:W1:Y:S04]  /*2c40*/  LDS.128 R12, [UR34+0x280] ;  /* 0x00028022ff0c7984 */ /* 0x000e680008000c00 */
[----:B---3--:R3:W-:Y:S04]  /*2c50*/  STL.64 [R1+0x30], R16 ;  /* 0x0000301001007387 */ /* 0x0087e80000100a00 */
[----:B------:R3:W-:Y:S04]  /*2c60*/  STL.64 [R1+0x38], R18 ;  /* 0x0000381201007387 */ /* 0x0007e80000100a00 */
[----:B------:R-:W4:Y:S04]  /*2c70*/  LDS.128 R16, [UR34+0x2c0] ;  /* 0x0002c022ff107984 */ /* 0x000f280008000c00 */
[----:B------:R-:W2:Y:S04]  /*2c80*/  LDS.128 R44, [UR34+0x330] ;  /* 0x00033022ff2c7984 */ /* 0x000ea80008000c00 */
[----:B------:R-:W2:Y:S04]  /*2c90*/  LDS.128 R48, [UR34+0x340] ;  /* 0x00034022ff307984 */ /* 0x000ea80008000c00 */
[----:B------:R-:W2:Y:S04]  /*2ca0*/  LDS.128 R52, [UR34+0x350] ;  /* 0x00035022ff347984 */ /* 0x000ea80008000c00 */
[----:B0-----:R3:W-:Y:S04]  /*2cb0*/  STL.64 [R1+0x20], R8 ;  /* 0x0000200801007387 */ /* 0x0017e80000100a00 */
[----:B------:R3:W-:Y:S04]  /*2cc0*/  STL.64 [R1+0x28], R10 ;  /* 0x0000280a01007387 */ /* 0x0007e80000100a00 */
[----:B------:R-:W0:Y:S04]  /*2cd0*/  LDS.128 R8, [UR34+0x2a0] ;  /* 0x0002a022ff087984 */ /* 0x000e280008000c00 */
[----:B-1----:R3:W-:Y:S04]  /*2ce0*/  STL.64 [R1], R12 ;  /* 0x0000000c01007387 */ /* 0x0027e80000100a00 */
[----:B------:R3:W-:Y:S04]  /*2cf0*/  STL.64 [R1+0x8], R14 ;  /* 0x0000080e01007387 */ /* 0x0007e80000100a00 */
        /* <DEDUP_REMOVED lines=15> */
.L_x_933:
[----:B------:R-:W-:Y:S04]  /*2df0*/  BSSY.RECONVERGENT B1, `(.L_x_934) ;  /* 0x0000f4f000017945 */ /* 0x000fe80003800200 */
[----:B------:R-:W-:Y:S05]  /*2e00*/  @P0 BRA `(.L_x_935) ;  /* 0x000000f400340947 */ /* 0x000fea0003800000 */
[----:B------:R-:W1:Y:S01]  /*2e10*/  LDC R3, c[0x0][0x3f4] ;  /* 0x0000fd00ff037b82 */ /* 0x000e620000000800 */
[----:B------:R-:W3:Y:S01]  /*2e20*/  LDCU.64 UR34, c[0x0][0x420] ;  /* 0x00008400ff2277ac */ /* 0x000ee20008000a00 */
[----:B------:R-:W-:Y:S01]  /*2e30*/  R2UR UR77, R112 ;  /* 0x00000000704d72ca */ /* 0x000fe200000e0000 */
[----:B------:R-:W4:Y:S05]  /*2e40*/  LDCU UR43, c[0x0][0x408] ;  /* 0x00008100ff2b77ac */ /* 0x000f2a0008000800 */
[----:B------:R-:W5:Y:S07]  /*2e50*/  S2UR UR42, SR_CTAID.Y ;  /* 0x00000000002a79c3 */ /* 0x000f6e0000002600 */
[----:B------:R-:W-:Y:S01]  /*2e60*/  VIADD R250, R6, UR77 ;  /* 0x0000004d06fa7c36 */ /* 0x000fe20008000000 */
[----:B---3--:R-:W-:-:S04]  /*2e70*/  ISETP.NE.U32.AND P0, PT, RZ, UR34, PT ;  /* 0x00000022ff007c0c */ /* 0x008fc8000bf05070 */
[----:B------:R-:W-:Y:S02]  /*2e80*/  ISETP.NE.AND.EX P0, PT, RZ, UR35, PT, P0 ;  /* 0x00000023ff007c0c */ /* 0x000fe4000bf05300 */
[----:B-1----:R-:W-:-:S05]  /*2e90*/  IABS R0, R3 ;  /* 0x0000000300007213 */ /* 0x002fca0000000000 */
[----:B------:R-:W-:Y:S02]  /*2ea0*/  IMAD.MOV.U32 R113, RZ, RZ, R0 ;  /* 0x000000ffff717224 */ /* 0x000fe400078e0000 */
[----:B-----5:R-:W-:Y:S01]  /*2eb0*/  IMAD R3, R3, UR42, RZ ;  /* 0x0000002a03037c24 */ /* 0x020fe2000f8e02ff */
[----:B------:R-:W1:Y:S01]  /*2ec0*/  LDCU UR42, c[0x0][0x440] ;  /* 0x00008800ff2a77ac */ /* 0x000e620008000800 */
[----:B------:R-:W3:Y:S01]  /*2ed0*/  I2F.RP R7, R113 ;  /* 0x0000007100077306 */ /* 0x000ee20000209400 */
[----:B------:R-:W4:Y:S02]  /*2ee0*/  LDC R0, c[0x0][0x430] ;  /* 0x00010c00ff007b82 */ /* 0x000f240000000800 */
[----:B------:R-:W-:Y:S02]  /*2ef0*/  IADD3 R112, P1, P2, R3, UR34, R250 ;  /* 0x0000002203707c10 */ /* 0x000fe4000fa3e0fa */
[----:B------:R-:W-:-:S03]  /*2f00*/  SHF.R.S32.HI R3, RZ, 0x1f, R3 ;  /* 0x0000001fff037819 */ /* 0x000fc60000011403 */
[----:B------:R-:W-:Y:S01]  /*2f10*/  STL [R1+0x10], R112 ;  /* 0x0000107001007387 */ /* 0x000fe20000100800 */
[----:B------:R-:W-:Y:S01]  /*2f20*/  IADD3.X R252, PT, PT, R3, UR35, RZ, P1, P2 ;  /* 0x0000002303fc7c10 */ /* 0x000fe20008fe44ff */
[----:B---3--:R-:W3:Y:S01]  /*2f30*/  MUFU.RCP R7, R7 ;  /* 0x0000000700077308 */ /* 0x008ee20000001000 */
[----:B-1----:R-:W-:Y:S01]  /*2f40*/  UIMAD UR34, UR76, UR42, UR40 ;  /* 0x0000002a4c2272a4 */ /* 0x002fe2000f8e0228 */
[----:B----4-:R-:W-:Y:S02]  /*2f50*/  VIADD R0, R0, UR43 ;  /* 0x0000002b00007c36 */ /* 0x010fe40008000000 */
[----:B---3--:R-:W-:-:S04]  /*2f60*/  VIADD R4, R7, 0xffffffe ;  /* 0x0ffffffe07047836 */ /* 0x008fc80000000000 */
[----:B------:R1:W3:Y:S02]  /*2f70*/  F2I.FTZ.U32.TRUNC.NTZ R5, R4 ;  /* 0x0000000400057305 */ /* 0x0002e4000021f000 */
[----:B-1----:R-:W-:Y:S02]  /*2f80*/  HFMA2 R4, -RZ, RZ, 0, 0 ;  /* 0x00000000ff047431 */ /* 0x002fe400000001ff */
[----:B---3--:R-:W-:-:S04]  /*2f90*/  IMAD.MOV R7, RZ, RZ, -R5 ;  /* 0x000000ffff077224 */ /* 0x008fc800078e0a05 */
[----:B------:R-:W-:Y:S02]  /*2fa0*/  IMAD R3, R7, R113, RZ ;  /* 0x0000007107037224 */ /* 0x000fe400078e02ff */
[----:B------:R-:W-:Y:S02]  /*2fb0*/  IMAD.U32 R7, RZ, RZ, UR42 ;  /* 0x0000002aff077e24 */ /* 0x000fe4000f8e00ff */
[----:B------:R-:W-:Y:S01]  /*2fc0*/  IMAD.HI.U32 R4, R5, R3, R4 ;  /* 0x0000000305047227 */ /* 0x000fe200078e0004 */
[----:B------:R-:W-:-:S03]  /*2fd0*/  LEA R5, R6, UR74, 0x2 ;  /* 0x0000004a06057c11 */ /* 0x000fc6000f8e10ff */
[----:B------:R-:W-:Y:S01]  /*2fe0*/  IMAD.U32 R3, RZ, RZ, UR77 ;  /* 0x0000004dff037e24 */ /* 0x000fe2000f8e00ff */
[----:B------:R1:W-:Y:S03]  /*2ff0*/  STL [R1+0x170], R4 ;  /* 0x0001700401007387 */ /* 0x0003e60000100800 */
[----:B------:R-:W-:Y:S01]  /*3000*/  VIADD R3, R3, UR75 ;  /* 0x0000004b03037c36 */ /* 0x000fe20008000000 */
[----:B------:R3:W-:Y:S01]  /*3010*/  STL [R1+0x18], R5 ;  /* 0x0000180501007387 */ /* 0x0007e20000100800 */
[----:B-1----:R-:W-:Y:S02]  /*3020*/  IMAD R4, R7, UR34, R250 ;  /* 0x0000002207047c24 */ /* 0x002fe4000f8e02fa */
[----:B------:R-:W-:-:S03]  /*3030*/  VIADD R250, R250, 0x1 ;  /* 0x00000001fafa7836 */ /* 0x000fc60000000000 */
[----:B------:R3:W-:Y:S04]  /*3040*/  STL [R1+0x14], R4 ;  /* 0x0000140401007387 */ /* 0x0007e80000100800 */
[----:B------:R3:W-:Y:S02]  /*3050*/  STL [R1+0x174], R3 ;  /* 0x0001740301007387 */ /* 0x0007e40000100800 */
.L_x_1129:
[----:B-1----:R-:W4:Y:S01]  /*3060*/  LDL R236, [R1+0x170] ;  /* 0x0001700001ec7983 */ /* 0x002f220000100800 */
[----:B------:R-:W1:Y:S03]  /*3070*/  LDC R0, c[0x0][0x3f4] ;  /* 0x0000fd00ff007b82 */ /* 0x000e660000000800 */
[----:B-----5:R-:W5:Y:S01]  /*3080*/  LDL R238, [R1+0x10] ;  /* 0x0000100001ee7983 */ /* 0x020f620000100800 */
[----:B------:R-:W-:Y:S01]  /*3090*/  VIADD R249, R250, 0xffffffff ;  /* 0xfffffffffaf97836 */ /* 0x000fe20000000000 */
[----:B------:R-:W0:Y:S03]  /*30a0*/  LDCU UR34, c[0x0][0x40c] ;  /* 0x00008180ff2277ac */ /* 0x000e260008000800 */
[----:B------:R-:W2:Y:S01]  /*30b0*/  LDC R239, c[0x0][0x3f4] ;  /* 0x0000fd00ffef7b82 */ /* 0x000ea20000000800 */
[----:B---3--:R-:W-:-:S02]  /*30c0*/  IABS R3, R249 ;  /* 0x000000f900037213 */ /* 0x008fc40000000000 */
[----:B-1----:R-:W-:Y:S02]  /*30d0*/  IABS R237, R0 ;  /* 0x0000000000ed7213 */ /* 0x002fe40000000000 */
[----:B--2---:R-:W-:Y:S01]  /*30e0*/  IABS R239, R239 ;  /* 0x000000ef00ef7213 */ /* 0x004fe20000000000 */
[----:B----4-:R-:W-:-:S05]  /*30f0*/  IMAD.HI.U32 R236, R236, R3, RZ ;  /* 0x00000003ecec7227 */ /* 0x010fca00078e00ff */
[----:B------:R-:W-:-:S05]  /*3100*/  IADD3 R236, PT, PT, -R236, RZ, RZ ;  /* 0x000000ffecec7210 */ /* 0x000fca0007ffe1ff */
[----:B------:R-:W-:Y:S02]  /*3110*/  IMAD R3, R237, R236, R3 ;  /* 0x000000eced037224 */ /* 0x000fe400078e0203 */
[----:B-----5:R-:W-:-:S03]  /*3120*/  @P0 IMAD.MOV.U32 R236, RZ, RZ, R238 ;  /* 0x000000ffffec0224 */ /* 0x020fc600078e00ee */
[----:B------:R-:W-:-:S13]  /*3130*/  ISETP.GT.U32.AND P1, PT, R239, R3, PT ;  /* 0x00000003ef00720c */ /* 0x000fda0003f24070 */
[----:B------:R-:W-:-:S05]  /*3140*/  @!P1 IMAD.IADD R3, R3, 0x1, -R237 ;  /* 0x0000000103039824 */ /* 0x000fca00078e0aed */
[----:B------:R-:W-:-:S13]  /*3150*/  ISETP.GT.U32.AND P1, PT, R239, R3, PT ;  /* 0x00000003ef00720c */ /* 0x000fda0003f24070 */
[----:B------:R-:W-:Y:S02]  /*3160*/  @!P1 IMAD.IADD R3, R3, 0x1, -R237 ;  /* 0x0000000103039824 */ /* 0x000fe400078e0aed */
[----:B------:R-:W-:-:S05]  /*3170*/  @P0 IMAD.MOV.U32 R237, RZ, RZ, R252 ;  /* 0x000000ffffed0224 */ /* 0x000fca00078e00fc */
[----:B------:R-:W2:Y:S01]  /*3180*/  @P0 LDG.E.U8 R236, desc[UR36][R236.64] ;  /* 0x00000024ecec0981 */ /* 0x000ea2000c1e1100 */
[----:B------:R-:W-:Y:S01]  /*3190*/  ISETP.GE.AND P1, PT, R249, RZ, PT ;  /* 0x000000fff900720c */ /* 0x000fe20003f26270 */
[----:B0-----:R-:W-:Y:S01]  /*31a0*/  UISETP.NE.AND UP0, UPT, UR34, URZ, UPT ;  /* 0x000000ff2200728c */ /* 0x001fe2000bf05270 */
[----:B------:R-:W-:Y:S01]  /*31b0*/  ISETP.NE.AND P2, PT, R0, RZ, PT ;  /* 0x000000ff0000720c */ /* 0x000fe20003f45270 */
[----:B------:R-:W-:Y:S10]  /*31c0*/  BSSY.RECONVERGENT B0, `(.L_x_936) ;  /* 0x0000df8000007945 */ /* 0x000ff40003800200 */
[----:B------:R-:W-:-:S02]  /*31d0*/  @!P1 IMAD.MOV R3, RZ, RZ, -R3 ;  /* 0x000000ffff039224 */ /* 0x000fc400078e0a03 */
[----:B------:R-:W-:Y:S02]  /*31e0*/  @!P2 LOP3.LUT R3, RZ, R0, RZ, 0x33, !PT ;  /* 0x00000000ff03a212 */ /* 0x000fe400078e33ff */
[----:B--2---:R-:W-:Y:S01]  /*31f0*/  ISETP.NE.AND P6, PT, R236, RZ, P0 ;  /* 0x000000ffec00720c */ /* 0x004fe200007c5270 */
[----:B------:R-:W-:-:S12]  /*3200*/  BRA.U UP0, `(.L_x_937) ;  /* 0x0000009900787547 */ /* 0x000fd8000b800000 */
[----:B------:R-:W-:Y:S01]  /*3210*/  ISETP.GE.AND P1, PT, R249, UR40, PT ;  /* 0x00000028f9007c0c */ /* 0x000fe2000bf26270 */
[----:B------:R-:W-:Y:S01]  /*3220*/  BSSY.RECONVERGENT B2, `(.L_x_938) ;  /* 0x000004d000027945 */ /* 0x000fe20003800200 */
[----:B------:R-:W-:Y:S01]  /*3230*/  SHF.L.U32 R240, R3, 0x2, RZ ;  /* 0x0000000203f07819 */ /* 0x000fe200000006ff */
[----:B------:R-:W-:-:S10]  /*3240*/  IMAD R251, R0, 0x60, RZ ;  /* 0x0000006000fb7824 */ /* 0x000fd400078e02ff */
[----:B------:R-:W-:Y:S05]  /*3250*/  @P1 BRA `(.L_x_939) ;  /* 0x0000000400241947 */ /* 0x000fea0003800000 */
[----:B------:R-:W-:Y:S01]  /*3260*/  ISETP.NE.AND P3, PT, R2, RZ, PT ;  /* 0x000000ff0200720c */ /* 0x000fe20003f65270 */
[----:B------:R-:W-:Y:S01]  /*3270*/  BSSY.RECONVERGENT B3, `(.L_x_940) ;  /* 0x000001c000037945 */ /* 0x000fe20003800200 */
[----:B------:R-:W-:Y:S02]  /*3280*/  ISETP.GE.AND P2, PT, R240, R251, PT ;  /* 0x000000fbf000720c */ /* 0x000fe40003f46270 */
[----:B------:R-:W-:Y:S02]  /*3290*/  CS2R R114, SRZ ;  /* 0x0000000000727805 */ /* 0x000fe4000001ff00 */
[----:B------:R-:W-:-:S07]  /*32a0*/  CS2R R112, SRZ ;  /* 0x0000000000707805 */ /* 0x000fce000001ff00 */
[----:B------:R-:W-:Y:S01]  /*32b0*/  VOTEU.ANY UP0, P3 ;  /* 0x0000000000ff7886 */ /* 0x000fe20001800100 */
[----:B------:R-:W-:Y:S02]  /*32c0*/  PLOP3.LUT P3, PT, PT, PT, UP0, 0x80, 0x8 ;  /* 0x000000000008781c */ /* 0x000fe40003f6f008 */
[----:B------:R-:W-:Y:S01]  /*32d0*/  PLOP3.LUT P4, PT, PT, PT, UP0, 0x80, 0x8 ;  /* 0x000000000008781c */ /* 0x000fe20003f8f008 */
[----:B------:R-:W-:-:S12]  /*32e0*/  @P2 BRA `(.L_x_941) ;  /* 0x0000000000502947 */ /* 0x000fd80003800000 */
[----:B------:R-:W0:Y:S01]  /*32f0*/  S2UR UR42, SR_CTAID.Y ;  /* 0x00000000002a79c3 */ /* 0x000e220000002600 */
[----:B------:R-:W1:Y:S01]  /*3300*/  LDCU.64 UR34, c[0x0][0x3c8] ;  /* 0x00007900ff2277ac */ /* 0x000e620008000a00 */
[----:B0-----:R-:W-:-:S05]  /*3310*/  IMAD R114, R0, UR42, RZ ;  /* 0x0000002a00727c24 */ /* 0x001fca000f8e02ff */
[----:B------:R-:W-:-:S04]  /*3320*/  IADD3 R113, P5, PT, R114, R3, RZ ;  /* 0x0000000372717210 */ /* 0x000fc80007fbe0ff */
[----:B------:R-:W-:Y:S02]  /*3330*/  LEA.HI.X.SX32 R114, R114, RZ, 0x1, P5 ;  /* 0x000000ff72727211 */ /* 0x000fe400028f0eff */
[C---:B-1----:R-:W-:Y:S01]  /*3340*/  LEA R112, P5, R113.reuse, UR34, 0x2 ;  /* 0x0000002271707c11 */ /* 0x042fe2000f8a10ff */
[----:B------:R-:W0:Y:S03]  /*3350*/  LDCU UR34, c[0x0][0x3f8] ;  /* 0x00007f00ff2277ac */ /* 0x000e260008000800 */
[----:B------:R-:W-:-:S05]  /*3360*/  LEA.HI.X R113, R113, UR35, R114, 0x2, P5 ;  /* 0x0000002371717c11 */ /* 0x000fca000a8f1472 */
[----:B------:R0:W2:Y:S02]  /*3370*/  LDG.E R112, desc[UR36][R112.64] ;  /* 0x0000002470707981 */ /* 0x0000a4000c1e1900 */
[----:B0-----:R-:W-:Y:S01]  /*3380*/  IMAD R113, R0, UR34, RZ ;  /* 0x0000002200717c24 */ /* 0x001fe2000f8e02ff */
[----:B------:R-:W0:Y:S03]  /*3390*/  LDCU.64 UR34, c[0x0][0x3b8] ;  /* 0x00007700ff2277ac */ /* 0x000e260008000a00 */
[----:B--2---:R-:W-:Y:S02]  /*33a0*/  IMAD R112, R112, R113, RZ ;  /* 0x0000007170707224 */ /* 0x004fe400078e02ff */
[----:B------:R-:W-:Y:S02]  /*33b0*/  IMAD R113, R0, UR44, RZ ;  /* 0x0000002c00717c24 */ /* 0x000fe4000f8e02ff */
[----:B------:R-:W-:-:S03]  /*33c0*/  IMAD R114, R112, 0x60, R240 ;  /* 0x0000006070727824 */ /* 0x000fc600078e02f0 */
[----:B------:R-:W-:Y:S02]  /*33d0*/  SHF.R.S32.HI R112, RZ, 0x1f, R113 ;  /* 0x0000001fff707819 */ /* 0x000fe40000011471 */
[----:B------:R-:W-:-:S04]  /*33e0*/  IADD3 R113, P5, PT, R114, R113, RZ ;  /* 0x0000007172717210 */ /* 0x000fc80007fbe0ff */
[----:B------:R-:W-:Y:S02]  /*33f0*/  LEA.HI.X.SX32 R114, R114, R112, 0x1, P5 ;  /* 0x0000007072727211 */ /* 0x000fe400028f0eff */
[----:B0-----:R-:W-:-:S04]  /*3400*/  LEA R112, P5, R113, UR34, 0x2 ;  /* 0x0000002271707c11 */ /* 0x001fc8000f8a10ff */
[----:B------:R-:W-:-:S06]  /*3410*/  LEA.HI.X R113, R113, UR35, R114, 0x2, P5 ;  /* 0x0000002371717c11 */ /* 0x000fcc000a8f1472 */
[----:B------:R-:W5:Y:S03]  /*3420*/  LDG.E.128 R112, desc[UR36][R112.64] ;  /* 0x0000002470707981 */ /* 0x000f66000c1e1d00 */
.L_x_941:
[----:B------:R-:W-:Y:S05]  /*3430*/  BSYNC.RECONVERGENT B3 ;  /* 0x0000000000037941 */ /* 0x000fea0003800200 */
.L_x_940:
[----:B------:R-:W0:Y:S01]  /*3440*/  @P3 S2R R238, SR_CTAID.X ;  /* 0x0000000000ee3919 */ /* 0x000e220000002500 */
[----:B------:R-:W-:Y:S01]  /*3450*/  ISETP.NE.AND P5, PT, R2, RZ, PT ;  /* 0x000000ff0200720c */ /* 0x000fe20003fa5270 */
[----:B------:R-:W0:Y:S01]  /*3460*/  @P4 LDC R236, c[0x0][0x3f8] ;  /* 0x0000fe00ffec4b82 */ /* 0x000e220000000800 */
[----:B------:R-:W2:Y:S04]  /*3470*/  LDL R248, [R1+0x54] ;  /* 0x0000540001f87983 */ /* 0x000ea80000100800 */
[----:B------:R-:W3:Y:S04]  /*3480*/  LDL R243, [R1+0x58] ;  /* 0x0000580001f37983 */ /* 0x000ee80000100800 */
[----:B------:R-:W4:Y:S03]  /*3490*/  LDL R242, [R1+0x5c] ;  /* 0x00005c0001f27983 */ /* 0x000f260000100800 */
[----:B------:R-:W-:Y:S01]  /*34a0*/  VOTEU.ANY UP0, P5 ;  /* 0x0000000000ff7886 */ /* 0x000fe20002800100 */
[----:B------:R-:W-:Y:S01]  /*34b0*/  PLOP3.LUT P3, PT, PT, PT, UP0, 0x80, 0x8 ;  /* 0x000000000008781c */ /* 0x000fe20003f6f008 */
[----:B------:R-:W4:Y:S01]  /*34c0*/  LDL R241, [R1+0x50] ;  /* 0x0000500001f17983 */ /* 0x000f220000100800 */
[----:B------:R-:W-:-:S11]  /*34d0*/  PLOP3.LUT P4, PT, PT, PT, UP0, 0x80, 0x8 ;  /* 0x000000000008781c */ /* 0x000fd60003f8f008 */
[----:B0-----:R-:W-:Y:S01]  /*34e0*/  @P3 IMAD R238, R236, UR39, R238 ;  /* 0x00000027ecee3c24 */ /* 0x001fe2000f8e02ee */
[----:B------:R-:W-:Y:S01]  /*34f0*/  PLOP3.LUT P3, PT, PT, PT, UP0, 0x80, 0x8 ;  /* 0x000000000008781c */ /* 0x000fe20003f6f008 */
[----:B------:R-:W0:Y:S01]  /*3500*/  @P4 LDC.64 R236, c[0x0][0x450] ;  /* 0x00011400ffec4b82 */ /* 0x000e220000000a00 */
[----:B------:R-:W-:-:S11]  /*3510*/  PLOP3.LUT P4, PT, PT, PT, UP0, 0x80, 0x8 ;  /* 0x000000000008781c */ /* 0x000fd60003f8f008 */
[----:B------:R-:W-:Y:S01]  /*3520*/  @P3 IMAD R238, R238, 0x60, RZ ;  /* 0x00000060eeee3824 */ /* 0x000fe200078e02ff */
[----:B------:R-:W-:-:S03]  /*3530*/  PLOP3.LUT P3, PT, PT, PT, UP0, 0x80, 0x8 ;  /* 0x000000000008781c */ /* 0x000fc60003f6f008 */
[----:B0-----:R-:W-:-:S10]  /*3540*/  @P4 IMAD.WIDE R236, R238, 0x4, R236 ;  /* 0x00000004eeec4825 */ /* 0x001fd400078e02ec */
[----:B------:R-:W4:Y:S01]  /*3550*/  @P3 LDG.E.128 R236, desc[UR36][R236.64] ;  /* 0x00000024ecec3981 */ /* 0x000f22000c1e1d00 */
[----:B------:R-:W-:Y:S02]  /*3560*/  PLOP3.LUT P3, PT, PT, PT, UP0, 0x80, 0x8 ;  /* 0x000000000008781c */ /* 0x000fe40003f6f008 */
[----:B------:R-:W-:Y:S02]  /*3570*/  PLOP3.LUT P4, PT, PT, PT, UP0, 0x80, 0x8 ;  /* 0x000000000008781c */ /* 0x000fe40003f8f008 */
[----:B------:R-:W-:Y:S01]  /*3580*/  PLOP3.LUT P5, PT, PT, PT, UP0, 0x80, 0x8 ;  /* 0x000000000008781c */ /* 0x000fe20003faf008 */
[----:B--2--5:R-:W-:Y:S01]  /*3590*/  FADD.FTZ R113, R248, R113 ;  /* 0x00000071f8717221 */ /* 0x024fe20000010000 */
[----:B---3--:R-:W-:Y:S01]  /*35a0*/  FADD.FTZ R114, R243, R114 ;  /* 0x00000072f3727221 */ /* 0x008fe20000010000 */
[----:B----4-:R-:W-:Y:S01]  /*35b0*/  FADD.FTZ R115, R242, R115 ;  /* 0x00000073f2737221 */ /* 0x010fe20000010000 */
[----:B------:R-:W-:-:S05]  /*35c0*/  FADD.FTZ R112, R241, R112 ;  /* 0x00000070f1707221 */ /* 0x000fca0000010000 */
[----:B------:R-:W-:Y:S01]  /*35d0*/  @P3 FMUL.FTZ R113, R113, R237 ;  /* 0x000000ed71713220 */ /* 0x000fe20000410000 */
[----:B------:R-:W-:Y:S01]  /*35e0*/  PLOP3.LUT P3, PT, PT, PT, UP0, 0x80, 0x8 ;  /* 0x000000000008781c */ /* 0x000fe20003f6f008 */
[----:B------:R-:W-:Y:S02]  /*35f0*/  @P4 FMUL.FTZ R115, R115, R239 ;  /* 0x000000ef73734220 */ /* 0x000fe40000410000 */
[----:B------:R-:W-:-:S10]  /*3600*/  @P5 FMUL.FTZ R112, R112, R236 ;  /* 0x000000ec70705220 */ /* 0x000fd40000410000 */
[----:B------:R-:W-:Y:S01]  /*3610*/  @P3 FMUL.FTZ R114, R114, R238 ;  /* 0x000000ee72723220 */ /* 0x000fe20000410000 */
[----:B------:R-:W-:Y:S06]  /*3620*/  @P2 BRA `(.L_x_939) ;  /* 0x0000000000302947 */ /* 0x000fec0003800000 */
[----:B------:R-:W-:Y:S01]  /*3630*/  S2UR UR34, SR_CTAID.Y ;  /* 0x00000000002279c3 */ /* 0x000fe20000002600 */
[----:B------:R-:W0:Y:S07]  /*3640*/  LDCU UR42, c[0x0][0x3f8] ;  /* 0x00007f00ff2a77ac */ /* 0x000e2e0008000800 */
[----:B------:R-:W0:Y:S02]  /*3650*/  S2UR UR35, SR_CTAID.X ;  /* 0x00000000002379c3 */ /* 0x000e240000002500 */
[----:B0-----:R-:W-:Y:S01]  /*3660*/  UIMAD UR42, UR34, UR42, UR35 ;  /* 0x0000002a222a72a4 */ /* 0x001fe2000f8e0223 */
[----:B------:R-:W0:Y:S05]  /*3670*/  LDCU.64 UR34, c[0x0][0x3b8] ;  /* 0x00007700ff2277ac */ /* 0x000e2a0008000a00 */
[----:B------:R-:W-:-:S04]  /*3680*/  IMAD R238, R0, UR42, RZ ;  /* 0x0000002a00ee7c24 */ /* 0x000fc8000f8e02ff */
[----:B------:R-:W-:-:S05]  /*3690*/  IMAD R238, R238, 0x60, RZ ;  /* 0x00000060eeee7824 */ /* 0x000fca00078e02ff */
[----:B------:R-:W-:-:S04]  /*36a0*/  IADD3 R237, P2, PT, R240, R238, RZ ;  /* 0x000000eef0ed7210 */ /* 0x000fc80007f5e0ff */
[----:B------:R-:W-:Y:S02]  /*36b0*/  LEA.HI.X.SX32 R238, R238, RZ, 0x1, P2 ;  /* 0x000000ffeeee7211 */ /* 0x000fe400010f0eff */
[----:B0-----:R-:W-:-:S04]  /*36c0*/  LEA R236, P2, R237, UR34, 0x2 ;  /* 0x00000022edec7c11 */ /* 0x001fc8000f8410ff */
[----:B------:R-:W-:-:S05]  /*36d0*/  LEA.HI.X R237, R237, UR35, R238, 0x2, P2 ;  /* 0x00000023eded7c11 */ /* 0x000fca00090f14ee */
[----:B------:R0:W-:Y:S04]  /*36e0*/  STG.E.128 desc[UR36][R236.64], R112 ;  /* 0x00000070ec007986 */ /* 0x0001e8000c101d24 */
.L_x_939:
[----:B------:R-:W-:Y:S05]  /*36f0*/  BSYNC.RECONVERGENT B2 ;  /* 0x0000000000027941 */ /* 0x000fea0003800200 */
.L_x_938:
[----:B------:R-:W-:Y:S01]  /*3700*/  BSSY.RECONVERGENT B2, `(.L_x_942) ;  /* 0x000004f000027945 */ /* 0x000fe20003800200 */
[----:B------:R-:W-:-:S03]  /*3710*/  IMAD.IADD R241, R3, 0x1, R0 ;  /* 0x0000000103f17824 */ /* 0x000fc600078e0200 */
[----:B------:R-:W-:Y:S05]  /*3720*/  @P1 BRA `(.L_x_943) ;  /* 0x0000000400301947 */ /* 0x000fea0003800000 */
[----:B------:R-:W-:Y:S01]  /*3730*/  IMAD.SHL.U32 R242, R241, 0x4, RZ ;  /* 0x00000004f1f27824 */ /* 0x000fe200078e00ff */
[----:B------:R-:W-:Y:S01]  /*3740*/  ISETP.NE.AND P2, PT, R2, RZ, PT ;  /* 0x000000ff0200720c */ /* 0x000fe20003f45270 */
[----:B------:R-:W-:Y:S01]  /*3750*/  BSSY.RECONVERGENT B3, `(.L_x_944) ;  /* 0x000001c000037945 */ /* 0x000fe20003800200 */
[----:B------:R-:W-:Y:S02]  /*3760*/  CS2R R6, SRZ ;  /* 0x0000000000067805 */ /* 0x000fe4000001ff00 */
[----:B------:R-:W-:Y:S02]  /*3770*/  CS2R R4, SRZ ;  /* 0x0000000000047805 */ /* 0x000fe4000001ff00 */
[----:B------:R-:W-:-:S07]  /*3780*/  ISETP.GE.AND P3, PT, R242, R251, PT ;  /* 0x000000fbf200720c */ /* 0x000fce0003f66270 */
[----:B------:R-:W-:Y:S01]  /*3790*/  VOTEU.ANY UP0, P2 ;  /* 0x0000000000ff7886 */ /* 0x000fe20001000100 */
[----:B------:R-:W-:Y:S02]  /*37a0*/  PLOP3.LUT P2, PT, PT, PT, UP0, 0x80, 0x8 ;  /* 0x000000000008781c */ /* 0x000fe40003f4f008 */
[----:B------:R-:W-:-:S03]  /*37b0*/  PLOP3.LUT P4, PT, PT, PT, UP0, 0x80, 0x8 ;  /* 0x000000000008781c */ /* 0x000fc60003f8f008 */
[----:B------:R-:W-:Y:S10]  /*37c0*/  @P3 BRA `(.L_x_945) ;  /* 0x0000000000503947 */ /* 0x000ff40003800000 */
[----:B------:R-:W1:Y:S01]  /*37d0*/  S2UR UR42, SR_CTAID.Y ;  /* 0x00000000002a79c3 */ /* 0x000e620000002600 */
[----:B------:R-:W2:Y:S01]  /*37e0*/  LDCU.64 UR34, c[0x0][0x3c8] ;  /* 0x00007900ff2277ac */ /* 0x000ea20008000a00 */
[----:B-1----:R-:W-:Y:S01]  /*37f0*/  IMAD R6, R0, UR42, RZ ;  /* 0x0000002a00067c24 */ /* 0x002fe2000f8e02ff */
[----:B------:R-:W1:Y:S04]  /*3800*/  LDCU UR42, c[0x0][0x3f8] ;  /* 0x00007f00ff2a77ac */ /* 0x000e680008000800 */
[----:B------:R-:W-:-:S04]  /*3810*/  IADD3 R5, P5, PT, R6, R3, RZ ;  /* 0x0000000306057210 */ /* 0x000fc80007fbe0ff */
[----:B------:R-:W-:Y:S02]  /*3820*/  LEA.HI.X.SX32 R6, R6, RZ, 0x1, P5 ;  /* 0x000000ff06067211 */ /* 0x000fe400028f0eff */
[----:B--2---:R-:W-:-:S04]  /*3830*/  LEA R4, P5, R5, UR34, 0x2 ;  /* 0x0000002205047c11 */ /* 0x004fc8000f8a10ff */
[----:B------:R-:W-:Y:S01]  /*3840*/  LEA.HI.X R5, R5, UR35, R6, 0x2, P5 ;  /* 0x0000002305057c11 */ /* 0x000fe2000a8f1406 */
[----:B------:R-:W2:Y:S04]  /*3850*/  LDCU.64 UR34, c[0x0][0x3b8] ;  /* 0x00007700ff2277ac */ /* 0x000ea80008000a00 */
[----:B------:R1:W3:Y:S01]  /*3860*/  LDG.E R4, desc[UR36][R4.64] ;  /* 0x0000002404047981 */ /* 0x0002e2000c1e1900 */
[C---:B------:R-:W-:Y:S02]  /*3870*/  IMAD R6, R0.reuse, UR44, RZ ;  /* 0x0000002c00067c24 */ /* 0x040fe4000f8e02ff */
[----:B-1----:R-:W-:-:S04]  /*3880*/  IMAD R5, R0, UR42, RZ ;  /* 0x0000002a00057c24 */ /* 0x002fc8000f8e02ff */
[----:B---3--:R-:W-:-:S04]  /*3890*/  IMAD R5, R5, R4, RZ ;  /* 0x0000000405057224 */ /* 0x008fc800078e02ff */
[----:B------:R-:W-:-:S05]  /*38a0*/  IMAD R5, R5, 0x60, R242 ;  /* 0x0000006005057824 */ /* 0x000fca00078e02f2 */
[----:B------:R-:W-:Y:S02]  /*38b0*/  SHF.R.S32.HI R4, RZ, 0x1f, R5 ;  /* 0x0000001fff047819 */ /* 0x000fe40000011405 */
[----:B------:R-:W-:-:S04]  /*38c0*/  IADD3 R5, P5, PT, R6, R5, RZ ;  /* 0x0000000506057210 */ /* 0x000fc80007fbe0ff */
[----:B------:R-:W-:Y:S02]  /*38d0*/  LEA.HI.X.SX32 R6, R6, R4, 0x1, P5 ;  /* 0x0000000406067211 */ /* 0x000fe400028f0eff */
[----:B--2---:R-:W-:-:S04]  /*38e0*/  LEA R4, P5, R5, UR34, 0x2 ;  /* 0x0000002205047c11 */ /* 0x004fc8000f8a10ff */
[----:B------:R-:W-:-:S06]  /*38f0*/  LEA.HI.X R5, R5, UR35, R6, 0x2, P5 ;  /* 0x0000002305057c11 */ /* 0x000fcc000a8f1406 */
[----:B------:R-:W5:Y:S03]  /*3900*/  LDG.E.128 R4, desc[UR36][R4.64] ;  /* 0x0000002404047981 */ /* 0x000f66000c1e1d00 */
.L_x_945:
[----:B------:R-:W-:Y:S05]  /*3910*/  BSYNC.RECONVERGENT B3 ;  /* 0x0000000000037941 */ /* 0x000fea0003800200 */
.L_x_944:
[----:B------:R-:W1:Y:S01]  /*3920*/  @P2 S2R R238, SR_CTAID.X ;  /* 0x0000000000ee2919 */ /* 0x000e620000002500 */
[----:B------:R-:W-:Y:S01]  /*3930*/  ISETP.NE.AND P5, PT, R2, RZ, PT ;  /* 0x000000ff0200720c */ /* 0x000fe20003fa5270 */
[----:B0-----:R-:W1:Y:S01]  /*3940*/  @P4 LDC R236, c[0x0][0x3f8] ;  /* 0x0000fe00ffec4b82 */ /* 0x001e620000000800 */
[----:B------:R-:W2:Y:S04]  /*3950*/  LDL R0, [R1+0x44] ;  /* 0x0000440001007983 */ /* 0x000ea80000100800 */
[----:B------:R-:W3:Y:S04]  /*3960*/  LDL R248, [R1+0x4c] ;  /* 0x00004c0001f87983 */ /* 0x000ee80000100800 */
[----:B------:R-:W4:Y:S03]  /*3970*/  LDL R243, [R1+0x40] ;  /* 0x0000400001f37983 */ /* 0x000f260000100800 */
[----:B------:R-:W-:Y:S01]  /*3980*/  VOTEU.ANY UP0, P5 ;  /* 0x0000000000ff7886 */ /* 0x000fe20002800100 */
[----:B------:R-:W-:-:S02]  /*3990*/  PLOP3.LUT P2, PT, PT, PT, UP0, 0x80, 0x8 ;  /* 0x000000000008781c */ /* 0x000fc40003f4f008 */
[----:B------:R-:W-:-:S11]  /*39a0*/  PLOP3.LUT P4, PT, PT, PT, UP0, 0x80, 0x8 ;  /* 0x000000000008781c */ /* 0x000fd60003f8f008 */
[----:B-1----:R-:W-:Y:S01]  /*39b0*/  @P2 IMAD R238, R236, UR39, R238 ;  /* 0x00000027ecee2c24 */ /* 0x002fe2000f8e02ee */
[----:B------:R-:W-:Y:S01]  /*39c0*/  PLOP3.LUT P2, PT, PT, PT, UP0, 0x80, 0x8 ;  /* 0x000000000008781c */ /* 0x000fe20003f4f008 */
[----:B------:R-:W0:Y:S01]  /*39d0*/  @P4 LDC.64 R236, c[0x0][0x450] ;  /* 0x00011400ffec4b82 */ /* 0x000e220000000a00 */
[----:B------:R-:W-:-:S11]  /*39e0*/  PLOP3.LUT P4, PT, PT, PT, UP0, 0x80, 0x8 ;  /* 0x000000000008781c */ /* 0x000fd60003f8f008 */
[----:B------:R-:W-:Y:S01]  /*39f0*/  @P2 IMAD R238, R238, 0x60, RZ ;  /* 0x00000060eeee2824 */ /* 0x000fe200078e02ff */
[----:B------:R-:W-:-:S03]  /*3a00*/  PLOP3.LUT P2, PT, PT, PT, UP0, 0x80, 0x8 ;  /* 0x000000000008781c */ /* 0x000fc60003f4f008 */
[----:B0-----:R-:W-:-:S10]  /*3a10*/  @P4 IMAD.WIDE R236, R238, 0x4, R236 ;  /* 0x00000004eeec4825 */ /* 0x001fd400078e02ec */
[----:B------:R-:W3:Y:S01]  /*3a20*/  @P2 LDG.E.128 R236, desc[UR36][R236.64+0x10] ;  /* 0x00001024ecec2981 */ /* 0x000ee2000c1e1d00 */
[----:B------:R-:W-:Y:S01]  /*3a30*/  PLOP3.LUT P2, PT, PT, PT, UP0, 0x80, 0x8 ;  /* 0x000000000008781c */ /* 0x000fe20003f4f008 */
[----:B--2--5:R-:W-:Y:S02]  /*3a40*/  FADD.FTZ R5, R0, R5 ;  /* 0x0000000500057221 */ /* 0x024fe40000010000 */
[----:B------:R-:W1:Y:S10]  /*3a50*/  LDC R0, c[0x0][0x3f4] ;  /* 0x0000fd00ff007b82 */ /* 0x000e740000000800 */
[----:B---3--:R-:W-:-:S02]  /*3a60*/  @P2 FMUL.FTZ R5, R5, R237 ;  /* 0x000000ed05052220 */ /* 0x008fc40000410000 */
[----:B------:R-:W2:Y:S01]  /*3a70*/  LDL R237, [R1+0x48] ;  /* 0x0000480001ed7983 */ /* 0x000ea20000100800 */
[----:B------:R-:W-:Y:S01]  /*3a80*/  PLOP3.LUT P2, PT, PT, PT, UP0, 0x80, 0x8 ;  /* 0x000000000008781c */ /* 0x000fe20003f4f008 */
[----:B------:R-:W-:Y:S01]  /*3a90*/  FADD.FTZ R7, R248, R7 ;  /* 0x00000007f8077221 */ /* 0x000fe20000010000 */
[----:B------:R-:W-:Y:S01]  /*3aa0*/  PLOP3.LUT P4, PT, PT, PT, UP0, 0x80, 0x8 ;  /* 0x000000000008781c */ /* 0x000fe20003f8f008 */
[----:B----4-:R-:W-:Y:S01]  /*3ab0*/  FADD.FTZ R4, R243, R4 ;  /* 0x00000004f3047221 */ /* 0x010fe20000010000 */
[----:B------:R-:W-:-:S11]  /*3ac0*/  PLOP3.LUT P5, PT, PT, PT, UP0, 0x80, 0x8 ;  /* 0x000000000008781c */ /* 0x000fd60003faf008 */
[----:B------:R-:W-:Y:S02]  /*3ad0*/  @P4 FMUL.FTZ R7, R7, R239 ;  /* 0x000000ef07074220 */ /* 0x000fe40000410000 */
[----:B------:R-:W-:Y:S01]  /*3ae0*/  @P5 FMUL.FTZ R4, R4, R236 ;  /* 0x000000ec04045220 */ /* 0x000fe20000410000 */
[----:B--2---:R-:W-:-:S04]  /*3af0*/  FADD.FTZ R6, R237, R6 ;  /* 0x00000006ed067221 */ /* 0x004fc80000010000 */
[----:B------:R-:W-:Y:S01]  /*3b00*/  @P2 FMUL.FTZ R6, R6, R238 ;  /* 0x000000ee06062220 */ /* 0x000fe20000410000 */
[----:B-1----:R-:W-:Y:S06]  /*3b10*/  @P3 BRA `(.L_x_943) ;  /* 0x0000000000343947 */ /* 0x002fec0003800000 */
[----:B------:R-:W-:Y:S01]  /*3b20*/  S2UR UR34, SR_CTAID.Y ;  /* 0x00000000002279c3 */ /* 0x000fe20000002600 */
[----:B------:R-:W0:Y:S01]  /*3b30*/  LDCU UR42, c[0x0][0x3f8] ;  /* 0x00007f00ff2a77ac */ /* 0x000e220008000800 */
[----:B------:R-:W-:-:S06]  /*3b40*/  SHF.R.S32.HI R238, RZ, 0x1f, R242 ;  /* 0x0000001fffee7819 */ /* 0x000fcc00000114f2 */
[----:B------:R-:W0:Y:S02]  /*3b50*/  S2UR UR35, SR_CTAID.X ;  /* 0x00000000002379c3 */ /* 0x000e240000002500 */
[----:B0-----:R-:W-:Y:S01]  /*3b60*/  UIMAD UR42, UR34, UR42, UR35 ;  /* 0x0000002a222a72a4 */ /* 0x001fe2000f8e0223 */
[----:B------:R-:W0:Y:S05]  /*3b70*/  LDCU.64 UR34, c[0x0][0x3b8] ;  /* 0x00007700ff2277ac */ /* 0x000e2a0008000a00 */
[----:B------:R-:W-:-:S04]  /*3b80*/  IMAD R236, R0, UR42, RZ ;  /* 0x0000002a00ec7c24 */ /* 0x000fc8000f8e02ff */
[----:B------:R-:W-:-:S05]  /*3b90*/  IMAD R236, R236, 0x60, RZ ;  /* 0x00000060ecec7824 */ /* 0x000fca00078e02ff */
[----:B------:R-:W-:-:S04]  /*3ba0*/  IADD3 R237, P2, PT, R236, R242, RZ ;  /* 0x000000f2eced7210 */ /* 0x000fc80007f5e0ff */
[----:B------:R-:W-:Y:S02]  /*3bb0*/  LEA.HI.X.SX32 R238, R236, R238, 0x1, P2 ;  /* 0x000000eeecee7211 */ /* 0x000fe400010f0eff */
[----:B0-----:R-:W-:-:S04]  /*3bc0*/  LEA R236, P2, R237, UR34, 0x2 ;  /* 0x00000022edec7c11 */ /* 0x001fc8000f8410ff */
[----:B------:R-:W-:-:S05]  /*3bd0*/  LEA.HI.X R237, R237, UR35, R238, 0x2, P2 ;  /* 0x00000023eded7c11 */ /* 0x000fca00090f14ee */
[----:B------:R1:W-:Y:S04]  /*3be0*/  STG.E.128 desc[UR36][R236.64], R4 ;  /* 0x00000004ec007986 */ /* 0x0003e8000c101d24 */
.L_x_943:
[----:B------:R-:W-:Y:S05]  /*3bf0*/  BSYNC.RECONVERGENT B2 ;  /* 0x0000000000027941 */ /* 0x000fea0003800200 */
.L_x_942:
[----:B------:R-:W-:Y:S04]  /*3c00*/  BSSY.RECONVERGENT B2, `(.L_x_946) ;  /* 0x000004e000027945 */ /* 0x000fe80003800200 */
[----:B------:R-:W-:Y:S05]  /*3c10*/  @P1 BRA `(.L_x_947) ;  /* 0x0000000400301947 */ /* 0x000fea0003800000 */
[----:B------:R-:W-:Y:S01]  /*3c20*/  IMAD R242, R0, 0x8, R240 ;  /* 0x0000000800f27824 */ /* 0x000fe200078e02f0 */
        /* <DEDUP_REMOVED lines=9> */
[----:B------:R-:W2:Y:S01]  /*3cc0*/  S2UR UR42, SR_CTAID.Y ;  /* 0x00000000002a79c3 */ /* 0x000ea20000002600 */
[----:B------:R-:W3:Y:S01]  /*3cd0*/  LDCU.64 UR34, c[0x0][0x3c8] ;  /* 0x00007900ff2277ac */ /* 0x000ee20008000a00 */
[----:B--2---:R-:W-:Y:S01]  /*3ce0*/  IMAD R118, R0, UR42, RZ ;  /* 0x0000002a00767c24 */ /* 0x004fe2000f8e02ff */
[----:B------:R-:W2:Y:S04]  /*3cf0*/  LDCU UR42, c[0x0][0x3f8] ;  /* 0x00007f00ff2a77ac */ /* 0x000ea80008000800 */
[----:B------:R-:W-:-:S04]  /*3d00*/  IADD3 R117, P4, PT, R118, R3, RZ ;  /* 0x0000000376757210 */ /* 0x000fc80007f9e0ff */
[----:B------:R-:W-:Y:S02]  /*3d10*/  LEA.HI.X.SX32 R118, R118, RZ, 0x1, P4 ;  /* 0x000000ff76767211 */ /* 0x000fe400020f0eff */
[----:B---3--:R-:W-:-:S04]  /*3d20*/  LEA R116, P4, R117, UR34, 0x2 ;  /* 0x0000002275747c11 */ /* 0x008fc8000f8810ff */
[----:B------:R-:W-:Y:S01]  /*3d30*/  LEA.HI.X R117, R117, UR35, R118, 0x2, P4 ;  /* 0x0000002375757c11 */ /* 0x000fe2000a0f1476 */
[----:B------:R-:W3:Y:S04]  /*3d40*/  LDCU.64 UR34, c[0x0][0x3b8] ;  /* 0x00007700ff2277ac */ /* 0x000ee80008000a00 */
[----:B------:R2:W4:Y:S01]  /*3d50*/  LDG.E R116, desc[UR36][R116.64] ;  /* 0x0000002474747981 */ /* 0x000522000c1e1900 */
[C---:B------:R-:W-:Y:S02]  /*3d60*/  IMAD R118, R0.reuse, UR44, RZ ;  /* 0x0000002c00767c24 */ /* 0x040fe4000f8e02ff */
[----:B--2---:R-:W-:-:S04]  /*3d70*/  IMAD R117, R0, UR42, RZ ;  /* 0x0000002a00757c24 */ /* 0x004fc8000f8e02ff */
[----:B----4-:R-:W-:-:S04]  /*3d80*/  IMAD R117, R117, R116, RZ ;  /* 0x0000007475757224 */ /* 0x010fc800078e02ff */
[----:B------:R-:W-:-:S05]  /*3d90*/  IMAD R117, R117, 0x60, R242 ;  /* 0x0000006075757824 */ /* 0x000fca00078e02f2 */
[----:B------:R-:W-:Y:S02]  /*3da0*/  SHF.R.S32.HI R116, RZ, 0x1f, R117 ;  /* 0x0000001fff747819 */ /* 0x000fe40000011475 */
[----:B------:R-:W-:-:S04]  /*3db0*/  IADD3 R117, P4, PT, R118, R117, RZ ;  /* 0x0000007576757210 */ /* 0x000fc80007f9e0ff */
[----:B------:R-:W-:Y:S02]  /*3dc0*/  LEA.HI.X.SX32 R118, R118, R116, 0x1, P4 ;  /* 0x0000007476767211 */ /* 0x000fe400020f0eff */
[----:B---3--:R-:W-:-:S04]  /*3dd0*/  LEA R116, P4, R117, UR34, 0x2 ;  /* 0x0000002275747c11 */ /* 0x008fc8000f8810ff */
[----:B------:R-:W-:-:S06]  /*3de0*/  LEA.HI.X R117, R117, UR35, R118, 0x2, P4 ;  /* 0x0000002375757c11 */ /* 0x000fcc000a0f1476 */
[----:B------:R-:W5:Y:S03]  /*3df0*/  LDG.E.128 R116, desc[UR36][R116.64] ;  /* 0x0000002474747981 */ /* 0x000f66000c1e1d00 */
.L_x_949:
[----:B------:R-:W-:Y:S05]  /*3e00*/  BSYNC.RECONVERGENT B3 ;  /* 0x0000000000037941 */ /* 0x000fea0003800200 */
.L_x_948:
[----:B------:R-:W2:Y:S01]  /*3e10*/  @P2 S2R R238, SR_CTAID.X ;  /* 0x0000000000ee2919 */ /* 0x000ea20000002500 */
[----:B01----:R-:W2:Y:S01]  /*3e20*/  @P3 LDC R236, c[0x0][0x3f8] ;  /* 0x0000fe00ffec3b82 */ /* 0x003ea20000000800 */
[----:B------:R-:W-:Y:S01]  /*3e30*/  VOTEU.ANY UP0, P5 ;  /* 0x0000000000ff7886 */ /* 0x000fe20002800100 */
[----:B------:R-:W-:Y:S01]  /*3e40*/  PLOP3.LUT P2, PT, PT, PT, UP0, 0x80, 0x8 ;  /* 0x000000000008781c */ /* 0x000fe20003f4f008 */
[----:B------:R-:W3:Y:S01]  /*3e50*/  LDL R0, [R1+0x34] ;  /* 0x0000340001007983 */ /* 0x000ee20000100800 */
[----:B------:R-:W-:Y:S02]  /*3e60*/  PLOP3.LUT P3, PT, PT, PT, UP0, 0x80, 0x8 ;  /* 0x000000000008781c */ /* 0x000fe40003f6f008 */
[----:B------:R-:W-:Y:S01]  /*3e70*/  PLOP3.LUT P4, PT, PT, PT, UP0, 0x80, 0x8 ;  /* 0x000000000008781c */ /* 0x000fe20003f8f008 */
[----:B------:R-:W4:Y:S04]  /*3e80*/  LDL R248, [R1+0x3c] ;  /* 0x00003c0001f87983 */ /* 0x000f280000100800 */
[----:B------:R-:W4:Y:S04]  /*3e90*/  LDL R243, [R1+0x30] ;  /* 0x0000300001f37983 */ /* 0x000f280000100800 */
[----:B--2---:R-:W-:Y:S01]  /*3ea0*/  @P2 IMAD R238, R236, UR39, R238 ;  /* 0x00000027ecee2c24 */ /* 0x004fe2000f8e02ee */
[----:B------:R-:W-:Y:S01]  /*3eb0*/  PLOP3.LUT P2, PT, PT, PT, UP0, 0x80, 0x8 ;  /* 0x000000000008781c */ /* 0x000fe20003f4f008 */
[----:B------:R-:W0:Y:S01]  /*3ec0*/  @P3 LDC.64 R236, c[0x0][0x450] ;  /* 0x00011400ffec3b82 */ /* 0x000e220000000a00 */
[----:B------:R-:W-:-:S11]  /*3ed0*/  PLOP3.LUT P3, PT, PT, PT, UP0, 0x80, 0x8 ;  /* 0x000000000008781c */ /* 0x000fd60003f6f008 */
[----:B------:R-:W-:-:S04]  /*3ee0*/  @P2 IMAD R238, R238, 0x60, RZ ;  /* 0x00000060eeee2824 */ /* 0x000fc800078e02ff */
[----:B0-----:R-:W-:-:S06]  /*3ef0*/  @P3 IMAD.WIDE R236, R238, 0x4, R236 ;  /* 0x00000004eeec3825 */ /* 0x001fcc00078e02ec */
[----:B------:R-:W2:Y:S01]  /*3f00*/  @P4 LDG.E.128 R236, desc[UR36][R236.64+0x20] ;  /* 0x00002024ecec4981 */ /* 0x000ea2000c1e1d00 */
[----:B------:R-:W-:Y:S01]  /*3f10*/  PLOP3.LUT P2, PT, PT, PT, UP0, 0x80, 0x8 ;  /* 0x000000000008781c */ /* 0x000fe20003f4f008 */
[----:B---3-5:R-:W-:Y:S01]  /*3f20*/  FADD.FTZ R117, R0, R117 ;  /* 0x0000007500757221 */ /* 0x028fe20000010000 */
[----:B------:R-:W-:Y:S01]  /*3f30*/  PLOP3.LUT P4, PT, PT, PT, UP0, 0x80, 0x8 ;  /* 0x000000000008781c */ /* 0x000fe20003f8f008 */
[----:B------:R-:W3:Y:S10]  /*3f40*/  LDC R0, c[0x0][0x3f4] ;  /* 0x0000fd00ff007b82 */ /* 0x000ef40000000800 */
[----:B--2---:R-:W-:-:S02]  /*3f50*/  @P2 FMUL.FTZ R117, R117, R237 ;  /* 0x000000ed75752220 */ /* 0x004fc40000410000 */
[----:B------:R-:W2:Y:S01]  /*3f60*/  LDL R237, [R1+0x38] ;  /* 0x0000380001ed7983 */ /* 0x000ea20000100800 */
[----:B------:R-:W-:Y:S01]  /*3f70*/  PLOP3.LUT P2, PT, PT, PT, UP0, 0x80, 0x8 ;  /* 0x000000000008781c */ /* 0x000fe20003f4f008 */
[----:B----4-:R-:W-:Y:S01]  /*3f80*/  FADD.FTZ R119, R248, R119 ;  /* 0x00000077f8777221 */ /* 0x010fe20000010000 */
[----:B------:R-:W-:Y:S01]  /*3f90*/  PLOP3.LUT P3, PT, PT, PT, UP0, 0x80, 0x8 ;  /* 0x000000000008781c */ /* 0x000fe20003f6f008 */
[----:B------:R-:W-:-:S10]  /*3fa0*/  FADD.FTZ R116, R243, R116 ;  /* 0x00000074f3747221 */ /* 0x000fd40000010000 */
[----:B------:R-:W-:Y:S02]  /*3fb0*/  @P2 FMUL.FTZ R119, R119, R239 ;  /* 0x000000ef77772220 */ /* 0x000fe40000410000 */
[----:B------:R-:W-:Y:S01]  /*3fc0*/  @P3 FMUL.FTZ R116, R116, R236 ;  /* 0x000000ec74743220 */ /* 0x000fe20000410000 */
[----:B--2---:R-:W-:-:S04]  /*3fd0*/  FADD.FTZ R118, R237, R118 ;  /* 0x00000076ed767221 */ /* 0x004fc80000010000 */
[----:B------:R-:W-:Y:S01]  /*3fe0*/  @P4 FMUL.FTZ R118, R118, R238 ;  /* 0x000000ee76764220 */ /* 0x000fe20000410000 */
[----:B------:R-:W-:-:S13]  /*3ff0*/  ISETP.GE.AND P4, PT, R242, R251, PT ;  /* 0x000000fbf200720c */ /* 0x000fda0003f86270 */
[----:B---3--:R-:W-:Y:S05]  /*4000*/  @P4 BRA `(.L_x_947) ;  /* 0x0000000000344947 */ /* 0x008fea0003800000 */
        /* <DEDUP_REMOVED lines=13> */
.L_x_947:
[----:B------:R-:W-:Y:S05]  /*40e0*/  BSYNC.RECONVERGENT B2 ;  /* 0x0000000000027941 */ /* 0x000fea0003800200 */
.L_x_946:
[----:B------:R-:W-:Y:S04]  /*40f0*/  BSSY.RECONVERGENT B2, `(.L_x_950) ;  /* 0x000004f000027945 */ /* 0x000fe80003800200 */
[----:B------:R-:W-:Y:S05]  /*4100*/  @P1 BRA `(.L_x_951) ;  /* 0x0000000400341947 */ /* 0x000fea0003800000 */
[----:B------:R-:W-:Y:S01]  /*4110*/  IMAD.SHL.U32 R120, R241, 0x4, RZ ;  /* 0x00000004f1787824 */ /* 0x000fe200078e00ff */
[----:B------:R-:W-:Y:S01]  /*4120*/  ISETP.NE.AND P5, PT, R2, RZ, PT ;  /* 0x000000ff0200720c */ /* 0x000fe20003fa5270 */
[----:B------:R-:W-:Y:S01]  /*4130*/  BSSY.RECONVERGENT B3, `(.L_x_952) ;  /* 0x000001d000037945 */ /* 0x000fe20003800200 */
[----:B------:R-:W-:Y:S01]  /*4140*/  CS2R R122, SRZ ;  /* 0x00000000007a7805 */ /* 0x000fe2000001ff00 */
[----:B------:R-:W-:Y:S01]  /*4150*/  IMAD R242, R0, 0x8, R120 ;  /* 0x0000000800f27824 */ /* 0x000fe200078e0278 */
[----:B------:R-:W-:-:S04]  /*4160*/  CS2R R120, SRZ ;  /* 0x0000000000787805 */ /* 0x000fc8000001ff00 */
[----:B------:R-:W-:-:S05]  /*4170*/  ISETP.GE.AND P4, PT, R242, R251, PT ;  /* 0x000000fbf200720c */ /* 0x000fca0003f86270 */
[----:B------:R-:W-:Y:S01]  /*4180*/  VOTEU.ANY UP0, P5 ;  /* 0x0000000000ff7886 */ /* 0x000fe20002800100 */
[----:B------:R-:W-:Y:S02]  /*4190*/  PLOP3.LUT P2, PT, PT, PT, UP0, 0x80, 0x8 ;  /* 0x000000000008781c */ /* 0x000fe40003f4f008 */
[----:B------:R-:W-:-:S05]  /*41a0*/  PLOP3.LUT P3, PT, PT, PT, UP0, 0x80, 0x8 ;  /* 0x000000000008781c */ /* 0x000fca0003f6f008 */
[----:B------:R-:W-:Y:S08]  /*41b0*/  @P4 BRA `(.L_x_953) ;  /* 0x0000000000504947 */ /* 0x000ff00003800000 */
[----:B------:R-:W3:Y:S01]  /*41c0*/  S2UR UR42, SR_CTAID.Y ;  /* 0x00000000002a79c3 */ /* 0x000ee20000002600 */
[----:B------:R-:W4:Y:S01]  /*41d0*/  LDCU.64 UR34, c[0x0][0x3c8] ;  /* 0x00007900ff2277ac */ /* 0x000f220008000a00 */
[----:B---3--:R-:W-:Y:S01]  /*41e0*/  IMAD R122, R0, UR42, RZ ;  /* 0x0000002a007a7c24 */ /* 0x008fe2000f8e02ff */
[----:B------:R-:W3:Y:S04]  /*41f0*/  LDCU UR42, c[0x0][0x3f8] ;  /* 0x00007f00ff2a77ac */ /* 0x000ee80008000800 */
[----:B------:R-:W-:-:S04]  /*4200*/  IADD3 R121, P4, PT, R122, R3, RZ ;  /* 0x000000037a797210 */ /* 0x000fc80007f9e0ff */
[----:B------:R-:W-:Y:S02]  /*4210*/  LEA.HI.X.SX32 R122, R122, RZ, 0x1, P4 ;  /* 0x000000ff7a7a7211 */ /* 0x000fe400020f0eff */
[----:B----4-:R-:W-:-:S04]  /*4220*/  LEA R120, P4, R121, UR34, 0x2 ;  /* 0x0000002279787c11 */ /* 0x010fc8000f8810ff */
[----:B------:R-:W-:Y:S01]  /*4230*/  LEA.HI.X R121, R121, UR35, R122, 0x2, P4 ;  /* 0x0000002379797c11 */ /* 0x000fe2000a0f147a */
[----:B------:R-:W4:Y:S04]  /*4240*/  LDCU.64 UR34, c[0x0][0x3b8] ;  /* 0x00007700ff2277ac */ /* 0x000f280008000a00 */
[----:B------:R3:W2:Y:S01]  /*4250*/  LDG.E R120, desc[UR36][R120.64] ;  /* 0x0000002478787981 */ /* 0x0006a2000c1e1900 */
[C---:B------:R-:W-:Y:S02]  /*4260*/  IMAD R122, R0.reuse, UR44, RZ ;  /* 0x0000002c007a7c24 */ /* 0x040fe4000f8e02ff */
[----:B---3--:R-:W-:-:S04]  /*4270*/  IMAD R121, R0, UR42, RZ ;  /* 0x0000002a00797c24 */ /* 0x008fc8000f8e02ff */
[----:B--2---:R-:W-:-:S04]  /*4280*/  IMAD R121, R121, R120, RZ ;  /* 0x0000007879797224 */ /* 0x004fc800078e02ff */
[----:B------:R-:W-:-:S05]  /*4290*/  IMAD R121, R121, 0x60, R242 ;  /* 0x0000006079797824 */ /* 0x000fca00078e02f2 */
[----:B------:R-:W-:Y:S02]  /*42a0*/  SHF.R.S32.HI R120, RZ, 0x1f, R121 ;  /* 0x0000001fff787819 */ /* 0x000fe40000011479 */
[----:B------:R-:W-:-:S04]  /*42b0*/  IADD3 R121, P4, PT, R122, R121, RZ ;  /* 0x000000797a797210 */ /* 0x000fc80007f9e0ff */
[----:B------:R-:W-:Y:S02]  /*42c0*/  LEA.HI.X.SX32 R122, R122, R120, 0x1, P4 ;  /* 0x000000787a7a7211 */ /* 0x000fe400020f0eff */
[----:B----4-:R-:W-:-:S04]  /*42d0*/  LEA R120, P4, R121, UR34, 0x2 ;  /* 0x0000002279787c11 */ /* 0x010fc8000f8810ff */
[----:B------:R-:W-:-:S06]  /*42e0*/  LEA.HI.X R121, R121, UR35, R122, 0x2, P4 ;  /* 0x0000002379797c11 */ /* 0x000fcc000a0f147a */
[----:B------:R-:W5:Y:S03]  /*42f0*/  LDG.E.128 R120, desc[UR36][R120.64] ;  /* 0x0000002478787981 */ /* 0x000f66000c1e1d00 */
.L_x_953:
[----:B------:R-:W-:Y:S05]  /*4300*/  BSYNC.RECONVERGENT B3 ;  /* 0x0000000000037941 */ /* 0x000fea0003800200 */
.L_x_952:
[----:B------:R-:W3:Y:S01]  /*4310*/  @P2 S2R R238, SR_CTAID.X ;  /* 0x0000000000ee2919 */ /* 0x000ee20000002500 */
[----:B012---:R-:W3:Y:S01]  /*4320*/  @P3 LDC R236, c[0x0][0x3f8] ;  /* 0x0000fe00ffec3b82 */ /* 0x007ee20000000800 */
[----:B------:R-:W-:Y:S01]  /*4330*/  VOTEU.ANY UP0, P5 ;  /* 0x0000000000ff7886 */ /* 0x000fe20002800100 */
[----:B------:R-:W-:Y:S01]  /*4340*/  PLOP3.LUT P2, PT, PT, PT, UP0, 0x80, 0x8 ;  /* 0x000000000008781c */ /* 0x000fe20003f4f008 */
[----:B------:R-:W2:Y:S01]  /*4350*/  LDL R0, [R1+0x24] ;  /* 0x0000240001007983 */ /* 0x000ea20000100800 */
[----:B------:R-:W-:Y:S02]  /*4360*/  PLOP3.LUT P3, PT, PT, PT, UP0, 0x80, 0x8 ;  /* 0x000000000008781c */ /* 0x000fe40003f6f008 */
[----:B------:R-:W-:Y:S01]  /*4370*/  PLOP3.LUT P4, PT, PT, PT, UP0, 0x80, 0x8 ;  /* 0x000000000008781c */ /* 0x000fe20003f8f008 */
[----:B------:R-:W4:Y:S04]  /*4380*/  LDL R248, [R1+0x2c] ;  /* 0x00002c0001f87983 */ /* 0x000f280000100800 */
[----:B------:R-:W4:Y:S04]  /*4390*/  LDL R243, [R1+0x20] ;  /* 0x0000200001f37983 */ /* 0x000f280000100800 */
[----:B---3--:R-:W-:Y:S01]  /*43a0*/  @P2 IMAD R238, R236, UR39, R238 ;  /* 0x00000027ecee2c24 */ /* 0x008fe2000f8e02ee */
[----:B------:R-:W-:Y:S01]  /*43b0*/  PLOP3.LUT P2, PT, PT, PT, UP0, 0x80, 0x8 ;  /* 0x000000000008781c */ /* 0x000fe20003f4f008 */
[----:B------:R-:W0:Y:S01]  /*43c0*/  @P3 LDC.64 R236, c[0x0][0x450] ;  /* 0x00011400ffec3b82 */ /* 0x000e220000000a00 */
[----:B------:R-:W-:-:S11]  /*43d0*/  PLOP3.LUT P3, PT, PT, PT, UP0, 0x80, 0x8 ;  /* 0x000000000008781c */ /* 0x000fd60003f6f008 */
[----:B------:R-:W-:-:S04]  /*43e0*/  @P2 IMAD R238, R238, 0x60, RZ ;  /* 0x00000060eeee2824 */ /* 0x000fc800078e02ff */
[----:B0-----:R-:W-:-:S06]  /*43f0*/  @P3 IMAD.WIDE R236, R238, 0x4, R236 ;  /* 0x00000004eeec3825 */ /* 0x001fcc00078e02ec */
[----:B------:R-:W3:Y:S01]  /*4400*/  @P4 LDG.E.128 R236, desc[UR36][R236.64+0x30] ;  /* 0x00003024ecec4981 */ /* 0x000ee2000c1e1d00 */
[----:B------:R-:W-:Y:S01]  /*4410*/  PLOP3.LUT P2, PT, PT, PT, UP0, 0x80, 0x8 ;  /* 0x000000000008781c */ /* 0x000fe20003f4f008 */
[----:B--2--5:R-:W-:Y:S01]  /*4420*/  FADD.FTZ R121, R0, R121 ;  /* 0x0000007900797221 */ /* 0x024fe20000010000 */
[----:B------:R-:W-:Y:S01]  /*4430*/  PLOP3.LUT P4, PT, PT, PT, UP0, 0x80, 0x8 ;  /* 0x000000000008781c */ /* 0x000fe20003f8f008 */
[----:B------:R-:W0:Y:S10]  /*4440*/  LDC R0, c[0x0][0x3f4] ;  /* 0x0000fd00ff007b82 */ /* 0x000e340000000800 */
[----:B---3--:R-:W-:-:S02]  /*4450*/  @P2 FMUL.FTZ R121, R121, R237 ;  /* 0x000000ed79792220 */ /* 0x008fc40000410000 */
        /* <DEDUP_REMOVED lines=10> */
[----:B0-----:R-:W-:Y:S05]  /*4500*/  @P4 BRA `(.L_x_951) ;  /* 0x0000000000344947 */ /* 0x001fea0003800000 */
        /* <DEDUP_REMOVED lines=13> */
.L_x_951:
[----:B------:R-:W-:Y:S05]  /*45e0*/  BSYNC.RECONVERGENT B2 ;  /* 0x0000000000027941 */ /* 0x000fea0003800200 */
.L_x_950:
[----:B------:R-:W-:Y:S04]  /*45f0*/  BSSY.RECONVERGENT B2, `(.L_x_954) ;  /* 0x000004e000027945 */ /* 0x000fe80003800200 */
[----:B------:R-:W-:Y:S05]  /*4600*/  @P1 BRA `(.L_x_955) ;  /* 0x0000000400301947 */ /* 0x000fea0003800000 */
[----:B------:R-:W-:Y:S01]  /*4610*/  LEA R242, R0, R240, 0x4 ;  /* 0x000000f000f27211 */ /* 0x000fe200078e20ff */
[----:B------:R-:W-:Y:S01]  /*4620*/  BSSY.RECONVERGENT B3, `(.L_x_956) ;  /* 0x000001d000037945 */ /* 0x000fe20003800200 */
[----:B------:R-:W-:Y:S02]  /*4630*/  ISETP.NE.AND P5, PT, R2, RZ, PT ;  /* 0x000000ff0200720c */ /* 0x000fe40003fa5270 */
[----:B------:R-:W-:Y:S02]  /*4640*/  CS2R R126, SRZ ;  /* 0x00000000007e7805 */ /* 0x000fe4000001ff00 */
[----:B------:R-:W-:Y:S02]  /*4650*/  ISETP.GE.AND P4, PT, R242, R251, PT ;  /* 0x000000fbf200720c */ /* 0x000fe40003f86270 */
[----:B------:R-:W-:-:S07]  /*4660*/  CS2R R124, SRZ ;  /* 0x00000000007c7805 */ /* 0x000fce000001ff00 */
[----:B------:R-:W-:Y:S01]  /*4670*/  VOTEU.ANY UP0, P5 ;  /* 0x0000000000ff7886 */ /* 0x000fe20002800100 */
[----:B------:R-:W-:Y:S02]  /*4680*/  PLOP3.LUT P2, PT, PT, PT, UP0, 0x80, 0x8 ;  /* 0x000000000008781c */ /* 0x000fe40003f4f008 */
[----:B------:R-:W-:Y:S01]  /*4690*/  PLOP3.LUT P3, PT, PT, PT, UP0, 0x80, 0x8 ;  /* 0x000000000008781c */ /* 0x000fe20003f6f008 */
[----:B------:R-:W-:-:S12]  /*46a0*/  @P4 BRA `(.L_x_957) ;  /* 0x0000000000504947 */ /* 0x000fd80003800000 */
[----:B------:R-:W4:Y:S01]  /*46b0*/  S2UR UR42, SR_CTAID.Y ;  /* 0x00000000002a79c3 */ /* 0x000f220000002600 */
[----:B------:R-:W0:Y:S01]  /*46c0*/  LDCU.64 UR34, c[0x0][0x3c8] ;  /* 0x00007900ff2277ac */ /* 0x000e220008000a00 */
[----:B----4-:R-:W-:Y:S01]  /*46d0*/  IMAD R126, R0, UR42, RZ ;  /* 0x0000002a007e7c24 */ /* 0x010fe2000f8e02ff */
[----:B------:R-:W4:Y:S04]  /*46e0*/  LDCU UR42, c[0x0][0x3f8] ;  /* 0x00007f00ff2a77ac */ /* 0x000f280008000800 */
[----:B------:R-:W-:-:S04]  /*46f0*/  IADD3 R125, P4, PT, R126, R3, RZ ;  /* 0x000000037e7d7210 */ /* 0x000fc80007f9e0ff */
[----:B------:R-:W-:Y:S02]  /*4700*/  LEA.HI.X.SX32 R126, R126, RZ, 0x1, P4 ;  /* 0x000000ff7e7e7211 */ /* 0x000fe400020f0eff */
[----:B0-----:R-:W-:-:S04]  /*4710*/  LEA R124, P4, R125, UR34, 0x2 ;  /* 0x000000227d7c7c11 */ /* 0x001fc8000f8810ff */
[----:B------:R-:W-:Y:S01]  /*4720*/  LEA.HI.X R125, R125, UR35, R126, 0x2, P4 ;  /* 0x000000237d7d7c11 */ /* 0x000fe2000a0f147e */
[----:B------:R-:W0:Y:S04]  /*4730*/  LDCU.64 UR34, c[0x0][0x3b8] ;  /* 0x00007700ff2277ac */ /* 0x000e280008000a00 */
[----:B------:R4:W2:Y:S01]  /*4740*/  LDG.E R124, desc[UR36][R124.64] ;  /* 0x000000247c7c7981 */ /* 0x0008a2000c1e1900 */
[C---:B------:R-:W-:Y:S02]  /*4750*/  IMAD R126, R0.reuse, UR44, RZ ;  /* 0x0000002c007e7c24 */ /* 0x040fe4000f8e02ff */
[----:B----4-:R-:W-:-:S04]  /*4760*/  IMAD R125, R0, UR42, RZ ;  /* 0x0000002a007d7c24 */ /* 0x010fc8000f8e02ff */
[----:B--2---:R-:W-:-:S04]  /*4770*/  IMAD R125, R125, R124, RZ ;  /* 0x0000007c7d7d7224 */ /* 0x004fc800078e02ff */
[----:B------:R-:W-:-:S05]  /*4780*/  IMAD R125, R125, 0x60, R242 ;  /* 0x000000607d7d7824 */ /* 0x000fca00078e02f2 */
[----:B------:R-:W-:Y:S02]  /*4790*/  SHF.R.S32.HI R124, RZ, 0x1f, R125 ;  /* 0x0000001fff7c7819 */ /* 0x000fe4000001147d */
[----:B------:R-:W-:-:S04]  /*47a0*/  IADD3 R125, P4, PT, R126, R125, RZ ;  /* 0x0000007d7e7d7210 */ /* 0x000fc80007f9e0ff */
[----:B------:R-:W-:Y:S02]  /*47b0*/  LEA.HI.X.SX32 R126, R126, R124, 0x1, P4 ;  /* 0x0000007c7e7e7211 */ /* 0x000fe400020f0eff */
[----:B0-----:R-:W-:-:S04]  /*47c0*/  LEA R124, P4, R125, UR34, 0x2 ;  /* 0x000000227d7c7c11 */ /* 0x001fc8000f8810ff */
[----:B------:R-:W-:-:S06]  /*47d0*/  LEA.HI.X R125, R125, UR35, R126, 0x2, P4 ;  /* 0x000000237d7d7c11 */ /* 0x000fcc000a0f147e */
[----:B------:R-:W5:Y:S03]  /*47e0*/  LDG.E.128 R124, desc[UR36][R124.64] ;  /* 0x000000247c7c7981 */ /* 0x000f66000c1e1d00 */
.L_x_957:
[----:B------:R-:W-:Y:S05]  /*47f0*/  BSYNC.RECONVERGENT B3 ;  /* 0x0000000000037941 */ /* 0x000fea0003800200 */
.L_x_956:
[----:B------:R-:W4:Y:S01]  /*4800*/  @P2 S2R R238, SR_CTAID.X ;  /* 0x0000000000ee2919 */ /* 0x000f220000002500 */
[----:B0123--:R-:W4:Y:S01]  /*4810*/  @P3 LDC R236, c[0x0][0x3f8] ;  /* 0x0000fe00ffec3b82 */ /* 0x00ff220000000800 */
[----:B------:R-:W-:Y:S01]  /*4820*/  VOTEU.ANY UP0, P5 ;  /* 0x0000000000ff7886 */ /* 0x000fe20002800100 */
[----:B------:R-:W-:Y:S01]  /*4830*/  PLOP3.LUT P2, PT, PT, PT, UP0, 0x80, 0x8 ;  /* 0x000000000008781c */ /* 0x000fe20003f4f008 */
[----:B------:R-:W2:Y:S01]  /*4840*/  LDL R0, [R1+0x4] ;  /* 0x0000040001007983 */ /* 0x000ea20000100800 */
[----:B------:R-:W-:Y:S02]  /*4850*/  PLOP3.LUT P3, PT, PT, PT, UP0, 0x80, 0x8 ;  /* 0x000000000008781c */ /* 0x000fe40003f6f008 */
[----:B------:R-:W-:Y:S01]  /*4860*/  PLOP3.LUT P4, PT, PT, PT, UP0, 0x80, 0x8 ;  /* 0x000000000008781c */ /* 0x000fe20003f8f008 */
[----:B------:R-:W3:Y:S04]  /*4870*/  LDL R248, [R1+0xc] ;  /* 0x00000c0001f87983 */ /* 0x000ee80000100800 */
[----:B------:R-:W3:Y:S04]  /*4880*/  LDL R243, [R1] ;  /* 0x0000000001f37983 */ /* 0x000ee80000100800 */
[----:B----4-:R-:W-:Y:S01]  /*4890*/  @P2 IMAD R238, R236, UR39, R238 ;  /* 0x00000027ecee2c24 */ /* 0x010fe2000f8e02ee */
[----:B------:R-:W-:Y:S01]  /*48a0*/  PLOP3.LUT P2, PT, PT, PT, UP0, 0x80, 0x8 ;  /* 0x000000000008781c */ /* 0x000fe20003f4f008 */
[----:B------:R-:W0:Y:S01]  /*48b0*/  @P3 LDC.64 R236, c[0x0][0x450] ;  /* 0x00011400ffec3b82 */ /* 0x000e220000000a00 */
[----:B------:R-:W-:-:S11]  /*48c0*/  PLOP3.LUT P3, PT, PT, PT, UP0, 0x80, 0x8 ;  /* 0x000000000008781c */ /* 0x000fd60003f6f008 */
[----:B------:R-:W-:-:S04]  /*48d0*/  @P2 IMAD R238, R238, 0x60, RZ ;  /* 0x00000060eeee2824 */ /* 0x000fc800078e02ff */
[----:B0-----:R-:W-:-:S06]  /*48e0*/  @P3 IMAD.WIDE R236, R238, 0x4, R236 ;  /* 0x00000004eeec3825 */ /* 0x001fcc00078e02ec */
[----:B------:R-:W4:Y:S01]  /*48f0*/  @P4 LDG.E.128 R236, desc[UR36][R236.64+0x40] ;  /* 0x00004024ecec4981 */ /* 0x000f22000c1e1d00 */
[----:B------:R-:W-:Y:S01]  /*4900*/  PLOP3.LUT P2, PT, PT, PT, UP0, 0x80, 0x8 ;  /* 0x000000000008781c */ /* 0x000fe20003f4f008 */
[----:B--2--5:R-:W-:Y:S01]  /*4910*/  FADD.FTZ R125, R0, R125 ;  /* 0x0000007d007d7221 */ /* 0x024fe20000010000 */
[----:B------:R-:W-:Y:S01]  /*4920*/  PLOP3.LUT P4, PT, PT, PT, UP0, 0x80, 0x8 ;  /* 0x000000000008781c */ /* 0x000fe20003f8f008 */
[----:B------:R-:W0:Y:S10]  /*4930*/  LDC R0, c[0x0][0x3f4] ;  /* 0x0000fd00ff007b82 */ /* 0x000e340000000800 */
[----:B----4-:R-:W-:-:S02]  /*4940*/  @P2 FMUL.FTZ R125, R125, R237 ;  /* 0x000000ed7d7d2220 */ /* 0x010fc40000410000 */
[----:B------:R-:W2:Y:S01]  /*4950*/  LDL R237, [R1+0x8] ;  /* 0x0000080001ed7983 */ /* 0x000ea20000100800 */
[----:B------:R-:W-:Y:S01]  /*4960*/  PLOP3.LUT P2, PT, PT, PT, UP0, 0x80, 0x8 ;  /* 0x000000000008781c */ /* 0x000fe20003f4f008 */
[----:B---3--:R-:W-:Y:S01]  /*4970*/  FADD.FTZ R127, R248, R127 ;  /* 0x0000007ff87f7221 */ /* 0x008fe20000010000 */
        /* <DEDUP_REMOVED lines=21> */
.L_x_955:
[----:B------:R-:W-:Y:S05]  /*4ad0*/  BSYNC.RECONVERGENT B2 ;  /* 0x0000000000027941 */ /* 0x000fea0003800200 */
.L_x_954:
[----:B------:R-:W-:Y:S04]  /*4ae0*/  BSSY.RECONVERGENT B2, `(.L_x_958) ;  /* 0x000004c000027945 */ /* 0x000fe80003800200 */
[----:B------:R-:W-:Y:S05]  /*4af0*/  @P1 BRA `(.L_x_959) ;  /* 0x0000000400281947 */ /* 0x000fea0003800000 */
[----:B------:R-:W-:Y:S01]  /*4b00*/  IMAD R242, R0, 0x4, R241 ;  /* 0x0000000400f27824 */ /* 0x000fe200078e02f1 */
[----:B------:R-:W-:Y:S01]  /*4b10*/  ISETP.NE.AND P5, PT, R2, RZ, PT ;  /* 0x000000ff0200720c */ /* 0x000fe20003fa5270 */
[----:B------:R-:W-:Y:S01]  /*4b20*/  BSSY.RECONVERGENT B3, `(.L_x_960) ;  /* 0x000001e000037945 */ /* 0x000fe20003800200 */
[----:B------:R-:W-:Y:S01]  /*4b30*/  CS2R R130, SRZ ;  /* 0x0000000000827805 */ /* 0x000fe2000001ff00 */
[----:B------:R-:W-:-:S05]  /*4b40*/  IMAD.SHL.U32 R128, R242, 0x4, RZ ;  /* 0x00000004f2807824 */ /* 0x000fca00078e00ff */
[----:B------:R-:W-:Y:S02]  /*4b50*/  ISETP.GE.AND P4, PT, R128, R251, PT ;  /* 0x000000fb8000720c */ /* 0x000fe40003f86270 */
[----:B------:R-:W-:-:S03]  /*4b60*/  CS2R R128, SRZ ;  /* 0x0000000000807805 */ /* 0x000fc6000001ff00 */
[----:B------:R-:W-:Y:S01]  /*4b70*/  VOTEU.ANY UP0, P5 ;  /* 0x0000000000ff7886 */ /* 0x000fe20002800100 */
[----:B------:R-:W-:Y:S02]  /*4b80*/  PLOP3.LUT P2, PT, PT, PT, UP0, 0x80, 0x8 ;  /* 0x000000000008781c */ /* 0x000fe40003f4f008 */
[----:B------:R-:W-:-:S05]  /*4b90*/  PLOP3.LUT P3, PT, PT, PT, UP0, 0x80, 0x8 ;  /* 0x000000000008781c */ /* 0x000fca0003f6f008 */
[----:B------:R-:W-:Y:S08]  /*4ba0*/  @P4 BRA `(.L_x_961) ;  /* 0x0000000000544947 */ /* 0x000ff00003800000 */
        /* <DEDUP_REMOVED lines=8> */
[----:B------:R0:W2:Y:S01]  /*4c30*/  LDG.E R128, desc[UR36][R128.64] ;  /* 0x0000002480807981 */ /* 0x0000a2000c1e1900 */
[C---:B------:R-:W-:Y:S02]  /*4c40*/  IMAD R130, R0.reuse, UR44, RZ ;  /* 0x0000002c00827c24 */ /* 0x040fe4000f8e02ff */
[----:B0-----:R-:W-:Y:S01]  /*4c50*/  IMAD R129, R0, UR34, RZ ;  /* 0x0000002200817c24 */ /* 0x001fe2000f8e02ff */
[----:B------:R-:W0:Y:S03]  /*4c60*/  LDCU.64 UR34, c[0x0][0x3b8] ;  /* 0x00007700ff2277ac */ /* 0x000e260008000a00 */
[----:B--2---:R-:W-:-:S04]  /*4c70*/  IMAD R128, R129, R128, RZ ;  /* 0x0000008081807224 */ /* 0x004fc800078e02ff */
[----:B------:R-:W-:-:S04]  /*4c80*/  IMAD R128, R128, 0x18, R242 ;  /* 0x0000001880807824 */ /* 0x000fc800078e02f2 */
[----:B------:R-:W-:-:S05]  /*4c90*/  IMAD.SHL.U32 R129, R128, 0x4, RZ ;  /* 0x0000000480817824 */ /* 0x000fca00078e00ff */
[----:B------:R-:W-:Y:S02]  /*4ca0*/  SHF.R.S32.HI R128, RZ, 0x1f, R129 ;  /* 0x0000001fff807819 */ /* 0x000fe40000011481 */
[----:B------:R-:W-:-:S04]  /*4cb0*/  IADD3 R129, P4, PT, R130, R129, RZ ;  /* 0x0000008182817210 */ /* 0x000fc80007f9e0ff */
[----:B------:R-:W-:Y:S02]  /*4cc0*/  LEA.HI.X.SX32 R130, R130, R128, 0x1, P4 ;  /* 0x0000008082827211 */ /* 0x000fe400020f0eff */
[----:B0-----:R-:W-:-:S04]  /*4cd0*/  LEA R128, P4, R129, UR34, 0x2 ;  /* 0x0000002281807c11 */ /* 0x001fc8000f8810ff */
[----:B------:R-:W-:-:S06]  /*4ce0*/  LEA.HI.X R129, R129, UR35, R130, 0x2, P4 ;  /* 0x0000002381817c11 */ /* 0x000fcc000a0f1482 */
[----:B------:R-:W5:Y:S03]  /*4cf0*/  LDG.E.128 R128, desc[UR36][R128.64] ;  /* 0x0000002480807981 */ /* 0x000f66000c1e1d00 */
.L_x_961:
[----:B------:R-:W-:Y:S05]  /*4d00*/  BSYNC.RECONVERGENT B3 ;  /* 0x0000000000037941 */ /* 0x000fea0003800200 */
.L_x_960:
[----:B------:R-:W0:Y:S02]  /*4d10*/  @P2 S2R R238, SR_CTAID.X ;  /* 0x0000000000ee2919 */ /* 0x000e240000002500 */
[----:B01234-:R-:W0:Y:S01]  /*4d20*/  @P3 LDC R236, c[0x0][0x3f8] ;  /* 0x0000fe00ffec3b82 */ /* 0x01fe220000000800 */
[----:B------:R-:W-:Y:S01]  /*4d30*/  VOTEU.ANY UP0, P5 ;  /* 0x0000000000ff7886 */ /* 0x000fe20002800100 */
[----:B------:R-:W-:Y:S02]  /*4d40*/  PLOP3.LUT P2, PT, PT, PT, UP0, 0x80, 0x8 ;  /* 0x000000000008781c */ /* 0x000fe40003f4f008 */
[----:B------:R-:W-:Y:S02]  /*4d50*/  PLOP3.LUT P3, PT, PT, PT, UP0, 0x80, 0x8 ;  /* 0x000000000008781c */ /* 0x000fe40003f6f008 */
[----:B------:R-:W-:-:S09]  /*4d60*/  PLOP3.LUT P4, PT, PT, PT, UP0, 0x80, 0x8 ;  /* 0x000000000008781c */ /* 0x000fd20003f8f008 */
[----:B0-----:R-:W-:Y:S01]  /*4d70*/  @P2 IMAD R238, R236, UR39, R238 ;  /* 0x00000027ecee2c24 */ /* 0x001fe2000f8e02ee */
[----:B------:R-:W-:Y:S01]  /*4d80*/  PLOP3.LUT P2, PT, PT, PT, UP0, 0x80, 0x8 ;  /* 0x000000000008781c */ /* 0x000fe20003f4f008 */
[----:B------:R-:W0:Y:S01]  /*4d90*/  @P3 LDC.64 R236, c[0x0][0x450] ;  /* 0x00011400ffec3b82 */ /* 0x000e220000000a00 */
[----:B------:R-:W-:-:S11]  /*4da0*/  PLOP3.LUT P3, PT, PT, PT, UP0, 0x80, 0x8 ;  /* 0x000000000008781c */ /* 0x000fd60003f6f008 */
[----:B------:R-:W-:-:S04]  /*4db0*/  @P2 IMAD R238, R238, 0x60, RZ ;  /* 0x00000060eeee2824 */ /* 0x000fc800078e02ff */
[----:B0-----:R-:W-:-:S06]  /*4dc0*/  @P3 IMAD.WIDE R236, R238, 0x4, R236 ;  /* 0x00000004eeec3825 */ /* 0x001fcc00078e02ec */
[----:B------:R-:W2:Y:S01]  /*4dd0*/  @P4 LDG.E.128 R236, desc[UR36][R236.64+0x50] ;  /* 0x00005024ecec4981 */ /* 0x000ea2000c1e1d00 */
[----:B------:R-:W-:Y:S01]  /*4de0*/  PLOP3.LUT P2, PT, PT, PT, UP0, 0x80, 0x8 ;  /* 0x000000000008781c */ /* 0x000fe20003f4f008 */
[----:B-----5:R-:W-:Y:S01]  /*4df0*/  FADD.FTZ R129, R245, R129 ;  /* 0x00000081f5817221 */ /* 0x020fe20000010000 */
[----:B------:R-:W-:Y:S01]  /*4e00*/  PLOP3.LUT P4, PT, PT, PT, UP0, 0x80, 0x8 ;  /* 0x000000000008781c */ /* 0x000fe20003f8f008 */
[----:B------:R-:W-:Y:S01]  /*4e10*/  FADD.FTZ R130, R246, R130 ;  /* 0x00000082f6827221 */ /* 0x000fe20000010000 */
[----:B------:R-:W-:Y:S01]  /*4e20*/  PLOP3.LUT P3, PT, PT, PT, UP0, 0x80, 0x8 ;  /* 0x000000000008781c */ /* 0x000fe20003f6f008 */
[----:B------:R-:W-:Y:S01]  /*4e30*/  FADD.FTZ R131, R247, R131 ;  /* 0x00000083f7837221 */ /* 0x000fe20000010000 */
[----:B------:R-:W-:-:S07]  /*4e40*/  FADD.FTZ R128, R244, R128 ;  /* 0x00000080f4807221 */ /* 0x000fce0000010000 */
[----:B--2---:R-:W-:Y:S01]  /*4e50*/  @P2 FMUL.FTZ R129, R129, R237 ;  /* 0x000000ed81812220 */ /* 0x004fe20000410000 */
[----:B------:R-:W-:Y:S02]  /*4e60*/  IMAD.SHL.U32 R237, R242, 0x4, RZ ;  /* 0x00000004f2ed7824 */ /* 0x000fe400078e00ff */
[----:B------:R-:W-:Y:S01]  /*4e70*/  @P4 FMUL.FTZ R130, R130, R238 ;  /* 0x000000ee82824220 */ /* 0x000fe20000410000 */
[----:B------:R-:W-:Y:S01]  /*4e80*/  PLOP3.LUT P2, PT, PT, PT, UP0, 0x80, 0x8 ;  /* 0x000000000008781c */ /* 0x000fe20003f4f008 */
[----:B------:R-:W-:Y:S01]  /*4e90*/  @P3 FMUL.FTZ R128, R128, R236 ;  /* 0x000000ec80803220 */ /* 0x000fe20000410000 */
[----:B------:R-:W-:-:S11]  /*4ea0*/  ISETP.GE.AND P4, PT, R237, R251, PT ;  /* 0x000000fbed00720c */ /* 0x000fd60003f86270 */
[----:B------:R-:W-:Y:S02]  /*4eb0*/  @P2 FMUL.FTZ R131, R131, R239 ;  /* 0x000000ef83832220 */ /* 0x000fe40000410000 */
[----:B------:R-:W-:Y:S05]  /*4ec0*/  @P4 BRA `(.L_x_959) ;  /* 0x0000000000344947 */ /* 0x000fea0003800000 */
        /* <DEDUP_REMOVED lines=13> */
.L_x_959:
[----:B------:R-:W-:Y:S05]  /*4fa0*/  BSYNC.RECONVERGENT B2 ;  /* 0x0000000000027941 */ /* 0x000fea0003800200 */
.L_x_958:
[----:B------:R-:W-:Y:S04]  /*4fb0*/  BSSY.RECONVERGENT B2, `(.L_x_962) ;  /* 0x000004e000027945 */ /* 0x000fe80003800200 */
[----:B------:R-:W-:Y:S05]  /*4fc0*/  @P1 BRA `(.L_x_963) ;  /* 0x0000000400301947 */ /* 0x000fea0003800000 */
[----:B------:R-:W-:Y:S01]  /*4fd0*/  IMAD R242, R0, 0x4, R241 ;  /* 0x0000000400f27824 */ /* 0x000fe200078e02f1 */
[----:B------:R-:W-:Y:S01]  /*4fe0*/  ISETP.NE.AND P5, PT, R2, RZ, PT ;  /* 0x000000ff0200720c */ /* 0x000fe20003fa5270 */
[----:B------:R-:W-:Y:S01]  /*4ff0*/  BSSY.RECONVERGENT B3, `(.L_x_964) ;  /* 0x000001f000037945 */ /* 0x000fe20003800200 */
[----:B------:R-:W-:Y:S02]  /*5000*/  CS2R R134, SRZ ;  /* 0x0000000000867805 */ /* 0x000fe4000001ff00 */
[----:B01234-:R-:W-:-:S05]  /*5010*/  IADD3 R236, PT, PT, R242, R0, RZ ;  /* 0x00000000f2ec7210 */ /* 0x01ffca0007ffe0ff */
[----:B------:R-:W-:-:S04]  /*5020*/  IMAD.SHL.U32 R132, R236, 0x4, RZ ;  /* 0x00000004ec847824 */ /* 0x000fc800078e00ff */
[----:B------:R-:W-:Y:S01]  /*5030*/  VOTEU.ANY UP0, P5 ;  /* 0x0000000000ff7886 */ /* 0x000fe20002800100 */
[----:B------:R-:W-:Y:S02]  /*5040*/  ISETP.GE.AND P4, PT, R132, R251, PT ;  /* 0x000000fb8400720c */ /* 0x000fe40003f86270 */
[----:B------:R-:W-:Y:S02]  /*5050*/  CS2R R132, SRZ ;  /* 0x0000000000847805 */ /* 0x000fe4000001ff00 */
[----:B------:R-:W-:Y:S02]  /*5060*/  PLOP3.LUT P2, PT, PT, PT, UP0, 0x80, 0x8 ;  /* 0x000000000008781c */ /* 0x000fe40003f4f008 */
[----:B------:R-:W-:-:S07]  /*5070*/  PLOP3.LUT P3, PT, PT, PT, UP0, 0x80, 0x8 ;  /* 0x000000000008781c */ /* 0x000fce0003f6f008 */
[----:B------:R-:W-:Y:S06]  /*5080*/  @P4 BRA `(.L_x_965) ;  /* 0x0000000000544947 */ /* 0x000fec0003800000 */
        /* <DEDUP_REMOVED lines=21> */
.L_x_965:
[----:B------:R-:W-:Y:S05]  /*51e0*/  BSYNC.RECONVERGENT B3 ;  /* 0x0000000000037941 */ /* 0x000fea0003800200 */
.L_x_964:
[----:B------:R-:W0:Y:S01]  /*51f0*/  @P2 S2R R238, SR_CTAID.X ;  /* 0x0000000000ee2919 */ /* 0x000e220000002500 */
[----:B------:R-:W0:Y:S01]  /*5200*/  @P3 LDC R236, c[0x0][0x3f8] ;  /* 0x0000fe00ffec3b82 */ /* 0x000e220000000800 */
        /* <DEDUP_REMOVED lines=19> */
[----:B------:R-:W-:Y:S02]  /*5340*/  IMAD.IADD R237, R242, 0x1, R0 ;  /* 0x00000001f2ed7824 */ /* 0x000fe400078e0200 */
[----:B------:R-:W-:Y:S01]  /*5350*/  @P4 FMUL.FTZ R134, R134, R238 ;  /* 0x000000ee86864220 */ /* 0x000fe20000410000 */
[----:B------:R-:W-:Y:S01]  /*5360*/  PLOP3.LUT P2, PT, PT, PT, UP0, 0x80, 0x8 ;  /* 0x000000000008781c */ /* 0x000fe20003f4f008 */
[----:B------:R-:W-:Y:S01]  /*5370*/  @P3 FMUL.FTZ R132, R132, R236 ;  /* 0x000000ec84843220 */ /* 0x000fe20000410000 */
[----:B------:R-:W-:-:S05]  /*5380*/  IMAD.SHL.U32 R237, R237, 0x4, RZ ;  /* 0x00000004eded7824 */ /* 0x000fca00078e00ff */
[----:B------:R-:W-:-:S06]  /*5390*/  ISETP.GE.AND P4, PT, R237, R251, PT ;  /* 0x000000fbed00720c */ /* 0x000fcc0003f86270 */
[----:B------:R-:W-:-:S07]  /*53a0*/  @P2 FMUL.FTZ R135, R135, R239 ;  /* 0x000000ef87872220 */ /* 0x000fce0000410000 */
        /* <DEDUP_REMOVED lines=14> */
.L_x_963:
[----:B------:R-:W-:Y:S05]  /*5490*/  BSYNC.RECONVERGENT B2 ;  /* 0x0000000000027941 */ /* 0x000fea0003800200 */
.L_x_962:
[C---:B01234-:R-:W-:Y:S01]  /*54a0*/  IMAD R236, R0.reuse, 0x4, R241 ;  /* 0x0000000400ec7824 */ /* 0x05ffe200078e02f1 */
[----:B------:R-:W-:Y:S04]  /*54b0*/  BSSY.RECONVERGENT B2, `(.L_x_966) ;  /* 0x000004a000027945 */ /* 0x000fe80003800200 */
[----:B------:R-:W-:Y:S01]  /*54c0*/  LEA R241, R0, R236, 0x1 ;  /* 0x000000ec00f17211 */ /* 0x000fe200078e08ff */
[----:B------:R-:W-:Y:S06]  /*54d0*/  @P1 BRA `(.L_x_967) ;  /* 0x00000004001c1947 */ /* 0x000fec0003800000 */
        /* <DEDUP_REMOVED lines=10> */
[----:B------:R-:W0:Y:S01]  /*5580*/  S2UR UR42, SR_CTAID.Y ;  /* 0x00000000002a79c3 */ /* 0x000e220000002600 */
[----:B------:R-:W1:Y:S01]  /*5590*/  LDCU.64 UR34, c[0x0][0x3c8] ;  /* 0x00007900ff2277ac */ /* 0x000e620008000a00 */
[----:B0-----:R-:W-:Y:S01]  /*55a0*/  IMAD R138, R0, UR42, RZ ;  /* 0x0000002a008a7c24 */ /* 0x001fe2000f8e02ff */
[----:B------:R-:W0:Y:S04]  /*55b0*/  LDCU UR42, c[0x0][0x3f8] ;  /* 0x00007f00ff2a77ac */ /* 0x000e280008000800 */
[----:B------:R-:W-:-:S04]  /*55c0*/  IADD3 R137, P5, PT, R138, R3, RZ ;  /* 0x000000038a897210 */ /* 0x000fc80007fbe0ff */
[----:B------:R-:W-:Y:S02]  /*55d0*/  LEA.HI.X.SX32 R138, R138, RZ, 0x1, P5 ;  /* 0x000000ff8a8a7211 */ /* 0x000fe400028f0eff */
[----:B-1----:R-:W-:-:S04]  /*55e0*/  LEA R136, P5, R137, UR34, 0x2 ;  /* 0x0000002289887c11 */ /* 0x002fc8000f8a10ff */
[----:B------:R-:W-:Y:S01]  /*55f0*/  LEA.HI.X R137, R137, UR35, R138, 0x2, P5 ;  /* 0x0000002389897c11 */ /* 0x000fe2000a8f148a */
[----:B------:R-:W1:Y:S04]  /*5600*/  LDCU.64 UR34, c[0x0][0x3b8] ;  /* 0x00007700ff2277ac */ /* 0x000e680008000a00 */
[----:B------:R0:W2:Y:S01]  /*5610*/  LDG.E R136, desc[UR36][R136.64] ;  /* 0x0000002488887981 */ /* 0x0000a2000c1e1900 */
[C---:B------:R-:W-:Y:S02]  /*5620*/  IMAD R138, R0.reuse, UR44, RZ ;  /* 0x0000002c008a7c24 */ /* 0x040fe4000f8e02ff */
[----:B0-----:R-:W-:-:S04]  /*5630*/  IMAD R137, R0, UR42, RZ ;  /* 0x0000002a00897c24 */ /* 0x001fc8000f8e02ff */
[----:B--2---:R-:W-:-:S04]  /*5640*/  IMAD R137, R137, R136, RZ ;  /* 0x0000008889897224 */ /* 0x004fc800078e02ff */
[----:B------:R-:W-:-:S05]  /*5650*/  IMAD R137, R137, 0x60, R242 ;  /* 0x0000006089897824 */ /* 0x000fca00078e02f2 */
[----:B------:R-:W-:Y:S02]  /*5660*/  SHF.R.S32.HI R136, RZ, 0x1f, R137 ;  /* 0x0000001fff887819 */ /* 0x000fe40000011489 */
[----:B------:R-:W-:-:S04]  /*5670*/  IADD3 R137, P5, PT, R138, R137, RZ ;  /* 0x000000898a897210 */ /* 0x000fc80007fbe0ff */
[----:B------:R-:W-:Y:S02]  /*5680*/  LEA.HI.X.SX32 R138, R138, R136, 0x1, P5 ;  /* 0x000000888a8a7211 */ /* 0x000fe400028f0eff */
[----:B-1----:R-:W-:-:S04]  /*5690*/  LEA R136, P5, R137, UR34, 0x2 ;  /* 0x0000002289887c11 */ /* 0x002fc8000f8a10ff */
[----:B------:R-:W-:-:S06]  /*56a0*/  LEA.HI.X R137, R137, UR35, R138, 0x2, P5 ;  /* 0x0000002389897c11 */ /* 0x000fcc000a8f148a */
[----:B------:R-:W5:Y:S03]  /*56b0*/  LDG.E.128 R136, desc[UR36][R136.64] ;  /* 0x0000002488887981 */ /* 0x000f66000c1e1d00 */
.L_x_969:
[----:B------:R-:W-:Y:S05]  /*56c0*/  BSYNC.RECONVERGENT B3 ;  /* 0x0000000000037941 */ /* 0x000fea0003800200 */
.L_x_968:
[----:B------:R-:W0:Y:S01]  /*56d0*/  @P2 S2R R238, SR_CTAID.X ;  /* 0x0000000000ee2919 */ /* 0x000e220000002500 */
[----:B------:R-:W-:Y:S01]  /*56e0*/  ISETP.NE.AND P5, PT, R2, RZ, PT ;  /* 0x000000ff0200720c */ /* 0x000fe20003fa5270 */
[----:B------:R-:W0:-:S12]  /*56f0*/  @P4 LDC R236, c[0x0][0x3f8] ;  /* 0x0000fe00ffec4b82 */ /* 0x000e180000000800 */
[----:B------:R-:W-:Y:S01]  /*5700*/  VOTEU.ANY UP0, P5 ;  /* 0x0000000000ff7886 */ /* 0x000fe20002800100 */
[----:B------:R-:W-:Y:S02]  /*5710*/  PLOP3.LUT P2, PT, PT, PT, UP0, 0x80, 0x8 ;  /* 0x000000000008781c */ /* 0x000fe40003f4f008 */
        /* <DEDUP_REMOVED lines=17> */
[----:B------:R-:W-:Y:S01]  /*5830*/  PLOP3.LUT P2, PT, PT, PT, UP0, 0x80, 0x8 ;  /* 0x000000000008781c */ /* 0x000fe20003f4f008 */
[----:B------:R-:W-:Y:S02]  /*5840*/  @P4 FMUL.FTZ R139, R139, R239 ;  /* 0x000000ef8b8b4220 */ /* 0x000fe40000410000 */
[----:B------:R-:W-:-:S10]  /*5850*/  @P5 FMUL.FTZ R136, R136, R236 ;  /* 0x000000ec88885220 */ /* 0x000fd40000410000 */
[----:B------:R-:W-:Y:S01]  /*5860*/  @P2 FMUL.FTZ R138, R138, R238 ;  /* 0x000000ee8a8a2220 */ /* 0x000fe20000410000 */
[----:B------:R-:W-:Y:S06]  /*5870*/  @P3 BRA `(.L_x_967) ;  /* 0x0000000000343947 */ /* 0x000fec0003800000 */
        /* <DEDUP_REMOVED lines=13> */
.L_x_967:
[----:B------:R-:W-:Y:S05]  /*5950*/  BSYNC.RECONVERGENT B2 ;  /* 0x0000000000027941 */ /* 0x000fea0003800200 */
.L_x_966:
        /* <DEDUP_REMOVED lines=32> */
.L_x_973:
[----:B------:R-:W-:Y:S05]  /*5b60*/  BSYNC.RECONVERGENT B3 ;  /* 0x0000000000037941 */ /* 0x000fea0003800200 */
.L_x_972:
[----:B------:R-:W1:Y:S01]  /*5b70*/  @P2 S2R R238, SR_CTAID.X ;  /* 0x0000000000ee2919 */ /* 0x000e620000002500 */
[----:B0-----:R-:W1:Y:S01]  /*5b80*/  @P3 LDC R236, c[0x0][0x3f8] ;  /* 0x0000fe00ffec3b82 */ /* 0x001e620000000800 */
[----:B------:R-:W-:Y:S01]  /*5b90*/  VOTEU.ANY UP0, P5 ;  /* 0x0000000000ff7886 */ /* 0x000fe20002800100 */
[----:B------:R-:W-:Y:S02]  /*5ba0*/  PLOP3.LUT P2, PT, PT, PT, UP0, 0x80, 0x8 ;  /* 0x000000000008781c */ /* 0x000fe40003f4f008 */
[----:B------:R-:W-:Y:S02]  /*5bb0*/  PLOP3.LUT P3, PT, PT, PT, UP0, 0x80, 0x8 ;  /* 0x000000000008781c */ /* 0x000fe40003f6f008 */
[----:B------:R-:W-:-:S09]  /*5bc0*/  PLOP3.LUT P4, PT, PT, PT, UP0, 0x80, 0x8 ;  /* 0x000000000008781c */ /* 0x000fd20003f8f008 */
[----:B-1----:R-:W-:Y:S01]  /*5bd0*/  @P2 IMAD R238, R236, UR39, R238 ;  /* 0x00000027ecee2c24 */ /* 0x002fe2000f8e02ee */
        /* <DEDUP_REMOVED lines=14> */
[----:B------:R-:W-:Y:S01]  /*5cc0*/  ISETP.GE.AND P4, PT, R242, R251, PT ;  /* 0x000000fbf200720c */ /* 0x000fe20003f86270 */
[----:B------:R-:W-:Y:S01]  /*5cd0*/  @P2 FMUL.FTZ R141, R141, R237 ;  /* 0x000000ed8d8d2220 */ /* 0x000fe20000410000 */
[----:B------:R-:W-:Y:S01]  /*5ce0*/  PLOP3.LUT P2, PT, PT, PT, UP0, 0x80, 0x8 ;  /* 0x000000000008781c */ /* 0x000fe20003f4f008 */
[----:B------:R-:W-:-:S12]  /*5cf0*/  @P3 FMUL.FTZ R140, R140, R236 ;  /* 0x000000ec8c8c3220 */ /* 0x000fd80000410000 */
        /* <DEDUP_REMOVED lines=15> */
.L_x_971:
[----:B------:R-:W-:Y:S05]  /*5df0*/  BSYNC.RECONVERGENT B2 ;  /* 0x0000000000027941 */ /* 0x000fea0003800200 */
.L_x_970:
        /* <DEDUP_REMOVED lines=13> */
[----:B------:R-:W2:Y:S01]  /*5ed0*/  S2UR UR42, SR_CTAID.Y ;  /* 0x00000000002a79c3 */ /* 0x000ea20000002600 */
[----:B------:R-:W3:Y:S01]  /*5ee0*/  LDCU.64 UR34, c[0x0][0x3c8] ;  /* 0x00007900ff2277ac */ /* 0x000ee20008000a00 */
[----:B--2---:R-:W-:-:S05]  /*5ef0*/  IMAD R146, R0, UR42, RZ ;  /* 0x0000002a00927c24 */ /* 0x004fca000f8e02ff */
[----:B------:R-:W-:-:S04]  /*5f00*/  IADD3 R145, P4, PT, R146, R3, RZ ;  /* 0x0000000392917210 */ /* 0x000fc80007f9e0ff */
[----:B------:R-:W-:Y:S02]  /*5f10*/  LEA.HI.X.SX32 R146, R146, RZ, 0x1, P4 ;  /* 0x000000ff92927211 */ /* 0x000fe400020f0eff */
[C---:B---3--:R-:W-:Y:S01]  /*5f20*/  LEA R144, P4, R145.reuse, UR34, 0x2 ;  /* 0x0000002291907c11 */ /* 0x048fe2000f8810ff */
[----:B------:R-:W2:Y:S03]  /*5f30*/  LDCU UR34, c[0x0][0x3f8] ;  /* 0x00007f00ff2277ac */ /* 0x000ea60008000800 */
[----:B------:R-:W-:-:S05]  /*5f40*/  LEA.HI.X R145, R145, UR35, R146, 0x2, P4 ;  /* 0x0000002391917c11 */ /* 0x000fca000a0f1492 */
[----:B------:R2:W3:Y:S01]  /*5f50*/  LDG.E R144, desc[UR36][R144.64] ;  /* 0x0000002490907981 */ /* 0x0004e2000c1e1900 */
[C---:B------:R-:W-:Y:S02]  /*5f60*/  IMAD R146, R0.reuse, UR44, RZ ;  /* 0x0000002c00927c24 */ /* 0x040fe4000f8e02ff */
[----:B--2---:R-:W-:Y:S01]  /*5f70*/  IMAD R145, R0, UR34, RZ ;  /* 0x0000002200917c24 */ /* 0x004fe2000f8e02ff */
[----:B------:R-:W2:Y:S03]  /*5f80*/  LDCU.64 UR34, c[0x0][0x3b8] ;  /* 0x00007700ff2277ac */ /* 0x000ea60008000a00 */
[----:B---3--:R-:W-:-:S04]  /*5f90*/  IMAD R144, R145, R144, RZ ;  /* 0x0000009091907224 */ /* 0x008fc800078e02ff */
[----:B------:R-:W-:-:S04]  /*5fa0*/  IMAD R144, R144, 0x18, R242 ;  /* 0x0000001890907824 */ /* 0x000fc800078e02f2 */
[----:B------:R-:W-:-:S05]  /*5fb0*/  IMAD.SHL.U32 R145, R144, 0x4, RZ ;  /* 0x0000000490917824 */ /* 0x000fca00078e00ff */
[----:B------:R-:W-:Y:S02]  /*5fc0*/  SHF.R.S32.HI R144, RZ, 0x1f, R145 ;  /* 0x0000001fff907819 */ /* 0x000fe40000011491 */
[----:B------:R-:W-:-:S04]  /*5fd0*/  IADD3 R145, P4, PT, R146, R145, RZ ;  /* 0x0000009192917210 */ /* 0x000fc80007f9e0ff */
[----:B------:R-:W-:Y:S02]  /*5fe0*/  LEA.HI.X.SX32 R146, R146, R144, 0x1, P4 ;  /* 0x0000009092927211 */ /* 0x000fe400020f0eff */
[----:B--2---:R-:W-:-:S04]  /*5ff0*/  LEA R144, P4, R145, UR34, 0x2 ;  /* 0x0000002291907c11 */ /* 0x004fc8000f8810ff */
[----:B------:R-:W-:-:S06]  /*6000*/  LEA.HI.X R145, R145, UR35, R146, 0x2, P4 ;  /* 0x0000002391917c11 */ /* 0x000fcc000a0f1492 */
[----:B------:R-:W5:Y:S03]  /*6010*/  LDG.E.128 R144, desc[UR36][R144.64] ;  /* 0x0000002490907981 */ /* 0x000f66000c1e1d00 */
.L_x_977:
[----:B------:R-:W-:Y:S05]  /*6020*/  BSYNC.RECONVERGENT B3 ;  /* 0x0000000000037941 */ /* 0x000fea0003800200 */
.L_x_976:
[----:B------:R-:W2:Y:S01]  /*6030*/  @P2 S2R R238, SR_CTAID.X ;  /* 0x0000000000ee2919 */ /* 0x000ea20000002500 */
[----:B01----:R-:W2:Y:S01]  /*6040*/  @P3 LDC R236, c[0x0][0x3f8] ;  /* 0x0000fe00ffec3b82 */ /* 0x003ea20000000800 */
[----:B------:R-:W-:Y:S01]  /*6050*/  VOTEU.ANY UP0, P5 ;  /* 0x0000000000ff7886 */ /* 0x000fe20002800100 */
[----:B------:R-:W-:Y:S02]  /*6060*/  PLOP3.LUT P2, PT, PT, PT, UP0, 0x80, 0x8 ;  /* 0x000000000008781c */ /* 0x000fe40003f4f008 */
[----:B------:R-:W-:Y:S02]  /*6070*/  PLOP3.LUT P3, PT, PT, PT, UP0, 0x80, 0x8 ;  /* 0x000000000008781c */ /* 0x000fe40003f6f008 */
[----:B------:R-:W-:-:S09]  /*6080*/  PLOP3.LUT P4, PT, PT, PT, UP0, 0x80, 0x8 ;  /* 0x000000000008781c */ /* 0x000fd20003f8f008 */
        /* <DEDUP_REMOVED lines=15> */
[----:B------:R-:W-:Y:S01]  /*6180*/  SHF.L.U32 R237, R242, 0x2, RZ ;  /* 0x00000002f2ed7819 */ /* 0x000fe200000006ff */
        /* <DEDUP_REMOVED lines=19> */
.L_x_975:
[----:B------:R-:W-:Y:S05]  /*62c0*/  BSYNC.RECONVERGENT B2 ;  /* 0x0000000000027941 */ /* 0x000fea0003800200 */
.L_x_974:
[C---:B------:R-:W-:Y:S01]  /*62d0*/  IMAD R248, R0.reuse, 0x2, R241 ;  /* 0x0000000200f87824 */ /* 0x040fe200078e02f1 */
[----:B------:R-:W-:Y:S03]  /*62e0*/  BSSY.RECONVERGENT B2, `(.L_x_978) ;  /* 0x000004b000027945 */ /* 0x000fe60003800200 */
[----:B------:R-:W-:Y:S01]  /*62f0*/  IMAD.IADD R241, R0, 0x1, R248 ;  /* 0x0000000100f17824 */ /* 0x000fe200078e02f8 */
        /* <DEDUP_REMOVED lines=11> */
[----:B------:R-:W3:Y:S01]  /*63b0*/  S2UR UR42, SR_CTAID.Y ;  /* 0x00000000002a79c3 */ /* 0x000ee20000002600 */
[----:B------:R-:W4:Y:S01]  /*63c0*/  LDCU.64 UR34, c[0x0][0x3c8] ;  /* 0x00007900ff2277ac */ /* 0x000f220008000a00 */
[----:B---3--:R-:W-:-:S05]  /*63d0*/  IMAD R150, R0, UR42, RZ ;  /* 0x0000002a00967c24 */ /* 0x008fca000f8e02ff */
[----:B------:R-:W-:-:S04]  /*63e0*/  IADD3 R149, P5, PT, R150, R3, RZ ;  /* 0x0000000396957210 */ /* 0x000fc80007fbe0ff */
[----:B------:R-:W-:Y:S02]  /*63f0*/  LEA.HI.X.SX32 R150, R150, RZ, 0x1, P5 ;  /* 0x000000ff96967211 */ /* 0x000fe400028f0eff */
[C---:B----4-:R-:W-:Y:S01]  /*6400*/  LEA R148, P5, R149.reuse, UR34, 0x2 ;  /* 0x0000002295947c11 */ /* 0x050fe2000f8a10ff */
[----:B------:R-:W3:Y:S03]  /*6410*/  LDCU UR34, c[0x0][0x3f8] ;  /* 0x00007f00ff2277ac */ /* 0x000ee60008000800 */
[----:B------:R-:W-:-:S05]  /*6420*/  LEA.HI.X R149, R149, UR35, R150, 0x2, P5 ;  /* 0x0000002395957c11 */ /* 0x000fca000a8f1496 */
[----:B------:R3:W4:Y:S01]  /*6430*/  LDG.E R148, desc[UR36][R148.64] ;  /* 0x0000002494947981 */ /* 0x000722000c1e1900 */
[C---:B------:R-:W-:Y:S02]  /*6440*/  IMAD R150, R0.reuse, UR44, RZ ;  /* 0x0000002c00967c24 */ /* 0x040fe4000f8e02ff */
[----:B---3--:R-:W-:Y:S01]  /*6450*/  IMAD R149, R0, UR34, RZ ;  /* 0x0000002200957c24 */ /* 0x008fe2000f8e02ff */
[----:B------:R-:W3:Y:S03]  /*6460*/  LDCU.64 UR34, c[0x0][0x3b8] ;  /* 0x00007700ff2277ac */ /* 0x000ee60008000a00 */
[----:B----4-:R-:W-:-:S04]  /*6470*/  IMAD R148, R149, R148, RZ ;  /* 0x0000009495947224 */ /* 0x010fc800078e02ff */
[----:B------:R-:W-:-:S04]  /*6480*/  IMAD R148, R148, 0x18, R241 ;  /* 0x0000001894947824 */ /* 0x000fc800078e02f1 */
[----:B------:R-:W-:-:S05]  /*6490*/  IMAD.SHL.U32 R149, R148, 0x4, RZ ;  /* 0x0000000494957824 */ /* 0x000fca00078e00ff */
[----:B------:R-:W-:Y:S02]  /*64a0*/  SHF.R.S32.HI R148, RZ, 0x1f, R149 ;  /* 0x0000001fff947819 */ /* 0x000fe40000011495 */
[----:B------:R-:W-:-:S04]  /*64b0*/  IADD3 R149, P5, PT, R150, R149, RZ ;  /* 0x0000009596957210 */ /* 0x000fc80007fbe0ff */
[----:B------:R-:W-:Y:S02]  /*64c0*/  LEA.HI.X.SX32 R150, R150, R148, 0x1, P5 ;  /* 0x0000009496967211 */ /* 0x000fe400028f0eff */
[----:B---3--:R-:W-:-:S04]  /*64d0*/  LEA R148, P5, R149, UR34, 0x2 ;  /* 0x0000002295947c11 */ /* 0x008fc8000f8a10ff */
[----:B------:R-:W-:-:S06]  /*64e0*/  LEA.HI.X R149, R149, UR35, R150, 0x2, P5 ;  /* 0x0000002395957c11 */ /* 0x000fcc000a8f1496 */
[----:B------:R-:W5:Y:S03]  /*64f0*/  LDG.E.128 R148, desc[UR36][R148.64] ;  /* 0x0000002494947981 */ /* 0x000f66000c1e1d00 */
.L_x_981:
[----:B------:R-:W-:Y:S05]  /*6500*/  BSYNC.RECONVERGENT B3 ;  /* 0x0000000000037941 */ /* 0x000fea0003800200 */
.L_x_980:
[----:B------:R-:W3:Y:S01]  /*6510*/  @P2 S2R R238, SR_CTAID.X ;  /* 0x0000000000ee2919 */ /* 0x000ee20000002500 */
[----:B------:R-:W-:Y:S01]  /*6520*/  ISETP.NE.AND P5, PT, R2, RZ, PT ;  /* 0x000000ff0200720c */ /* 0x000fe20003fa5270 */
[----:B012---:R-:W3:-:S12]  /*6530*/  @P4 LDC R236, c[0x0][0x3f8] ;  /* 0x0000fe00ffec4b82 */ /* 0x007ed80000000800 */
[----:B------:R-:W-:Y:S01]  /*6540*/  VOTEU.ANY UP0, P5 ;  /* 0x0000000000ff7886 */ /* 0x000fe20002800100 */
[----:B------:R-:W-:Y:S02]  /*6550*/  PLOP3.LUT P2, PT, PT, PT, UP0, 0x80, 0x8 ;  /* 0x000000000008781c */ /* 0x000fe40003f4f008 */
[----:B------:R-:W-:-:S11]  /*6560*/  PLOP3.LUT P4, PT, PT, PT, UP0, 0x80, 0x8 ;  /* 0x000000000008781c */ /* 0x000fd60003f8f008 */
[----:B---3--:R-:W-:Y:S01]  /*6570*/  @P2 IMAD R238, R236, UR39, R238 ;  /* 0x00000027ecee2c24 */ /* 0x008fe2000f8e02ee */
        /* <DEDUP_REMOVED lines=33> */
.L_x_979:
[----:B------:R-:W-:Y:S05]  /*6790*/  BSYNC.RECONVERGENT B2 ;  /* 0x0000000000027941 */ /* 0x000fea0003800200 */
.L_x_978:
[----:B------:R-:W-:Y:S01]  /*67a0*/  BSSY.RECONVERGENT B2, `(.L_x_982) ;  /* 0x000004b000027945 */ /* 0x000fe20003800200 */
[----:B------:R-:W-:-:S03]  /*67b0*/  IMAD.IADD R242, R241, 0x1, R0 ;  /* 0x00000001f1f27824 */ /* 0x000fc600078e0200 */
[----:B------:R-:W-:Y:S05]  /*67c0*/  @P1 BRA `(.L_x_983) ;  /* 0x0000000400201947 */ /* 0x000fea0003800000 */
[----:B------:R-:W-:Y:S01]  /*67d0*/  SHF.L.U32 R243, R242, 0x2, RZ ;  /* 0x00000002f2f37819 */ /* 0x000fe200000006ff */
        /* <DEDUP_REMOVED lines=11> */
[----:B----4-:R-:W-:-:S05]  /*6890*/  IMAD R154, R0, UR42, RZ ;  /* 0x0000002a009a7c24 */ /* 0x010fca000f8e02ff */
[----:B------:R-:W-:-:S04]  /*68a0*/  IADD3 R153, P5, PT, R154, R3, RZ ;  /* 0x000000039a997210 */ /* 0x000fc80007fbe0ff */
[----:B------:R-:W-:Y:S02]  /*68b0*/  LEA.HI.X.SX32 R154, R154, RZ, 0x1, P5 ;  /* 0x000000ff9a9a7211 */ /* 0x000fe400028f0eff */
[C---:B0-----:R-:W-:Y:S01]  /*68c0*/  LEA R152, P5, R153.reuse, UR34, 0x2 ;  /* 0x0000002299987c11 */ /* 0x041fe2000f8a10ff */
[----:B------:R-:W0:Y:S03]  /*68d0*/  LDCU UR34, c[0x0][0x3f8] ;  /* 0x00007f00ff2277ac */ /* 0x000e260008000800 */
[----:B------:R-:W-:-:S05]  /*68e0*/  LEA.HI.X R153, R153, UR35, R154, 0x2, P5 ;  /* 0x0000002399997c11 */ /* 0x000fca000a8f149a */
[----:B------:R0:W4:Y:S01]  /*68f0*/  LDG.E R152, desc[UR36][R152.64] ;  /* 0x0000002498987981 */ /* 0x000122000c1e1900 */
[C---:B------:R-:W-:Y:S02]  /*6900*/  IMAD R154, R0.reuse, UR44, RZ ;  /* 0x0000002c009a7c24 */ /* 0x040fe4000f8e02ff */
[----:B0-----:R-:W-:Y:S01]  /*6910*/  IMAD R153, R0, UR34, RZ ;  /* 0x0000002200997c24 */ /* 0x001fe2000f8e02ff */
[----:B------:R-:W0:Y:S03]  /*6920*/  LDCU.64 UR34, c[0x0][0x3b8] ;  /* 0x00007700ff2277ac */ /* 0x000e260008000a00 */
[----:B----4-:R-:W-:-:S04]  /*6930*/  IMAD R152, R153, R152, RZ ;  /* 0x0000009899987224 */ /* 0x010fc800078e02ff */
        /* <DEDUP_REMOVED lines=8> */
.L_x_985:
[----:B------:R-:W-:Y:S05]  /*69c0*/  BSYNC.RECONVERGENT B3 ;  /* 0x0000000000037941 */ /* 0x000fea0003800200 */
.L_x_984:
[----:B------:R-:W4:Y:S01]  /*69d0*/  @P2 S2R R238, SR_CTAID.X ;  /* 0x0000000000ee2919 */ /* 0x000f220000002500 */
[----:B------:R-:W-:Y:S01]  /*69e0*/  ISETP.NE.AND P5, PT, R2, RZ, PT ;  /* 0x000000ff0200720c */ /* 0x000fe20003fa5270 */
[----:B0123--:R-:W4:-:S12]  /*69f0*/  @P4 LDC R236, c[0x0][0x3f8] ;  /* 0x0000fe00ffec4b82 */ /* 0x00ff180000000800 */
[----:B------:R-:W-:Y:S01]  /*6a00*/  VOTEU.ANY UP0, P5 ;  /* 0x0000000000ff7886 */ /* 0x000fe20002800100 */
[----:B------:R-:W-:Y:S02]  /*6a10*/  PLOP3.LUT P2, PT, PT, PT, UP0, 0x80, 0x8 ;  /* 0x000000000008781c */ /* 0x000fe40003f4f008 */
[----:B------:R-:W-:-:S11]  /*6a20*/  PLOP3.LUT P4, PT, PT, PT, UP0, 0x80, 0x8 ;  /* 0x000000000008781c */ /* 0x000fd60003f8f008 */
[----:B----4-:R-:W-:Y:S01]  /*6a30*/  @P2 IMAD R238, R236, UR39, R238 ;  /* 0x00000027ecee2c24 */ /* 0x010fe2000f8e02ee */
        /* <DEDUP_REMOVED lines=33> */
.L_x_983:
[----:B------:R-:W-:Y:S05]  /*6c50*/  BSYNC.RECONVERGENT B2 ;  /* 0x0000000000027941 */ /* 0x000fea0003800200 */
.L_x_982:
        /* <DEDUP_REMOVED lines=34> */
.L_x_989:
[----:B------:R-:W-:Y:S05]  /*6e80*/  BSYNC.RECONVERGENT B3 ;  /* 0x0000000000037941 */ /* 0x000fea0003800200 */
.L_x_988:
[----:B------:R-:W0:Y:S01]  /*6e90*/  @P2 S2R R238, SR_CTAID.X ;  /* 0x0000000000ee2919 */ /* 0x000e220000002500 */
[----:B------:R-:W-:Y:S01]  /*6ea0*/  ISETP.NE.AND P5, PT, R2, RZ, PT ;  /* 0x000000ff0200720c */ /* 0x000fe20003fa5270 */
[----:B01234-:R-:W0:-:S12]  /*6eb0*/  @P4 LDC R236, c[0x0][0x3f8] ;  /* 0x0000fe00ffec4b82 */ /* 0x01fe180000000800 */
        /* <DEDUP_REMOVED lines=37> */
.L_x_987:
[----:B------:R-:W-:Y:S05]  /*7110*/  BSYNC.RECONVERGENT B2 ;  /* 0x0000000000027941 */ /* 0x000fea0003800200 */
.L_x_986:
        /* <DEDUP_REMOVED lines=34> */
.L_x_993:
[----:B------:R-:W-:Y:S05]  /*7340*/  BSYNC.RECONVERGENT B3 ;  /* 0x0000000000037941 */ /* 0x000fea0003800200 */
.L_x_992:
        /* <DEDUP_REMOVED lines=40> */
.L_x_991:
[----:B------:R-:W-:Y:S05]  /*75d0*/  BSYNC.RECONVERGENT B2 ;  /* 0x0000000000027941 */ /* 0x000fea0003800200 */
.L_x_990:
[----:B------:R-:W-:Y:S04]  /*75e0*/  BSSY.RECONVERGENT B2, `(.L_x_994) ;  /* 0x000004a000027945 */ /* 0x000fe80003800200 */
[----:B------:R-:W-:Y:S05]  /*75f0*/  @P1 BRA `(.L_x_995) ;  /* 0x0000000400201947 */ /* 0x000fea0003800000 */
[----:B------:R-:W-:Y:S01]  /*7600*/  IMAD.IADD R164, R242, 0x1, R0 ;  /* 0x00000001f2a47824 */ /* 0x000fe200078e0200 */
[----:B------:R-:W-:Y:S01]  /*7610*/  ISETP.NE.AND P2, PT, R2, RZ, PT ;  /* 0x000000ff0200720c */ /* 0x000fe20003f45270 */
[----:B------:R-:W-:Y:S01]  /*7620*/  BSSY.RECONVERGENT B3, `(.L_x_996) ;  /* 0x000001d000037945 */ /* 0x000fe20003800200 */
[----:B------:R-:W-:Y:S01]  /*7630*/  CS2R R166, SRZ ;  /* 0x0000000000a67805 */ /* 0x000fe2000001ff00 */
[----:B------:R-:W-:Y:S01]  /*7640*/  IMAD.SHL.U32 R242, R164, 0x4, RZ ;  /* 0x00000004a4f27824 */ /* 0x000fe200078e00ff */
[----:B------:R-:W-:-:S04]  /*7650*/  CS2R R164, SRZ ;  /* 0x0000000000a47805 */ /* 0x000fc8000001ff00 */
[----:B------:R-:W-:-:S05]  /*7660*/  ISETP.GE.AND P3, PT, R242, R251, PT ;  /* 0x000000fbf200720c */ /* 0x000fca0003f66270 */
[----:B------:R-:W-:Y:S01]  /*7670*/  VOTEU.ANY UP0, P2 ;  /* 0x0000000000ff7886 */ /* 0x000fe20001000100 */
[----:B------:R-:W-:Y:S02]  /*7680*/  PLOP3.LUT P2, PT, PT, PT, UP0, 0x80, 0x8 ;  /* 0x000000000008781c */ /* 0x000fe40003f4f008 */
[----:B------:R-:W-:-:S05]  /*7690*/  PLOP3.LUT P4, PT, PT, PT, UP0, 0x80, 0x8 ;  /* 0x000000000008781c */ /* 0x000fca0003f8f008 */
[----:B------:R-:W-:Y:S08]  /*76a0*/  @P3 BRA `(.L_x_997) ;  /* 0x0000000000503947 */ /* 0x000ff00003800000 */
        /* <DEDUP_REMOVED lines=20> */
.L_x_997:
[----:B------:R-:W-:Y:S05]  /*77f0*/  BSYNC.RECONVERGENT B3 ;  /* 0x0000000000037941 */ /* 0x000fea0003800200 */
.L_x_996:
        /* <DEDUP_REMOVED lines=40> */
.L_x_995:
[----:B------:R-:W-:Y:S05]  /*7a80*/  BSYNC.RECONVERGENT B2 ;  /* 0x0000000000027941 */ /* 0x000fea0003800200 */
.L_x_994:
[----:B------:R-:W-:Y:S04]  /*7a90*/  BSSY.RECONVERGENT B2, `(.L_x_998) ;  /* 0x0000051000027945 */ /* 0x000fe80003800200 */
[----:B------:R-:W-:Y:S05]  /*7aa0*/  @P1 BRA `(.L_x_999) ;  /* 0x00000004003c1947 */ /* 0x000fea0003800000 */
[----:B------:R-:W-:Y:S01]  /*7ab0*/  IMAD R168, R0, 0x2, R248 ;  /* 0x0000000200a87824 */ /* 0x000fe200078e02f8 */
[----:B------:R-:W-:Y:S01]  /*7ac0*/  ISETP.NE.AND P5, PT, R2, RZ, PT ;  /* 0x000000ff0200720c */ /* 0x000fe20003fa5270 */
[----:B------:R-:W-:Y:S01]  /*7ad0*/  BSSY.RECONVERGENT B3, `(.L_x_1000) ;  /* 0x0000020000037945 */ /* 0x000fe20003800200 */
[----:B------:R-:W-:Y:S01]  /*7ae0*/  CS2R R170, SRZ ;  /* 0x0000000000aa7805 */ /* 0x000fe2000001ff00 */
[----:B------:R-:W-:-:S05]  /*7af0*/  IMAD R168, R0, 0x2, R168 ;  /* 0x0000000200a87824 */ /* 0x000fca00078e02a8 */
[----:B01234-:R-:W-:-:S05]  /*7b00*/  LEA R236, R0, R168, 0x1 ;  /* 0x000000a800ec7211 */ /* 0x01ffca00078e08ff */
[----:B------:R-:W-:Y:S01]  /*7b10*/  IMAD.SHL.U32 R168, R236, 0x4, RZ ;  /* 0x00000004eca87824 */ /* 0x000fe200078e00ff */
[----:B------:R-:W-:Y:S01]  /*7b20*/  VOTEU.ANY UP0, P5 ;  /* 0x0000000000ff7886 */ /* 0x000fe20002800100 */
[----:B------:R-:W-:Y:S02]  /*7b30*/  PLOP3.LUT P2, PT, PT, PT, UP0, 0x80, 0x8 ;  /* 0x000000000008781c */ /* 0x000fe40003f4f008 */
[----:B------:R-:W-:Y:S02]  /*7b40*/  PLOP3.LUT P3, PT, PT, PT, UP0, 0x80, 0x8 ;  /* 0x000000000008781c */ /* 0x000fe40003f6f008 */
[----:B------:R-:W-:Y:S02]  /*7b50*/  ISETP.GE.AND P4, PT, R168, R251, PT ;  /* 0x000000fba800720c */ /* 0x000fe40003f86270 */
[----:B------:R-:W-:-:S11]  /*7b60*/  CS2R R168, SRZ ;  /* 0x0000000000a87805 */ /* 0x000fd6000001ff00 */
[----:B------:R-:W-:Y:S05]  /*7b70*/  @P4 BRA `(.L_x_1001) ;  /* 0x0000000000544947 */ /* 0x000fea0003800000 */
        /* <DEDUP_REMOVED lines=21> */
.L_x_1001:
[----:B------:R-:W-:Y:S05]  /*7cd0*/  BSYNC.RECONVERGENT B3 ;  /* 0x0000000000037941 */ /* 0x000fea0003800200 */
.L_x_1000:
        /* <DEDUP_REMOVED lines=21> */
[----:B------:R-:W-:Y:S02]  /*7e30*/  IMAD R237, R0, 0x2, R248 ;  /* 0x0000000200ed7824 */ /* 0x000fe400078e02f8 */
[----:B------:R-:W-:Y:S01]  /*7e40*/  @P4 FMUL.FTZ R170, R170, R238 ;  /* 0x000000eeaaaa4220 */ /* 0x000fe20000410000 */
[----:B------:R-:W-:Y:S01]  /*7e50*/  PLOP3.LUT P2, PT, PT, PT, UP0, 0x80, 0x8 ;  /* 0x000000000008781c */ /* 0x000fe20003f4f008 */
[----:B------:R-:W-:Y:S01]  /*7e60*/  @P3 FMUL.FTZ R168, R168, R236 ;  /* 0x000000eca8a83220 */ /* 0x000fe20000410000 */
[----:B------:R-:W-:-:S04]  /*7e70*/  IMAD R237, R0, 0x2, R237 ;  /* 0x0000000200ed7824 */ /* 0x000fc800078e02ed */
[----:B------:R-:W-:-:S05]  /*7e80*/  IMAD R237, R0, 0x2, R237 ;  /* 0x0000000200ed7824 */ /* 0x000fca00078e02ed */
[----:B------:R-:W-:Y:S02]  /*7e90*/  SHF.L.U32 R237, R237, 0x2, RZ ;  /* 0x00000002eded7819 */ /* 0x000fe400000006ff */
[----:B------:R-:W-:Y:S02]  /*7ea0*/  @P2 FMUL.FTZ R171, R171, R239 ;  /* 0x000000efabab2220 */ /* 0x000fe40000410000 */
[----:B------:R-:W-:-:S13]  /*7eb0*/  ISETP.GE.AND P4, PT, R237, R251, PT ;  /* 0x000000fbed00720c */ /* 0x000fda0003f86270 */
        /* <DEDUP_REMOVED lines=14> */
.L_x_999:
[----:B------:R-:W-:Y:S05]  /*7fa0*/  BSYNC.RECONVERGENT B2 ;  /* 0x0000000000027941 */ /* 0x000fea0003800200 */
.L_x_998:
[----:B------:R-:W-:Y:S01]  /*7fb0*/  BSSY.RECONVERGENT B2, `(.L_x_1002) ;  /* 0x0000049000027945 */ /* 0x000fe20003800200 */
[----:B------:R-:W-:-:S03]  /*7fc0*/  IMAD R240, R0, 0x40, R240 ;  /* 0x0000004000f07824 */ /* 0x000fc600078e02f0 */
[----:B------:R-:W-:Y:S05]  /*7fd0*/  @P1 BRA `(.L_x_1003) ;  /* 0x0000000400181947 */ /* 0x000fea0003800000 */
[----:B------:R-:W-:Y:S01]  /*7fe0*/  ISETP.NE.AND P2, PT, R2, RZ, PT ;  /* 0x000000ff0200720c */ /* 0x000fe20003f45270 */
[----:B------:R-:W-:Y:S01]  /*7ff0*/  BSSY.RECONVERGENT B3, `(.L_x_1004) ;  /* 0x000001c000037945 */ /* 0x000fe20003800200 */
[----:B------:R-:W-:Y:S02]  /*8000*/  CS2R R174, SRZ ;  /* 0x0000000000ae7805 */ /* 0x000fe4000001ff00 */
[----:B------:R-:W-:-:S09]  /*8010*/  CS2R R172, SRZ ;  /* 0x0000000000ac7805 */ /* 0x000fd2000001ff00 */
[----:B------:R-:W-:Y:S01]  /*8020*/  VOTEU.ANY UP0, P2 ;  /* 0x0000000000ff7886 */ /* 0x000fe20001000100 */
[----:B------:R-:W-:Y:S02]  /*8030*/  ISETP.GE.AND P2, PT, R240, R251, PT ;  /* 0x000000fbf000720c */ /* 0x000fe40003f46270 */
[----:B------:R-:W-:Y:S02]  /*8040*/  PLOP3.LUT P3, PT, PT, PT, UP0, 0x80, 0x8 ;  /* 0x000000000008781c */ /* 0x000fe40003f6f008 */
[----:B------:R-:W-:-:S09]  /*8050*/  PLOP3.LUT P4, PT, PT, PT, UP0, 0x80, 0x8 ;  /* 0x000000000008781c */ /* 0x000fd20003f8f008 */
[----:B------:R-:W-:Y:S05]  /*8060*/  @P2 BRA `(.L_x_1005) ;  /* 0x0000000000502947 */ /* 0x000fea0003800000 */
        /* <DEDUP_REMOVED lines=20> */
.L_x_1005:
[----:B------:R-:W-:Y:S05]  /*81b0*/  BSYNC.RECONVERGENT B3 ;  /* 0x0000000000037941 */ /* 0x000fea0003800200 */
.L_x_1004:
        /* <DEDUP_REMOVED lines=40> */
.L_x_1003:
[----:B------:R-:W-:Y:S05]  /*8440*/  BSYNC.RECONVERGENT B2 ;  /* 0x0000000000027941 */ /* 0x000fea0003800200 */
.L_x_1002:
[----:B------:R-:W-:Y:S04]  /*8450*/  BSSY.RECONVERGENT B2, `(.L_x_1006) ;  /* 0x000004f000027945 */ /* 0x000fe80003800200 */
[----:B------:R-:W-:Y:S05]  /*8460*/  @P1 BRA `(.L_x_1007) ;  /* 0x0000000400341947 */ /* 0x000fea0003800000 */
[----:B------:R-:W-:Y:S01]  /*8470*/  IMAD R176, R0, 0x2, R241 ;  /* 0x0000000200b07824 */ /* 0x000fe200078e02f1 */
[----:B------:R-:W-:Y:S01]  /*8480*/  ISETP.NE.AND P5, PT, R2, RZ, PT ;  /* 0x000000ff0200720c */ /* 0x000fe20003fa5270 */
[----:B------:R-:W-:Y:S01]  /*8490*/  BSSY.RECONVERGENT B3, `(.L_x_1008) ;  /* 0x0000021000037945 */ /* 0x000fe20003800200 */
[----:B------:R-:W-:Y:S01]  /*84a0*/  CS2R R178, SRZ ;  /* 0x0000000000b27805 */ /* 0x000fe2000001ff00 */
[----:B------:R-:W-:-:S04]  /*84b0*/  IMAD R176, R0, 0x2, R176 ;  /* 0x0000000200b07824 */ /* 0x000fc800078e02b0 */
[----:B------:R-:W-:-:S04]  /*84c0*/  IMAD.IADD R176, R176, 0x1, R0 ;  /* 0x00000001b0b07824 */ /* 0x000fc800078e0200 */
[----:B------:R-:W-:Y:S02]  /*84d0*/  IMAD R240, R0, 0x2, R176 ;  /* 0x0000000200f07824 */ /* 0x000fe400078e02b0 */
[----:B------:R-:W-:Y:S01]  /*84e0*/  VOTEU.ANY UP0, P5 ;  /* 0x0000000000ff7886 */ /* 0x000fe20002800100 */
[----:B------:R-:W-:Y:S02]  /*84f0*/  PLOP3.LUT P2, PT, PT, PT, UP0, 0x80, 0x8 ;  /* 0x000000000008781c */ /* 0x000fe40003f4f008 */
[----:B------:R-:W-:Y:S02]  /*8500*/  SHF.L.U32 R176, R240, 0x2, RZ ;  /* 0x00000002f0b07819 */ /* 0x000fe400000006ff */
        /* <DEDUP_REMOVED lines=25> */
.L_x_1009:
[----:B------:R-:W-:Y:S05]  /*86a0*/  BSYNC.RECONVERGENT B3 ;  /* 0x0000000000037941 */ /* 0x000fea0003800200 */
.L_x_1008:
        /* <DEDUP_REMOVED lines=41> */
.L_x_1007:
[----:B------:R-:W-:Y:S05]  /*8940*/  BSYNC.RECONVERGENT B2 ;  /* 0x0000000000027941 */ /* 0x000fea0003800200 */
.L_x_1006:
[C---:B01234-:R-:W-:Y:S01]  /*8950*/  IMAD R236, R0.reuse, 0x2, R241 ;  /* 0x0000000200ec7824 */ /* 0x05ffe200078e02f1 */
[----:B------:R-:W-:Y:S03]  /*8960*/  BSSY.RECONVERGENT B2, `(.L_x_1010) ;  /* 0x000004e000027945 */ /* 0x000fe60003800200 */
[----:B------:R-:W-:-:S04]  /*8970*/  IMAD R236, R0, 0x2, R236 ;  /* 0x0000000200ec7824 */ /* 0x000fc800078e02ec */
[----:B------:R-:W-:-:S05]  /*8980*/  IMAD.IADD R236, R236, 0x1, R0 ;  /* 0x00000001ecec7824 */ /* 0x000fca00078e0200 */
[----:B------:R-:W-:-:S05]  /*8990*/  LEA R236, R0, R236, 0x1 ;  /* 0x000000ec00ec7211 */ /* 0x000fca00078e08ff */
        /* <DEDUP_REMOVED lines=33> */
.L_x_1013:
[----:B------:R-:W-:Y:S05]  /*8bb0*/  BSYNC.RECONVERGENT B3 ;  /* 0x0000000000037941 */ /* 0x000fea0003800200 */
.L_x_1012:
        /* <DEDUP_REMOVED lines=40> */
.L_x_1011:
[----:B------:R-:W-:Y:S05]  /*8e40*/  BSYNC.RECONVERGENT B2 ;  /* 0x0000000000027941 */ /* 0x000fea0003800200 */
.L_x_1010:
        /* <DEDUP_REMOVED lines=15> */
[----:B-1----:R-:W-:-:S05]  /*8f40*/  IMAD R186, R0, UR42, RZ ;  /* 0x0000002a00ba7c24 */ /* 0x002fca000f8e02ff */
[----:B------:R-:W-:-:S04]  /*8f50*/  IADD3 R185, P5, PT, R186, R3, RZ ;  /* 0x00000003bab97210 */ /* 0x000fc80007fbe0ff */
[----:B------:R-:W-:Y:S02]  /*8f60*/  LEA.HI.X.SX32 R186, R186, RZ, 0x1, P5 ;  /* 0x000000ffbaba7211 */ /* 0x000fe400028f0eff */
[C---:B--2---:R-:W-:Y:S01]  /*8f70*/  LEA R184, P5, R185.reuse, UR34, 0x2 ;  /* 0x00000022b9b87c11 */ /* 0x044fe2000f8a10ff */
[----:B------:R-:W1:Y:S03]  /*8f80*/  LDCU UR34, c[0x0][0x3f8] ;  /* 0x00007f00ff2277ac */ /* 0x000e660008000800 */
[----:B------:R-:W-:-:S05]  /*8f90*/  LEA.HI.X R185, R185, UR35, R186, 0x2, P5 ;  /* 0x00000023b9b97c11 */ /* 0x000fca000a8f14ba */
[----:B------:R1:W2:Y:S01]  /*8fa0*/  LDG.E R184, desc[UR36][R184.64] ;  /* 0x00000024b8b87981 */ /* 0x0002a2000c1e1900 */
[C---:B------:R-:W-:Y:S02]  /*8fb0*/  IMAD R186, R0.reuse, UR44, RZ ;  /* 0x0000002c00ba7c24 */ /* 0x040fe4000f8e02ff */
[----:B-1----:R-:W-:Y:S01]  /*8fc0*/  IMAD R185, R0, UR34, RZ ;  /* 0x0000002200b97c24 */ /* 0x002fe2000f8e02ff */
[----:B------:R-:W1:Y:S03]  /*8fd0*/  LDCU.64 UR34, c[0x0][0x3b8] ;  /* 0x00007700ff2277ac */ /* 0x000e660008000a00 */
[----:B--2---:R-:W-:-:S04]  /*8fe0*/  IMAD R184, R185, R184, RZ ;  /* 0x000000b8b9b87224 */ /* 0x004fc800078e02ff */
[----:B------:R-:W-:-:S05]  /*8ff0*/  IMAD R184, R184, 0x18, R240 ;  /* 0x00000018b8b87824 */ /* 0x000fca00078e02f0 */
[----:B------:R-:W-:-:S04]  /*9000*/  SHF.L.U32 R185, R184, 0x2, RZ ;  /* 0x00000002b8b97819 */ /* 0x000fc800000006ff */
[----:B------:R-:W-:Y:S02]  /*9010*/  SHF.R.S32.HI R184, RZ, 0x1f, R185 ;  /* 0x0000001fffb87819 */ /* 0x000fe400000114b9 */
[----:B------:R-:W-:-:S04]  /*9020*/  IADD3 R185, P5, PT, R186, R185, RZ ;  /* 0x000000b9bab97210 */ /* 0x000fc80007fbe0ff */
[----:B------:R-:W-:Y:S02]  /*9030*/  LEA.HI.X.SX32 R186, R186, R184, 0x1, P5 ;  /* 0x000000b8baba7211 */ /* 0x000fe400028f0eff */
[----:B-1----:R-:W-:-:S04]  /*9040*/  LEA R184, P5, R185, UR34, 0x2 ;  /* 0x00000022b9b87c11 */ /* 0x002fc8000f8a10ff */
[----:B------:R-:W-:-:S06]  /*9050*/  LEA.HI.X R185, R185, UR35, R186, 0x2, P5 ;  /* 0x00000023b9b97c11 */ /* 0x000fcc000a8f14ba */
[----:B------:R-:W5:Y:S03]  /*9060*/  LDG.E.128 R184, desc[UR36][R184.64] ;  /* 0x00000024b8b87981 */ /* 0x000f66000c1e1d00 */
.L_x_1017:
[----:B------:R-:W-:Y:S05]  /*9070*/  BSYNC.RECONVERGENT B3 ;  /* 0x0000000000037941 */ /* 0x000fea0003800200 */
.L_x_1016:
[----:B------:R-:W1:Y:S01]  /*9080*/  @P2 S2R R238, SR_CTAID.X ;  /* 0x0000000000ee2919 */ /* 0x000e620000002500 */
[----:B------:R-:W-:Y:S01]  /*9090*/  ISETP.NE.AND P5, PT, R2, RZ, PT ;  /* 0x000000ff0200720c */ /* 0x000fe20003fa5270 */
[----:B0-----:R-:W1:-:S12]  /*90a0*/  @P4 LDC R236, c[0x0][0x3f8] ;  /* 0x0000fe00ffec4b82 */ /* 0x001e580000000800 */
[----:B------:R-:W-:Y:S01]  /*90b0*/  VOTEU.ANY UP0, P5 ;  /* 0x0000000000ff7886 */ /* 0x000fe20002800100 */
[----:B------:R-:W-:Y:S02]  /*90c0*/  PLOP3.LUT P2, PT, PT, PT, UP0, 0x80, 0x8 ;  /* 0x000000000008781c */ /* 0x000fe40003f4f008 */
        /* <DEDUP_REMOVED lines=35> */
.L_x_1015:
[----:B------:R-:W-:Y:S05]  /*9300*/  BSYNC.RECONVERGENT B2 ;  /* 0x0000000000027941 */ /* 0x000fea0003800200 */
.L_x_1014:
        /* <DEDUP_REMOVED lines=34> */
.L_x_1021:
[----:B------:R-:W-:Y:S05]  /*9530*/  BSYNC.RECONVERGENT B3 ;  /* 0x0000000000037941 */ /* 0x000fea0003800200 */
.L_x_1020:
[----:B------:R-:W2:Y:S01]  /*9540*/  @P2 S2R R238, SR_CTAID.X ;  /* 0x0000000000ee2919 */ /* 0x000ea20000002500 */
[----:B------:R-:W-:Y:S01]  /*9550*/  ISETP.NE.AND P5, PT, R2, RZ, PT ;  /* 0x000000ff0200720c */ /* 0x000fe20003fa5270 */
[----:B01----:R-:W2:-:S12]  /*9560*/  @P4 LDC R236, c[0x0][0x3f8] ;  /* 0x0000fe00ffec4b82 */ /* 0x003e980000000800 */
[----:B------:R-:W-:Y:S01]  /*9570*/  VOTEU.ANY UP0, P5 ;  /* 0x0000000000ff7886 */ /* 0x000fe20002800100 */
[----:B------:R-:W-:Y:S02]  /*9580*/  PLOP3.LUT P2, PT, PT, PT, UP0, 0x80, 0x8 ;  /* 0x000000000008781c */ /* 0x000fe40003f4f008 */
[----:B------:R-:W-:-:S11]  /*9590*/  PLOP3.LUT P4, PT, PT, PT, UP0, 0x80, 0x8 ;  /* 0x000000000008781c */ /* 0x000fd60003f8f008 */
[----:B--2---:R-:W-:Y:S01]  /*95a0*/  @P2 IMAD R238, R236, UR39, R238 ;  /* 0x00000027ecee2c24 */ /* 0x004fe2000f8e02ee */
        /* <DEDUP_REMOVED lines=33> */
.L_x_1019:
[----:B------:R-:W-:Y:S05]  /*97c0*/  BSYNC.RECONVERGENT B2 ;  /* 0x0000000000027941 */ /* 0x000fea0003800200 */
.L_x_1018:
        /* <DEDUP_REMOVED lines=26> */
[----:B------:R-:W-:-:S05]  /*9970*/  IMAD R192, R192, 0x18, R240 ;  /* 0x00000018c0c07824 */ /* 0x000fca00078e02f0 */
[----:B------:R-:W-:-:S04]  /*9980*/  SHF.L.U32 R193, R192, 0x2, RZ ;  /* 0x00000002c0c17819 */ /* 0x000fc800000006ff */
[----:B------:R-:W-:Y:S02]  /*9990*/  SHF.R.S32.HI R192, RZ, 0x1f, R193 ;  /* 0x0000001fffc07819 */ /* 0x000fe400000114c1 */
[----:B------:R-:W-:-:S04]  /*99a0*/  IADD3 R193, P5, PT, R194, R193, RZ ;  /* 0x000000c1c2c17210 */ /* 0x000fc80007fbe0ff */
[----:B------:R-:W-:Y:S02]  /*99b0*/  LEA.HI.X.SX32 R194, R194, R192, 0x1, P5 ;  /* 0x000000c0c2c27211 */ /* 0x000fe400028f0eff */
[----:B---3--:R-:W-:-:S04]  /*99c0*/  LEA R192, P5, R193, UR34, 0x2 ;  /* 0x00000022c1c07c11 */ /* 0x008fc8000f8a10ff */
[----:B------:R-:W-:-:S06]  /*99d0*/  LEA.HI.X R193, R193, UR35, R194, 0x2, P5 ;  /* 0x00000023c1c17c11 */ /* 0x000fcc000a8f14c2 */
[----:B------:R-:W5:Y:S03]  /*99e0*/  LDG.E.128 R192, desc[UR36][R192.64] ;  /* 0x00000024c0c07981 */ /* 0x000f66000c1e1d00 */
.L_x_1025:
[----:B------:R-:W-:Y:S05]  /*99f0*/  BSYNC.RECONVERGENT B3 ;  /* 0x0000000000037941 */ /* 0x000fea0003800200 */
.L_x_1024:
        /* <DEDUP_REMOVED lines=40> */
.L_x_1023:
[----:B------:R-:W-:Y:S05]  /*9c80*/  BSYNC.RECONVERGENT B2 ;  /* 0x0000000000027941 */ /* 0x000fea0003800200 */
.L_x_1022:
        /* <DEDUP_REMOVED lines=34> */
.L_x_1029:
[----:B------:R-:W-:Y:S05]  /*9eb0*/  BSYNC.RECONVERGENT B3 ;  /* 0x0000000000037941 */ /* 0x000fea0003800200 */
.L_x_1028:
        /* <DEDUP_REMOVED lines=40> */
.L_x_1027:
[----:B------:R-:W-:Y:S05]  /*a140*/  BSYNC.RECONVERGENT B2 ;  /* 0x0000000000027941 */ /* 0x000fea0003800200 */
.L_x_1026:
        /* <DEDUP_REMOVED lines=26> */
[----:B------:R-:W-:-:S05]  /*a2f0*/  IMAD R200, R200, 0x18, R240 ;  /* 0x00000018c8c87824 */ /* 0x000fca00078e02f0 */
[----:B------:R-:W-:-:S04]  /*a300*/  SHF.L.U32 R201, R200, 0x2, RZ ;  /* 0x00000002c8c97819 */ /* 0x000fc800000006ff */
[----:B------:R-:W-:Y:S02]  /*a310*/  SHF.R.S32.HI R200, RZ, 0x1f, R201 ;  /* 0x0000001fffc87819 */ /* 0x000fe400000114c9 */
[----:B------:R-:W-:-:S04]  /*a320*/  IADD3 R201, P5, PT, R202, R201, RZ ;  /* 0x000000c9cac97210 */ /* 0x000fc80007fbe0ff */
[----:B------:R-:W-:Y:S02]  /*a330*/  LEA.HI.X.SX32 R202, R202, R200, 0x1, P5 ;  /* 0x000000c8caca7211 */ /* 0x000fe400028f0eff */
[----:B0-----:R-:W-:-:S04]  /*a340*/  LEA R200, P5, R201, UR34, 0x2 ;  /* 0x00000022c9c87c11 */ /* 0x001fc8000f8a10ff */
[----:B------:R-:W-:-:S06]  /*a350*/  LEA.HI.X R201, R201, UR35, R202, 0x2, P5 ;  /* 0x00000023c9c97c11 */ /* 0x000fcc000a8f14ca */
[----:B------:R-:W5:Y:S03]  /*a360*/  LDG.E.128 R200, desc[UR36][R200.64] ;  /* 0x00000024c8c87981 */ /* 0x000f66000c1e1d00 */
.L_x_1033:
[----:B------:R-:W-:Y:S05]  /*a370*/  BSYNC.RECONVERGENT B3 ;  /* 0x0000000000037941 */ /* 0x000fea0003800200 */
.L_x_1032:
        /* <DEDUP_REMOVED lines=40> */
.L_x_1031:
[----:B------:R-:W-:Y:S05]  /*a600*/  BSYNC.RECONVERGENT B2 ;  /* 0x0000000000027941 */ /* 0x000fea0003800200 */
.L_x_1030:
        /* <DEDUP_REMOVED lines=34> */
.L_x_1037:
[----:B------:R-:W-:Y:S05]  /*a830*/  BSYNC.RECONVERGENT B3 ;  /* 0x0000000000037941 */ /* 0x000fea0003800200 */
.L_x_1036:
        /* <DEDUP_REMOVED lines=40> */
.L_x_1035:
[----:B------:R-:W-:Y:S05]  /*aac0*/  BSYNC.RECONVERGENT B2 ;  /* 0x0000000000027941 */ /* 0x000fea0003800200 */
.L_x_1034:
        /* <DEDUP_REMOVED lines=34> */
.L_x_1041:
[----:B------:R-:W-:Y:S05]  /*acf0*/  BSYNC.RECONVERGENT B3 ;  /* 0x0000000000037941 */ /* 0x000fea0003800200 */
.L_x_1040:
        /* <DEDUP_REMOVED lines=40> */
.L_x_1039:
[----:B------:R-:W-:Y:S05]  /*af80*/  BSYNC.RECONVERGENT B2 ;  /* 0x0000000000027941 */ /* 0x000fea0003800200 */
.L_x_1038:
        /* <DEDUP_REMOVED lines=34> */
.L_x_1045:
[----:B------:R-:W-:Y:S05]  /*b1b0*/  BSYNC.RECONVERGENT B3 ;  /* 0x0000000000037941 */ /* 0x000fea0003800200 */
.L_x_1044:
        /* <DEDUP_REMOVED lines=40> */
.L_x_1043:
[----:B------:R-:W-:Y:S05]  /*b440*/  BSYNC.RECONVERGENT B2 ;  /* 0x0000000000027941 */ /* 0x000fea0003800200 */
.L_x_1042:
        /* <DEDUP_REMOVED lines=34> */
.L_x_1049:
[----:B------:R-:W-:Y:S05]  /*b670*/  BSYNC.RECONVERGENT B3 ;  /* 0x0000000000037941 */ /* 0x000fea0003800200 */
.L_x_1048:
        /* <DEDUP_REMOVED lines=40> */
.L_x_1047:
[----:B------:R-:W-:Y:S05]  /*b900*/  BSYNC.RECONVERGENT B2 ;  /* 0x0000000000027941 */ /* 0x000fea0003800200 */
.L_x_1046:
        /* <DEDUP_REMOVED lines=34> */
.L_x_1053:
[----:B------:R-:W-:Y:S05]  /*bb30*/  BSYNC.RECONVERGENT B3 ;  /* 0x0000000000037941 */ /* 0x000fea0003800200 */
.L_x_1052:
        /* <DEDUP_REMOVED lines=40> */
.L_x_1051:
[----:B------:R-:W-:Y:S05]  /*bdc0*/  BSYNC.RECONVERGENT B2 ;  /* 0x0000000000027941 */ /* 0x000fea0003800200 */
.L_x_1050:
        /* <DEDUP_REMOVED lines=34> */
.L_x_1057:
[----:B------:R-:W-:Y:S05]  /*bff0*/  BSYNC.RECONVERGENT B3 ;  /* 0x0000000000037941 */ /* 0x000fea0003800200 */
.L_x_1056:
        /* <DEDUP_REMOVED lines=40> */
.L_x_1055:
[----:B------:R-:W-:Y:S05]  /*c280*/  BSYNC.RECONVERGENT B2 ;  /* 0x0000000000027941 */ /* 0x000fea0003800200 */
.L_x_1054:
        /* <DEDUP_REMOVED lines=34> */
.L_x_1061:
[----:B------:R-:W-:Y:S05]  /*c4b0*/  BSYNC.RECONVERGENT B3 ;  /* 0x0000000000037941 */ /* 0x000fea0003800200 */
.L_x_1060:
        /* <DEDUP_REMOVED lines=40> */
.L_x_1059:
[----:B------:R-:W-:Y:S05]  /*c740*/  BSYNC.RECONVERGENT B2 ;  /* 0x0000000000027941 */ /* 0x000fea0003800200 */
.L_x_1058:
[----:B------:R-:W-:Y:S05]  /*c750*/  @P1 BRA `(.L_x_1062) ;  /* 0x0000004800781947 */ /* 0x000fea0003800000 */
[----:B------:R-:W-:Y:S01]  /*c760*/  ISETP.NE.AND P2, PT, R2, RZ, PT ;  /* 0x000000ff0200720c */ /* 0x000fe20003f45270 */
[----:B------:R-:W-:Y:S01]  /*c770*/  IMAD.IADD R232, R240, 0x1, R0 ;  /* 0x00000001f0e87824 */ /* 0x000fe200078e0200 */
[----:B------:R-:W-:Y:S01]  /*c780*/  BSSY.RECONVERGENT B2, `(.L_x_1063) ;  /* 0x000001d000027945 */ /* 0x000fe20003800200 */
[----:B------:R-:W-:Y:S02]  /*c790*/  CS2R R234, SRZ ;  /* 0x0000000000ea7805 */ /* 0x000fe4000001ff00 */
[----:B------:R-:W-:Y:S01]  /*c7a0*/  IMAD.SHL.U32 R240, R232, 0x4, RZ ;  /* 0x00000004e8f07824 */ /* 0x000fe200078e00ff */
[----:B------:R-:W-:-:S07]  /*c7b0*/  CS2R R232, SRZ ;  /* 0x0000000000e87805 */ /* 0x000fce000001ff00 */
        /* <DEDUP_REMOVED lines=14> */
[----:B------:R0:W2:Y:S02]  /*c8a0*/  LDG.E R3, desc[UR36][R232.64] ;  /* 0x00000024e8037981 */ /* 0x0000a4000c1e1900 */
[C---:B0-----:R-:W-:Y:S02]  /*c8b0*/  IMAD R232, R0.reuse, UR42, RZ ;  /* 0x0000002a00e87c24 */ /* 0x041fe4000f8e02ff */
[----:B------:R-:W-:Y:S02]  /*c8c0*/  IMAD R233, R0, UR44, RZ ;  /* 0x0000002c00e97c24 */ /* 0x000fe4000f8e02ff */
        /* <DEDUP_REMOVED lines=8> */
.L_x_1064:
[----:B------:R-:W-:Y:S05]  /*c950*/  BSYNC.RECONVERGENT B2 ;  /* 0x0000000000027941 */ /* 0x000fea0003800200 */
.L_x_1063:
        /* <DEDUP_REMOVED lines=39> */
[----:B------:R0:W-:Y:S01]  /*cbd0*/  STG.E.128 desc[UR36][R236.64], R232 ;  /* 0x000000e8ec007986 */ /* 0x0001e2000c101d24 */
[----:B------:R-:W-:Y:S05]  /*cbe0*/  BRA `(.L_x_1062) ;  /* 0x0000004400547947 */ /* 0x000fea0003800000 */
.L_x_937:
[----:B------:R-:W-:Y:S01]  /*cbf0*/  ISETP.GE.AND P1, PT, R249, UR40, PT ;  /* 0x00000028f9007c0c */ /* 0x000fe2000bf26270 */
[----:B------:R-:W-:Y:S01]  /*cc00*/  BSSY.RECONVERGENT B2, `(.L_x_1065) ;  /* 0x0000021000027945 */ /* 0x000fe20003800200 */
[----:B------:R-:W-:Y:S01]  /*cc10*/  SHF.L.U32 R237, R3, 0x2, RZ ;  /* 0x0000000203ed7819 */ /* 0x000fe200000006ff */
[----:B------:R-:W-:-:S10]  /*cc20*/  IMAD R236, R0, 0x60, RZ ;  /* 0x0000006000ec7824 */ /* 0x000fd400078e02ff */
[----:B------:R-:W-:Y:S05]  /*cc30*/  @P1 BRA `(.L_x_1066) ;  /* 0x0000000000741947 */ /* 0x000fea0003800000 */
[----:B------:R-:W-:Y:S01]  /*cc40*/  ISETP.GE.AND P2, PT, R237, R236, PT ;  /* 0x000000eced00720c */ /* 0x000fe20003f46270 */
[----:B------:R-:W-:Y:S01]  /*cc50*/  UMOV UR42, URZ ;  /* 0x000000ff002a7c82 */ /* 0x000fe20008000000 */
[----:B------:R-:W-:Y:S01]  /*cc60*/  UMOV UR35, URZ ;  /* 0x000000ff00237c82 */ /* 0x000fe20008000000 */
[----:B------:R-:W-:Y:S01]  /*cc70*/  UMOV UR34, URZ ;  /* 0x000000ff00227c82 */ /* 0x000fe20008000000 */
[----:B------:R-:W-:Y:S02]  /*cc80*/  IMAD.U32 R115, RZ, RZ, UR42 ;  /* 0x0000002aff737e24 */ /* 0x000fe4000f8e00ff */
[----:B------:R-:W-:Y:S02]  /*cc90*/  IMAD.U32 R114, RZ, RZ, UR35 ;  /* 0x00000023ff727e24 */ /* 0x000fe4000f8e00ff */
[----:B------:R-:W-:Y:S02]  /*cca0*/  IMAD.U32 R113, RZ, RZ, UR34 ;  /* 0x00000022ff717e24 */ /* 0x000fe4000f8e00ff */
[----:B------:R-:W-:-:S03]  /*ccb0*/  IMAD.U32 R112, RZ, RZ, UR42 ;  /* 0x0000002aff707e24 */ /* 0x000fc6000f8e00ff */
        /* <DEDUP_REMOVED lines=21> */
.L_x_1066:
[----:B------:R-:W-:Y:S05]  /*ce10*/  BSYNC.RECONVERGENT B2 ;  /* 0x0000000000027941 */ /* 0x000fea0003800200 */
.L_x_1065:
[----:B------:R-:W-:Y:S01]  /*ce20*/  BSSY.RECONVERGENT B2, `(.L_x_1067) ;  /* 0x0000021000027945 */ /* 0x000fe20003800200 */
[----:B------:R-:W-:-:S03]  /*ce30*/  IMAD.IADD R238, R3, 0x1, R0 ;  /* 0x0000000103ee7824 */ /* 0x000fc600078e0200 */
[----:B------:R-:W-:Y:S05]  /*ce40*/  @P1 BRA `(.L_x_1068) ;  /* 0x0000000000781947 */ /* 0x000fea0003800000 */
[----:B------:R-:W-:Y:S01]  /*ce50*/  SHF.L.U32 R239, R238, 0x2, RZ ;  /* 0x00000002eeef7819 */ /* 0x000fe200000006ff */
[----:B------:R-:W-:Y:S01]  /*ce60*/  UMOV UR42, URZ ;  /* 0x000000ff002a7c82 */ /* 0x000fe20008000000 */
[----:B------:R-:W-:Y:S01]  /*ce70*/  UMOV UR35, URZ ;  /* 0x000000ff00237c82 */ /* 0x000fe20008000000 */
[----:B------:R-:W-:Y:S01]  /*ce80*/  UMOV UR34, URZ ;  /* 0x000000ff00227c82 */ /* 0x000fe20008000000 */
[----:B------:R-:W-:Y:S01]  /*ce90*/  ISETP.GE.AND P2, PT, R239, R236, PT ;  /* 0x000000ecef00720c */ /* 0x000fe20003f46270 */
[----:B------:R-:W-:Y:S02]  /*cea0*/  IMAD.U32 R7, RZ, RZ, UR42 ;  /* 0x0000002aff077e24 */ /* 0x000fe4000f8e00ff */
[----:B------:R-:W-:Y:S02]  /*ceb0*/  IMAD.U32 R6, RZ, RZ, UR35 ;  /* 0x00000023ff067e24 */ /* 0x000fe4000f8e00ff */
[----:B------:R-:W-:Y:S02]  /*cec0*/  IMAD.U32 R5, RZ, RZ, UR34 ;  /* 0x00000022ff057e24 */ /* 0x000fe4000f8e00ff */
[----:B------:R-:W-:-:S06]  /*ced0*/  IMAD.U32 R4, RZ, RZ, UR42 ;  /* 0x0000002aff047e24 */ /* 0x000fcc000f8e00ff */
        /* <DEDUP_REMOVED lines=21> */
.L_x_1068:
[----:B------:R-:W-:Y:S05]  /*d030*/  BSYNC.RECONVERGENT B2 ;  /* 0x0000000000027941 */ /* 0x000fea0003800200 */
.L_x_1067:
[----:B------:R-:W-:Y:S04]  /*d040*/  BSSY.RECONVERGENT B2, `(.L_x_1069) ;  /* 0x0000020000027945 */ /* 0x000fe80003800200 */
[----:B------:R-:W-:Y:S05]  /*d050*/  @P1 BRA `(.L_x_1070) ;  /* 0x0000000000781947 */ /* 0x000fea0003800000 */
[----:B------:R-:W-:Y:S01]  /*d060*/  IMAD R239, R0, 0x8, R237 ;  /* 0x0000000800ef7824 */ /* 0x000fe200078e02ed */
[----:B------:R-:W-:Y:S01]  /*d070*/  UMOV UR42, URZ ;  /* 0x000000ff002a7c82 */ /* 0x000fe20008000000 */
[----:B------:R-:W-:Y:S01]  /*d080*/  UMOV UR35, URZ ;  /* 0x000000ff00237c82 */ /* 0x000fe20008000000 */
[----:B------:R-:W-:Y:S01]  /*d090*/  UMOV UR34, URZ ;  /* 0x000000ff00227c82 */ /* 0x000fe20008000000 */
[----:B------:R-:W-:Y:S01]  /*d0a0*/  MOV R119, UR42 ;  /* 0x0000002a00777c02 */ /* 0x000fe20008000f00 */
[----:B------:R-:W-:Y:S01]  /*d0b0*/  IMAD.U32 R118, RZ, RZ, UR35 ;  /* 0x00000023ff767e24 */ /* 0x000fe2000f8e00ff */
[----:B------:R-:W-:Y:S01]  /*d0c0*/  ISETP.GE.AND P2, PT, R239, R236, PT ;  /* 0x000000ecef00720c */ /* 0x000fe20003f46270 */
[----:B------:R-:W-:Y:S02]  /*d0d0*/  IMAD.U32 R117, RZ, RZ, UR34 ;  /* 0x00000022ff757e24 */ /* 0x000fe4000f8e00ff */
[----:B------:R-:W-:-:S10]  /*d0e0*/  IMAD.U32 R116, RZ, RZ, UR42 ;  /* 0x0000002aff747e24 */ /* 0x000fd4000f8e00ff */
        /* <DEDUP_REMOVED lines=21> */
.L_x_1070:
[----:B------:R-:W-:Y:S05]  /*d240*/  BSYNC.RECONVERGENT B2 ;  /* 0x0000000000027941 */ /* 0x000fea0003800200 */
.L_x_1069:
[----:B------:R-:W-:Y:S04]  /*d250*/  BSSY.RECONVERGENT B2, `(.L_x_1071) ;  /* 0x0000021000027945 */ /* 0x000fe80003800200 */
[----:B------:R-:W-:Y:S05]  /*d260*/  @P1 BRA `(.L_x_1072) ;  /* 0x00000000007c1947 */ /* 0x000fea0003800000 */
[----:B------:R-:W-:Y:S01]  /*d270*/  IMAD R120, R0, 0x2, R238 ;  /* 0x0000000200787824 */ /* 0x000fe200078e02ee */
[----:B------:R-:W-:Y:S01]  /*d280*/  UMOV UR42, URZ ;  /* 0x000000ff002a7c82 */ /* 0x000fe20008000000 */
[----:B------:R-:W-:Y:S01]  /*d290*/  UMOV UR35, URZ ;  /* 0x000000ff00237c82 */ /* 0x000fe20008000000 */
[----:B------:R-:W-:Y:S01]  /*d2a0*/  UMOV UR34, URZ ;  /* 0x000000ff00227c82 */ /* 0x000fe20008000000 */
[----:B------:R-:W-:Y:S01]  /*d2b0*/  IMAD.SHL.U32 R239, R120, 0x4, RZ ;  /* 0x0000000478ef7824 */ /* 0x000fe200078e00ff */
[----:B------:R-:W-:Y:S01]  /*d2c0*/  MOV R123, UR42 ;  /* 0x0000002a007b7c02 */ /* 0x000fe20008000f00 */
[----:B------:R-:W-:Y:S02]  /*d2d0*/  IMAD.U32 R122, RZ, RZ, UR35 ;  /* 0x00000023ff7a7e24 */ /* 0x000fe4000f8e00ff */
[----:B------:R-:W-:Y:S01]  /*d2e0*/  IMAD.U32 R121, RZ, RZ, UR34 ;  /* 0x00000022ff797e24 */ /* 0x000fe2000f8e00ff */
[----:B------:R-:W-:Y:S01]  /*d2f0*/  ISETP.GE.AND P2, PT, R239, R236, PT ;  /* 0x000000ecef00720c */ /* 0x000fe20003f46270 */
[----:B------:R-:W-:-:S12]  /*d300*/  IMAD.U32 R120, RZ, RZ, UR42 ;  /* 0x0000002aff787e24 */ /* 0x000fd8000f8e00ff */
        /* <DEDUP_REMOVED lines=21> */
.L_x_1072:
[----:B------:R-:W-:Y:S05]  /*d460*/  BSYNC.RECONVERGENT B2 ;  /* 0x0000000000027941 */ /* 0x000fea0003800200 */
.L_x_1071:
[----:B------:R-:W-:Y:S04]  /*d470*/  BSSY.RECONVERGENT B2, `(.L_x_1073) ;  /* 0x0000020000027945 */ /* 0x000fe80003800200 */
[----:B------:R-:W-:Y:S05]  /*d480*/  @P1 BRA `(.L_x_1074) ;  /* 0x0000000000781947 */ /* 0x000fea0003800000 */
[----:B------:R-:W-:Y:S01]  /*d490*/  IMAD R239, R0, 0x10, R237 ;  /* 0x0000001000ef7824 */ /* 0x000fe200078e02ed */
[----:B------:R-:W-:Y:S01]  /*d4a0*/  UMOV UR42, URZ ;  /* 0x000000ff002a7c82 */ /* 0x000fe20008000000 */
[----:B------:R-:W-:Y:S01]  /*d4b0*/  UMOV UR35, URZ ;  /* 0x000000ff00237c82 */ /* 0x000fe20008000000 */
[----:B------:R-:W-:Y:S01]  /*d4c0*/  UMOV UR34, URZ ;  /* 0x000000ff00227c82 */ /* 0x000fe20008000000 */
[----:B------:R-:W-:Y:S01]  /*d4d0*/  IMAD.U32 R127, RZ, RZ, UR42 ;  /* 0x0000002aff7f7e24 */ /* 0x000fe2000f8e00ff */
[----:B------:R-:W-:Y:S01]  /*d4e0*/  ISETP.GE.AND P2, PT, R239, R236, PT ;  /* 0x000000ecef00720c */ /* 0x000fe20003f46270 */
[----:B------:R-:W-:Y:S01]  /*d4f0*/  IMAD.U32 R125, RZ, RZ, UR34 ;  /* 0x00000022ff7d7e24 */ /* 0x000fe2000f8e00ff */
[----:B------:R-:W-:Y:S01]  /*d500*/  MOV R126, UR35 ;  /* 0x00000023007e7c02 */ /* 0x000fe20008000f00 */
        /* <DEDUP_REMOVED lines=22> */
.L_x_1074:
[----:B------:R-:W-:Y:S05]  /*d670*/  BSYNC.RECONVERGENT B2 ;  /* 0x0000000000027941 */ /* 0x000fea0003800200 */
.L_x_1073:
        /* <DEDUP_REMOVED lines=34> */
.L_x_1076:
[----:B------:R-:W-:Y:S05]  /*d8a0*/  BSYNC.RECONVERGENT B2 ;  /* 0x0000000000027941 */ /* 0x000fea0003800200 */
.L_x_1075:
[----:B------:R-:W-:Y:S04]  /*d8b0*/  BSSY.RECONVERGENT B2, `(.L_x_1077) ;  /* 0x0000023000027945 */ /* 0x000fe80003800200 */
[----:B------:R-:W-:Y:S05]  /*d8c0*/  @P1 BRA `(.L_x_1078) ;  /* 0x0000000000841947 */ /* 0x000fea0003800000 */
[----:B------:R-:W-:Y:S01]  /*d8d0*/  IMAD R132, R0, 0x4, R238 ;  /* 0x0000000400847824 */ /* 0x000fe200078e02ee */
[----:B------:R-:W-:Y:S01]  /*d8e0*/  UMOV UR42, URZ ;  /* 0x000000ff002a7c82 */ /* 0x000fe20008000000 */
[----:B------:R-:W-:Y:S01]  /*d8f0*/  UMOV UR35, URZ ;  /* 0x000000ff00237c82 */ /* 0x000fe20008000000 */
[----:B------:R-:W-:Y:S01]  /*d900*/  UMOV UR34, URZ ;  /* 0x000000ff00227c82 */ /* 0x000fe20008000000 */
[----:B------:R-:W-:Y:S02]  /*d910*/  IMAD.IADD R239, R132, 0x1, R0 ;  /* 0x0000000184ef7824 */ /* 0x000fe400078e0200 */
[----:B------:R-:W-:Y:S02]  /*d920*/  IMAD.U32 R135, RZ, RZ, UR42 ;  /* 0x0000002aff877e24 */ /* 0x000fe4000f8e00ff */
[----:B------:R-:W-:Y:S01]  /*d930*/  IMAD.U32 R134, RZ, RZ, UR35 ;  /* 0x00000023ff867e24 */ /* 0x000fe2000f8e00ff */
[----:B------:R-:W-:Y:S01]  /*d940*/  SHF.L.U32 R132, R239, 0x2, RZ ;  /* 0x00000002ef847819 */ /* 0x000fe200000006ff */
[----:B------:R-:W-:-:S03]  /*d950*/  IMAD.U32 R133, RZ, RZ, UR34 ;  /* 0x00000022ff857e24 */ /* 0x000fc6000f8e00ff */
        /* <DEDUP_REMOVED lines=24> */
.L_x_1078:
[----:B------:R-:W-:Y:S05]  /*dae0*/  BSYNC.RECONVERGENT B2 ;  /* 0x0000000000027941 */ /* 0x000fea0003800200 */
.L_x_1077:
[C---:B------:R-:W-:Y:S01]  /*daf0*/  LEA R238, R0.reuse, R238, 0x2 ;  /* 0x000000ee00ee7211 */ /* 0x040fe200078e10ff */
[----:B------:R-:W-:Y:S04]  /*db00*/  BSSY.RECONVERGENT B2, `(.L_x_1079) ;  /* 0x0000022000027945 */ /* 0x000fe80003800200 */
[----:B------:R-:W-:Y:S01]  /*db10*/  IMAD R238, R0, 0x2, R238 ;  /* 0x0000000200ee7824 */ /* 0x000fe200078e02ee */
[----:B------:R-:W-:Y:S06]  /*db20*/  @P1 BRA `(.L_x_1080) ;  /* 0x00000000007c1947 */ /* 0x000fec0003800000 */
[----:B------:R-:W-:Y:S01]  /*db30*/  IMAD.SHL.U32 R136, R238, 0x4, RZ ;  /* 0x00000004ee887824 */ /* 0x000fe200078e00ff */
        /* <DEDUP_REMOVED lines=30> */
.L_x_1080:
[----:B------:R-:W-:Y:S05]  /*dd20*/  BSYNC.RECONVERGENT B2 ;  /* 0x0000000000027941 */ /* 0x000fea0003800200 */
.L_x_1079:
        /* <DEDUP_REMOVED lines=32> */
.L_x_1082:
[----:B------:R-:W-:Y:S05]  /*df30*/  BSYNC.RECONVERGENT B2 ;  /* 0x0000000000027941 */ /* 0x000fea0003800200 */
.L_x_1081:
[----:B------:R-:W-:Y:S01]  /*df40*/  BSSY.RECONVERGENT B2, `(.L_x_1083) ;  /* 0x0000023000027945 */ /* 0x000fe20003800200 */
[C---:B------:R-:W-:Y:S02]  /*df50*/  IMAD R237, R0.reuse, 0x40, R237 ;  /* 0x0000004000ed7824 */ /* 0x040fe400078e02ed */
        /* <DEDUP_REMOVED lines=33> */
.L_x_1084:
[----:B------:R-:W-:Y:S05]  /*e170*/  BSYNC.RECONVERGENT B2 ;  /* 0x0000000000027941 */ /* 0x000fea0003800200 */
.L_x_1083:
[----:B------:R-:W-:Y:S01]  /*e180*/  BSSY.RECONVERGENT B2, `(.L_x_1085) ;  /* 0x0000022000027945 */ /* 0x000fe20003800200 */
[----:B------:R-:W-:-:S03]  /*e190*/  IMAD.IADD R238, R238, 0x1, R0 ;  /* 0x00000001eeee7824 */ /* 0x000fc600078e0200 */
[----:B------:R-:W-:Y:S05]  /*e1a0*/  @P1 BRA `(.L_x_1086) ;  /* 0x00000000007c1947 */ /* 0x000fea0003800000 */
        /* <DEDUP_REMOVED lines=31> */
.L_x_1086:
[----:B------:R-:W-:Y:S05]  /*e3a0*/  BSYNC.RECONVERGENT B2 ;  /* 0x0000000000027941 */ /* 0x000fea0003800200 */
.L_x_1085:
[----:B------:R-:W-:Y:S01]  /*e3b0*/  BSSY.RECONVERGENT B2, `(.L_x_1087) ;  /* 0x0000022000027945 */ /* 0x000fe20003800200 */
[----:B------:R-:W-:-:S03]  /*e3c0*/  IMAD.IADD R238, R238, 0x1, R0 ;  /* 0x00000001eeee7824 */ /* 0x000fc600078e0200 */
[----:B------:R-:W-:Y:S05]  /*e3d0*/  @P1 BRA `(.L_x_1088) ;  /* 0x00000000007c1947 */ /* 0x000fea0003800000 */
[----:B------:R-:W-:Y:S01]  /*e3e0*/  IMAD.SHL.U32 R152, R238, 0x4, RZ ;  /* 0x00000004ee987824 */ /* 0x000fe200078e00ff */
        /* <DEDUP_REMOVED lines=30> */
.L_x_1088:
[----:B------:R-:W-:Y:S05]  /*e5d0*/  BSYNC.RECONVERGENT B2 ;  /* 0x0000000000027941 */ /* 0x000fea0003800200 */
.L_x_1087:
        /* <DEDUP_REMOVED lines=34> */
.L_x_1090:
[----:B------:R-:W-:Y:S05]  /*e800*/  BSYNC.RECONVERGENT B2 ;  /* 0x0000000000027941 */ /* 0x000fea0003800200 */
.L_x_1089:
[----:B------:R-:W-:Y:S01]  /*e810*/  BSSY.RECONVERGENT B2, `(.L_x_1091) ;  /* 0x0000022000027945 */ /* 0x000fe20003800200 */
[----:B------:R-:W-:-:S03]  /*e820*/  IADD3 R238, PT, PT, R238, R0, RZ ;  /* 0x00000000eeee7210 */ /* 0x000fc60007ffe0ff */
[----:B------:R-:W-:Y:S05]  /*e830*/  @P1 BRA `(.L_x_1092) ;  /* 0x00000000007c1947 */ /* 0x000fea0003800000 */
[----:B------:R-:W-:Y:S01]  /*e840*/  IMAD.SHL.U32 R160, R238, 0x4, RZ ;  /* 0x00000004eea07824 */ /* 0x000fe200078e00ff */
[----:B------:R-:W-:Y:S01]  /*e850*/  UMOV UR42, URZ ;  /* 0x000000ff002a7c82 */ /* 0x000fe20008000000 */
[----:B------:R-:W-:Y:S01]  /*e860*/  UMOV UR35, URZ ;  /* 0x000000ff00237c82 */ /* 0x000fe20008000000 */
[----:B------:R-:W-:Y:S01]  /*e870*/  UMOV UR34, URZ ;  /* 0x000000ff00227c82 */ /* 0x000fe20008000000 */
[----:B------:R-:W-:Y:S01]  /*e880*/  IMAD.U32 R163, RZ, RZ, UR42 ;  /* 0x0000002affa37e24 */ /* 0x000fe2000f8e00ff */
[----:B------:R-:W-:Y:S01]  /*e890*/  ISETP.GE.AND P2, PT, R160, R236, PT ;  /* 0x000000eca000720c */ /* 0x000fe20003f46270 */
[----:B------:R-:W-:Y:S02]  /*e8a0*/  IMAD.U32 R162, RZ, RZ, UR35 ;  /* 0x00000023ffa27e24 */ /* 0x000fe4000f8e00ff */
[----:B------:R-:W-:Y:S02]  /*e8b0*/  IMAD.U32 R161, RZ, RZ, UR34 ;  /* 0x00000022ffa17e24 */ /* 0x000fe4000f8e00ff */
[----:B------:R-:W-:-:S08]  /*e8c0*/  IMAD.U32 R160, RZ, RZ, UR42 ;  /* 0x0000002affa07e24 */ /* 0x000fd0000f8e00ff */
        /* <DEDUP_REMOVED lines=22> */
.L_x_1092:
[----:B------:R-:W-:Y:S05]  /*ea30*/  BSYNC.RECONVERGENT B2 ;  /* 0x0000000000027941 */ /* 0x000fea0003800200 */
.L_x_1091:
        /* <DEDUP_REMOVED lines=34> */
.L_x_1094:
[----:B------:R-:W-:Y:S05]  /*ec60*/  BSYNC.RECONVERGENT B2 ;  /* 0x0000000000027941 */ /* 0x000fea0003800200 */
.L_x_1093:
        /* <DEDUP_REMOVED lines=34> */
.L_x_1096:
[----:B------:R-:W-:Y:S05]  /*ee90*/  BSYNC.RECONVERGENT B2 ;  /* 0x0000000000027941 */ /* 0x000fea0003800200 */
.L_x_1095:
[----:B------:R-:W-:Y:S04]  /*eea0*/  BSSY.RECONVERGENT B2, `(.L_x_1097) ;  /* 0x000001f000027945 */ /* 0x000fe80003800200 */
[----:B------:R-:W-:Y:S05]  /*eeb0*/  @P1 BRA `(.L_x_1098) ;  /* 0x0000000000741947 */ /* 0x000fea0003800000 */
[----:B------:R-:W-:Y:S01]  /*eec0*/  ISETP.GE.AND P2, PT, R237, R236, PT ;  /* 0x000000eced00720c */ /* 0x000fe20003f46270 */
[----:B------:R-:W-:Y:S01]  /*eed0*/  UMOV UR42, URZ ;  /* 0x000000ff002a7c82 */ /* 0x000fe20008000000 */
[----:B------:R-:W-:Y:S01]  /*eee0*/  UMOV UR35, URZ ;  /* 0x000000ff00237c82 */ /* 0x000fe20008000000 */
[----:B------:R-:W-:Y:S01]  /*eef0*/  UMOV UR34, URZ ;  /* 0x000000ff00227c82 */ /* 0x000fe20008000000 */
[----:B------:R-:W-:Y:S01]  /*ef00*/  IMAD.U32 R175, RZ, RZ, UR42 ;  /* 0x0000002affaf7e24 */ /* 0x000fe2000f8e00ff */
[----:B------:R-:W-:Y:S01]  /*ef10*/  MOV R172, UR42 ;  /* 0x0000002a00ac7c02 */ /* 0x000fe20008000f00 */
[----:B------:R-:W-:Y:S02]  /*ef20*/  IMAD.U32 R174, RZ, RZ, UR35 ;  /* 0x00000023ffae7e24 */ /* 0x000fe4000f8e00ff */
[----:B------:R-:W-:-:S05]  /*ef30*/  IMAD.U32 R173, RZ, RZ, UR34 ;  /* 0x00000022ffad7e24 */ /* 0x000fca000f8e00ff */
        /* <DEDUP_REMOVED lines=21> */
.L_x_1098:
[----:B------:R-:W-:Y:S05]  /*f090*/  BSYNC.RECONVERGENT B2 ;  /* 0x0000000000027941 */ /* 0x000fea0003800200 */
.L_x_1097:
[----:B------:R-:W-:Y:S01]  /*f0a0*/  BSSY.RECONVERGENT B2, `(.L_x_1099) ;  /* 0x0000022000027945 */ /* 0x000fe20003800200 */
[----:B------:R-:W-:-:S03]  /*f0b0*/  IMAD R238, R0, 0x2, R238 ;  /* 0x0000000200ee7824 */ /* 0x000fc600078e02ee */
        /* <DEDUP_REMOVED lines=32> */
.L_x_1100:
[----:B------:R-:W-:Y:S05]  /*f2c0*/  BSYNC.RECONVERGENT B2 ;  /* 0x0000000000027941 */ /* 0x000fea0003800200 */
.L_x_1099:
        /* <DEDUP_REMOVED lines=34> */
.L_x_1102:
[----:B------:R-:W-:Y:S05]  /*f4f0*/  BSYNC.RECONVERGENT B2 ;  /* 0x0000000000027941 */ /* 0x000fea0003800200 */
.L_x_1101:
        /* <DEDUP_REMOVED lines=34> */
.L_x_1104:
[----:B------:R-:W-:Y:S05]  /*f720*/  BSYNC.RECONVERGENT B2 ;  /* 0x0000000000027941 */ /* 0x000fea0003800200 */
.L_x_1103:
        /* <DEDUP_REMOVED lines=34> */
.L_x_1106:
[----:B------:R-:W-:Y:S05]  /*f950*/  BSYNC.RECONVERGENT B2 ;  /* 0x0000000000027941 */ /* 0x000fea0003800200 */
.L_x_1105:
        /* <DEDUP_REMOVED lines=34> */
.L_x_1108:
[----:B------:R-:W-:Y:S05]  /*fb80*/  BSYNC.RECONVERGENT B2 ;  /* 0x0000000000027941 */ /* 0x000fea0003800200 */
.L_x_1107:
        /* <DEDUP_REMOVED lines=34> */
.L_x_1110:
[----:B------:R-:W-:Y:S05]  /*fdb0*/  BSYNC.RECONVERGENT B2 ;  /* 0x0000000000027941 */ /* 0x000fea0003800200 */
.L_x_1109:
        /* <DEDUP_REMOVED lines=34> */
.L_x_1112:
[----:B------:R-:W-:Y:S05]  /*ffe0*/  BSYNC.RECONVERGENT B2 ;  /* 0x0000000000027941 */ /* 0x000fea0003800200 */
.L_x_1111:
        /* <DEDUP_REMOVED lines=34> */
.L_x_1114:
[----:B------:R-:W-:Y:S05]  /*10210*/  BSYNC.RECONVERGENT B2 ;  /* 0x0000000000027941 */ /* 0x000fea0003800200 */
.L_x_1113:
        /* <DEDUP_REMOVED lines=34> */
.L_x_1116:
[----:B------:R-:W-:Y:S05]  /*10440*/  BSYNC.RECONVERGENT B2 ;  /* 0x0000000000027941 */ /* 0x000fea0003800200 */
.L_x_1115:
        /* <DEDUP_REMOVED lines=34> */
.L_x_1118:
[----:B------:R-:W-:Y:S05]  /*10670*/  BSYNC.RECONVERGENT B2 ;  /* 0x0000000000027941 */ /* 0x000fea0003800200 */
.L_x_1117:
        /* <DEDUP_REMOVED lines=34> */
.L_x_1120:
[----:B------:R-:W-:Y:S05]  /*108a0*/  BSYNC.RECONVERGENT B2 ;  /* 0x0000000000027941 */ /* 0x000fea0003800200 */
.L_x_1119:
        /* <DEDUP_REMOVED lines=34> */
.L_x_1122:
[----:B------:R-:W-:Y:S05]  /*10ad0*/  BSYNC.RECONVERGENT B2 ;  /* 0x0000000000027941 */ /* 0x000fea0003800200 */
.L_x_1121:
        /* <DEDUP_REMOVED lines=34> */
.L_x_1124:
[----:B------:R-:W-:Y:S05]  /*10d00*/  BSYNC.RECONVERGENT B2 ;  /* 0x0000000000027941 */ /* 0x000fea0003800200 */
.L_x_1123:
        /* <DEDUP_REMOVED lines=34> */
.L_x_1126:
[----:B------:R-:W-:Y:S05]  /*10f30*/  BSYNC.RECONVERGENT B2 ;  /* 0x0000000000027941 */ /* 0x000fea0003800200 */
.L_x_1125:
[----:B------:R-:W-:Y:S05]  /*10f40*/  @P1 BRA `(.L_x_1062) ;  /* 0x00000000007c1947 */ /* 0x000fea0003800000 */
[----:B------:R-:W-:Y:S01]  /*10f50*/  IMAD.IADD R232, R238, 0x1, R0 ;  /* 0x00000001eee87824 */ /* 0x000fe200078e0200 */
        /* <DEDUP_REMOVED lines=20> */
[----:B0-----:R-:W-:-:S04]  /*110a0*/  IMAD R232, R0, UR42, RZ ;  /* 0x0000002a00e87c24 */ /* 0x001fc8000f8e02ff */
[----:B--2---:R-:W-:Y:S02]  /*110b0*/  IMAD R3, R232, R3, RZ ;  /* 0x00000003e8037224 */ /* 0x004fe400078e02ff */
[----:B------:R-:W-:Y:S02]  /*110c0*/  IMAD R232, R0, UR44, RZ ;  /* 0x0000002c00e87c24 */ /* 0x000fe4000f8e02ff */
[----:B------:R-:W-:-:S05]  /*110d0*/  IMAD R3, R3, 0x60, R237 ;  /* 0x0000006003037824 */ /* 0x000fca00078e02ed */
[----:B------:R-:W-:Y:S02]  /*110e0*/  SHF.R.S32.HI R233, RZ, 0x1f, R3 ;  /* 0x0000001fffe97819 */ /* 0x000fe40000011403 */
[----:B------:R-:W-:-:S04]  /*110f0*/  IADD3 R0, P2, PT, R232, R3, RZ ;  /* 0x00000003e8007210 */ /* 0x000fc80007f5e0ff */
[----:B------:R-:W-:Y:S02]  /*11100*/  LEA.HI.X.SX32 R3, R232, R233, 0x1, P2 ;  /* 0x000000e9e8037211 */ /* 0x000fe400010f0eff */
[----:B-1----:R-:W-:-:S04]  /*11110*/  LEA R232, P2, R0, UR34, 0x2 ;  /* 0x0000002200e87c11 */ /* 0x002fc8000f8410ff */
[----:B------:R-:W-:-:S06]  /*11120*/  LEA.HI.X R233, R0, UR35, R3, 0x2, P2 ;  /* 0x0000002300e97c11 */ /* 0x000fcc00090f1403 */
[----:B------:R-:W5:Y:S03]  /*11130*/  LDG.E.128 R232, desc[UR36][R232.64] ;  /* 0x00000024e8e87981 */ /* 0x000f66000c1e1d00 */
.L_x_1062:
[----:B------:R-:W-:Y:S05]  /*11140*/  BSYNC.RECONVERGENT B0 ;  /* 0x0000000000007941 */ /* 0x000fea0003800200 */
.L_x_936:
[----:B------:R-:W-:Y:S04]  /*11150*/  BSSY.RECONVERGENT B0, `(.L_x_1127) ;  /* 0x0000106000007945 */ /* 0x000fe80003800200 */
[----:B------:R-:W-:Y:S05]  /*11160*/  @P1 BRA `(.L_x_1128) ;  /* 0x0000001000101947 */ /* 0x000fea0003800000 */
[----:B------:R-:W2:Y:S01]  /*11170*/  LDL R0, [R1+0x154] ;  /* 0x0001540001007983 */ /* 0x000ea20000100800 */
[----:B------:R-:W0:Y:S03]  /*11180*/  LDCU.64 UR42, c[0x0][0x448] ;  /* 0x00008900ff2a77ac */ /* 0x000e260008000a00 */
[----:B------:R-:W2:Y:S01]  /*11190*/  LDL R242, [R1+0x164] ;  /* 0x0001640001f27983 */ /* 0x000ea20000100800 */
[----:B------:R-:W0:Y:S03]  /*111a0*/  LDCU.64 UR34, c[0x0][0x438] ;  /* 0x00008700ff2277ac */ /* 0x000e260008000a00 */
[----:B------:R-:W2:Y:S01]  /*111b0*/  LDL R240, [R1+0x144] ;  /* 0x0001440001f07983 */ /* 0x000ea20000100800 */
[----:B------:R-:W0:Y:S03]  /*111c0*/  LDCU UR77, c[0x0][0x408] ;  /* 0x00008100ff4d77ac */ /* 0x000e260008000800 */
[----:B------:R-:W2:Y:S04]  /*111d0*/  LDL R238, [R1+0x134] ;  /* 0x0001340001ee7983 */ /* 0x000ea80000100800 */
[----:B01234-:R-:W2:Y:S04]  /*111e0*/  LDL R236, [R1+0x124] ;  /* 0x0001240001ec7983 */ /* 0x01fea80000100800 */
[----:B------:R-:W3:Y:S04]  /*111f0*/  LDL R3, [R1+0x150] ;  /* 0x0001500001037983 */ /* 0x000ee80000100800 */
[----:B------:R-:W4:Y:S04]  /*11200*/  LDL R243, [R1+0x160] ;  /* 0x0001600001f37983 */ /* 0x000f280000100800 */
[----:B------:R-:W4:Y:S04]  /*11210*/  LDL R241, [R1+0x140] ;  /* 0x0001400001f17983 */ /* 0x000f280000100800 */
[----:B------:R-:W4:Y:S04]  /*11220*/  LDL R239, [R1+0x130] ;  /* 0x0001300001ef7983 */ /* 0x000f280000100800 */
[----:B------:R-:W4:Y:S04]  /*11230*/  LDL R237, [R1+0x120] ;  /* 0x0001200001ed7983 */ /* 0x000f280000100800 */
[----:B------:R0:W-:Y:S04]  /*11240*/  STL [R1+0x1b8], R21 ;  /* 0x0001b81501007387 */ /* 0x0001e80000100800 */
[----:B------:R-:W-:Y:S04]  /*11250*/  STL [R1+0x1b4], R20 ;  /* 0x0001b41401007387 */ /* 0x000fe80000100800 */
        /* <DEDUP_REMOVED lines=13> */
[----:B0-----:R-:W4:Y:S04]  /*11330*/  LDL R21, [R1+0x110] ;  /* 0x0001100001157983 */ /* 0x001f280000100800 */
[----:B-1----:R-:W4:Y:S04]  /*11340*/  LDL R19, [R1+0x100] ;  /* 0x0001000001137983 */ /* 0x002f280000100800 */
[----:B------:R-:W4:Y:S04]  /*11350*/  LDL R17, [R1+0xf0] ;  /* 0x0000f00001117983 */ /* 0x000f280000100800 */
        /* <DEDUP_REMOVED lines=13> */
[----:B------:R-:W4:Y:S01]  /*11430*/  LDL R8, [R1+0x64] ;  /* 0x0000640001087983 */ /* 0x000f220000100800 */
[----:B-----5:R-:W-:-:S04]  /*11440*/  FMUL.FTZ R0, R0, R5 ;  /* 0x0000000500007220 */ /* 0x020fc80000410000 */
[----:B------:R-:W-:Y:S02]  /*11450*/  FFMA.FTZ R0, R242, R113, R0 ;  /* 0x00000071f2007223 */ /* 0x000fe40000010000 */
[----:B------:R-:W4:Y:S02]  /*11460*/  LDL R242, [R1+0xb0] ;  /* 0x0000b00001f27983 */ /* 0x000f240000100800 */
[----:B------:R-:W-:Y:S02]  /*11470*/  FFMA.FTZ R0, R240, R117, R0 ;  /* 0x00000075f0007223 */ /* 0x000fe40000010000 */
[----:B------:R-:W4:Y:S02]  /*11480*/  LDL R240, [R1+0xa0] ;  /* 0x0000a00001f07983 */ /* 0x000f240000100800 */
[----:B------:R-:W-:Y:S02]  /*11490*/  FFMA.FTZ R0, R238, R121, R0 ;  /* 0x00000079ee007223 */ /* 0x000fe40000010000 */
[----:B------:R-:W4:Y:S02]  /*114a0*/  LDL R238, [R1+0x90] ;  /* 0x0000900001ee7983 */ /* 0x000f240000100800 */
[----:B--2---:R-:W-:-:S02]  /*114b0*/  FFMA.FTZ R0, R236, R125, R0 ;  /* 0x0000007dec007223 */ /* 0x004fc40000010000 */
[----:B------:R-:W2:Y:S01]  /*114c0*/  LDL R236, [R1+0x80] ;  /* 0x0000800001ec7983 */ /* 0x000ea20000100800 */
[----:B---3--:R-:W-:-:S04]  /*114d0*/  FMUL.FTZ R3, R3, R4 ;  /* 0x0000000403037220 */ /* 0x008fc80000410000 */
[----:B----4-:R-:W-:Y:S02]  /*114e0*/  FFMA.FTZ R3, R243, R112, R3 ;  /* 0x00000070f3037223 */ /* 0x010fe40000010003 */
[----:B------:R-:W3:Y:S02]  /*114f0*/  LDL R243, [R1+0xc4] ;  /* 0x0000c40001f37983 */ /* 0x000ee40000100800 */
[----:B------:R-:W-:Y:S02]  /*11500*/  FFMA.FTZ R3, R241, R116, R3 ;  /* 0x00000074f1037223 */ /* 0x000fe40000010003 */
[----:B------:R-:W4:Y:S02]  /*11510*/  LDL R241, [R1+0xb4] ;  /* 0x0000b40001f17983 */ /* 0x000f240000100800 */
[----:B------:R-:W-:Y:S02]  /*11520*/  FFMA.FTZ R3, R239, R120, R3 ;  /* 0x00000078ef037223 */ /* 0x000fe40000010003 */
[----:B------:R-:W4:Y:S02]  /*11530*/  LDL R239, [R1+0xa4] ;  /* 0x0000a40001ef7983 */ /* 0x000f240000100800 */
[----:B------:R-:W-:-:S02]  /*11540*/  FFMA.FTZ R3, R237, R124, R3 ;  /* 0x0000007ced037223 */ /* 0x000fc40000010003 */
[----:B------:R-:W4:Y:S02]  /*11550*/  LDL R237, [R1+0x94] ;  /* 0x0000940001ed7983 */ /* 0x000f240000100800 */
[----:B------:R-:W-:Y:S02]  /*11560*/  FFMA.FTZ R3, R21, R128, R3 ;  /* 0x0000008015037223 */ /* 0x000fe40000010003 */
[----:B------:R-:W5:Y:S02]  /*11570*/  LDL.LU R21, [R1+0x1b8] ;  /* 0x0001b80001157983 */ /* 0x000f640000300800 */
[----:B------:R-:W-:-:S04]  /*11580*/  FFMA.FTZ R3, R19, R132, R3 ;  /* 0x0000008413037223 */ /* 0x000fc80000010003 */
[----:B------:R-:W-:-:S04]  /*11590*/  FFMA.FTZ R3, R17, R136, R3 ;  /* 0x0000008811037223 */ /* 0x000fc80000010003 */
[----:B------:R-:W-:-:S04]  /*115a0*/  FFMA.FTZ R3, R15, R140, R3 ;  /* 0x0000008c0f037223 */ /* 0x000fc80000010003 */
[----:B------:R-:W-:-:S04]  /*115b0*/  FFMA.FTZ R3, R13, R144, R3 ;  /* 0x000000900d037223 */ /* 0x000fc80000010003 */
[----:B------:R-:W-:Y:S01]  /*115c0*/  FFMA.FTZ R3, R248, R148, R3 ;  /* 0x00000094f8037223 */ /* 0x000fe20000010003 */
[----:B------:R-:W-:Y:S02]  /*115d0*/  FFMA.FTZ R0, R20, R129, R0 ;  /* 0x0000008114007223 */ /* 0x000fe40000010000 */
[----:B------:R-:W5:Y:S02]  /*115e0*/  LDL.LU R20, [R1+0x1b4] ;  /* 0x0001b40001147983 */ /* 0x000f640000300800 */
[----:B------:R-:W-:Y:S02]  /*115f0*/  FFMA.FTZ R0, R18, R133, R0 ;  /* 0x0000008512007223 */ /* 0x000fe40000010000 */
[----:B------:R-:W5:Y:S04]  /*11600*/  LDL.LU R19, [R1+0x1b0] ;  /* 0x0001b00001137983 */ /* 0x000f680000300800 */
[----:B------:R-:W5:Y:S01]  /*11610*/  LDL.LU R18, [R1+0x1ac] ;  /* 0x0001ac0001127983 */ /* 0x000f620000300800 */
[----:B------:R-:W-:-:S03]  /*11620*/  FFMA.FTZ R0, R16, R137, R0 ;  /* 0x0000008910007223 */ /* 0x000fc60000010000 */
[----:B------:R-:W5:Y:S04]  /*11630*/  LDL.LU R17, [R1+0x1a8] ;  /* 0x0001a80001117983 */ /* 0x000f680000300800 */
[----:B------:R-:W5:Y:S01]  /*11640*/  LDL.LU R16, [R1+0x1a4] ;  /* 0x0001a40001107983 */ /* 0x000f620000300800 */
[----:B------:R-:W-:-:S03]  /*11650*/  FFMA.FTZ R0, R14, R141, R0 ;  /* 0x0000008d0e007223 */ /* 0x000fc60000010000 */
[----:B------:R-:W5:Y:S04]  /*11660*/  LDL.LU R15, [R1+0x1a0] ;  /* 0x0001a000010f7983 */ /* 0x000f680000300800 */
[----:B------:R-:W5:Y:S04]  /*11670*/  LDL.LU R14, [R1+0x19c] ;  /* 0x00019c00010e7983 */ /* 0x000f680000300800 */
[----:B------:R-:W5:Y:S01]  /*11680*/  LDL.LU R13, [R1+0x198] ;  /* 0x00019800010d7983 */ /* 0x000f620000300800 */
[----:B------:R-:W-:Y:S01]  /*11690*/  FFMA.FTZ R3, R242, R152, R3 ;  /* 0x00000098f2037223 */ /* 0x000fe20000010003 */
[----:B------:R-:W-:-:S02]  /*116a0*/  FFMA.FTZ R0, R251, R145, R0 ;  /* 0x00000091fb007223 */ /* 0x000fc40000010000 */
[----:B------:R-:W4:Y:S01]  /*116b0*/  LDL R248, [R1+0x148] ;  /* 0x0001480001f87983 */ /* 0x000f220000100800 */
[----:B------:R-:W-:-:S03]  /*116c0*/  FFMA.FTZ R3, R240, R156, R3 ;  /* 0x0000009cf0037223 */ /* 0x000fc60000010003 */
[----:B------:R-:W4:Y:S01]  /*116d0*/  LDL R251, [R1+0x168] ;  /* 0x0001680001fb7983 */ /* 0x000f220000100800 */
[----:B------:R-:W-:-:S03]  /*116e0*/  FFMA.FTZ R3, R238, R160, R3 ;  /* 0x000000a0ee037223 */ /* 0x000fc60000010003 */
[----:B------:R-:W4:Y:S01]  /*116f0*/  LDL R242, [R1+0x128] ;  /* 0x0001280001f27983 */ /* 0x000f220000100800 */
[----:B--2---:R-:W-:-:S03]  /*11700*/  FFMA.FTZ R3, R236, R164, R3 ;  /* 0x000000a4ec037223 */ /* 0x004fc60000010003 */
[----:B------:R-:W2:Y:S01]  /*11710*/  LDL R240, [R1+0x108] ;  /* 0x0001080001f07983 */ /* 0x000ea20000100800 */
[----:B------:R-:W-:-:S03]  /*11720*/  FFMA.FTZ R3, R11, R168, R3 ;  /* 0x000000a80b037223 */ /* 0x000fc60000010003 */
[----:B------:R-:W2:Y:S01]  /*11730*/  LDL R238, [R1+0xe8] ;  /* 0x0000e80001ee7983 */ /* 0x000ea20000100800 */
[----:B------:R-:W-:Y:S01]  /*11740*/  FFMA.FTZ R3, R9, R172, R3 ;  /* 0x000000ac09037223 */ /* 0x000fe20000010003 */
[----:B---3--:R-:W-:Y:S02]  /*11750*/  FFMA.FTZ R0, R243, R149, R0 ;  /* 0x00000095f3007223 */ /* 0x008fe40000010000 */
[----:B------:R-:W3:Y:S01]  /*11760*/  LDL R236, [R1+0xc8] ;  /* 0x0000c80001ec7983 */ /* 0x000ee20000100800 */
[----:B------:R-:W-:-:S03]  /*11770*/  FFMA.FTZ R3, R2, R176, R3 ;  /* 0x000000b002037223 */ /* 0x000fc60000010003 */
[----:B------:R-:W2:Y:S01]  /*11780*/  LDL R2, [R1+0x158] ;  /* 0x0001580001027983 */ /* 0x000ea20000100800 */
[----:B----4-:R-:W-:Y:S01]  /*11790*/  FFMA.FTZ R0, R241, R153, R0 ;  /* 0x00000099f1007223 */ /* 0x010fe20000010000 */
[----:B------:R-:W-:Y:S02]  /*117a0*/  FFMA.FTZ R3, R180, UR70, R3 ;  /* 0x00000046b4037c23 */ /* 0x000fe40008010003 */
[----:B------:R-:W4:Y:S01]  /*117b0*/  LDL R243, [R1+0x138] ;  /* 0x0001380001f37983 */ /* 0x000f220000100800 */
[----:B------:R-:W-:Y:S01]  /*117c0*/  FFMA.FTZ R0, R239, R157, R0 ;  /* 0x0000009def007223 */ /* 0x000fe20000010000 */
[----:B------:R-:W-:Y:S02]  /*117d0*/  FFMA.FTZ R3, R184, UR66, R3 ;  /* 0x00000042b8037c23 */ /* 0x000fe40008010003 */
[----:B------:R-:W3:Y:S01]  /*117e0*/  LDL R241, [R1+0x118] ;  /* 0x0001180001f17983 */ /* 0x000ee20000100800 */
[----:B------:R-:W-:Y:S01]  /*117f0*/  FFMA.FTZ R0, R237, R161, R0 ;  /* 0x000000a1ed007223 */ /* 0x000fe20000010000 */
[----:B------:R-:W-:-:S02]  /*11800*/  FFMA.FTZ R3, R188, UR62, R3 ;  /* 0x0000003ebc037c23 */ /* 0x000fc40008010003 */
[----:B------:R-:W3:Y:S01]  /*11810*/  LDL R239, [R1+0xf8] ;  /* 0x0000f80001ef7983 */ /* 0x000ee20000100800 */
[----:B------:R-:W-:Y:S01]  /*11820*/  FFMA.FTZ R0, R12, R165, R0 ;  /* 0x000000a50c007223 */ /* 0x000fe20000010000 */
[----:B------:R-:W-:Y:S02]  /*11830*/  FFMA.FTZ R3, R192, UR58, R3 ;  /* 0x0000003ac0037c23 */ /* 0x000fe40008010003 */
[----:B------:R-:W3:Y:S01]  /*11840*/  LDL R237, [R1+0xd8] ;  /* 0x0000d80001ed7983 */ /* 0x000ee20000100800 */
[----:B------:R-:W-:Y:S01]  /*11850*/  FFMA.FTZ R0, R10, R169, R0 ;  /* 0x000000a90a007223 */ /* 0x000fe20000010000 */
[----:B------:R-:W-:Y:S02]  /*11860*/  FFMA.FTZ R3, R196, UR54, R3 ;  /* 0x00000036c4037c23 */ /* 0x000fe40008010003 */
[----:B------:R-:W3:Y:S01]  /*11870*/  LDL R12, [R1+0xb8] ;  /* 0x0000b800010c7983 */ /* 0x000ee20000100800 */
[----:B------:R-:W-:Y:S01]  /*11880*/  FFMA.FTZ R0, R8, R173, R0 ;  /* 0x000000ad08007223 */ /* 0x000fe20000010000 */
[----:B------:R-:W-:-:S02]  /*11890*/  FFMA.FTZ R3, R200, UR50, R3 ;  /* 0x00000032c8037c23 */ /* 0x000fc40008010003 */
[----:B------:R-:W3:Y:S01]  /*118a0*/  LDL R11, [R1+0xa8] ;  /* 0x0000a800010b7983 */ /* 0x000ee20000100800 */
[----:B------:R-:W-:-:S03]  /*118b0*/  FFMA.FTZ R0, R177, UR73, R0 ;  /* 0x00000049b1007c23 */ /* 0x000fc60008010000 */
[----:B------:R-:W3:Y:S01]  /*118c0*/  LDL R10, [R1+0x98] ;  /* 0x00009800010a7983 */ /* 0x000ee20000100800 */
[----:B------:R-:W-:-:S03]  /*118d0*/  FFMA.FTZ R0, R181, UR69, R0 ;  /* 0x00000045b5007c23 */ /* 0x000fc60008010000 */
[----:B------:R-:W3:Y:S01]  /*118e0*/  LDL R9, [R1+0x88] ;  /* 0x0000880001097983 */ /* 0x000ee20000100800 */
[----:B------:R-:W-:-:S03]  /*118f0*/  FFMA.FTZ R0, R185, UR65, R0 ;  /* 0x00000041b9007c23 */ /* 0x000fc60008010000 */
[----:B------:R-:W3:Y:S01]  /*11900*/  LDL R8, [R1+0x78] ;  /* 0x0000780001087983 */ /* 0x000ee20000100800 */
[----:B------:R-:W-:-:S04]  /*11910*/  FFMA.FTZ R0, R189, UR61, R0 ;  /* 0x0000003dbd007c23 */ /* 0x000fc80008010000 */
[----:B------:R-:W-:-:S04]  /*11920*/  FFMA.FTZ R0, R193, UR57, R0 ;  /* 0x00000039c1007c23 */ /* 0x000fc80008010000 */
[----:B------:R-:W-:-:S04]  /*11930*/  FFMA.FTZ R0, R197, UR53, R0 ;  /* 0x00000035c5007c23 */ /* 0x000fc80008010000 */
[----:B------:R-:W-:Y:S01]  /*11940*/  FFMA.FTZ R0, R201, UR49, R0 ;  /* 0x00000031c9007c23 */ /* 0x000fe20008010000 */
[----:B------:R-:W-:-:S03]  /*11950*/  FFMA.FTZ R3, R204, UR46, R3 ;  /* 0x0000002ecc037c23 */ /* 0x000fc60008010003 */
        /* <DEDUP_REMOVED lines=14> */
[----:B------:R-:W-:-:S04]  /*11a40*/  FFMA.FTZ R0, R233, UR32, R0 ;  /* 0x00000020e9007c23 */ /* 0x000fc80008010000 */
[----:B------:R-:W-:Y:S01]  /*11a50*/  FADD.FTZ R0, R3, R0 ;  /* 0x0000000003007221 */ /* 0x000fe20000010000 */
[----:B--2---:R-:W-:Y:S02]  /*11a60*/  FMUL.FTZ R3, R2, R6 ;  /* 0x0000000602037220 */ /* 0x004fe40000410000 */
[----:B------:R-:W2:Y:S02]  /*11a70*/  LDL R2, [R1+0x68] ;  /* 0x0000680001027983 */ /* 0x000ea40000100800 */
[----:B------:R-:W-:Y:S02]  /*11a80*/  FFMA.FTZ R3, R251, R114, R3 ;  /* 0x00000072fb037223 */ /* 0x000fe40000010003 */
[----:B------:R-:W2:Y:S02]  /*11a90*/  LDL R251, [R1+0xfc] ;  /* 0x0000fc0001fb7983 */ /* 0x000ea40000100800 */
[----:B------:R-:W-:Y:S02]  /*11aa0*/  FFMA.FTZ R3, R248, R118, R3 ;  /* 0x00000076f8037223 */ /* 0x000fe40000010003 */
[----:B------:R-:W2:Y:S02]  /*11ab0*/  LDL R248, [R1+0xec] ;  /* 0x0000ec0001f87983 */ /* 0x000ea40000100800 */
[----:B----4-:R-:W-:-:S02]  /*11ac0*/  FFMA.FTZ R3, R243, R122, R3 ;  /* 0x0000007af3037223 */ /* 0x010fc40000010003 */
[----:B------:R-:W4:Y:S02]  /*11ad0*/  LDL R243, [R1+0xdc] ;  /* 0x0000dc0001f37983 */ /* 0x000f240000100800 */
[----:B------:R-:W-:Y:S02]  /*11ae0*/  FFMA.FTZ R3, R242, R126, R3 ;  /* 0x0000007ef2037223 */ /* 0x000fe40000010003 */
[----:B------:R-:W4:Y:S02]  /*11af0*/  LDL R242, [R1+0xcc] ;  /* 0x0000cc0001f27983 */ /* 0x000f240000100800 */
[----:B---3--:R-:W-:Y:S02]  /*11b00*/  FFMA.FTZ R3, R241, R130, R3 ;  /* 0x00000082f1037223 */ /* 0x008fe40000010003 */
[----:B------:R-:W3:Y:S02]  /*11b10*/  LDL R241, [R1+0xbc] ;  /* 0x0000bc0001f17983 */ /* 0x000ee40000100800 */
[----:B------:R-:W-:-:S02]  /*11b20*/  FFMA.FTZ R3, R240, R134, R3 ;  /* 0x00000086f0037223 */ /* 0x000fc40000010003 */
[----:B------:R-:W3:Y:S02]  /*11b30*/  LDL R240, [R1+0xac] ;  /* 0x0000ac0001f07983 */ /* 0x000ee40000100800 */
[----:B------:R-:W-:Y:S02]  /*11b40*/  FFMA.FTZ R3, R239, R138, R3 ;  /* 0x0000008aef037223 */ /* 0x000fe40000010003 */
[----:B------:R-:W3:Y:S02]  /*11b50*/  LDL R239, [R1+0x9c] ;  /* 0x00009c0001ef7983 */ /* 0x000ee40000100800 */
[----:B------:R-:W-:Y:S02]  /*11b60*/  FFMA.FTZ R3, R238, R142, R3 ;  /* 0x0000008eee037223 */ /* 0x000fe40000010003 */
[----:B------:R-:W3:Y:S02]  /*11b70*/  LDL R238, [R1+0x8c] ;  /* 0x00008c0001ee7983 */ /* 0x000ee40000100800 */
[----:B------:R-:W-:-:S02]  /*11b80*/  FFMA.FTZ R3, R237, R146, R3 ;  /* 0x00000092ed037223 */ /* 0x000fc40000010003 */
[----:B------:R-:W3:Y:S02]  /*11b90*/  LDL R237, [R1+0x7c] ;  /* 0x00007c0001ed7983 */ /* 0x000ee40000100800 */
[----:B------:R-:W-:Y:S02]  /*11ba0*/  FFMA.FTZ R3, R236, R150, R3 ;  /* 0x00000096ec037223 */ /* 0x000fe40000010003 */
[----:B------:R-:W4:Y:S02]  /*11bb0*/  LDL R236, [R1+0x15c] ;  /* 0x00015c0001ec7983 */ /* 0x000f240000100800 */
[----:B------:R-:W-:Y:S02]  /*11bc0*/  FFMA.FTZ R3, R12, R154, R3 ;  /* 0x0000009a0c037223 */ /* 0x000fe40000010003 */
        /* <DEDUP_REMOVED lines=9> */
[----:B--2---:R-:W-:Y:S02]  /*11c60*/  FFMA.FTZ R3, R2, R174, R3 ;  /* 0x000000ae02037223 */ /* 0x004fe40000010003 */
[----:B------:R-:W2:Y:S02]  /*11c70*/  LDL R2, [R1+0x10c] ;  /* 0x00010c0001027983 */ /* 0x000ea40000100800 */
[----:B------:R-:W-:-:S04]  /*11c80*/  FFMA.FTZ R3, R178, UR72, R3 ;  /* 0x00000048b2037c23 */ /* 0x000fc80008010003 */
        /* <DEDUP_REMOVED lines=14> */
[----:B------:R-:W-:Y:S01]  /*11d70*/  FADD.FTZ R0, R3, R0 ;  /* 0x0000000003007221 */ /* 0x000fe20000010000 */
[----:B----4-:R-:W-:Y:S02]  /*11d80*/  FMUL.FTZ R3, R236, R7 ;  /* 0x00000007ec037220 */ /* 0x010fe40000410000 */
[----:B------:R-:W4:Y:S02]  /*11d90*/  LDL R236, [R1+0x6c] ;  /* 0x00006c0001ec7983 */ /* 0x000f240000100800 */
[----:B---3--:R-:W-:Y:S02]  /*11da0*/  FFMA.FTZ R3, R12, R115, R3 ;  /* 0x000000730c037223 */ /* 0x008fe40000010003 */
[----:B------:R-:W5:Y:S02]  /*11db0*/  LDL.LU R12, [R1+0x194] ;  /* 0x00019400010c7983 */ /* 0x000f640000300800 */
[----:B------:R-:W-:Y:S02]  /*11dc0*/  FFMA.FTZ R3, R11, R119, R3 ;  /* 0x000000770b037223 */ /* 0x000fe40000010003 */
[----:B------:R-:W5:Y:S02]  /*11dd0*/  LDL.LU R11, [R1+0x190] ;  /* 0x00019000010b7983 */ /* 0x000f640000300800 */
[----:B------:R-:W-:-:S02]  /*11de0*/  FFMA.FTZ R3, R10, R123, R3 ;  /* 0x0000007b0a037223 */ /* 0x000fc40000010003 */
[----:B------:R-:W5:Y:S02]  /*11df0*/  LDL.LU R10, [R1+0x18c] ;  /* 0x00018c00010a7983 */ /* 0x000f640000300800 */
[----:B------:R-:W-:Y:S02]  /*11e00*/  FFMA.FTZ R3, R9, R127, R3 ;  /* 0x0000007f09037223 */ /* 0x000fe40000010003 */
[----:B------:R-:W5:Y:S02]  /*11e10*/  LDL.LU R9, [R1+0x188] ;  /* 0x0001880001097983 */ /* 0x000f640000300800 */
[----:B------:R-:W-:Y:S02]  /*11e20*/  FFMA.FTZ R3, R8, R131, R3 ;  /* 0x0000008308037223 */ /* 0x000fe40000010003 */
[----:B------:R-:W5:Y:S02]  /*11e30*/  LDL.LU R8, [R1+0x184] ;  /* 0x0001840001087983 */ /* 0x000f640000300800 */
[----:B--2---:R-:W-:-:S02]  /*11e40*/  FFMA.FTZ R3, R2, R135, R3 ;  /* 0x0000008702037223 */ /* 0x004fc40000010003 */
[----:B------:R-:W5:Y:S02]  /*11e50*/  LDL.LU R2, [R1+0x180] ;  /* 0x0001800001027983 */ /* 0x000f640000300800 */
[----:B------:R-:W-:-:S04]  /*11e60*/  FFMA.FTZ R3, R251, R139, R3 ;  /* 0x0000008bfb037223 */ /* 0x000fc80000010003 */
[----:B------:R-:W-:-:S04]  /*11e70*/  FFMA.FTZ R3, R248, R143, R3 ;  /* 0x0000008ff8037223 */ /* 0x000fc80000010003 */
[----:B------:R-:W-:-:S04]  /*11e80*/  FFMA.FTZ R3, R243, R147, R3 ;  /* 0x00000093f3037223 */ /* 0x000fc80000010003 */
[----:B------:R-:W-:-:S04]  /*11e90*/  FFMA.FTZ R3, R242, R151, R3 ;  /* 0x00000097f2037223 */ /* 0x000fc80000010003 */
[----:B------:R-:W-:-:S04]  /*11ea0*/  FFMA.FTZ R3, R241, R155, R3 ;  /* 0x0000009bf1037223 */ /* 0x000fc80000010003 */
[----:B------:R-:W-:Y:S02]  /*11eb0*/  FFMA.FTZ R3, R240, R159, R3 ;  /* 0x0000009ff0037223 */ /* 0x000fe40000010003 */
[----:B------:R-:W2:Y:S02]  /*11ec0*/  LDL R240, [R1+0x14] ;  /* 0x0000140001f07983 */ /* 0x000ea40000100800 */
[----:B------:R-:W-:Y:S01]  /*11ed0*/  FFMA.FTZ R3, R239, R163, R3 ;  /* 0x000000a3ef037223 */ /* 0x000fe20000010003 */
[----:B------:R-:W-:Y:S01]  /*11ee0*/  ISETP.NE.U32.AND P1, PT, RZ, UR42, PT ;  /* 0x0000002aff007c0c */ /* 0x000fe2000bf25070 */
[----:B------:R-:W3:Y:S02]  /*11ef0*/  LDL R239, [R1+0x18] ;  /* 0x0000180001ef7983 */ /* 0x000ee40000100800 */
[----:B------:R-:W-:Y:S01]  /*11f00*/  FFMA.FTZ R3, R238, R167, R3 ;  /* 0x000000a7ee037223 */ /* 0x000fe20000010003 */
[----:B------:R-:W-:Y:S01]  /*11f10*/  ISETP.NE.U32.AND P2, PT, RZ, UR34, PT ;  /* 0x00000022ff007c0c */ /* 0x000fe2000bf45070 */
[----:B------:R-:W0:Y:S01]  /*11f20*/  LDCU UR34, c[0x0][0x410] ;  /* 0x00008200ff2277ac */ /* 0x000e220008000800 */
[----:B------:R-:W-:Y:S01]  /*11f30*/  ISETP.NE.AND.EX P1, PT, RZ, UR43, PT, P1 ;  /* 0x0000002bff007c0c */ /* 0x000fe2000bf25310 */
[----:B------:R-:W-:Y:S01]  /*11f40*/  FFMA.FTZ R3, R237, R171, R3 ;  /* 0x000000abed037223 */ /* 0x000fe20000010003 */
[----:B------:R-:W-:Y:S01]  /*11f50*/  ISETP.NE.AND.EX P2, PT, RZ, UR35, PT, P2 ;  /* 0x00000023ff007c0c */ /* 0x000fe2000bf45320 */
[----:B------:R-:W3:Y:S02]  /*11f60*/  LDL R238, [R1+0x1c] ;  /* 0x00001c0001ee7983 */ /* 0x000ee40000100800 */
[----:B----4-:R-:W-:-:S02]  /*11f70*/  FFMA.FTZ R3, R236, R175, R3 ;  /* 0x000000afec037223 */ /* 0x010fc40000010003 */
[----:B------:R-:W1:Y:S02]  /*11f80*/  LDC R236, c[0x0][0x430] ;  /* 0x00010c00ffec7b82 */ /* 0x000e640000000800 */
[----:B-1----:R-:W-:-:S05]  /*11f90*/  VIADD R236, R236, UR77 ;  /* 0x0000004decec7c36 */ /* 0x002fca0008000000 */
[----:B------:R-:W-:Y:S02]  /*11fa0*/  @P1 ISETP.GE.AND P3, PT, R249, R236, PT ;  /* 0x000000ecf900120c */ /* 0x000fe40003f66270 */
[----:B------:R-:W2:Y:S02]  /*11fb0*/  @P2 LDC.64 R236, c[0x0][0x438] ;  /* 0x00010e00ffec2b82 */ /* 0x000ea40000000a00 */
[----:B--2---:R-:W-:-:S06]  /*11fc0*/  @P2 IMAD.WIDE R236, R240, 0x4, R236 ;  /* 0x00000004f0ec2825 */ /* 0x004fcc00078e02ec */
[----:B------:R-:W2:Y:S01]  /*11fd0*/  @P2 LDG.E R236, desc[UR36][R236.64] ;  /* 0x00000024ecec2981 */ /* 0x000ea2000c1e1900 */
        /* <DEDUP_REMOVED lines=15> */
[----:B------:R-:W-:Y:S02]  /*120d0*/  FADD.FTZ R0, R3, R0 ;  /* 0x0000000003007221 */ /* 0x000fe40000010000 */
[----:B------:R-:W1:Y:S02]  /*120e0*/  @P1 S2R R3, SR_CTAID.X ;  /* 0x0000000000031919 */ /* 0x000e640000002500 */
[----:B0-----:R-:W-:-:S04]  /*120f0*/  FMUL.FTZ R0, R0, UR34 ;  /* 0x0000002200007c20 */ /* 0x001fc80008410000 */
[----:B--2---:R-:W-:Y:S02]  /*12100*/  @P2 FADD.FTZ R0, R0, R236 ;  /* 0x000000ec00002221 */ /* 0x004fe40000010000 */
[----:B------:R-:W1:Y:S02]  /*12110*/  @P1 LDC.64 R236, c[0x0][0x448] ;  /* 0x00011200ffec1b82 */ /* 0x000e640000000a00 */
[----:B-1----:R-:W-:-:S05]  /*12120*/  @P1 IMAD.WIDE.U32 R236, R3, 0x4, R236 ;  /* 0x0000000403ec1825 */ /* 0x002fca00078e00ec */
[----:B------:R0:W2:Y:S02]  /*12130*/  @P1 LDG.E R3, desc[UR36][R236.64] ;  /* 0x00000024ec031981 */ /* 0x0000a4000c1e1900 */
[----:B0-----:R-:W-:-:S04]  /*12140*/  @P1 SEL R236, RZ, UR38, P3 ;  /* 0x00000026ffec1c07 */ /* 0x001fc80009800000 */
[----:B------:R-:W-:-:S04]  /*12150*/  @P1 IADD3 R236, PT, PT, R250, -UR41, R236 ;  /* 0x80000029faec1c10 */ /* 0x000fc8000fffe0ec */
[----:B------:R-:W-:-:S05]  /*12160*/  @P1 I2FP.F32.S32 R236, R236 ;  /* 0x000000ec00ec1245 */ /* 0x000fca0000201400 */
[----:B--2---:R-:W-:-:S05]  /*12170*/  @P1 FFMA.FTZ R0, R236, R3, R0 ;  /* 0x00000003ec001223 */ /* 0x004fca0000010000 */
[----:B---3--:R-:W-:Y:S01]  /*12180*/  @!P6 FMNMX.FTZ R238, R238, R0, !PT ;  /* 0x00000000eeeee209 */ /* 0x008fe20007810000 */
[----:B------:R0:W-:Y:S04]  /*12190*/  STS [R239], R0 ;  /* 0x00000000ef007388 */ /* 0x0001e80000000800 */
[----:B------:R0:W-:Y:S02]  /*121a0*/  @!P6 STL [R1+0x1c], R238 ;  /* 0x00001cee0100e387 */ /* 0x0001e40000100800 */
.L_x_1128:
[----:B------:R-:W-:Y:S05]  /*121b0*/  BSYNC.RECONVERGENT B0 ;  /* 0x0000000000007941 */ /* 0x000fea0003800200 */
.L_x_1127:
[----:B------:R-:W2:Y:S04]  /*121c0*/  LDL.LU R3, [R1+0x18] ;  /* 0x0000180001037983 */ /* 0x000ea80000300800 */
[----:B0-----:R-:W2:Y:S04]  /*121d0*/  LDL.LU R0, [R1+0x14] ;  /* 0x0000140001007983 */ /* 0x001ea80000300800 */
[----:B------:R-:W2:Y:S04]  /*121e0*/  LDL R238, [R1+0x174] ;  /* 0x0001740001ee7983 */ /* 0x000ea80000100800 */
[----:B-1234-:R-:W2:Y:S01]  /*121f0*/  LDL.LU R237, [R1+0x10] ;  /* 0x0000100001ed7983 */ /* 0x01eea20000300800 */
[----:B------:R-:W-:-:S02]  /*12200*/  IMAD.MOV.U32 R236, RZ, RZ, R3 ;  /* 0x000000ffffec7224 */ /* 0x000fc400078e0003 */
[----:B------:R-:W-:Y:S01]  /*12210*/  IMAD.MOV.U32 R3, RZ, RZ, R0 ;  /* 0x000000ffff037224 */ /* 0x000fe200078e0000 */
[----:B------:R-:W-:Y:S01]  /*12220*/  IADD3 R0, PT, PT, R250, 0xff, RZ ;  /* 0x000000fffa007810 */ /* 0x000fe20007ffe0ff */
[----:B------:R-:W-:Y:S02]  /*12230*/  VIADD R236, R236, 0x400 ;  /* 0x00000400ecec7836 */ /* 0x000fe40000000000 */
[----:B------:R-:W-:Y:S01]  /*12240*/  VIADD R3, R3, 0x100 ;  /* 0x0000010003037836 */ /* 0x000fe20000000000 */
[----:B------:R-:W-:Y:S01]  /*12250*/  ISETP.GE.AND P1, PT, R0, R238, PT ;  /* 0x000000ee0000720c */ /* 0x000fe20003f26270 */
[----:B------:R-:W-:Y:S01]  /*12260*/  VIADD R0, R250, 0x100 ;  /* 0x00000100fa007836 */ /* 0x000fe20000000000 */
[----:B--2---:R-:W-:-:S03]  /*12270*/  IADD3 R237, P2, PT, R237, 0x100, RZ ;  /* 0x00000100eded7810 */ /* 0x004fc60007f5e0ff */
[----:B------:R-:W-:Y:S02]  /*12280*/  IMAD.MOV.U32 R250, RZ, RZ, R0 ;  /* 0x000000fffffa7224 */ /* 0x000fe400078e0000 */
[----:B------:R1:W-:Y:S01]  /*12290*/  STL [R1+0x10], R237 ;  /* 0x000010ed01007387 */ /* 0x0003e20000100800 */
[----:B------:R-:W-:-:S03]  /*122a0*/  IMAD.X R252, RZ, RZ, R252, P2 ;  /* 0x000000fffffc7224 */ /* 0x000fc600010e06fc */
[----:B------:R1:W-:Y:S04]  /*122b0*/  STL [R1+0x18], R236 ;  /* 0x000018ec01007387 */ /* 0x0003e80000100800 */
[----:B------:R1:W-:Y:S01]  /*122c0*/  STL [R1+0x14], R3 ;  /* 0x0000140301007387 */ /* 0x0003e20000100800 */
[----:B------:R-:W-:Y:S05]  /*122d0*/  @!P1 BRA `(.L_x_1129) ;  /* 0xffffff0c00609947 */ /* 0x000fea000383ffff */
.L_x_935:
[----:B------:R-:W-:Y:S05]  /*122e0*/  BSYNC.RECONVERGENT B1 ;  /* 0x0000000000017941 */ /* 0x000fea0003800200 */
.L_x_934:
[----:B-1----:R-:W3:Y:S01]  /*122f0*/  LDL.LU R3, [R1+0x1c] ;  /* 0x00001c0001037983 */ /* 0x002ee20000300800 */
[----:B-----5:R-:W-:Y:S01]  /*12300*/  MOV R14, 0x400 ;  /* 0x00000400000e7802 */ /* 0x020fe20000000f00 */
[----:B------:R-:W1:Y:S01]  /*12310*/  LDCU UR4, c[0x0][0x3f4] ;  /* 0x00007e80ff0477ac */ /* 0x000e620008000800 */
[----:B------:R-:W4:Y:S01]  /*12320*/  S2UR UR6, SR_CTAID.Y ;  /* 0x00000000000679c3 */ /* 0x000f220000002600 */
[----:B------:R-:W2:Y:S01]  /*12330*/  S2R R15, SR_CgaCtaId ;  /* 0x00000000000f7919 */ /* 0x000ea20000008800 */
[----:B------:R-:W-:Y:S01]  /*12340*/  BSSY.RECONVERGENT B0, `(.L_x_1130) ;  /* 0x000016f000007945 */ /* 0x000fe20003800200 */
[----:B-1----:R-:W-:Y:S01]  /*12350*/  IMAD.U32 R12, RZ, RZ, UR4 ;  /* 0x00000004ff0c7e24 */ /* 0x002fe2000f8e00ff */
[----:B------:R-:W4:Y:S02]  /*12360*/  LDCU UR4, c[0x0][0x3f4] ;  /* 0x00007e80ff0477ac */ /* 0x000f240008000800 */
[----:B----4-:R-:W-:-:S04]  /*12370*/  UIMAD UR7, UR6, UR4, URZ ;  /* 0x00000004060772a4 */ /* 0x010fc8000f8e02ff */
[----:B------:R-:W-:Y:S01]  /*12380*/  USHF.R.S32.HI UR11, URZ, 0x1f, UR7 ;  /* 0x0000001fff0b7899 */ /* 0x000fe20008011407 */
[----:B---3--:R-:W1:Y:S02]  /*12390*/  SHFL.BFLY PT, R0, R3, 0x10, 0x1f ;  /* 0x0e001f0003007f89 */ /* 0x008e6400000e0000 */
[----:B-1----:R-:W-:-:S05]  /*123a0*/  FMNMX.FTZ R0, R0, R3, !PT ;  /* 0x0000000300007209 */ /* 0x002fca0007810000 */
[----:B------:R-:W1:Y:S02]  /*123b0*/  SHFL.BFLY PT, R3, R0, 0x8, 0x1f ;  /* 0x0d001f0000037f89 */ /* 0x000e6400000e0000 */
[----:B-1----:R-:W-:Y:S02]  /*123c0*/  FMNMX.FTZ R5, R0, R3, !PT ;  /* 0x0000000300057209 */ /* 0x002fe40007810000 */
[----:B------:R-:W1:Y:S03]  /*123d0*/  S2R R3, SR_TID.X ;  /* 0x0000000000037919 */ /* 0x000e660000002100 */
[----:B------:R-:W3:Y:S02]  /*123e0*/  SHFL.BFLY PT, R4, R5, 0x4, 0x1f ;  /* 0x0c801f0005047f89 */ /* 0x000ee400000e0000 */
[----:B---3--:R-:W-:Y:S02]  /*123f0*/  FMNMX.FTZ R6, R5, R4, !PT ;  /* 0x0000000405067209 */ /* 0x008fe40007810000 */
[----:B--2---:R-:W-:-:S02]  /*12400*/  LEA R4, R15, R14, 0x18 ;  /* 0x0000000e0f047211 */ /* 0x004fc400078ec0ff */
[----:B------:R-:W-:Y:S01]  /*12410*/  MOV R5, 0xff7fffff ;  /* 0xff7fffff00057802 */ /* 0x000fe20000000f00 */
[----:B------:R-:W0:Y:S02]  /*12420*/  SHFL.BFLY PT, R7, R6, 0x2, 0x1f ;  /* 0x0c401f0006077f89 */ /* 0x000e2400000e0000 */
[----:B0-----:R-:W-:Y:S02]  /*12430*/  FMNMX.FTZ R8, R6, R7, !PT ;  /* 0x0000000706087209 */ /* 0x001fe40007810000 */
[----:B-1----:R-:W-:-:S03]  /*12440*/  LOP3.LUT P0, R7, R3, 0x1f, RZ, 0xc0, !PT ;  /* 0x0000001f03077812 */ /* 0x002fc6000780c0ff */
[----:B------:R-:W0:Y:S01]  /*12450*/  SHFL.BFLY PT, R9, R8, 0x1, 0x1f ;  /* 0x0c201f0008097f89 */ /* 0x000e2200000e0000 */
[C---:B------:R-:W-:Y:S01]  /*12460*/  ISETP.GT.U32.AND P1, PT, R7.reuse, 0x7, PT ;  /* 0x000000070700780c */ /* 0x040fe20003f24070 */
[----:B------:R-:W-:-:S08]  /*12470*/  IMAD R6, R7, 0x4, R4 ;  /* 0x0000000407067824 */ /* 0x000fd000078e0204 */
[----:B------:R-:W-:Y:S02]  /*12480*/  @!P0 LEA.HI R0, R3, R4, RZ, 0x1d ;  /* 0x0000000403008211 */ /* 0x000fe400078fe8ff */
[----:B0-----:R-:W-:-:S05]  /*12490*/  FMNMX.FTZ R11, R8, R9, !PT ;  /* 0x00000009080b7209 */ /* 0x001fca0007810000 */
[----:B------:R0:W-:Y:S01]  /*124a0*/  @!P0 STS [R0], R11 ;  /* 0x0000000b00008388 */ /* 0x0001e20000000800 */
[----:B------:R-:W-:Y:S01]  /*124b0*/  BAR.SYNC.DEFER_BLOCKING 0x0 ;  /* 0x0000000000007b1d */ /* 0x000fe20000010000 */
[----:B0-----:R-:W-:-:S05]  /*124c0*/  IMAD.MOV R0, RZ, RZ, -R12 ;  /* 0x000000ffff007224 */ /* 0x001fca00078e0a0c */
[----:B------:R-:W0:Y:S04]  /*124d0*/  @!P1 LDS R5, [R6] ;  /* 0x0000000006059984 */ /* 0x000e280000000800 */
[----:B0-----:R-:W0:Y:S02]  /*124e0*/  SHFL.BFLY PT, R8, R5, 0x4, 0x1f ;  /* 0x0c801f0005087f89 */ /* 0x001e2400000e0000 */
[----:B0-----:R-:W-:-:S05]  /*124f0*/  FMNMX.FTZ R8, R8, R5, !PT ;  /* 0x0000000508087209 */ /* 0x001fca0007810000 */
[----:B------:R-:W0:Y:S02]  /*12500*/  SHFL.BFLY PT, R9, R8, 0x2, 0x1f ;  /* 0x0c401f0008097f89 */ /* 0x000e2400000e0000 */
[----:B0-----:R-:W-:Y:S02]  /*12510*/  FMNMX.FTZ R9, R8, R9, !PT ;  /* 0x0000000908097209 */ /* 0x001fe40007810000 */
[----:B------:R-:W-:Y:S02]  /*12520*/  VIADDMNMX R8, R0, UR41, RZ, !PT ;  /* 0x0000002900087c46 */ /* 0x000fe4000f8001ff */
[C---:B------:R-:W-:Y:S01]  /*12530*/  SHF.L.U32 R0, R3.reuse, 0x2, RZ ;  /* 0x0000000203007819 */ /* 0x040fe200000006ff */
[----:B------:R-:W0:Y:S02]  /*12540*/  SHFL.BFLY PT, R10, R9, 0x1, 0x1f ;  /* 0x0c201f00090a7f89 */ /* 0x000e2400000e0000 */
[----:B------:R-:W-:-:S05]  /*12550*/  IMAD.IADD R5, R3, 0x1, R8 ;  /* 0x0000000103057824 */ /* 0x000fca00078e0208 */
[----:B------:R-:W-:Y:S02]  /*12560*/  ISETP.GE.AND P0, PT, R5, UR41, PT ;  /* 0x0000002905007c0c */ /* 0x000fe4000bf06270 */
[----:B0-----:R-:W-:Y:S01]  /*12570*/  FMNMX.FTZ R10, R9, R10, !PT ;  /* 0x0000000a090a7209 */ /* 0x001fe20007810000 */
[----:B------:R-:W-:-:S04]  /*12580*/  IMAD.MOV.U32 R9, RZ, RZ, RZ ;  /* 0x000000ffff097224 */ /* 0x000fc800078e00ff */
[----:B------:R0:W1:Y:S06]  /*12590*/  SHFL.IDX PT, R40, R10, RZ, 0x1f ;  /* 0x00001fff0a287589 */ /* 0x00006c00000e0000 */
[----:B------:R-:W-:Y:S05]  /*125a0*/  @P0 BRA `(.L_x_1131) ;  /* 0x0000001400200947 */ /* 0x000fea0003800000 */
[----:B0-----:R-:W0:Y:S02]  /*125b0*/  LDC.64 R10, c[0x0][0x420] ;  /* 0x00010800ff0a7b82 */ /* 0x001e240000000a00 */
[----:B0-----:R-:W-:-:S04]  /*125c0*/  ISETP.NE.U32.AND P0, PT, R10, RZ, PT ;  /* 0x000000ff0a00720c */ /* 0x001fc80003f05070 */
[----:B------:R-:W-:-:S13]  /*125d0*/  ISETP.NE.AND.EX P0, PT, R11, RZ, PT, P0 ;  /* 0x000000ff0b00720c */ /* 0x000fda0003f05300 */
[----:B------:R-:W-:Y:S05]  /*125e0*/  @P0 BRA `(.L_x_1132) ;  /* 0x0000000c00940947 */ /* 0x000fea0003800000 */
[----:B------:R-:W-:Y:S01]  /*125f0*/  IMAD.MOV.U32 R12, RZ, RZ, 0x100 ;  /* 0x00000100ff0c7424 */ /* 0x000fe200078e00ff */
[----:B------:R-:W-:Y:S01]  /*12600*/  LOP3.LUT R10, RZ, R3, RZ, 0x33, !PT ;  /* 0x00000003ff0a7212 */ /* 0x000fe200078e33ff */
[----:B------:R-:W-:Y:S03]  /*12610*/  BSSY.RECONVERGENT B1, `(.L_x_1133) ;  /* 0x000001c000017945 */ /* 0x000fe60003800200 */
[----:B------:R-:W-:-:S04]  /*12620*/  VIADDMNMX R9, R5, R12, UR41, !PT ;  /* 0x0000002905097e46 */ /* 0x000fc8000f80010c */
[----:B------:R-:W-:Y:S01]  /*12630*/  IADD3 R11, PT, PT, -R8, R9, R10 ;  /* 0x00000009080b7210 */ /* 0x000fe20007ffe10a */
[----:B------:R-:W-:-:S03]  /*12640*/  IMAD.MOV.U32 R10, RZ, RZ, R5 ;  /* 0x000000ffff0a7224 */ /* 0x000fc600078e0005 */
[C---:B------:R-:W-:Y:S02]  /*12650*/  LOP3.LUT R9, R11.reuse, 0x300, RZ, 0xc0, !PT ;  /* 0x000003000b097812 */ /* 0x040fe400078ec0ff */
[----:B------:R-:W-:Y:S02]  /*12660*/  ISETP.GE.U32.AND P1, PT, R11, 0x300, PT ;  /* 0x000003000b00780c */ /* 0x000fe40003f26070 */
[----:B------:R-:W-:Y:S01]  /*12670*/  ISETP.NE.AND P0, PT, R9, 0x300, PT ;  /* 0x000003000900780c */ /* 0x000fe20003f05270 */
[----:B------:R-:W-:-:S12]  /*12680*/  IMAD.MOV.U32 R9, RZ, RZ, RZ ;  /* 0x000000ffff097224 */ /* 0x000fd800078e00ff */
[----:B------:R-:W-:Y:S05]  /*12690*/  @!P0 BRA `(.L_x_1134) ;  /* 0x00000000004c8947 */ /* 0x000fea0003800000 */
[----:B------:R-:W-:Y:S01]  /*126a0*/  VIADD R10, R14, 0x440 ;  /* 0x000004400e0a7836 */ /* 0x000fe20000000000 */
[----:B------:R-:W-:-:S04]  /*126b0*/  LEA.HI R9, R11, 0x1, RZ, 0x18 ;  /* 0x000000010b097811 */ /* 0x000fc800078fc0ff */
[----:B------:R-:W-:Y:S02]  /*126c0*/  LEA R13, R15, R10, 0x18 ;  /* 0x0000000a0f0d7211 */ /* 0x000fe400078ec0ff */
[----:B------:R-:W-:Y:S01]  /*126d0*/  LOP3.LUT R11, R9, 0x3, RZ, 0xc0, !PT ;  /* 0x00000003090b7812 */ /* 0x000fe200078ec0ff */
[----:B------:R-:W-:Y:S01]  /*126e0*/  IMAD.MOV.U32 R9, RZ, RZ, RZ ;  /* 0x000000ffff097224 */ /* 0x000fe200078e00ff */
[----:B------:R-:W-:Y:S01]  /*126f0*/  MOV R10, R5 ;  /* 0x00000005000a7202 */ /* 0x000fe20000000f00 */
[----:B------:R-:W-:Y:S02]  /*12700*/  IMAD.IADD R12, R0, 0x1, R13 ;  /* 0x00000001000c7824 */ /* 0x000fe400078e020d */
[----:B------:R-:W-:-:S07]  /*12710*/  IMAD.MOV R11, RZ, RZ, -R11 ;  /* 0x000000ffff0b7224 */ /* 0x000fce00078e0a0b */
.L_x_1135:
[----:B------:R-:W1:Y:S01]  /*12720*/  LDS R13, [R12] ;  /* 0x000000000c0d7984 */ /* 0x000e620000000800 */
[----:B------:R-:W-:Y:S02]  /*12730*/  VIADD R11, R11, 0x1 ;  /* 0x000000010b0b7836 */ /* 0x000fe40000000000 */
[----:B------:R-:W-:-:S03]  /*12740*/  VIADD R10, R10, 0x100 ;  /* 0x000001000a0a7836 */ /* 0x000fc60000000000 */
[----:B------:R-:W-:Y:S01]  /*12750*/  ISETP.NE.AND P0, PT, R11, RZ, PT ;  /* 0x000000ff0b00720c */ /* 0x000fe20003f05270 */
[----:B-1----:R-:W-:-:S04]  /*12760*/  FADD.FTZ R13, -R40, R13 ;  /* 0x0000000d280d7221 */ /* 0x002fc80000010100 */
[----:B------:R-:W-:-:S06]  /*12770*/  FMUL.FTZ R13, R13, 1.4426950216293334961 ;  /* 0x3fb8aa3b0d0d7820 */ /* 0x000fcc0000410000 */
[----:B------:R-:W0:Y:S02]  /*12780*/  MUFU.EX2 R13, R13 ;  /* 0x0000000d000d7308 */ /* 0x000e240000000800 */
[----:B0-----:R0:W-:Y:S01]  /*12790*/  STS [R12], R13 ;  /* 0x0000000d0c007388 */ /* 0x0011e20000000800 */
[----:B------:R-:W-:Y:S01]  /*127a0*/  FADD.FTZ R9, R13, R9 ;  /* 0x000000090d097221 */ /* 0x000fe20000010000 */
[----:B0-----:R-:W-:Y:S01]  /*127b0*/  VIADD R12, R12, 0x400 ;  /* 0x000004000c0c7836 */ /* 0x001fe20000000000 */
[----:B------:R-:W-:Y:S06]  /*127c0*/  @P0 BRA `(.L_x_1135) ;  /* 0xfffffffc00d40947 */ /* 0x000fec000383ffff */
.L_x_1134:
[----:B------:R-:W-:Y:S05]  /*127d0*/  BSYNC.RECONVERGENT B1 ;  /* 0x0000000000017941 */ /* 0x000fea0003800200 */
.L_x_1133:
[----:B------:R-:W-:Y:S05]  /*127e0*/  @!P1 BRA `(.L_x_1131) ;  /* 0x0000001000909947 */ /* 0x000fea0003800000 */
[----:B------:R-:W-:Y:S01]  /*127f0*/  IADD3 R12, PT, PT, -R10, UR41, RZ ;  /* 0x000000290a0c7c10 */ /* 0x000fe2000fffe1ff */
[----:B------:R-:W-:Y:S01]  /*12800*/  IMAD.SHL.U32 R11, R8, 0x4, RZ ;  /* 0x00000004080b7824 */ /* 0x000fe200078e00ff */
[----:B------:R-:W-:Y:S01]  /*12810*/  IADD3 R14, PT, PT, R14, 0x440, RZ ;  /* 0x000004400e0e7810 */ /* 0x000fe20007ffe0ff */
[----:B------:R-:W-:Y:S01]  /*12820*/  BSSY.RECONVERGENT B1, `(.L_x_1136) ;  /* 0x000006e000017945 */ /* 0x000fe20003800200 */
[----:B------:R-:W-:Y:S01]  /*12830*/  ISETP.GT.AND P1, PT, R12, 0xc00, PT ;  /* 0x00000c000c00780c */ /* 0x000fe20003f24270 */
[----:B------:R-:W-:Y:S01]  /*12840*/  IMAD R11, R10, 0x4, -R11 ;  /* 0x000000040a0b7824 */ /* 0x000fe200078e0a0b */
[----:B------:R-:W-:Y:S02]  /*12850*/  LEA R14, R15, R14, 0x18 ;  /* 0x0000000e0f0e7211 */ /* 0x000fe400078ec0ff */
[----:B------:R-:W-:Y:S02]  /*12860*/  PLOP3.LUT P0, PT, PT, PT, PT, 0x80, 0x8 ;  /* 0x000000000008781c */ /* 0x000fe40003f0f070 */
[----:B------:R-:W-:-:S07]  /*12870*/  IADD3 R11, PT, PT, R11, 0x800, R14 ;  /* 0x000008000b0b7810 */ /* 0x000fce0007ffe00e */
[----:B------:R-:W-:Y:S05]  /*12880*/  @!P1 BRA `(.L_x_1137) ;  /* 0x00000004009c9947 */ /* 0x000fea0003800000 */
[----:B------:R-:W-:Y:S01]  /*12890*/  IMAD.U32 R35, RZ, RZ, UR41 ;  /* 0x00000029ff237e24 */ /* 0x000fe2000f8e00ff */
[----:B------:R-:W-:-:S03]  /*128a0*/  PLOP3.LUT P0, PT, PT, PT, PT, 0x8, 0x80 ;  /* 0x000000000080781c */ /* 0x000fc60003f0e170 */
[----:B------:R-:W-:-:S10]  /*128b0*/  VIADD R35, R35, 0xfffff400 ;  /* 0xfffff40023237836 */ /* 0x000fd40000000000 */
.L_x_1138:
[----:B------:R-:W1:Y:S01]  /*128c0*/  LDS R12, [R11+-0x800] ;  /* 0xfff800000b0c7984 */ /* 0x000e620000000800 */
[----:B------:R-:W-:-:S03]  /*128d0*/  VIADD R10, R10, 0x1000 ;  /* 0x000010000a0a7836 */ /* 0x000fc60000000000 */
[----:B------:R-:W0:Y:S02]  /*128e0*/  LDS R13, [R11+-0x400] ;  /* 0xfffc00000b0d7984 */ /* 0x000e240000000800 */
[----:B------:R-:W-:Y:S02]  /*128f0*/  ISETP.GE.AND P1, PT, R10, R35, PT ;  /* 0x000000230a00720c */ /* 0x000fe40003f26270 */
        /* <DEDUP_REMOVED lines=20> */
[----:B------:R-:W2:Y:S01]  /*12a40*/  MUFU.EX2 R14, R13 ;  /* 0x0000000d000e7308 */ /* 0x000ea20000000800 */
[----:B----4-:R-:W-:Y:S01]  /*12a50*/  FADD.FTZ R18, -R40, R17 ;  /* 0x0000001128127221 */ /* 0x010fe20000010100 */
[----:B------:R-:W-:Y:S01]  /*12a60*/  FMUL.FTZ R17, R16, 1.4426950216293334961 ;  /* 0x3fb8aa3b10117820 */ /* 0x000fe20000410000 */
[----:B------:R-:W4:Y:S01]  /*12a70*/  LDS R33, [R11+0x3000] ;  /* 0x003000000b217984 */ /* 0x000f220000000800 */
[----:B------:R-:W1:Y:S01]  /*12a80*/  MUFU.EX2 R16, R15 ;  /* 0x0000000f00107308 */ /* 0x000e620000000800 */
[----:B-----5:R-:W-:Y:S01]  /*12a90*/  FADD.FTZ R20, -R40, R19 ;  /* 0x0000001328147221 */ /* 0x020fe20000010100 */
[----:B------:R-:W-:Y:S01]  /*12aa0*/  FMUL.FTZ R19, R18, 1.4426950216293334961 ;  /* 0x3fb8aa3b12137820 */ /* 0x000fe20000410000 */
[----:B------:R-:W5:Y:S01]  /*12ab0*/  LDS R34, [R11+0x3400] ;  /* 0x003400000b227984 */ /* 0x000f620000000800 */
[----:B------:R-:W1:Y:S01]  /*12ac0*/  MUFU.EX2 R18, R17 ;  /* 0x0000001100127308 */ /* 0x000e620000000800 */
[----:B------:R-:W-:Y:S01]  /*12ad0*/  FADD.FTZ R22, -R40, R21 ;  /* 0x0000001528167221 */ /* 0x000fe20000010100 */
[----:B--2---:R-:W-:Y:S01]  /*12ae0*/  FADD.FTZ R9, R12, R9 ;  /* 0x000000090c097221 */ /* 0x004fe20000010000 */
[----:B------:R-:W-:Y:S01]  /*12af0*/  FMUL.FTZ R21, R20, 1.4426950216293334961 ;  /* 0x3fb8aa3b14157820 */ /* 0x000fe20000410000 */
[----:B------:R-:W-:Y:S01]  /*12b00*/  FADD.FTZ R23, -R40, R23 ;  /* 0x0000001728177221 */ /* 0x000fe20000010100 */
[----:B------:R-:W2:Y:S01]  /*12b10*/  MUFU.EX2 R20, R19 ;  /* 0x0000001300147308 */ /* 0x000ea20000000800 */
[----:B------:R-:W-:Y:S01]  /*12b20*/  FADD.FTZ R9, R9, R14 ;  /* 0x0000000e09097221 */ /* 0x000fe20000010000 */
[----:B------:R-:W-:Y:S01]  /*12b30*/  FMUL.FTZ R13, R22, 1.4426950216293334961 ;  /* 0x3fb8aa3b160d7820 */ /* 0x000fe20000410000 */
[C---:B------:R-:W-:Y:S01]  /*12b40*/  FADD.FTZ R25, -R40.reuse, R24 ;  /* 0x0000001828197221 */ /* 0x040fe20000010100 */
[----:B------:R-:W0:Y:S01]  /*12b50*/  MUFU.EX2 R22, R21 ;  /* 0x0000001500167308 */ /* 0x000e220000000800 */
[----:B-1----:R-:W-:Y:S01]  /*12b60*/  FADD.FTZ R9, R9, R16 ;  /* 0x0000001009097221 */ /* 0x002fe20000010000 */
[----:B------:R-:W-:Y:S01]  /*12b70*/  FMUL.FTZ R23, R23, 1.4426950216293334961 ;  /* 0x3fb8aa3b17177820 */ /* 0x000fe20000410000 */
[C---:B------:R-:W-:Y:S01]  /*12b80*/  FADD.FTZ R15, -R40.reuse, R26 ;  /* 0x0000001a280f7221 */ /* 0x040fe20000010100 */
[----:B------:R-:W1:Y:S01]  /*12b90*/  MUFU.EX2 R24, R13 ;  /* 0x0000000d00187308 */ /* 0x000e620000000800 */
[----:B------:R-:W-:Y:S01]  /*12ba0*/  FADD.FTZ R9, R9, R18 ;  /* 0x0000001209097221 */ /* 0x000fe20000010000 */
[----:B------:R-:W-:Y:S01]  /*12bb0*/  FMUL.FTZ R25, R25, 1.4426950216293334961 ;  /* 0x3fb8aa3b19197820 */ /* 0x000fe20000410000 */
[----:B------:R-:W-:Y:S01]  /*12bc0*/  FMUL.FTZ R15, R15, 1.4426950216293334961 ;  /* 0x3fb8aa3b0f0f7820 */ /* 0x000fe20000410000 */
[----:B------:R-:W3:Y:S01]  /*12bd0*/  MUFU.EX2 R26, R23 ;  /* 0x00000017001a7308 */ /* 0x000ee20000000800 */
[C---:B------:R-:W-:Y:S01]  /*12be0*/  FADD.FTZ R27, -R40.reuse, R27 ;  /* 0x0000001b281b7221 */ /* 0x040fe20000010100 */
[----:B--2---:R-:W-:Y:S01]  /*12bf0*/  FADD.FTZ R9, R9, R20 ;  /* 0x0000001409097221 */ /* 0x004fe20000010000 */
[----:B------:R2:W-:Y:S01]  /*12c00*/  STS [R11+-0x800], R12 ;  /* 0xfff8000c0b007388 */ /* 0x0005e20000000800 */
[----:B------:R-:W4:Y:S01]  /*12c10*/  MUFU.EX2 R28, R25 ;  /* 0x00000019001c7308 */ /* 0x000f220000000800 */
[C---:B------:R-:W-:Y:S01]  /*12c20*/  FADD.FTZ R29, -R40.reuse, R29 ;  /* 0x0000001d281d7221 */ /* 0x040fe20000010100 */
[----:B0-----:R-:W-:Y:S01]  /*12c30*/  FADD.FTZ R9, R9, R22 ;  /* 0x0000001609097221 */ /* 0x001fe20000010000 */
[----:B------:R-:W-:Y:S01]  /*12c40*/  FMUL.FTZ R27, R27, 1.4426950216293334961 ;  /* 0x3fb8aa3b1b1b7820 */ /* 0x000fe20000410000 */
[----:B------:R-:W0:Y:S01]  /*12c50*/  MUFU.EX2 R30, R15 ;  /* 0x0000000f001e7308 */ /* 0x000e220000000800 */
[C---:B------:R-:W-:Y:S01]  /*12c60*/  FADD.FTZ R31, -R40.reuse, R31 ;  /* 0x0000001f281f7221 */ /* 0x040fe20000010100 */
[----:B-1----:R-:W-:Y:S01]  /*12c70*/  FADD.FTZ R9, R9, R24 ;  /* 0x0000001809097221 */ /* 0x002fe20000010000 */
[----:B------:R-:W-:Y:S01]  /*12c80*/  FMUL.FTZ R29, R29, 1.4426950216293334961 ;  /* 0x3fb8aa3b1d1d7820 */ /* 0x000fe20000410000 */
[----:B---3--:R-:W-:Y:S01]  /*12c90*/  FADD.FTZ R32, -R40, R32 ;  /* 0x0000002028207221 */ /* 0x008fe20000010100 */
[----:B--2---:R-:W1:Y:S01]  /*12ca0*/  MUFU.EX2 R12, R27 ;  /* 0x0000001b000c7308 */ /* 0x004e620000000800 */
[----:B------:R-:W-:Y:S01]  /*12cb0*/  FADD.FTZ R9, R9, R26 ;  /* 0x0000001a09097221 */ /* 0x000fe20000010000 */
[----:B------:R2:W-:Y:S01]  /*12cc0*/  STS [R11+-0x400], R14 ;  /* 0xfffc000e0b007388 */ /* 0x0005e20000000800 */
[----:B------:R-:W-:Y:S01]  /*12cd0*/  FMUL.FTZ R31, R31, 1.4426950216293334961 ;  /* 0x3fb8aa3b1f1f7820 */ /* 0x000fe20000410000 */
[----:B------:R-:W-:Y:S01]  /*12ce0*/  FMUL.FTZ R13, R32, 1.4426950216293334961 ;  /* 0x3fb8aa3b200d7820 */ /* 0x000fe20000410000 */
[----:B----4-:R-:W-:Y:S01]  /*12cf0*/  FADD.FTZ R9, R9, R28 ;  /* 0x0000001c09097221 */ /* 0x010fe20000010000 */
[C---:B------:R-:W-:Y:S01]  /*12d00*/  FADD.FTZ R33, -R40.reuse, R33 ;  /* 0x0000002128217221 */ /* 0x040fe20000010100 */
[----:B------:R-:W-:Y:S01]  /*12d10*/  MUFU.EX2 R32, R31 ;  /* 0x0000001f00207308 */ /* 0x000fe20000000800 */
[----:B------:R-:W-:Y:S01]  /*12d20*/  STS [R11], R16 ;  /* 0x000000100b007388 */ /* 0x000fe20000000800 */
[----:B0-----:R-:W-:Y:S01]  /*12d30*/  FADD.FTZ R9, R9, R30 ;  /* 0x0000001e09097221 */ /* 0x001fe20000010000 */
[----:B-----5:R-:W-:Y:S01]  /*12d40*/  FADD.FTZ R15, -R40, R34 ;  /* 0x00000022280f7221 */ /* 0x020fe20000010100 */
[----:B------:R-:W-:Y:S01]  /*12d50*/  FMUL.FTZ R33, R33, 1.4426950216293334961 ;  /* 0x3fb8aa3b21217820 */ /* 0x000fe20000410000 */
[----:B--2---:R-:W0:Y:S01]  /*12d60*/  MUFU.EX2 R14, R29 ;  /* 0x0000001d000e7308 */ /* 0x004e220000000800 */
[----:B------:R-:W-:Y:S01]  /*12d70*/  STS [R11+0x400], R18 ;  /* 0x000400120b007388 */ /* 0x000fe20000000800 */
[----:B-1----:R-:W-:Y:S01]  /*12d80*/  FADD.FTZ R9, R9, R12 ;  /* 0x0000000c09097221 */ /* 0x002fe20000010000 */
[----:B------:R-:W-:Y:S01]  /*12d90*/  FMUL.FTZ R15, R15, 1.4426950216293334961 ;  /* 0x3fb8aa3b0f0f7820 */ /* 0x000fe20000410000 */
[----:B------:R-:W1:Y:S01]  /*12da0*/  MUFU.EX2 R34, R13 ;  /* 0x0000000d00227308 */ /* 0x000e620000000800 */
[----:B------:R-:W-:Y:S03]  /*12db0*/  STS [R11+0x800], R20 ;  /* 0x000800140b007388 */ /* 0x000fe60000000800 */
[----:B------:R-:W2:Y:S01]  /*12dc0*/  MUFU.EX2 R36, R33 ;  /* 0x0000002100247308 */ /* 0x000ea20000000800 */
[----:B------:R-:W-:Y:S03]  /*12dd0*/  STS [R11+0xc00], R22 ;  /* 0x000c00160b007388 */ /* 0x000fe60000000800 */
[----:B------:R-:W3:Y:S01]  /*12de0*/  MUFU.EX2 R38, R15 ;  /* 0x0000000f00267308 */ /* 0x000ee20000000800 */
[----:B------:R-:W-:Y:S01]  /*12df0*/  STS [R11+0x1000], R24 ;  /* 0x001000180b007388 */ /* 0x000fe20000000800 */
[----:B0-----:R-:W-:-:S03]  /*12e00*/  FADD.FTZ R9, R9, R14 ;  /* 0x0000000e09097221 */ /* 0x001fc60000010000 */
[----:B------:R-:W-:Y:S01]  /*12e10*/  STS [R11+0x1400], R26 ;  /* 0x0014001a0b007388 */ /* 0x000fe20000000800 */
[----:B------:R-:W-:-:S03]  /*12e20*/  FADD.FTZ R9, R9, R32 ;  /* 0x0000002009097221 */ /* 0x000fc60000010000 */
        /* <DEDUP_REMOVED lines=10> */
[----:B------:R0:W-:Y:S02]  /*12ed0*/  STS [R11+0x3400], R38 ;  /* 0x003400260b007388 */ /* 0x0001e40000000800 */
[----:B0-----:R-:W-:Y:S01]  /*12ee0*/  IADD3 R11, PT, PT, R11, 0x4000, RZ ;  /* 0x000040000b0b7810 */ /* 0x001fe20007ffe0ff */
[----:B------:R-:W-:Y:S06]  /*12ef0*/  @!P1 BRA `(.L_x_1138) ;  /* 0xfffffff800709947 */ /* 0x000fec000383ffff */
.L_x_1137:
[----:B------:R-:W-:Y:S05]  /*12f00*/  BSYNC.RECONVERGENT B1 ;  /* 0x0000000000017941 */ /* 0x000fea0003800200 */
.L_x_1136:
[----:B------:R-:W-:Y:S01]  /*12f10*/  IADD3 R12, PT, PT, -R10, UR41, RZ ;  /* 0x000000290a0c7c10 */ /* 0x000fe2000fffe1ff */
[----:B------:R-:W-:Y:S03]  /*12f20*/  BSSY.RECONVERGENT B1, `(.L_x_1139) ;  /* 0x0000036000017945 */ /* 0x000fe60003800200 */
[----:B------:R-:W-:-:S13]  /*12f30*/  ISETP.GT.AND P1, PT, R12, 0x400, PT ;  /* 0x000004000c00780c */ /* 0x000fda0003f24270 */
[----:B------:R-:W-:Y:S05]  /*12f40*/  @!P1 BRA `(.L_x_1140) ;  /* 0x0000000000cc9947 */ /* 0x000fea0003800000 */
[----:B------:R-:W1:Y:S01]  /*12f50*/  LDS R12, [R11+-0x800] ;  /* 0xfff800000b0c7984 */ /* 0x000e620000000800 */
[----:B------:R-:W-:Y:S01]  /*12f60*/  PLOP3.LUT P0, PT, PT, PT, PT, 0x8, 0x80 ;  /* 0x000000000080781c */ /* 0x000fe20003f0e170 */
[----:B------:R-:W-:Y:S02]  /*12f70*/  VIADD R10, R10, 0x800 ;  /* 0x000008000a0a7836 */ /* 0x000fe40000000000 */
        /* <DEDUP_REMOVED lines=47> */
[----:B0-----:R-:W-:-:S07]  /*13270*/  VIADD R11, R11, 0x2000 ;  /* 0x000020000b0b7836 */ /* 0x001fce0000000000 */
.L_x_1140:
[----:B------:R-:W-:Y:S05]  /*13280*/  BSYNC.RECONVERGENT B1 ;  /* 0x0000000000017941 */ /* 0x000fea0003800200 */
.L_x_1139:
[----:B------:R-:W-:-:S13]  /*13290*/  ISETP.LT.OR P0, PT, R10, UR41, P0 ;  /* 0x000000290a007c0c */ /* 0x000fda0008701670 */
[----:B------:R-:W-:Y:S05]  /*132a0*/  @!P0 BRA `(.L_x_1131) ;  /* 0x0000000400e08947 */ /* 0x000fea0003800000 */
[----:B------:R-:W1:Y:S04]  /*132b0*/  LDS R10, [R11+-0x800] ;  /* 0xfff800000b0a7984 */ /* 0x000e680000000800 */
[----:B------:R-:W0:Y:S04]  /*132c0*/  LDS R12, [R11+-0x400] ;  /* 0xfffc00000b0c7984 */ /* 0x000e280000000800 */
[----:B------:R-:W2:Y:S04]  /*132d0*/  LDS R13, [R11] ;  /* 0x000000000b0d7984 */ /* 0x000ea80000000800 */
[----:B------:R-:W3:Y:S01]  /*132e0*/  LDS R14, [R11+0x400] ;  /* 0x000400000b0e7984 */ /* 0x000ee20000000800 */
        /* <DEDUP_REMOVED lines=21> */
.L_x_1132:
[----:B------:R-:W-:Y:S01]  /*13440*/  IMAD.MOV.U32 R16, RZ, RZ, 0x100 ;  /* 0x00000100ff107424 */ /* 0x000fe200078e00ff */
[----:B------:R-:W-:Y:S01]  /*13450*/  LOP3.LUT R12, RZ, R3, RZ, 0x33, !PT ;  /* 0x00000003ff0c7212 */ /* 0x000fe200078e33ff */
[----:B------:R-:W-:Y:S01]  /*13460*/  BSSY.RECONVERGENT B1, `(.L_x_1141) ;  /* 0x0000024000017945 */ /* 0x000fe20003800200 */
[----:B------:R-:W-:Y:S02]  /*13470*/  IMAD.MOV.U32 R13, RZ, RZ, R5 ;  /* 0x000000ffff0d7224 */ /* 0x000fe400078e0005 */
[----:B------:R-:W-:-:S04]  /*13480*/  VIADDMNMX R9, R5, R16, UR41, !PT ;  /* 0x0000002905097e46 */ /* 0x000fc8000f800110 */
[----:B------:R-:W-:-:S04]  /*13490*/  IADD3 R12, PT, PT, -R8, R9, R12 ;  /* 0x00000009080c7210 */ /* 0x000fc80007ffe10c */
[C---:B------:R-:W-:Y:S02]  /*134a0*/  LOP3.LUT R9, R12.reuse, 0x300, RZ, 0xc0, !PT ;  /* 0x000003000c097812 */ /* 0x040fe400078ec0ff */
[----:B------:R-:W-:Y:S02]  /*134b0*/  ISETP.GE.U32.AND P0, PT, R12, 0x300, PT ;  /* 0x000003000c00780c */ /* 0x000fe40003f06070 */
[----:B------:R-:W-:Y:S01]  /*134c0*/  ISETP.NE.AND P1, PT, R9, 0x300, PT ;  /* 0x000003000900780c */ /* 0x000fe20003f25270 */
[----:B------:R-:W-:-:S12]  /*134d0*/  IMAD.MOV.U32 R9, RZ, RZ, RZ ;  /* 0x000000ffff097224 */ /* 0x000fd800078e00ff */
[----:B------:R-:W-:Y:S05]  /*134e0*/  @!P1 BRA `(.L_x_1142) ;  /* 0x00000000006c9947 */ /* 0x000fea0003800000 */
[----:B------:R-:W-:Y:S01]  /*134f0*/  IADD3 R14, PT, PT, R14, 0x440, RZ ;  /* 0x000004400e0e7810 */ /* 0x000fe20007ffe0ff */
[--C-:B------:R-:W-:Y:S01]  /*13500*/  IMAD.MOV.U32 R13, RZ, RZ, R5.reuse ;  /* 0x000000ffff0d7224 */ /* 0x100fe200078e0005 */
[----:B------:R-:W-:Y:S02]  /*13510*/  LEA.HI R9, R12, 0x1, RZ, 0x18 ;  /* 0x000000010c097811 */ /* 0x000fe400078fc0ff */
[----:B------:R-:W-:Y:S02]  /*13520*/  IADD3 R17, P1, P2, R10, UR7, R5 ;  /* 0x000000070a117c10 */ /* 0x000fe4000fa3e005 */
[----:B------:R-:W-:Y:S02]  /*13530*/  LEA R15, R15, R14, 0x18 ;  /* 0x0000000e0f0f7211 */ /* 0x000fe400078ec0ff */
[----:B------:R-:W-:Y:S01]  /*13540*/  LOP3.LUT R10, R9, 0x3, RZ, 0xc0, !PT ;  /* 0x00000003090a7812 */ /* 0x000fe200078ec0ff */
[----:B------:R-:W-:Y:S01]  /*13550*/  IMAD.MOV.U32 R9, RZ, RZ, RZ ;  /* 0x000000ffff097224 */ /* 0x000fe200078e00ff */
[----:B------:R-:W-:Y:S01]  /*13560*/  IADD3.X R11, PT, PT, R11, UR11, RZ, P1, P2 ;  /* 0x0000000b0b0b7c10 */ /* 0x000fe20008fe44ff */
[----:B------:R-:W-:-:S02]  /*13570*/  IMAD.IADD R12, R0, 0x1, R15 ;  /* 0x00000001000c7824 */ /* 0x000fc400078e020f */
[----:B------:R-:W-:-:S07]  /*13580*/  IMAD.MOV R14, RZ, RZ, -R10 ;  /* 0x000000ffff0e7224 */ /* 0x000fce00078e0a0a */
.L_x_1143:
[----:B------:R-:W-:-:S06]  /*13590*/  IMAD.MOV.U32 R10, RZ, RZ, R17 ;  /* 0x000000ffff0a7224 */ /* 0x000fcc00078e0011 */
[----:B------:R0:W2:Y:S01]  /*135a0*/  LDG.E.U8 R10, desc[UR36][R10.64] ;  /* 0x000000240a0a7981 */ /* 0x0000a2000c1e1100 */
[----:B------:R-:W-:Y:S01]  /*135b0*/  VIADD R14, R14, 0x1 ;  /* 0x000000010e0e7836 */ /* 0x000fe20000000000 */
[----:B------:R-:W-:Y:S01]  /*135c0*/  IADD3 R17, P2, PT, R17, 0x100, RZ ;  /* 0x0000010011117810 */ /* 0x000fe20007f5e0ff */
[----:B------:R-:W-:-:S04]  /*135d0*/  VIADD R13, R13, 0x100 ;  /* 0x000001000d0d7836 */ /* 0x000fc80000000000 */
[----:B0-----:R-:W-:Y:S01]  /*135e0*/  IMAD.X R11, RZ, RZ, R11, P2 ;  /* 0x000000ffff0b7224 */ /* 0x001fe200010e060b */
        /* <DEDUP_REMOVED lines=9> */
[----:B0-----:R-:W-:-:S10]  /*13680*/  VIADD R12, R12, 0x400 ;  /* 0x000004000c0c7836 */ /* 0x001fd40000000000 */
[----:B------:R-:W-:Y:S05]  /*13690*/  @P1 BRA `(.L_x_1143) ;  /* 0xfffffffc00bc1947 */ /* 0x000fea000383ffff */
.L_x_1142:
[----:B------:R-:W-:Y:S05]  /*136a0*/  BSYNC.RECONVERGENT B1 ;  /* 0x0000000000017941 */ /* 0x000fea0003800200 */
.L_x_1141:
[----:B------:R-:W-:Y:S05]  /*136b0*/  @!P0 BRA `(.L_x_1131) ;  /* 0x0000000000dc8947 */ /* 0x000fea0003800000 */
[----:B------:R-:W0:Y:S01]  /*136c0*/  S2R R12, SR_CgaCtaId ;  /* 0x00000000000c7919 */ /* 0x000e220000008800 */
[----:B------:R-:W2:Y:S01]  /*136d0*/  LDC.64 R18, c[0x0][0x420] ;  /* 0x00010800ff127b82 */ /* 0x000ea20000000a00 */
[----:B------:R-:W-:Y:S01]  /*136e0*/  MOV R11, 0x400 ;  /* 0x00000400000b7802 */ /* 0x000fe20000000f00 */
[----:B------:R-:W-:-:S03]  /*136f0*/  IMAD.SHL.U32 R10, R8, 0x4, RZ ;  /* 0x00000004080a7824 */ /* 0x000fc600078e00ff */
[----:B------:R-:W-:Y:S01]  /*13700*/  IADD3 R11, PT, PT, R11, 0x440, RZ ;  /* 0x000004400b0b7810 */ /* 0x000fe20007ffe0ff */
[----:B------:R-:W-:Y:S01]  /*13710*/  IMAD R10, R13, 0x4, -R10 ;  /* 0x000000040d0a7824 */ /* 0x000fe200078e0a0a */
[----:B--2---:R-:W-:-:S04]  /*13720*/  IADD3 R15, P0, P1, R18, UR7, R13 ;  /* 0x00000007120f7c10 */ /* 0x004fc8000f91e00d */
[----:B------:R-:W-:Y:S02]  /*13730*/  IADD3 R15, P2, PT, R15, 0x200, RZ ;  /* 0x000002000f0f7810 */ /* 0x000fe40007f5e0ff */
[----:B0-----:R-:W-:Y:S02]  /*13740*/  LEA R17, R12, R11, 0x18 ;  /* 0x0000000b0c117211 */ /* 0x001fe400078ec0ff */
[----:B------:R-:W-:Y:S02]  /*13750*/  IADD3.X R11, PT, PT, R19, UR11, RZ, P0, P1 ;  /* 0x0000000b130b7c10 */ /* 0x000fe400087e24ff */
[----:B------:R-:W-:-:S03]  /*13760*/  IADD3 R12, PT, PT, R10, 0x800, R17 ;  /* 0x000008000a0c7810 */ /* 0x000fc60007ffe011 */
[----:B------:R-:W-:-:S07]  /*13770*/  IMAD.X R11, RZ, RZ, R11, P2 ;  /* 0x000000ffff0b7224 */ /* 0x000fce00010e060b */
.L_x_1144:
[----:B------:R-:W-:-:S05]  /*13780*/  IMAD.MOV.U32 R10, RZ, RZ, R15 ;  /* 0x000000ffff0a7224 */ /* 0x000fca00078e000f */
[----:B------:R-:W2:Y:S04]  /*13790*/  LDG.E.U8 R17, desc[UR36][R10.64+-0x200] ;  /* 0xfffe00240a117981 */ /* 0x000ea8000c1e1100 */
[----:B------:R-:W3:Y:S04]  /*137a0*/  LDG.E.U8 R14, desc[UR36][R10.64+-0x100] ;  /* 0xffff00240a0e7981 */ /* 0x000ee8000c1e1100 */
[----:B------:R-:W4:Y:S04]  /*137b0*/  LDG.E.U8 R15, desc[UR36][R10.64] ;  /* 0x000000240a0f7981 */ /* 0x000f28000c1e1100 */
[----:B------:R-:W5:Y:S01]  /*137c0*/  LDG.E.U8 R16, desc[UR36][R10.64+0x100] ;  /* 0x000100240a107981 */ /* 0x000f62000c1e1100 */
[----:B------:R-:W-:Y:S01]  /*137d0*/  MOV R19, RZ ;  /* 0x000000ff00137202 */ /* 0x000fe20000000f00 */
[----:B------:R-:W-:-:S02]  /*137e0*/  IMAD.MOV.U32 R21, RZ, RZ, RZ ;  /* 0x000000ffff157224 */ /* 0x000fc400078e00ff */
[----:B------:R-:W-:Y:S01]  /*137f0*/  VIADD R13, R13, 0x400 ;  /* 0x000004000d0d7836 */ /* 0x000fe20000000000 */
[----:B--2---:R-:W-:Y:S01]  /*13800*/  ISETP.NE.AND P0, PT, R17, RZ, PT ;  /* 0x000000ff1100720c */ /* 0x004fe20003f05270 */
[----:B------:R-:W-:Y:S01]  /*13810*/  IMAD.MOV.U32 R17, RZ, RZ, RZ ;  /* 0x000000ffff117224 */ /* 0x000fe200078e00ff */
        /* <DEDUP_REMOVED lines=8> */
[----:B------:R-:W-:-:S03]  /*138a0*/  IMAD.MOV.U32 R14, RZ, RZ, RZ ;  /* 0x000000ffff0e7224 */ /* 0x000fc600078e00ff */
[----:B------:R-:W-:Y:S01]  /*138b0*/  @!P0 FMUL.FTZ R15, R15, 1.4426950216293334961 ;  /* 0x3fb8aa3b0f0f8820 */ /* 0x000fe20000410000 */
[----:B0-----:R-:W-:-:S03]  /*138c0*/  @!P1 FADD.FTZ R16, -R40, R16 ;  /* 0x0000001028109221 */ /* 0x001fc60000010100 */
[----:B------:R0:W1:Y:S01]  /*138d0*/  @!P0 MUFU.EX2 R14, R15 ;  /* 0x0000000f000e8308 */ /* 0x0000620000000800 */
[----:B------:R-:W-:Y:S01]  /*138e0*/  @!P1 FMUL.FTZ R16, R16, 1.4426950216293334961 ;  /* 0x3fb8aa3b10109820 */ /* 0x000fe20000410000 */
[C---:B--2---:R-:W-:Y:S01]  /*138f0*/  @!P2 FADD.FTZ R18, -R40.reuse, R18 ;  /* 0x000000122812a221 */ /* 0x044fe20000010100 */
[----:B------:R-:W-:Y:S01]  /*13900*/  ISETP.GE.AND P0, PT, R13, UR41, PT ;  /* 0x000000290d007c0c */ /* 0x000fe2000bf06270 */
[----:B---3--:R-:W-:Y:S01]  /*13910*/  @!P3 FADD.FTZ R20, -R40, R20 ;  /* 0x000000142814b221 */ /* 0x008fe20000010100 */
[----:B------:R1:W2:Y:S01]  /*13920*/  @!P1 MUFU.EX2 R17, R16 ;  /* 0x0000001000119308 */ /* 0x0002a20000000800 */
[----:B------:R-:W-:Y:S02]  /*13930*/  @!P2 FMUL.FTZ R18, R18, 1.4426950216293334961 ;  /* 0x3fb8aa3b1212a820 */ /* 0x000fe40000410000 */
[----:B------:R-:W-:Y:S01]  /*13940*/  @!P3 FMUL.FTZ R20, R20, 1.4426950216293334961 ;  /* 0x3fb8aa3b1414b820 */ /* 0x000fe20000410000 */
[----:B0-----:R-:W-:Y:S01]  /*13950*/  IADD3 R15, P1, PT, R10, 0x400, RZ ;  /* 0x000004000a0f7810 */ /* 0x001fe20007f3e0ff */
[----:B------:R-:W0:Y:S04]  /*13960*/  @!P2 MUFU.EX2 R19, R18 ;  /* 0x000000120013a308 */ /* 0x000e280000000800 */
[----:B------:R-:W3:Y:S01]  /*13970*/  @!P3 MUFU.EX2 R21, R20 ;  /* 0x000000140015b308 */ /* 0x000ee20000000800 */
[----:B-1----:R-:W-:Y:S01]  /*13980*/  FADD.FTZ R16, R14, R9 ;  /* 0x000000090e107221 */ /* 0x002fe20000010000 */
[----:B------:R-:W-:Y:S01]  /*13990*/  STS [R12+-0x800], R14 ;  /* 0xfff8000e0c007388 */ /* 0x000fe20000000800 */
[----:B------:R-:W-:-:S02]  /*139a0*/  IMAD.X R11, RZ, RZ, R11, P1 ;  /* 0x000000ffff0b7224 */ /* 0x000fc400008e060b */
        /* <DEDUP_REMOVED lines=8> */
.L_x_1131:
[----:B------:R-:W-:Y:S05]  /*13a30*/  BSYNC.RECONVERGENT B0 ;  /* 0x0000000000007941 */ /* 0x000fea0003800200 */
.L_x_1130:
[----:B0---4-:R-:W0:Y:S01]  /*13a40*/  SHFL.BFLY PT, R10, R9, 0x10, 0x1f ;  /* 0x0e001f00090a7f89 */ /* 0x011e2200000e0000 */
[C---:B------:R-:W-:Y:S01]  /*13a50*/  ISETP.NE.AND P0, PT, R7.reuse, RZ, PT ;  /* 0x000000ff0700720c */ /* 0x040fe20003f05270 */
[----:B------:R-:W2:Y:S01]  /*13a60*/  LDCU.U8 UR10, c[0x0][0x48c] ;  /* 0x00009180ff0a77ac */ /* 0x000ea20008000000 */
[----:B------:R-:W-:Y:S01]  /*13a70*/  ISETP.GT.U32.AND P1, PT, R7, 0x7, PT ;  /* 0x000000070700780c */ /* 0x000fe20003f24070 */
[----:B------:R-:W3:Y:S01]  /*13a80*/  S2UR UR14, SR_CTAID.X ;  /* 0x00000000000e79c3 */ /* 0x000ee20000002500 */
[----:B------:R-:W-:Y:S01]  /*13a90*/  UMOV UR4, URZ ;  /* 0x000000ff00047c82 */ /* 0x000fe20008000000 */
[----:B------:R-:W-:Y:S01]  /*13aa0*/  UMOV UR5, URZ ;  /* 0x000000ff00057c82 */ /* 0x000fe20008000000 */
[----:B--2---:R-:W-:Y:S01]  /*13ab0*/  UISETP.NE.AND UP0, UPT, UR10, URZ, UPT ;  /* 0x000000ff0a00728c */ /* 0x004fe2000bf05270 */
[----:B0-----:R-:W-:Y:S01]  /*13ac0*/  FADD.FTZ R10, R10, R9 ;  /* 0x000000090a0a7221 */ /* 0x001fe20000010000 */
[----:B------:R-:W-:-:S04]  /*13ad0*/  SHF.R.U32.HI R9, RZ, 0x5, R3 ;  /* 0x00000005ff097819 */ /* 0x000fc80000011603 */
[----:B------:R-:W0:Y:S01]  /*13ae0*/  SHFL.BFLY PT, R11, R10, 0x8, 0x1f ;  /* 0x0d001f000a0b7f89 */ /* 0x000e2200000e0000 */
[----:B------:R-:W-:Y:S02]  /*13af0*/  @!P0 IMAD R7, R9, 0x4, R4 ;  /* 0x0000000409078824 */ /* 0x000fe400078e0204 */
        /* <DEDUP_REMOVED lines=9> */
[----:B------:R-:W-:-:S05]  /*13b90*/  ISETP.GE.AND P0, PT, R5, UR41, PT ;  /* 0x0000002905007c0c */ /* 0x000fca000bf06270 */
[----:B------:R-:W0:Y:S04]  /*13ba0*/  @!P1 LDS R14, [R6+0x20] ;  /* 0x00002000060e9984 */ /* 0x000e280000000800 */
        /* <DEDUP_REMOVED lines=9> */
[----:B---3--:R-:W-:Y:S05]  /*13c40*/  BRA.U !UP0, `(.L_x_1145) ;  /* 0x0000000108207547 */ /* 0x008fea000b800000 */
[----:B------:R-:W3:Y:S01]  /*13c50*/  LDCU UR5, c[0x0][0x3f8] ;  /* 0x00007f00ff0577ac */ /* 0x000ee20008000800 */
[----:B------:R-:W4:Y:S01]  /*13c60*/  LDCU UR4, c[0x0][0x488] ;  /* 0x00009100ff0477ac */ /* 0x000f220008000800 */
[----:B------:R-:W4:Y:S01]  /*13c70*/  LDCU UR8, c[0x0][0x40c] ;  /* 0x00008180ff0877ac */ /* 0x000f220008000800 */
[----:B------:R-:W5:Y:S01]  /*13c80*/  LDCU UR9, c[0x0][0x3f4] ;  /* 0x00007e80ff0977ac */ /* 0x000f620008000800 */
[----:B---3--:R-:W-:-:S04]  /*13c90*/  UIMAD UR5, UR6, UR5, UR14 ;  /* 0x00000005060572a4 */ /* 0x008fc8000f8e020e */
[----:B----4-:R-:W-:-:S04]  /*13ca0*/  UIMAD UR4, UR5, UR4, UR8 ;  /* 0x00000004050472a4 */ /* 0x010fc8000f8e0208 */
[----:B-----5:R-:W-:-:S04]  /*13cb0*/  UIMAD UR4, UR4, UR9, URZ ;  /* 0x00000009040472a4 */ /* 0x020fc8000f8e02ff */
[----:B------:R-:W-:-:S12]  /*13cc0*/  USHF.R.S32.HI UR5, URZ, 0x1f, UR4 ;  /* 0x0000001fff057899 */ /* 0x000fd80008011404 */
.L_x_1145:
[----:B------:R-:W-:Y:S04]  /*13cd0*/  BSSY.RECONVERGENT B0, `(.L_x_1146) ;  /* 0x0000158000007945 */ /* 0x000fe80003800200 */
[----:B------:R-:W-:Y:S05]  /*13ce0*/  @P0 BRA `(.L_x_1147) ;  /* 0x0000001400580947 */ /* 0x000fea0003800000 */
[----:B------:R-:W-:-:S09]  /*13cf0*/  UISETP.NE.AND UP0, UPT, UR10, URZ, UPT ;  /* 0x000000ff0a00728c */ /* 0x000fd2000bf05270 */
[----:B------:R-:W-:Y:S05]  /*13d00*/  BRA.U UP0, `(.L_x_1148) ;  /* 0x0000000900407547 */ /* 0x000fea000b800000 */
[----:B------:R-:W-:Y:S01]  /*13d10*/  HFMA2 R6, -RZ, RZ, 0, 1.52587890625e-05 ;  /* 0x00000100ff067431 */ /* 0x000fe200000001ff */
[----:B------:R-:W-:Y:S01]  /*13d20*/  LOP3.LUT R4, RZ, R3, RZ, 0x33, !PT ;  /* 0x00000003ff047212 */ /* 0x000fe200078e33ff */
[----:B------:R-:W-:Y:S03]  /*13d30*/  BSSY.RECONVERGENT B1, `(.L_x_1149) ;  /* 0x0000019000017945 */ /* 0x000fe60003800200 */
[----:B0-----:R-:W-:-:S04]  /*13d40*/  VIADDMNMX R7, R5, R6, UR41, !PT ;  /* 0x0000002905077e46 */ /* 0x001fc8000f800106 */
[----:B------:R-:W-:-:S04]  /*13d50*/  IADD3 R4, PT, PT, -R8, R7, R4 ;  /* 0x0000000708047210 */ /* 0x000fc80007ffe104 */
[C---:B------:R-:W-:Y:S02]  /*13d60*/  LOP3.LUT R6, R4.reuse, 0x300, RZ, 0xc0, !PT ;  /* 0x0000030004067812 */ /* 0x040fe400078ec0ff */
[----:B------:R-:W-:Y:S02]  /*13d70*/  ISETP.GE.U32.AND P1, PT, R4, 0x300, PT ;  /* 0x000003000400780c */ /* 0x000fe40003f26070 */
[----:B------:R-:W-:-:S13]  /*13d80*/  ISETP.NE.AND P0, PT, R6, 0x300, PT ;  /* 0x000003000600780c */ /* 0x000fda0003f05270 */
[----:B------:R-:W-:Y:S05]  /*13d90*/  @!P0 BRA `(.L_x_1150) ;  /* 0x0000000000488947 */ /* 0x000fea0003800000 */
[----:B------:R-:W0:Y:S01]  /*13da0*/  S2UR UR9, SR_CgaCtaId ;  /* 0x00000000000979c3 */ /* 0x000e220000008800 */
[----:B------:R-:W-:Y:S01]  /*13db0*/  LEA.HI R4, R4, 0x1, RZ, 0x18 ;  /* 0x0000000104047811 */ /* 0x000fe200078fc0ff */
[----:B------:R-:W-:Y:S02]  /*13dc0*/  UMOV UR8, 0x400 ;  /* 0x0000040000087882 */ /* 0x000fe40000000000 */
[----:B------:R-:W-:Y:S02]  /*13dd0*/  UIADD3 UR8, UPT, UPT, UR8, 0x440, URZ ;  /* 0x0000044008087890 */ /* 0x000fe4000fffe0ff */
[C---:B------:R-:W-:Y:S01]  /*13de0*/  IMAD.SHL.U32 R6, R4.reuse, 0x100, RZ ;  /* 0x0000010004067824 */ /* 0x040fe200078e00ff */
[----:B------:R-:W-:-:S04]  /*13df0*/  LOP3.LUT R4, R4, 0x3, RZ, 0xc0, !PT ;  /* 0x0000000304047812 */ /* 0x000fc800078ec0ff */
[----:B------:R-:W-:Y:S01]  /*13e00*/  LOP3.LUT R6, R6, 0x300, RZ, 0xc0, !PT ;  /* 0x0000030006067812 */ /* 0x000fe200078ec0ff */
[----:B------:R-:W-:-:S04]  /*13e10*/  IMAD.MOV R7, RZ, RZ, -R4 ;  /* 0x000000ffff077224 */ /* 0x000fc800078e0a04 */
[----:B------:R-:W-:Y:S01]  /*13e20*/  IMAD.IADD R5, R5, 0x1, R6 ;  /* 0x0000000105057824 */ /* 0x000fe200078e0206 */
[----:B0-----:R-:W-:-:S06]  /*13e30*/  ULEA UR8, UR9, UR8, 0x18 ;  /* 0x0000000809087291 */ /* 0x001fcc000f8ec0ff */
[----:B------:R-:W-:-:S07]  /*13e40*/  VIADD R4, R0, UR8 ;  /* 0x0000000800047c36 */ /* 0x000fce0008000000 */
.L_x_1151:
[----:B------:R-:W2:Y:S01]  /*13e50*/  LDS R6, [R4] ;  /* 0x0000000004067984 */ /* 0x000ea20000000800 */
[----:B------:R-:W-:-:S05]  /*13e60*/  VIADD R7, R7, 0x1 ;  /* 0x0000000107077836 */ /* 0x000fca0000000000 */
[----:B------:R-:W-:Y:S01]  /*13e70*/  ISETP.NE.AND P0, PT, R7, RZ, PT ;  /* 0x000000ff0700720c */ /* 0x000fe20003f05270 */
[----:B--2---:R-:W-:-:S05]  /*13e80*/  FMUL.FTZ R11, R6, R33 ;  /* 0x00000021060b7220 */ /* 0x004fca0000410000 */
[----:B------:R0:W-:Y:S02]  /*13e90*/  STS [R4], R11 ;  /* 0x0000000b04007388 */ /* 0x0001e40000000800 */
[----:B0-----:R-:W-:-:S05]  /*13ea0*/  IADD3 R4, PT, PT, R4, 0x400, RZ ;  /* 0x0000040004047810 */ /* 0x001fca0007ffe0ff */
[----:B------:R-:W-:Y:S05]  /*13eb0*/  @P0 BRA `(.L_x_1151) ;  /* 0xfffffffc00e40947 */ /* 0x000fea000383ffff */
.L_x_1150:
[----:B------:R-:W-:Y:S05]  /*13ec0*/  BSYNC.RECONVERGENT B1 ;  /* 0x0000000000017941 */ /* 0x000fea0003800200 */
.L_x_1149:
[----:B------:R-:W-:Y:S05]  /*13ed0*/  @!P1 BRA `(.L_x_1147) ;  /* 0x0000001000dc9947 */ /* 0x000fea0003800000 */
[----:B------:R-:W0:Y:S01]  /*13ee0*/  S2R R7, SR_CgaCtaId ;  /* 0x0000000000077919 */ /* 0x000e220000008800 */
[C---:B------:R-:W-:Y:S01]  /*13ef0*/  IADD3 R4, PT, PT, -R5.reuse, UR41, RZ ;  /* 0x0000002905047c10 */ /* 0x040fe2000fffe1ff */
[----:B------:R-:W-:Y:S01]  /*13f00*/  BSSY.RECONVERGENT B1, `(.L_x_1152) ;  /* 0x0000041000017945 */ /* 0x000fe20003800200 */
[----:B------:R-:W-:Y:S02]  /*13f10*/  MOV R6, 0x400 ;  /* 0x0000040000067802 */ /* 0x000fe40000000f00 */
[----:B------:R-:W-:Y:S01]  /*13f20*/  ISETP.GT.AND P1, PT, R4, 0xc00, PT ;  /* 0x00000c000400780c */ /* 0x000fe20003f24270 */
[----:B------:R-:W-:Y:S01]  /*13f30*/  IMAD.SHL.U32 R4, R8, 0x4, RZ ;  /* 0x0000000408047824 */ /* 0x000fe200078e00ff */
[----:B------:R-:W-:Y:S01]  /*13f40*/  PLOP3.LUT P0, PT, PT, PT, PT, 0x80, 0x8 ;  /* 0x000000000008781c */ /* 0x000fe20003f0f070 */
[----:B------:R-:W-:Y:S02]  /*13f50*/  VIADD R6, R6, 0x440 ;  /* 0x0000044006067836 */ /* 0x000fe40000000000 */
[----:B------:R-:W-:-:S03]  /*13f60*/  IMAD R4, R5, 0x4, -R4 ;  /* 0x0000000405047824 */ /* 0x000fc600078e0a04 */
[----:B0-----:R-:W-:-:S04]  /*13f70*/  LEA R7, R7, R6, 0x18 ;  /* 0x0000000607077211 */ /* 0x001fc800078ec0ff */
[----:B------:R-:W-:Y:S01]  /*13f80*/  IADD3 R4, PT, PT, R4, 0x800, R7 ;  /* 0x0000080004047810 */ /* 0x000fe20007ffe007 */
[----:B------:R-:W-:Y:S06]  /*13f90*/  @!P1 BRA `(.L_x_1153) ;  /* 0x0000000000dc9947 */ /* 0x000fec0003800000 */
[----:B------:R-:W-:Y:S01]  /*13fa0*/  IMAD.U32 R34, RZ, RZ, UR41 ;  /* 0x00000029ff227e24 */ /* 0x000fe2000f8e00ff */
[----:B------:R-:W-:-:S03]  /*13fb0*/  PLOP3.LUT P0, PT, PT, PT, PT, 0x8, 0x80 ;  /* 0x000000000080781c */ /* 0x000fc60003f0e170 */
[----:B------:R-:W-:-:S10]  /*13fc0*/  VIADD R34, R34, 0xfffff400 ;  /* 0xfffff40022227836 */ /* 0x000fd40000000000 */
.L_x_1154:
[----:B------:R-:W2:Y:S01]  /*13fd0*/  LDS R6, [R4+-0x800] ;  /* 0xfff8000004067984 */ /* 0x000ea20000000800 */
[----:B------:R-:W-:-:S03]  /*13fe0*/  IADD3 R5, PT, PT, R5, 0x1000, RZ ;  /* 0x0000100005057810 */ /* 0x000fc60007ffe0ff */
[----:B------:R-:W0:Y:S01]  /*13ff0*/  LDS R10, [R4+-0x400] ;  /* 0xfffc0000040a7984 */ /* 0x000e220000000800 */
[----:B------:R-:W-:-:S03]  /*14000*/  ISETP.GE.AND P1, PT, R5, R34, PT ;  /* 0x000000220500720c */ /* 0x000fc60003f26270 */
[----:B------:R-:W3:Y:S04]  /*14010*/  LDS R12, [R4] ;  /* 0x00000000040c7984 */ /* 0x000ee80000000800 */
[----:B------:R-:W4:Y:S04]  /*14020*/  LDS R14, [R4+0x400] ;  /* 0x00040000040e7984 */ /* 0x000f280000000800 */
[----:B------:R-:W5:Y:S04]  /*14030*/  LDS R16, [R4+0x800] ;  /* 0x0008000004107984 */ /* 0x000f680000000800 */
[----:B------:R-:W1:Y:S04]  /*14040*/  LDS R18, [R4+0xc00] ;  /* 0x000c000004127984 */ /* 0x000e680000000800 */
[----:B------:R-:W-:Y:S04]  /*14050*/  LDS R20, [R4+0x1000] ;  /* 0x0010000004147984 */ /* 0x000fe80000000800 */
[----:B------:R-:W1:Y:S04]  /*14060*/  LDS R21, [R4+0x1400] ;  /* 0x0014000004157984 */ /* 0x000e680000000800 */
[----:B------:R-:W1:Y:S04]  /*14070*/  LDS R22, [R4+0x1800] ;  /* 0x0018000004167984 */ /* 0x000e680000000800 */
[----:B------:R-:W1:Y:S04]  /*14080*/  LDS R24, [R4+0x1c00] ;  /* 0x001c000004187984 */ /* 0x000e680000000800 */
[----:B------:R-:W1:Y:S01]  /*14090*/  LDS R26, [R4+0x2000] ;  /* 0x00200000041a7984 */ /* 0x000e620000000800 */
[----:B--2---:R-:W-:-:S03]  /*140a0*/  FMUL.FTZ R7, R33, R6 ;  /* 0x0000000621077220 */ /* 0x004fc60000410000 */
[----:B------:R-:W2:Y:S01]  /*140b0*/  LDS R28, [R4+0x2400] ;  /* 0x00240000041c7984 */ /* 0x000ea20000000800 */
[----:B0-----:R-:W-:-:S03]  /*140c0*/  FMUL.FTZ R11, R33, R10 ;  /* 0x0000000a210b7220 */ /* 0x001fc60000410000 */
[----:B------:R-:W0:Y:S01]  /*140d0*/  LDS R29, [R4+0x2800] ;  /* 0x00280000041d7984 */ /* 0x000e220000000800 */
[----:B---3--:R-:W-:-:S03]  /*140e0*/  FMUL.FTZ R13, R33, R12 ;  /* 0x0000000c210d7220 */ /* 0x008fc60000410000 */
[----:B------:R-:W3:Y:S01]  /*140f0*/  LDS R30, [R4+0x2c00] ;  /* 0x002c0000041e7984 */ /* 0x000ee20000000800 */
[----:B----4-:R-:W-:-:S03]  /*14100*/  FMUL.FTZ R15, R33, R14 ;  /* 0x0000000e210f7220 */ /* 0x010fc60000410000 */
[----:B------:R-:W4:Y:S01]  /*14110*/  LDS R31, [R4+0x3000] ;  /* 0x00300000041f7984 */ /* 0x000f220000000800 */
[----:B-----5:R-:W-:-:S03]  /*14120*/  FMUL.FTZ R17, R33, R16 ;  /* 0x0000001021117220 */ /* 0x020fc60000410000 */
[----:B------:R-:W5:Y:S01]  /*14130*/  LDS R32, [R4+0x3400] ;  /* 0x0034000004207984 */ /* 0x000f620000000800 */
[----:B-1----:R-:W-:-:S03]  /*14140*/  FMUL.FTZ R19, R33, R18 ;  /* 0x0000001221137220 */ /* 0x002fc60000410000 */
[----:B------:R1:W-:Y:S04]  /*14150*/  STS [R4+-0x800], R7 ;  /* 0xfff8000704007388 */ /* 0x0003e80000000800 */
[----:B------:R2:W-:Y:S01]  /*14160*/  STS [R4+-0x400], R11 ;  /* 0xfffc000b04007388 */ /* 0x0005e20000000800 */
[----:B------:R-:W-:-:S03]  /*14170*/  FMUL.FTZ R21, R33, R21 ;  /* 0x0000001521157220 */ /* 0x000fc60000410000 */
[----:B------:R3:W-:Y:S01]  /*14180*/  STS [R4], R13 ;  /* 0x0000000d04007388 */ /* 0x0007e20000000800 */
[C---:B------:R-:W-:Y:S01]  /*14190*/  FMUL.FTZ R23, R33.reuse, R22 ;  /* 0x0000001621177220 */ /* 0x040fe20000410000 */
[C---:B-1----:R-:W-:Y:S02]  /*141a0*/  FMUL.FTZ R7, R33.reuse, R20 ;  /* 0x0000001421077220 */ /* 0x042fe40000410000 */
[----:B------:R5:W-:Y:S01]  /*141b0*/  STS [R4+0x400], R15 ;  /* 0x0004000f04007388 */ /* 0x000be20000000800 */
[C---:B------:R-:W-:Y:S01]  /*141c0*/  FMUL.FTZ R25, R33.reuse, R24 ;  /* 0x0000001821197220 */ /* 0x040fe20000410000 */
[C---:B------:R-:W-:Y:S02]  /*141d0*/  FMUL.FTZ R27, R33.reuse, R26 ;  /* 0x0000001a211b7220 */ /* 0x040fe40000410000 */
[----:B------:R-:W-:Y:S01]  /*141e0*/  STS [R4+0x800], R17 ;  /* 0x0008001104007388 */ /* 0x000fe20000000800 */
[----:B--2---:R-:W-:-:S03]  /*141f0*/  FMUL.FTZ R11, R33, R28 ;  /* 0x0000001c210b7220 */ /* 0x004fc60000410000 */
[----:B------:R-:W-:Y:S01]  /*14200*/  STS [R4+0xc00], R19 ;  /* 0x000c001304007388 */ /* 0x000fe20000000800 */
[----:B0-----:R-:W-:-:S03]  /*14210*/  FMUL.FTZ R29, R33, R29 ;  /* 0x0000001d211d7220 */ /* 0x001fc60000410000 */
[----:B------:R-:W-:Y:S01]  /*14220*/  STS [R4+0x1000], R7 ;  /* 0x0010000704007388 */ /* 0x000fe20000000800 */
[----:B---3--:R-:W-:-:S03]  /*14230*/  FMUL.FTZ R13, R33, R30 ;  /* 0x0000001e210d7220 */ /* 0x008fc60000410000 */
[----:B------:R-:W-:Y:S01]  /*14240*/  STS [R4+0x1400], R21 ;  /* 0x0014001504007388 */ /* 0x000fe20000000800 */
[----:B----4-:R-:W-:-:S03]  /*14250*/  FMUL.FTZ R31, R33, R31 ;  /* 0x0000001f211f7220 */ /* 0x010fc60000410000 */
[----:B------:R-:W-:Y:S01]  /*14260*/  STS [R4+0x1800], R23 ;  /* 0x0018001704007388 */ /* 0x000fe20000000800 */
[----:B-----5:R-:W-:-:S03]  /*14270*/  FMUL.FTZ R15, R33, R32 ;  /* 0x00000020210f7220 */ /* 0x020fc60000410000 */
        /* <DEDUP_REMOVED lines=9> */
.L_x_1153:
[----:B------:R-:W-:Y:S05]  /*14310*/  BSYNC.RECONVERGENT B1 ;  /* 0x0000000000017941 */ /* 0x000fea0003800200 */
.L_x_1152:
[----:B------:R-:W-:Y:S01]  /*14320*/  IADD3 R6, PT, PT, -R5, UR41, RZ ;  /* 0x0000002905067c10 */ /* 0x000fe2000fffe1ff */
[----:B------:R-:W-:Y:S03]  /*14330*/  BSSY.RECONVERGENT B1, `(.L_x_1155) ;  /* 0x000001e000017945 */ /* 0x000fe60003800200 */
[----:B------:R-:W-:-:S13]  /*14340*/  ISETP.GT.AND P1, PT, R6, 0x400, PT ;  /* 0x000004000600780c */ /* 0x000fda0003f24270 */
[----:B------:R-:W-:Y:S05]  /*14350*/  @!P1 BRA `(.L_x_1156) ;  /* 0x00000000006c9947 */ /* 0x000fea0003800000 */
[----:B------:R-:W2:Y:S01]  /*14360*/  LDS R6, [R4+-0x800] ;  /* 0xfff8000004067984 */ /* 0x000ea20000000800 */
[----:B------:R-:W-:Y:S01]  /*14370*/  PLOP3.LUT P0, PT, PT, PT, PT, 0x8, 0x80 ;  /* 0x000000000080781c */ /* 0x000fe20003f0e170 */
[----:B------:R-:W-:Y:S02]  /*14380*/  VIADD R5, R5, 0x800 ;  /* 0x0000080005057836 */ /* 0x000fe40000000000 */
[----:B------:R-:W0:Y:S04]  /*14390*/  LDS R10, [R4+-0x400] ;  /* 0xfffc0000040a7984 */ /* 0x000e280000000800 */
[----:B------:R-:W3:Y:S04]  /*143a0*/  LDS R12, [R4] ;  /* 0x00000000040c7984 */ /* 0x000ee80000000800 */
[----:B------:R-:W4:Y:S04]  /*143b0*/  LDS R14, [R4+0x400] ;  /* 0x00040000040e7984 */ /* 0x000f280000000800 */
[----:B------:R-:W5:Y:S04]  /*143c0*/  LDS R16, [R4+0x800] ;  /* 0x0008000004107984 */ /* 0x000f680000000800 */
[----:B------:R-:W1:Y:S04]  /*143d0*/  LDS R18, [R4+0xc00] ;  /* 0x000c000004127984 */ /* 0x000e680000000800 */
[----:B------:R-:W1:Y:S04]  /*143e0*/  LDS R20, [R4+0x1000] ;  /* 0x0010000004147984 */ /* 0x000e680000000800 */
[----:B------:R-:W1:Y:S01]  /*143f0*/  LDS R22, [R4+0x1400] ;  /* 0x0014000004167984 */ /* 0x000e620000000800 */
[C---:B--2---:R-:W-:Y:S01]  /*14400*/  FMUL.FTZ R7, R33.reuse, R6 ;  /* 0x0000000621077220 */ /* 0x044fe20000410000 */
[----:B0-----:R-:W-:-:S04]  /*14410*/  FMUL.FTZ R11, R33, R10 ;  /* 0x0000000a210b7220 */ /* 0x001fc80000410000 */
[----:B------:R-:W-:Y:S01]  /*14420*/  STS [R4+-0x800], R7 ;  /* 0xfff8000704007388 */ /* 0x000fe20000000800 */
[----:B---3--:R-:W-:-:S03]  /*14430*/  FMUL.FTZ R13, R33, R12 ;  /* 0x0000000c210d7220 */ /* 0x008fc60000410000 */
[----:B------:R-:W-:Y:S01]  /*14440*/  STS [R4+-0x400], R11 ;  /* 0xfffc000b04007388 */ /* 0x000fe20000000800 */
[----:B----4-:R-:W-:-:S03]  /*14450*/  FMUL.FTZ R15, R33, R14 ;  /* 0x0000000e210f7220 */ /* 0x010fc60000410000 */
[----:B------:R-:W-:Y:S01]  /*14460*/  STS [R4], R13 ;  /* 0x0000000d04007388 */ /* 0x000fe20000000800 */
[----:B-----5:R-:W-:-:S03]  /*14470*/  FMUL.FTZ R17, R33, R16 ;  /* 0x0000001021117220 */ /* 0x020fc60000410000 */
[----:B------:R-:W-:Y:S01]  /*14480*/  STS [R4+0x400], R15 ;  /* 0x0004000f04007388 */ /* 0x000fe20000000800 */
[----:B-1----:R-:W-:-:S03]  /*14490*/  FMUL.FTZ R19, R33, R18 ;  /* 0x0000001221137220 */ /* 0x002fc60000410000 */
[----:B------:R-:W-:Y:S01]  /*144a0*/  STS [R4+0x800], R17 ;  /* 0x0008001104007388 */ /* 0x000fe20000000800 */
[----:B------:R-:W-:-:S03]  /*144b0*/  FMUL.FTZ R21, R33, R20 ;  /* 0x0000001421157220 */ /* 0x000fc60000410000 */
[----:B------:R-:W-:Y:S01]  /*144c0*/  STS [R4+0xc00], R19 ;  /* 0x000c001304007388 */ /* 0x000fe20000000800 */
[----:B------:R-:W-:-:S03]  /*144d0*/  FMUL.FTZ R23, R33, R22 ;  /* 0x0000001621177220 */ /* 0x000fc60000410000 */
[----:B------:R-:W-:Y:S04]  /*144e0*/  STS [R4+0x1000], R21 ;  /* 0x0010001504007388 */ /* 0x000fe80000000800 */
[----:B------:R0:W-:Y:S02]  /*144f0*/  STS [R4+0x1400], R23 ;  /* 0x0014001704007388 */ /* 0x0001e40000000800 */
[----:B0-----:R-:W-:-:S07]  /*14500*/  VIADD R4, R4, 0x2000 ;  /* 0x0000200004047836 */ /* 0x001fce0000000000 */
.L_x_1156:
[----:B------:R-:W-:Y:S05]  /*14510*/  BSYNC.RECONVERGENT B1 ;  /* 0x0000000000017941 */ /* 0x000fea0003800200 */
.L_x_1155:
[----:B------:R-:W-:-:S13]  /*14520*/  ISETP.LT.OR P0, PT, R5, UR41, P0 ;  /* 0x0000002905007c0c */ /* 0x000fda0008701670 */
[----:B------:R-:W-:Y:S05]  /*14530*/  @!P0 BRA `(.L_x_1147) ;  /* 0x0000000c00448947 */ /* 0x000fea0003800000 */
[----:B------:R-:W2:Y:S04]  /*14540*/  LDS R5, [R4+-0x800] ;  /* 0xfff8000004057984 */ /* 0x000ea80000000800 */
[----:B------:R-:W0:Y:S04]  /*14550*/  LDS R6, [R4+-0x400] ;  /* 0xfffc000004067984 */ /* 0x000e280000000800 */
[----:B------:R-:W3:Y:S04]  /*14560*/  LDS R10, [R4] ;  /* 0x00000000040a7984 */ /* 0x000ee80000000800 */
[----:B------:R-:W4:Y:S01]  /*14570*/  LDS R12, [R4+0x400] ;  /* 0x00040000040c7984 */ /* 0x000f220000000800 */
[-C--:B--2---:R-:W-:Y:S01]  /*14580*/  FMUL.FTZ R5, R5, R33.reuse ;  /* 0x0000002105057220 */ /* 0x084fe20000410000 */
[----:B0-----:R-:W-:-:S04]  /*14590*/  FMUL.FTZ R7, R6, R33 ;  /* 0x0000002106077220 */ /* 0x001fc80000410000 */
[----:B------:R0:W-:Y:S01]  /*145a0*/  STS [R4+-0x800], R5 ;  /* 0xfff8000504007388 */ /* 0x0001e20000000800 */
[----:B---3--:R-:W-:-:S03]  /*145b0*/  FMUL.FTZ R11, R10, R33 ;  /* 0x000000210a0b7220 */ /* 0x008fc60000410000 */
[----:B------:R0:W-:Y:S01]  /*145c0*/  STS [R4+-0x400], R7 ;  /* 0xfffc000704007388 */ /* 0x0001e20000000800 */
[----:B----4-:R-:W-:-:S03]  /*145d0*/  FMUL.FTZ R13, R12, R33 ;  /* 0x000000210c0d7220 */ /* 0x010fc60000410000 */
[----:B------:R0:W-:Y:S04]  /*145e0*/  STS [R4], R11 ;  /* 0x0000000b04007388 */ /* 0x0001e80000000800 */
[----:B------:R0:W-:Y:S01]  /*145f0*/  STS [R4+0x400], R13 ;  /* 0x0004000d04007388 */ /* 0x0001e20000000800 */
[----:B------:R-:W-:Y:S05]  /*14600*/  BRA `(.L_x_1147) ;  /* 0x0000000c00107947 */ /* 0x000fea0003800000 */
.L_x_1148:
[----:B------:R-:W-:Y:S01]  /*14610*/  IMAD.MOV.U32 R6, RZ, RZ, 0x100 ;  /* 0x00000100ff067424 */ /* 0x000fe200078e00ff */
        /* <DEDUP_REMOVED lines=12> */
[----:B------:R-:W-:Y:S02]  /*146e0*/  UMOV UR8, 0x400 ;  /* 0x0000040000087882 */ /* 0x000fe40000000000 */
[----:B------:R-:W-:Y:S01]  /*146f0*/  UIADD3 UR8, UPT, UPT, UR8, 0x440, URZ ;  /* 0x0000044008087890 */ /* 0x000fe2000fffe0ff */
[C---:B------:R-:W-:Y:S01]  /*14700*/  IMAD.SHL.U32 R6, R4.reuse, 0x100, RZ ;  /* 0x0000010004067824 */ /* 0x040fe200078e00ff */
[----:B------:R-:W-:Y:S02]  /*14710*/  IADD3.X R10, PT, PT, RZ, UR5, RZ, P0, !PT ;  /* 0x00000005ff0a7c10 */ /* 0x000fe400087fe4ff */
[----:B------:R-:W-:-:S02]  /*14720*/  LOP3.LUT R4, R4, 0x3, RZ, 0xc0, !PT ;  /* 0x0000000304047812 */ /* 0x000fc400078ec0ff */
[----:B------:R-:W-:-:S05]  /*14730*/  LOP3.LUT R6, R6, 0x300, RZ, 0xc0, !PT ;  /* 0x0000030006067812 */ /* 0x000fca00078ec0ff */
[----:B------:R-:W-:Y:S01]  /*14740*/  IMAD.IADD R5, R5, 0x1, R6 ;  /* 0x0000000105057824 */ /* 0x000fe200078e0206 */
[----:B---3--:R-:W-:-:S04]  /*14750*/  LEA R12, P0, R13, UR12, 0x2 ;  /* 0x0000000c0d0c7c11 */ /* 0x008fc8000f8010ff */
[----:B------:R-:W-:Y:S01]  /*14760*/  LEA.HI.X R13, R13, UR13, R10, 0x2, P0 ;  /* 0x0000000d0d0d7c11 */ /* 0x000fe200080f140a */
[----:B0-----:R-:W-:Y:S01]  /*14770*/  ULEA UR8, UR9, UR8, 0x18 ;  /* 0x0000000809087291 */ /* 0x001fe2000f8ec0ff */
[----:B------:R-:W-:-:S05]  /*14780*/  IMAD.MOV R10, RZ, RZ, -R4 ;  /* 0x000000ffff0a7224 */ /* 0x000fca00078e0a04 */
[----:B------:R-:W-:-:S07]  /*14790*/  VIADD R4, R0, UR8 ;  /* 0x0000000800047c36 */ /* 0x000fce0008000000 */
.L_x_1159:
[----:B---3--:R-:W2:Y:S01]  /*147a0*/  LDS R6, [R4] ;  /* 0x0000000004067984 */ /* 0x008ea20000000800 */
[----:B------:R-:W-:Y:S01]  /*147b0*/  IMAD.MOV.U32 R7, RZ, RZ, R13 ;  /* 0x000000ffff077224 */ /* 0x000fe200078e000d */
[----:B------:R-:W-:-:S04]  /*147c0*/  IADD3 R10, PT, PT, R10, 0x1, RZ ;  /* 0x000000010a0a7810 */ /* 0x000fc80007ffe0ff */
[----:B------:R-:W-:Y:S01]  /*147d0*/  ISETP.NE.AND P0, PT, R10, RZ, PT ;  /* 0x000000ff0a00720c */ /* 0x000fe20003f05270 */
[----:B--2---:R-:W-:Y:S01]  /*147e0*/  FMUL.FTZ R11, R6, R33 ;  /* 0x00000021060b7220 */ /* 0x004fe20000410000 */
[----:B------:R-:W-:Y:S01]  /*147f0*/  IMAD.MOV.U32 R6, RZ, RZ, R12 ;  /* 0x000000ffff067224 */ /* 0x000fe200078e000c */
[----:B------:R-:W-:-:S03]  /*14800*/  IADD3 R12, P2, PT, R12, 0x400, RZ ;  /* 0x000004000c0c7810 */ /* 0x000fc60007f5e0ff */
[----:B------:R0:W-:Y:S02]  /*14810*/  STS [R4], R11 ;  /* 0x0000000b04007388 */ /* 0x0001e40000000800 */
[----:B------:R-:W-:Y:S02]  /*14820*/  IMAD.X R13, RZ, RZ, R13, P2 ;  /* 0x000000ffff0d7224 */ /* 0x000fe400010e060d */
[----:B------:R3:W-:Y:S01]  /*14830*/  STG.E desc[UR36][R6.64], R11 ;  /* 0x0000000b06007986 */ /* 0x0007e2000c101924 */
[----:B0-----:R-:W-:Y:S02]  /*14840*/  VIADD R4, R4, 0x400 ;  /* 0x0000040004047836 */ /* 0x001fe40000000000 */
[----:B------:R-:W-:Y:S05]  /*14850*/  @P0 BRA `(.L_x_1159) ;  /* 0xfffffffc00d00947 */ /* 0x000fea000383ffff */
.L_x_1158:
[----:B------:R-:W-:Y:S05]  /*14860*/  BSYNC.RECONVERGENT B1 ;  /* 0x0000000000017941 */ /* 0x000fea0003800200 */
.L_x_1157:
[----:B------:R-:W-:Y:S05]  /*14870*/  @!P1 BRA `(.L_x_1147) ;  /* 0x0000000800749947 */ /* 0x000fea0003800000 */
[----:B------:R-:W0:Y:S01]  /*14880*/  S2R R10, SR_CgaCtaId ;  /* 0x00000000000a7919 */ /* 0x000e220000008800 */
[----:B------:R-:W4:Y:S01]  /*14890*/  LDCU.64 UR8, c[0x0][0x480] ;  /* 0x00009000ff0877ac */ /* 0x000f220008000a00 */
[C---:B---3--:R-:W-:Y:S01]  /*148a0*/  IADD3 R6, P0, PT, R5.reuse, UR4, RZ ;  /* 0x0000000405067c10 */ /* 0x048fe2000ff1e0ff */
[----:B------:R-:W-:Y:S01]  /*148b0*/  BSSY.RECONVERGENT B1, `(.L_x_1160) ;  /* 0x000005b000017945 */ /* 0x000fe20003800200 */
[----:B------:R-:W-:Y:S02]  /*148c0*/  IADD3 R13, PT, PT, -R5, UR41, RZ ;  /* 0x00000029050d7c10 */ /* 0x000fe4000fffe1ff */
[----:B------:R-:W-:Y:S01]  /*148d0*/  MOV R4, 0x400 ;  /* 0x0000040000047802 */ /* 0x000fe20000000f00 */
[----:B------:R-:W-:Y:S01]  /*148e0*/  IMAD.X R7, RZ, RZ, UR5, P0 ;  /* 0x00000005ff077e24 */ /* 0x000fe200080e06ff */
[----:B------:R-:W-:Y:S02]  /*148f0*/  ISETP.GT.AND P1, PT, R13, 0xc00, PT ;  /* 0x00000c000d00780c */ /* 0x000fe40003f24270 */
[----:B----4-:R-:W-:-:S04]  /*14900*/  LEA R11, P0, R6, UR8, 0x2 ;  /* 0x00000008060b7c11 */ /* 0x010fc8000f8010ff */
[----:B------:R-:W-:Y:S01]  /*14910*/  LEA.HI.X R12, R6, UR9, R7, 0x2, P0 ;  /* 0x00000009060c7c11 */ /* 0x000fe200080f1407 */
[----:B------:R-:W-:Y:S01]  /*14920*/  VIADD R7, R4, 0x440 ;  /* 0x0000044004077836 */ /* 0x000fe20000000000 */
[----:B------:R-:W-:Y:S01]  /*14930*/  IADD3 R6, P0, PT, R11, 0x800, RZ ;  /* 0x000008000b067810 */ /* 0x000fe20007f1e0ff */
[----:B------:R-:W-:-:S05]  /*14940*/  IMAD.SHL.U32 R4, R8, 0x4, RZ ;  /* 0x0000000408047824 */ /* 0x000fca00078e00ff */
[----:B------:R-:W-:Y:S02]  /*14950*/  LEA R4, R5, -R4, 0x2 ;  /* 0x8000000405047211 */ /* 0x000fe400078e10ff */
[----:B0-----:R-:W-:Y:S01]  /*14960*/  LEA R11, R10, R7, 0x18 ;  /* 0x000000070a0b7211 */ /* 0x001fe200078ec0ff */
[----:B------:R-:W-:Y:S01]  /*14970*/  IMAD.X R7, RZ, RZ, R12, P0 ;  /* 0x000000ffff077224 */ /* 0x000fe200000e060c */
[----:B------:R-:W-:Y:S02]  /*14980*/  PLOP3.LUT P0, PT, PT, PT, PT, 0x80, 0x8 ;  /* 0x000000000008781c */ /* 0x000fe40003f0f070 */
[----:B------:R-:W-:Y:S01]  /*14990*/  IADD3 R4, PT, PT, R4, 0x800, R11 ;  /* 0x0000080004047810 */ /* 0x000fe20007ffe00b */
[----:B------:R-:W-:Y:S10]  /*149a0*/  @!P1 BRA `(.L_x_1161) ;  /* 0x00000004002c9947 */ /* 0x000ff40003800000 */
[----:B------:R-:W-:Y:S01]  /*149b0*/  IMAD.U32 R32, RZ, RZ, UR41 ;  /* 0x00000029ff207e24 */ /* 0x000fe2000f8e00ff */
[----:B------:R-:W-:-:S03]  /*149c0*/  PLOP3.LUT P0, PT, PT, PT, PT, 0x8, 0x80 ;  /* 0x000000000080781c */ /* 0x000fc60003f0e170 */
[----:B------:R-:W-:-:S10]  /*149d0*/  VIADD R32, R32, 0xfffff400 ;  /* 0xfffff40020207836 */ /* 0x000fd40000000000 */
.L_x_1162:
[----:B------:R-:W2:Y:S01]  /*149e0*/  LDS R10, [R4+-0x800] ;  /* 0xfff80000040a7984 */ /* 0x000ea20000000800 */
[----:B------:R-:W-:-:S03]  /*149f0*/  VIADD R5, R5, 0x1000 ;  /* 0x0000100005057836 */ /* 0x000fc60000000000 */
[----:B------:R-:W0:Y:S02]  /*14a00*/  LDS R12, [R4+-0x400] ;  /* 0xfffc0000040c7984 */ /* 0x000e240000000800 */
[----:B------:R-:W-:Y:S02]  /*14a10*/  ISETP.GE.AND P2, PT, R5, R32, PT ;  /* 0x000000200500720c */ /* 0x000fe40003f46270 */
[----:B------:R-:W3:Y:S04]  /*14a20*/  LDS R16, [R4+0x400] ;  /* 0x0004000004107984 */ /* 0x000ee80000000800 */
[----:B------:R-:W4:Y:S04]  /*14a30*/  LDS R14, [R4] ;  /* 0x00000000040e7984 */ /* 0x000f280000000800 */
[----:B------:R-:W-:Y:S04]  /*14a40*/  LDS R24, [R4+0x1400] ;  /* 0x0014000004187984 */ /* 0x000fe80000000800 */
[----:B------:R-:W-:Y:S04]  /*14a50*/  LDS R26, [R4+0x1c00] ;  /* 0x001c0000041a7984 */ /* 0x000fe80000000800 */
[----:B------:R-:W5:Y:S04]  /*14a60*/  LDS R18, [R4+0x800] ;  /* 0x0008000004127984 */ /* 0x000f680000000800 */
[----:B------:R-:W1:Y:S04]  /*14a70*/  LDS R20, [R4+0xc00] ;  /* 0x000c000004147984 */ /* 0x000e680000000800 */
[----:B------:R-:W1:Y:S04]  /*14a80*/  LDS R22, [R4+0x1000] ;  /* 0x0010000004167984 */ /* 0x000e680000000800 */
[----:B------:R-:W1:Y:S01]  /*14a90*/  LDS R25, [R4+0x1800] ;  /* 0x0018000004197984 */ /* 0x000e620000000800 */
[----:B--2---:R-:W-:-:S03]  /*14aa0*/  FMUL.FTZ R11, R33, R10 ;  /* 0x0000000a210b7220 */ /* 0x004fc60000410000 */
[----:B------:R-:W2:Y:S01]  /*14ab0*/  LDS R27, [R4+0x2000] ;  /* 0x00200000041b7984 */ /* 0x000ea20000000800 */
[----:B0-----:R-:W-:-:S03]  /*14ac0*/  FMUL.FTZ R13, R33, R12 ;  /* 0x0000000c210d7220 */ /* 0x001fc60000410000 */
[----:B------:R-:W-:Y:S01]  /*14ad0*/  LDS R10, [R4+0x3400] ;  /* 0x00340000040a7984 */ /* 0x000fe20000000800 */
[----:B---3--:R-:W-:-:S03]  /*14ae0*/  FMUL.FTZ R17, R33, R16 ;  /* 0x0000001021117220 */ /* 0x008fc60000410000 */
[----:B------:R-:W-:Y:S01]  /*14af0*/  LDS R28, [R4+0x2400] ;  /* 0x00240000041c7984 */ /* 0x000fe20000000800 */
[----:B----4-:R-:W-:-:S03]  /*14b00*/  FMUL.FTZ R15, R33, R14 ;  /* 0x0000000e210f7220 */ /* 0x010fc60000410000 */
[----:B------:R-:W0:Y:S04]  /*14b10*/  LDS R29, [R4+0x2800] ;  /* 0x00280000041d7984 */ /* 0x000e280000000800 */
[----:B------:R-:W-:Y:S04]  /*14b20*/  LDS R30, [R4+0x2c00] ;  /* 0x002c0000041e7984 */ /* 0x000fe80000000800 */
[----:B------:R-:W3:Y:S01]  /*14b30*/  LDS R31, [R4+0x3000] ;  /* 0x00300000041f7984 */ /* 0x000ee20000000800 */
[----:B-----5:R-:W-:-:S03]  /*14b40*/  FMUL.FTZ R19, R33, R18 ;  /* 0x0000001221137220 */ /* 0x020fc60000410000 */
[----:B------:R-:W-:Y:S01]  /*14b50*/  STG.E desc[UR36][R6.64+-0x800], R11 ;  /* 0xfff8000b06007986 */ /* 0x000fe2000c101924 */
[----:B-1----:R-:W-:-:S03]  /*14b60*/  FMUL.FTZ R21, R33, R20 ;  /* 0x0000001421157220 */ /* 0x002fc60000410000 */
[----:B------:R1:W-:Y:S01]  /*14b70*/  STS [R4+-0x800], R11 ;  /* 0xfff8000b04007388 */ /* 0x0003e20000000800 */
[----:B------:R-:W-:-:S03]  /*14b80*/  FMUL.FTZ R23, R33, R22 ;  /* 0x0000001621177220 */ /* 0x000fc60000410000 */
[----:B------:R-:W-:Y:S01]  /*14b90*/  STG.E desc[UR36][R6.64+-0x400], R13 ;  /* 0xfffc000d06007986 */ /* 0x000fe2000c101924 */
[----:B------:R-:W-:-:S03]  /*14ba0*/  FMUL.FTZ R25, R33, R25 ;  /* 0x0000001921197220 */ /* 0x000fc60000410000 */
[----:B------:R4:W-:Y:S01]  /*14bb0*/  STS [R4+-0x400], R13 ;  /* 0xfffc000d04007388 */ /* 0x0009e20000000800 */
[----:B-1----:R-:W-:-:S03]  /*14bc0*/  FMUL.FTZ R11, R33, R24 ;  /* 0x00000018210b7220 */ /* 0x002fc60000410000 */
[----:B------:R-:W-:Y:S01]  /*14bd0*/  STG.E desc[UR36][R6.64+0x400], R17 ;  /* 0x0004001106007986 */ /* 0x000fe2000c101924 */
[----:B--2---:R-:W-:-:S03]  /*14be0*/  FMUL.FTZ R27, R33, R27 ;  /* 0x0000001b211b7220 */ /* 0x004fc60000410000 */
[----:B------:R1:W-:Y:S01]  /*14bf0*/  STS [R4+0x400], R17 ;  /* 0x0004001104007388 */ /* 0x0003e20000000800 */
[----:B----4-:R-:W-:-:S03]  /*14c00*/  FMUL.FTZ R13, R33, R26 ;  /* 0x0000001a210d7220 */ /* 0x010fc60000410000 */
[----:B------:R-:W-:Y:S04]  /*14c10*/  STG.E desc[UR36][R6.64], R15 ;  /* 0x0000000f06007986 */ /* 0x000fe8000c101924 */
[----:B------:R2:W-:Y:S01]  /*14c20*/  STS [R4], R15 ;  /* 0x0000000f04007388 */ /* 0x0005e20000000800 */
[C---:B0-----:R-:W-:Y:S01]  /*14c30*/  FMUL.FTZ R29, R33.reuse, R29 ;  /* 0x0000001d211d7220 */ /* 0x041fe20000410000 */
[C---:B-1----:R-:W-:Y:S01]  /*14c40*/  FMUL.FTZ R17, R33.reuse, R10 ;  /* 0x0000000a21117220 */ /* 0x042fe20000410000 */
[----:B------:R-:W-:Y:S01]  /*14c50*/  IADD3 R10, P1, PT, R6, 0x4000, RZ ;  /* 0x00004000060a7810 */ /* 0x000fe20007f3e0ff */
[----:B------:R-:W-:Y:S04]  /*14c60*/  STG.E desc[UR36][R6.64+0x1400], R11 ;  /* 0x0014000b06007986 */ /* 0x000fe8000c101924 */
[----:B------:R0:W-:Y:S01]  /*14c70*/  STS [R4+0x1400], R11 ;  /* 0x0014000b04007388 */ /* 0x0001e20000000800 */
[C---:B---3--:R-:W-:Y:S01]  /*14c80*/  FMUL.FTZ R31, R33.reuse, R31 ;  /* 0x0000001f211f7220 */ /* 0x048fe20000410000 */
[----:B--2---:R-:W-:-:S02]  /*14c90*/  FMUL.FTZ R15, R33, R28 ;  /* 0x0000001c210f7220 */ /* 0x004fc40000410000 */
[----:B------:R-:W-:Y:S04]  /*14ca0*/  STG.E desc[UR36][R6.64+0x1c00], R13 ;  /* 0x001c000d06007986 */ /* 0x000fe8000c101924 */
[----:B------:R1:W-:Y:S01]  /*14cb0*/  STS [R4+0x1c00], R13 ;  /* 0x001c000d04007388 */ /* 0x0003e20000000800 */
[----:B0-----:R-:W-:-:S03]  /*14cc0*/  FMUL.FTZ R11, R33, R30 ;  /* 0x0000001e210b7220 */ /* 0x001fc60000410000 */
[----:B------:R-:W-:Y:S04]  /*14cd0*/  STG.E desc[UR36][R6.64+0x800], R19 ;  /* 0x0008001306007986 */ /* 0x000fe8000c101924 */
[----:B------:R-:W-:Y:S01]  /*14ce0*/  STS [R4+0x800], R19 ;  /* 0x0008001304007388 */ /* 0x000fe20000000800 */
[----:B-1----:R-:W-:-:S03]  /*14cf0*/  IMAD.X R13, RZ, RZ, R7, P1 ;  /* 0x000000ffff0d7224 */ /* 0x002fc600008e0607 */
[----:B------:R-:W-:Y:S04]  /*14d00*/  STG.E desc[UR36][R6.64+0xc00], R21 ;  /* 0x000c001506007986 */ /* 0x000fe8000c101924 */
[----:B------:R-:W-:Y:S04]  /*14d10*/  STS [R4+0xc00], R21 ;  /* 0x000c001504007388 */ /* 0x000fe80000000800 */
        /* <DEDUP_REMOVED lines=14> */
[----:B------:R0:W-:Y:S04]  /*14e00*/  STG.E desc[UR36][R6.64+0x3400], R17 ;  /* 0x0034001106007986 */ /* 0x0001e8000c101924 */
[----:B------:R1:W-:Y:S01]  /*14e10*/  STS [R4+0x3400], R17 ;  /* 0x0034001104007388 */ /* 0x0003e20000000800 */
[----:B0-----:R-:W-:Y:S01]  /*14e20*/  IMAD.MOV.U32 R6, RZ, RZ, R10 ;  /* 0x000000ffff067224 */ /* 0x001fe200078e000a */
[----:B-1----:R-:W-:Y:S01]  /*14e30*/  IADD3 R4, PT, PT, R4, 0x4000, RZ ;  /* 0x0000400004047810 */ /* 0x002fe20007ffe0ff */
[----:B------:R-:W-:Y:S01]  /*14e40*/  IMAD.MOV.U32 R7, RZ, RZ, R13 ;  /* 0x000000ffff077224 */ /* 0x000fe200078e000d */
[----:B------:R-:W-:Y:S06]  /*14e50*/  @!P2 BRA `(.L_x_1162) ;  /* 0xfffffff800e0a947 */ /* 0x000fec000383ffff */
.L_x_1161:
[----:B------:R-:W-:Y:S05]  /*14e60*/  BSYNC.RECONVERGENT B1 ;  /* 0x0000000000017941 */ /* 0x000fea0003800200 */
.L_x_1160:
        /* <DEDUP_REMOVED lines=15> */
[----:B------:R-:W-:Y:S01]  /*14f60*/  IADD3 R10, P1, PT, R6, 0x2000, RZ ;  /* 0x00002000060a7810 */ /* 0x000fe20007f3e0ff */
[----:B0-----:R-:W-:-:S03]  /*14f70*/  FMUL.FTZ R13, R33, R12 ;  /* 0x0000000c210d7220 */ /* 0x001fc60000410000 */
[----:B------:R-:W-:Y:S01]  /*14f80*/  STG.E desc[UR36][R6.64+-0x800], R11 ;  /* 0xfff8000b06007986 */ /* 0x000fe2000c101924 */
[----:B---3--:R-:W-:-:S03]  /*14f90*/  FMUL.FTZ R15, R33, R14 ;  /* 0x0000000e210f7220 */ /* 0x008fc60000410000 */
[----:B------:R-:W-:Y:S01]  /*14fa0*/  STS [R4+-0x800], R11 ;  /* 0xfff8000b04007388 */ /* 0x000fe20000000800 */
[----:B----4-:R-:W-:-:S03]  /*14fb0*/  FMUL.FTZ R17, R33, R16 ;  /* 0x0000001021117220 */ /* 0x010fc60000410000 */
[----:B------:R-:W-:Y:S01]  /*14fc0*/  STG.E desc[UR36][R6.64+-0x400], R13 ;  /* 0xfffc000d06007986 */ /* 0x000fe2000c101924 */
[----:B-----5:R-:W-:-:S03]  /*14fd0*/  FMUL.FTZ R19, R33, R18 ;  /* 0x0000001221137220 */ /* 0x020fc60000410000 */
[----:B------:R0:W-:Y:S01]  /*14fe0*/  STS [R4+-0x400], R13 ;  /* 0xfffc000d04007388 */ /* 0x0001e20000000800 */
[----:B-1----:R-:W-:-:S03]  /*14ff0*/  FMUL.FTZ R21, R33, R20 ;  /* 0x0000001421157220 */ /* 0x002fc60000410000 */
[----:B------:R-:W-:Y:S01]  /*15000*/  STG.E desc[UR36][R6.64], R15 ;  /* 0x0000000f06007986 */ /* 0x000fe2000c101924 */
[----:B------:R-:W-:-:S03]  /*15010*/  FMUL.FTZ R23, R33, R22 ;  /* 0x0000001621177220 */ /* 0x000fc60000410000 */
[----:B------:R-:W-:Y:S01]  /*15020*/  STS [R4], R15 ;  /* 0x0000000f04007388 */ /* 0x000fe20000000800 */
[----:B0-----:R-:W-:Y:S02]  /*15030*/  IMAD.X R13, RZ, RZ, R7, P1 ;  /* 0x000000ffff0d7224 */ /* 0x001fe400008e0607 */
[----:B------:R-:W-:Y:S01]  /*15040*/  FMUL.FTZ R11, R33, R24 ;  /* 0x00000018210b7220 */ /* 0x000fe20000410000 */
        /* <DEDUP_REMOVED lines=10> */
[----:B0-----:R-:W-:Y:S01]  /*150f0*/  MOV R6, R10 ;  /* 0x0000000a00067202 */ /* 0x001fe20000000f00 */
[----:B------:R-:W-:-:S02]  /*15100*/  IMAD.MOV.U32 R7, RZ, RZ, R13 ;  /* 0x000000ffff077224 */ /* 0x000fc400078e000d */
[----:B-1----:R-:W-:-:S07]  /*15110*/  VIADD R4, R4, 0x2000 ;  /* 0x0000200004047836 */ /* 0x002fce0000000000 */
.L_x_1164:
[----:B------:R-:W-:Y:S05]  /*15120*/  BSYNC.RECONVERGENT B1 ;  /* 0x0000000000017941 */ /* 0x000fea0003800200 */
.L_x_1163:
        /* <DEDUP_REMOVED lines=8> */
[----:B------:R0:W-:Y:S01]  /*151b0*/  STG.E desc[UR36][R6.64+-0x800], R5 ;  /* 0xfff8000506007986 */ /* 0x0001e2000c101924 */
[----:B---3--:R-:W-:-:S03]  /*151c0*/  FMUL.FTZ R13, R12, R33 ;  /* 0x000000210c0d7220 */ /* 0x008fc60000410000 */
[----:B------:R0:W-:Y:S01]  /*151d0*/  STS [R4+-0x800], R5 ;  /* 0xfff8000504007388 */ /* 0x0001e20000000800 */
[----:B----4-:R-:W-:-:S03]  /*151e0*/  FMUL.FTZ R15, R14, R33 ;  /* 0x000000210e0f7220 */ /* 0x010fc60000410000 */
[----:B------:R0:W-:Y:S04]  /*151f0*/  STG.E desc[UR36][R6.64+-0x400], R11 ;  /* 0xfffc000b06007986 */ /* 0x0001e8000c101924 */
[----:B------:R0:W-:Y:S04]  /*15200*/  STS [R4+-0x400], R11 ;  /* 0xfffc000b04007388 */ /* 0x0001e80000000800 */
[----:B------:R0:W-:Y:S04]  /*15210*/  STG.E desc[UR36][R6.64], R13 ;  /* 0x0000000d06007986 */ /* 0x0001e8000c101924 */
[----:B------:R0:W-:Y:S04]  /*15220*/  STS [R4], R13 ;  /* 0x0000000d04007388 */ /* 0x0001e80000000800 */
[----:B------:R0:W-:Y:S04]  /*15230*/  STG.E desc[UR36][R6.64+0x400], R15 ;  /* 0x0004000f06007986 */ /* 0x0001e8000c101924 */
[----:B------:R0:W-:Y:S02]  /*15240*/  STS [R4+0x400], R15 ;  /* 0x0004000f04007388 */ /* 0x0001e40000000800 */
.L_x_1147:
[----:B------:R-:W-:Y:S05]  /*15250*/  BSYNC.RECONVERGENT B0 ;  /* 0x0000000000007941 */ /* 0x000fea0003800200 */
.L_x_1146:
[----:B------:R-:W4:Y:S01]  /*15260*/  LDCU UR5, c[0x0][0x40c] ;  /* 0x00008180ff0577ac */ /* 0x000f220008000800 */
[----:B------:R-:W5:Y:S01]  /*15270*/  S2R R21, SR_CgaCtaId ;  /* 0x0000000000157919 */ /* 0x000f620000008800 */
[----:B------:R-:W-:Y:S01]  /*15280*/  LOP3.LUT R18, R0, 0x7c, RZ, 0xc0, !PT ;  /* 0x0000007c00127812 */ /* 0x000fe200078ec0ff */
[----:B------:R-:W-:Y:S01]  /*15290*/  IMAD.SHL.U32 R0, R3, 0x10, RZ ;  /* 0x0000001003007824 */ /* 0x000fe200078e00ff */
[----:B------:R-:W-:Y:S01]  /*152a0*/  USHF.R.S32.HI UR4, URZ, 0x1f, UR40 ;  /* 0x0000001fff047899 */ /* 0x000fe20008011428 */
[----:B------:R-:W-:Y:S01]  /*152b0*/  MOV R10, 0x400 ;  /* 0x00000400000a7802 */ /* 0x000fe20000000f00 */
[----:B------:R-:W-:Y:S01]  /*152c0*/  BSSY.RECONVERGENT B0, `(.L_x_1165) ;  /* 0x000001a000007945 */ /* 0x000fe20003800200 */
[----:B0--3--:R-:W-:Y:S01]  /*152d0*/  CS2R R6, SRZ ;  /* 0x0000000000067805 */ /* 0x009fe2000001ff00 */
[----:B------:R-:W-:Y:S01]  /*152e0*/  ULEA.HI UR4, UR4, UR40, URZ, 0x3 ;  /* 0x0000002804047291 */ /* 0x000fe2000f8f18ff */
[----:B------:R-:W-:Y:S01]  /*152f0*/  LOP3.LUT R0, R0, 0x1f0, RZ, 0xc0, !PT ;  /* 0x000001f000007812 */ /* 0x000fe200078ec0ff */
[----:B------:R-:W-:-:S02]  /*15300*/  VIADD R4, R10, 0x240 ;  /* 0x000002400a047836 */ /* 0x000fc40000000000 */
[----:B------:R-:W-:-:S04]  /*15310*/  ULOP3.LUT UR4, UR4, 0xfffffff8, URZ, 0xc0, !UPT ;  /* 0xfffffff804047892 */ /* 0x000fc8000f8ec0ff */
[----:B------:R-:W-:Y:S01]  /*15320*/  UIADD3 UR4, UPT, UPT, UR40, -UR4, URZ ;  /* 0x8000000428047290 */ /* 0x000fe2000fffe0ff */
[----:B----4-:R-:W-:-:S05]  /*15330*/  IMAD.U32 R44, RZ, RZ, UR5 ;  /* 0x00000005ff2c7e24 */ /* 0x010fca000f8e00ff */
[----:B------:R-:W-:-:S04]  /*15340*/  ISETP.NE.AND P0, PT, R9, UR4, PT ;  /* 0x0000000409007c0c */ /* 0x000fc8000bf05270 */
[----:B------:R-:W-:-:S04]  /*15350*/  ISETP.NE.OR P0, PT, R44, RZ, P0 ;  /* 0x000000ff2c00720c */ /* 0x000fc80000705670 */
[----:B------:R-:W-:Y:S02]  /*15360*/  ISETP.GT.U32.OR P0, PT, R18, 0x5f, P0 ;  /* 0x0000005f1200780c */ /* 0x000fe40000704470 */
[----:B-----5:R-:W-:Y:S02]  /*15370*/  LEA R19, R21, R4, 0x18 ;  /* 0x0000000415137211 */ /* 0x020fe400078ec0ff */
[----:B------:R-:W-:-:S03]  /*15380*/  CS2R R4, SRZ ;  /* 0x0000000000047805 */ /* 0x000fc6000001ff00 */
[----:B------:R-:W-:-:S06]  /*15390*/  IMAD.IADD R19, R19, 0x1, R0 ;  /* 0x0000000113137824 */ /* 0x000fcc00078e0200 */
[----:B------:R-:W-:Y:S05]  /*153a0*/  @P0 BRA `(.L_x_1166) ;  /* 0x00000000002c0947 */ /* 0x000fea0003800000 */
[----:B------:R-:W0:Y:S01]  /*153b0*/  LDCU.64 UR8, c[0x0][0x3b0] ;  /* 0x00007600ff0877ac */ /* 0x000e220008000a00 */
[----:B------:R-:W-:Y:S01]  /*153c0*/  HFMA2 R7, -RZ, RZ, 0, 0 ;  /* 0x00000000ff077431 */ /* 0x000fe200000001ff */
[----:B0-----:R-:W-:-:S04]  /*153d0*/  UISETP.NE.U32.AND UP0, UPT, UR8, URZ, UPT ;  /* 0x000000ff0800728c */ /* 0x001fc8000bf05070 */
[----:B------:R-:W-:-:S09]  /*153e0*/  UISETP.NE.AND.EX UP0, UPT, UR9, URZ, UPT, UP0 ;  /* 0x000000ff0900728c */ /* 0x000fd2000bf05300 */
[----:B------:R-:W-:Y:S05]  /*153f0*/  BRA.U !UP0, `(.L_x_1167) ;  /* 0x0000000108147547 */ /* 0x000fea000b800000 */
[----:B------:R-:W0:Y:S01]  /*15400*/  S2R R7, SR_CTAID.X ;  /* 0x0000000000077919 */ /* 0x000e220000002500 */
[----:B------:R-:W3:Y:S01]  /*15410*/  LDC.64 R4, c[0x0][0x3b0] ;  /* 0x0000ec00ff047b82 */ /* 0x000ee20000000a00 */
[----:B0-----:R-:W-:-:S04]  /*15420*/  IMAD R7, R7, 0x60, R18 ;  /* 0x0000006007077824 */ /* 0x001fc800078e0212 */
[----:B---3--:R-:W-:-:S06]  /*15430*/  IMAD.WIDE.U32 R4, R7, 0x4, R4 ;  /* 0x0000000407047825 */ /* 0x008fcc00078e0004 */
[----:B------:R-:W5:Y:S02]  /*15440*/  LDG.E.128 R4, desc[UR36][R4.64] ;  /* 0x0000002404047981 */ /* 0x000f64000c1e1d00 */
.L_x_1167:
[----:B-----5:R0:W-:Y:S02]  /*15450*/  STS.128 [R19], R4 ;  /* 0x0000000413007388 */ /* 0x0201e40000000c00 */
.L_x_1166:
[----:B------:R-:W-:Y:S05]  /*15460*/  BSYNC.RECONVERGENT B0 ;  /* 0x0000000000007941 */ /* 0x000fea0003800200 */
.L_x_1165:
[----:B------:R-:W3:Y:S01]  /*15470*/  LDCU UR8, c[0x0][0x3f8] ;  /* 0x00007f00ff0877ac */ /* 0x000ee20008000800 */
[----:B------:R-:W-:Y:S01]  /*15480*/  BAR.SYNC.DEFER_BLOCKING 0x0 ;  /* 0x0000000000007b1d */ /* 0x000fe20000010000 */
[----:B------:R-:W-:Y:S02]  /*15490*/  ISETP.GT.U32.AND P0, PT, R18, 0x5f, PT ;  /* 0x0000005f1200780c */ /* 0x000fe40003f04070 */
[----:B------:R-:W-:Y:S02]  /*154a0*/  CS2R R14, SRZ ;  /* 0x00000000000e7805 */ /* 0x000fe4000001ff00 */
[----:B------:R-:W-:Y:S01]  /*154b0*/  CS2R R12, SRZ ;  /* 0x00000000000c7805 */ /* 0x000fe2000001ff00 */
[----:B------:R-:W4:Y:S01]  /*154c0*/  LDCU UR10, c[0x0][0x40c] ;  /* 0x00008180ff0a77ac */ /* 0x000f220008000800 */
[----:B------:R-:W-:Y:S01]  /*154d0*/  BSSY.RECONVERGENT B0, `(.L_x_1168) ;  /* 0x00001b0000007945 */ /* 0x000fe20003800200 */
[----:B------:R-:W0:Y:S01]  /*154e0*/  LDCU.64 UR16, c[0x0][0x3c8] ;  /* 0x00007900ff1077ac */ /* 0x000e220008000a00 */
[----:B---3--:R-:W-:-:S04]  /*154f0*/  UIMAD UR6, UR6, UR8, UR14 ;  /* 0x00000008060672a4 */ /* 0x008fc8000f8e020e */
[----:B------:R-:W-:Y:S01]  /*15500*/  UIMAD UR6, UR6, 0x60, URZ ;  /* 0x00000060060678a4 */ /* 0x000fe2000f8e02ff */
[----:B------:R-:W-:Y:S11]  /*15510*/  @P0 BRA `(.L_x_1169) ;  /* 0x0000001800ac0947 */ /* 0x000ff60003800000 */
[----:B------:R-:W3:Y:S01]  /*15520*/  LDC R25, c[0x0][0x3f4] ;  /* 0x0000fd00ff197b82 */ /* 0x000ee20000000800 */
[----:B------:R-:W-:Y:S01]  /*15530*/  IMAD.IADD R27, R9, 0x1, R8 ;  /* 0x00000001091b7824 */ /* 0x000fe200078e0208 */
[----:B------:R-:W-:Y:S01]  /*15540*/  BSSY.RECONVERGENT B1, `(.L_x_1170) ;  /* 0x0000094000017945 */ /* 0x000fe20003800200 */
[----:B------:R-:W-:-:S05]  /*15550*/  VIADD R10, R10, 0x440 ;  /* 0x000004400a0a7836 */ /* 0x000fca0000000000 */
[----:B------:R-:W5:Y:S01]  /*15560*/  LDC.64 R16, c[0x0][0x3c0] ;  /* 0x0000f000ff107b82 */ /* 0x000f620000000a00 */
[----:B------:R-:W-:-:S05]  /*15570*/  LEA R45, R21, R10, 0x18 ;  /* 0x0000000a152d7211 */ /* 0x000fca00078ec0ff */
[----:B------:R-:W-:Y:S01]  /*15580*/  IMAD R28, R9, 0x4, R45 ;  /* 0x00000004091c7824 */ /* 0x000fe200078e022d */
[C---:B---3--:R-:W-:Y:S01]  /*15590*/  VIMNMX R26, PT, PT, R25.reuse, UR40, PT ;  /* 0x00000028191a7c48 */ /* 0x048fe2000bfe0100 */
[C-C-:B------:R-:W-:Y:S02]  /*155a0*/  IMAD R11, R25.reuse, UR6, R18.reuse ;  /* 0x00000006190b7c24 */ /* 0x140fe4000f8e0212 */
[----:B------:R-:W-:Y:S01]  /*155b0*/  IMAD R15, R25, UR44, R18 ;  /* 0x0000002c190f7c24 */ /* 0x000fe2000f8e0212 */
[----:B------:R-:W-:Y:S01]  /*155c0*/  ISETP.GE.AND P0, PT, R27, R26, PT ;  /* 0x0000001a1b00720c */ /* 0x000fe20003f06270 */
[----:B-----5:R-:W-:-:S04]  /*155d0*/  IMAD.WIDE R10, R11, 0x4, R16 ;  /* 0x000000040b0a7825 */ /* 0x020fc800078e0210 */
[----:B------:R-:W-:-:S04]  /*155e0*/  IMAD.WIDE R16, R15, 0x4, R16 ;  /* 0x000000040f107825 */ /* 0x000fc800078e0210 */
[----:B------:R-:W-:-:S04]  /*155f0*/  IMAD.MOV.U32 R15, RZ, RZ, RZ ;  /* 0x000000ffff0f7224 */ /* 0x000fc800078e00ff */
[----:B------:R-:W-:Y:S05]  /*15600*/  @P0 BRA `(.L_x_1171) ;  /* 0x00000008001c0947 */ /* 0x000fea0003800000 */
[----:B------:R-:W-:Y:S01]  /*15610*/  VIADD R21, R27, 0x8 ;  /* 0x000000081b157836 */ /* 0x000fe20000000000 */
[----:B------:R-:W3:Y:S01]  /*15620*/  LDC.64 R12, c[0x0][0x458] ;  /* 0x00011600ff0c7b82 */ /* 0x000ee20000000a00 */
[----:B------:R-:W-:Y:S01]  /*15630*/  LOP3.LUT R14, RZ, R8, RZ, 0x33, !PT ;  /* 0x00000008ff0e7212 */ /* 0x000fe200078e33ff */
[----:B------:R-:W-:Y:S02]  /*15640*/  UIMAD UR5, UR39, UR8, UR14 ;  /* 0x00000008270572a4 */ /* 0x000fe4000f8e020e */
[----:B------:R-:W-:Y:S01]  /*15650*/  IMAD R25, R25, UR8, RZ ;  /* 0x0000000819197c24 */ /* 0x000fe2000f8e02ff */
[----:B------:R-:W-:Y:S01]  /*15660*/  VIMNMX R0, PT, PT, R26, R21, !PT ;  /* 0x000000151a007248 */ /* 0x000fe20007fe0100 */
[----:B------:R-:W-:Y:S01]  /*15670*/  BSSY.RECONVERGENT B2, `(.L_x_1172) ;  /* 0x0000031000027945 */ /* 0x000fe20003800200 */
[----:B------:R-:W-:Y:S02]  /*15680*/  IMAD.MOV.U32 R31, RZ, RZ, R27 ;  /* 0x000000ffff1f7224 */ /* 0x000fe400078e001b */
[----:B------:R-:W-:-:S02]  /*15690*/  IADD3 R20, PT, PT, -R9, R0, R14 ;  /* 0x0000000009147210 */ /* 0x000fc40007ffe10e */
[----:B------:R-:W-:Y:S02]  /*156a0*/  CS2R R14, SRZ ;  /* 0x00000000000e7805 */ /* 0x000fe4000001ff00 */
[----:B------:R-:W-:Y:S01]  /*156b0*/  MOV R23, UR5 ;  /* 0x0000000500177c02 */ /* 0x000fe20008000f00 */
[----:B------:R-:W-:Y:S01]  /*156c0*/  IMAD R29, R25, 0x60, RZ ;  /* 0x00000060191d7824 */ /* 0x000fe200078e02ff */
[----:B------:R-:W-:-:S03]  /*156d0*/  LOP3.LUT P0, RZ, R20, 0x8, RZ, 0xc0, !PT ;  /* 0x0000000814ff7812 */ /* 0x000fc6000780c0ff */
[----:B------:R-:W-:-:S04]  /*156e0*/  IMAD R23, R23, 0x60, R18 ;  /* 0x0000006017177824 */ /* 0x000fc800078e0212 */
[----:B---3--:R-:W-:Y:S01]  /*156f0*/  IMAD.WIDE R22, R23, 0x4, R12 ;  /* 0x0000000417167825 */ /* 0x008fe200078e020c */
[----:B------:R-:W-:-:S05]  /*15700*/  CS2R R12, SRZ ;  /* 0x00000000000c7805 */ /* 0x000fca000001ff00 */
[----:B------:R-:W-:Y:S05]  /*15710*/  @P0 BRA `(.L_x_1173) ;  /* 0x0000000000980947 */ /* 0x000fea0003800000 */
[----:B------:R-:W3:Y:S01]  /*15720*/  LDCU.64 UR12, c[0x0][0x3c8] ;  /* 0x00007900ff0c77ac */ /* 0x000ee20008000a00 */
[----:B------:R-:W-:-:S05]  /*15730*/  IADD3 R0, P0, PT, R27, UR7, RZ ;  /* 0x000000071b007c10 */ /* 0x000fca000ff1e0ff */
[----:B------:R-:W-:Y:S01]  /*15740*/  IMAD.X R13, RZ, RZ, UR11, P0 ;  /* 0x0000000bff0d7e24 */ /* 0x000fe200080e06ff */
[----:B---3--:R-:W-:-:S04]  /*15750*/  LEA R14, P0, R0, UR12, 0x2 ;  /* 0x0000000c000e7c11 */ /* 0x008fc8000f8010ff */
[----:B------:R-:W-:Y:S02]  /*15760*/  LEA.HI.X R15, R0, UR13, R13, 0x2, P0 ;  /* 0x0000000d000f7c11 */ /* 0x000fe400080f140d */
[----:B------:R3:W0:Y:S04]  /*15770*/  LDS R0, [R28] ;  /* 0x000000001c007984 */ /* 0x0006280000000800 */
[----:B------:R-:W2:Y:S01]  /*15780*/  LDG.E R14, desc[UR36][R14.64] ;  /* 0x000000240e0e7981 */ /* 0x000ea2000c1e1900 */
[----:B------:R-:W-:Y:S01]  /*15790*/  ISETP.NE.AND P0, PT, R44, RZ, PT ;  /* 0x000000ff2c00720c */ /* 0x000fe20003f05270 */
[----:B--2---:R-:W-:-:S04]  /*157a0*/  IMAD R13, R25, R14, R27 ;  /* 0x0000000e190d7224 */ /* 0x004fc800078e021b */
[----:B------:R-:W-:-:S04]  /*157b0*/  IMAD R13, R13, 0x60, RZ ;  /* 0x000000600d0d7824 */ /* 0x000fc800078e02ff */
[----:B------:R-:W-:-:S05]  /*157c0*/  IMAD.WIDE R12, R13, 0x4, R16 ;  /* 0x000000040d0c7825 */ /* 0x000fca00078e0210 */
[----:B------:R3:W5:Y:S01]  /*157d0*/  LDG.E.128 R32, desc[UR36][R12.64] ;  /* 0x000000240c207981 */ /* 0x000762000c1e1d00 */
[----:B0-----:R-:W-:Y:S05]  /*157e0*/  @P0 BRA `(.L_x_1174) ;  /* 0x0000000000500947 */ /* 0x001fea0003800000 */
[----:B------:R-:W-:Y:S01]  /*157f0*/  ISETP.NE.AND P1, PT, R2, RZ, PT ;  /* 0x000000ff0200720c */ /* 0x000fe20003f25270 */
[----:B---3--:R-:W0:-:S12]  /*15800*/  LDS.128 R12, [R19] ;  /* 0x00000000130c7984 */ /* 0x008e180000000c00 */
[----:B------:R-:W-:Y:S01]  /*15810*/  VOTEU.ANY UP0, P1 ;  /* 0x0000000000ff7886 */ /* 0x000fe20000800100 */
[----:B------:R-:W-:-:S13]  /*15820*/  PLOP3.LUT P0, PT, PT, PT, UP0, 0x80, 0x8 ;  /* 0x000000000008781c */ /* 0x000fda0003f0f008 */
[----:B------:R-:W2:Y:S01]  /*15830*/  @P0 LDG.E.128 R36, desc[UR36][R22.64] ;  /* 0x0000002416240981 */ /* 0x000ea2000c1e1d00 */
[----:B------:R-:W-:Y:S02]  /*15840*/  PLOP3.LUT P0, PT, PT, PT, UP0, 0x80, 0x8 ;  /* 0x000000000008781c */ /* 0x000fe40003f0f008 */
[----:B------:R-:W-:Y:S02]  /*15850*/  PLOP3.LUT P1, PT, PT, PT, UP0, 0x80, 0x8 ;  /* 0x000000000008781c */ /* 0x000fe40003f2f008 */
[----:B------:R-:W-:Y:S02]  /*15860*/  PLOP3.LUT P2, PT, PT, PT, UP0, 0x80, 0x8 ;  /* 0x000000000008781c */ /* 0x000fe40003f4f008 */
[----:B------:R-:W-:Y:S01]  /*15870*/  PLOP3.LUT P3, PT, PT, PT, UP0, 0x80, 0x8 ;  /* 0x000000000008781c */ /* 0x000fe20003f6f008 */
[----:B0----5:R-:W-:Y:S01]  /*15880*/  FADD.FTZ R33, R33, R13 ;  /* 0x0000000d21217221 */ /* 0x021fe20000010000 */
[----:B------:R-:W-:Y:S01]  /*15890*/  FADD.FTZ R32, R32, R12 ;  /* 0x0000000c20207221 */ /* 0x000fe20000010000 */
[----:B------:R-:W-:Y:S01]  /*158a0*/  FADD.FTZ R34, R34, R14 ;  /* 0x0000000e22227221 */ /* 0x000fe20000010000 */
[----:B------:R-:W-:Y:S01]  /*158b0*/  FADD.FTZ R35, R35, R15 ;  /* 0x0000000f23237221 */ /* 0x000fe20000010000 */
[----:B------:R-:W-:-:S04]  /*158c0*/  IMAD R13, R27, 0x60, RZ ;  /* 0x000000601b0d7824 */ /* 0x000fc800078e02ff */
[----:B------:R-:W-:-:S04]  /*158d0*/  IMAD.WIDE.U32 R12, R13, 0x4, R10 ;  /* 0x000000040d0c7825 */ /* 0x000fc800078e000a */
[----:B--2---:R-:W-:Y:S01]  /*158e0*/  @P0 FMUL.FTZ R32, R32, R36 ;  /* 0x0000002420200220 */ /* 0x004fe20000410000 */
[----:B------:R-:W-:Y:S01]  /*158f0*/  @P1 FMUL.FTZ R33, R33, R37 ;  /* 0x0000002521211220 */ /* 0x000fe20000410000 */
[----:B------:R-:W-:Y:S01]  /*15900*/  @P2 FMUL.FTZ R34, R34, R38 ;  /* 0x0000002622222220 */ /* 0x000fe20000410000 */
[----:B------:R-:W-:-:S05]  /*15910*/  @P3 FMUL.FTZ R35, R35, R39 ;  /* 0x0000002723233220 */ /* 0x000fca0000410000 */
[----:B------:R0:W-:Y:S02]  /*15920*/  STG.E.128 desc[UR36][R12.64], R32 ;  /* 0x000000200c007986 */ /* 0x0001e4000c101d24 */
.L_x_1174:
[C---:B0--3-5:R-:W-:Y:S01]  /*15930*/  FFMA.FTZ R12, R0.reuse, R32, RZ ;  /* 0x00000020000c7223 */ /* 0x069fe200000100ff */
[C---:B------:R-:W-:Y:S01]  /*15940*/  FFMA.FTZ R13, R0.reuse, R33, RZ ;  /* 0x00000021000d7223 */ /* 0x040fe200000100ff */
[C---:B------:R-:W-:Y:S01]  /*15950*/  FFMA.FTZ R14, R0.reuse, R34, RZ ;  /* 0x00000022000e7223 */ /* 0x040fe200000100ff */
[----:B------:R-:W-:Y:S01]  /*15960*/  FFMA.FTZ R15, R0, R35, RZ ;  /* 0x00000023000f7223 */ /* 0x000fe200000100ff */
[----:B------:R-:W-:-:S07]  /*15970*/  IMAD.MOV.U32 R31, RZ, RZ, R21 ;  /* 0x000000ffff1f7224 */ /* 0x000fce00078e0015 */
.L_x_1173:
[----:B0---4-:R-:W-:Y:S05]  /*15980*/  BSYNC.RECONVERGENT B2 ;  /* 0x0000000000027941 */ /* 0x011fea0003800200 */
.L_x_1172:
[----:B------:R-:W-:-:S13]  /*15990*/  ISETP.GE.U32.AND P0, PT, R20, 0x8, PT ;  /* 0x000000081400780c */ /* 0x000fda0003f06070 */
[----:B------:R-:W-:Y:S05]  /*159a0*/  @!P0 BRA `(.L_x_1171) ;  /* 0x0000000400348947 */ /* 0x000fea0003800000 */
[----:B------:R-:W-:Y:S01]  /*159b0*/  IMAD.SHL.U32 R0, R8, 0x4, RZ ;  /* 0x0000000408007824 */ /* 0x000fe200078e00ff */
[----:B------:R-:W-:Y:S01]  /*159c0*/  ISETP.NE.AND P0, PT, R44, RZ, PT ;  /* 0x000000ff2c00720c */ /* 0x000fe20003f05270 */
[C---:B------:R-:W-:Y:S02]  /*159d0*/  IMAD R30, R31.reuse, 0x60, RZ ;  /* 0x000000601f1e7824 */ /* 0x040fe400078e02ff */
[----:B------:R-:W-:-:S05]  /*159e0*/  IMAD R0, R31, 0x4, -R0 ;  /* 0x000000041f007824 */ /* 0x000fca00078e0a00 */
[----:B------:R-:W-:-:S07]  /*159f0*/  IADD3 R0, PT, PT, R0, 0x20, R45 ;  /* 0x0000002000007810 */ /* 0x000fce0007ffe02d */
.L_x_1178:
[----:B------:R-:W-:Y:S02]  /*15a00*/  IADD3 R20, P1, PT, R31, UR7, RZ ;  /* 0x000000071f147c10 */ /* 0x000fe4000ff3e0ff */
[----:B------:R-:W-:Y:S02]  /*15a10*/  ISETP.NE.AND P4, PT, R2, RZ, PT ;  /* 0x000000ff0200720c */ /* 0x000fe40003f85270 */
[----:B------:R-:W-:Y:S02]  /*15a20*/  IADD3.X R21, PT, PT, RZ, UR11, RZ, P1, !PT ;  /* 0x0000000bff157c10 */ /* 0x000fe40008ffe4ff */
[----:B------:R-:W-:-:S04]  /*15a30*/  LEA R24, P1, R20, UR16, 0x2 ;  /* 0x0000001014187c11 */ /* 0x000fc8000f8210ff */
[----:B------:R-:W-:-:S05]  /*15a40*/  LEA.HI.X R25, R20, UR17, R21, 0x2, P1 ;  /* 0x0000001114197c11 */ /* 0x000fca00088f1415 */
[----:B------:R-:W3:Y:S02]  /*15a50*/  LDG.E R20, desc[UR36][R24.64] ;  /* 0x0000002418147981 */ /* 0x000ee4000c1e1900 */
[----:B---3--:R-:W-:-:S04]  /*15a60*/  IMAD R21, R29, R20, R30 ;  /* 0x000000141d157224 */ /* 0x008fc800078e021e */
[----:B------:R-:W-:-:S05]  /*15a70*/  IMAD.WIDE R20, R21, 0x4, R16 ;  /* 0x0000000415147825 */ /* 0x000fca00078e0210 */
[----:B--2---:R0:W5:Y:S01]  /*15a80*/  LDG.E.128 R32, desc[UR36][R20.64] ;  /* 0x0000002414207981 */ /* 0x004162000c1e1d00 */
[----:B------:R-:W-:Y:S04]  /*15a90*/  BSSY.RECONVERGENT B2, `(.L_x_1175) ;  /* 0x0000014000027945 */ /* 0x000fe80003800200 */
[----:B------:R-:W-:Y:S05]  /*15aa0*/  @P0 BRA `(.L_x_1176) ;  /* 0x0000000000480947 */ /* 0x000fea0003800000 */
[----:B------:R-:W-:Y:S01]  /*15ab0*/  VOTEU.ANY UP0, P4 ;  /* 0x0000000000ff7886 */ /* 0x000fe20002000100 */
[----:B------:R-:W-:Y:S01]  /*15ac0*/  PLOP3.LUT P0, PT, PT, PT, UP0, 0x80, 0x8 ;  /* 0x000000000008781c */ /* 0x000fe20003f0f008 */
[----:B------:R-:W2:-:S12]  /*15ad0*/  LDS.128 R36, [R19] ;  /* 0x0000000013247984 */ /* 0x000e980000000c00 */
[----:B-1----:R-:W3:Y:S01]  /*15ae0*/  @P0 LDG.E.128 R40, desc[UR36][R22.64] ;  /* 0x0000002416280981 */ /* 0x002ee2000c1e1d00 */
[----:B------:R-:W-:Y:S01]  /*15af0*/  PLOP3.LUT P0, PT, PT, PT, UP0, 0x80, 0x8 ;  /* 0x000000000008781c */ /* 0x000fe20003f0f008 */
[----:B0-----:R-:W-:Y:S01]  /*15b00*/  IMAD.WIDE.U32 R20, R30, 0x4, R10 ;  /* 0x000000041e147825 */ /* 0x001fe200078e000a */
[----:B------:R-:W-:Y:S02]  /*15b10*/  PLOP3.LUT P1, PT, PT, PT, UP0, 0x80, 0x8 ;  /* 0x000000000008781c */ /* 0x000fe40003f2f008 */
[----:B------:R-:W-:Y:S02]  /*15b20*/  PLOP3.LUT P2, PT, PT, PT, UP0, 0x80, 0x8 ;  /* 0x000000000008781c */ /* 0x000fe40003f4f008 */
[----:B------:R-:W-:Y:S01]  /*15b30*/  PLOP3.LUT P3, PT, PT, PT, UP0, 0x80, 0x8 ;  /* 0x000000000008781c */ /* 0x000fe20003f6f008 */
[----:B--2--5:R-:W-:Y:S01]  /*15b40*/  FADD.FTZ R32, R32, R36 ;  /* 0x0000002420207221 */ /* 0x024fe20000010000 */
[----:B------:R-:W-:Y:S01]  /*15b50*/  FADD.FTZ R33, R33, R37 ;  /* 0x0000002521217221 */ /* 0x000fe20000010000 */
[----:B------:R-:W-:Y:S01]  /*15b60*/  FADD.FTZ R34, R34, R38 ;  /* 0x0000002622227221 */ /* 0x000fe20000010000 */
[----:B------:R-:W-:-:S03]  /*15b70*/  FADD.FTZ R35, R35, R39 ;  /* 0x0000002723237221 */ /* 0x000fc60000010000 */
[----:B---3--:R-:W-:Y:S02]  /*15b80*/  @P0 FMUL.FTZ R32, R32, R40 ;  /* 0x0000002820200220 */ /* 0x008fe40000410000 */
[----:B------:R-:W-:Y:S02]  /*15b90*/  @P1 FMUL.FTZ R33, R33, R41 ;  /* 0x0000002921211220 */ /* 0x000fe40000410000 */
[----:B------:R-:W-:Y:S02]  /*15ba0*/  @P2 FMUL.FTZ R34, R34, R42 ;  /* 0x0000002a22222220 */ /* 0x000fe40000410000 */
[----:B------:R-:W-:-:S05]  /*15bb0*/  @P3 FMUL.FTZ R35, R35, R43 ;  /* 0x0000002b23233220 */ /* 0x000fca0000410000 */
[----:B------:R2:W-:Y:S02]  /*15bc0*/  STG.E.128 desc[UR36][R20.64], R32 ;  /* 0x0000002014007986 */ /* 0x0005e4000c101d24 */
.L_x_1176:
[----:B------:R-:W-:Y:S05]  /*15bd0*/  BSYNC.RECONVERGENT B2 ;  /* 0x0000000000027941 */ /* 0x000fea0003800200 */
.L_x_1175:
[----:B------:R-:W0:Y:S04]  /*15be0*/  LDG.E R24, desc[UR36][R24.64+0x20] ;  /* 0x0000202418187981 */ /* 0x000e28000c1e1900 */
[----:B------:R-:W3:Y:S01]  /*15bf0*/  LDS R37, [R0+-0x20] ;  /* 0xffffe00000257984 */ /* 0x000ee20000000800 */
[----:B------:R-:W-:Y:S02]  /*15c00*/  IMAD.U32 R44, RZ, RZ, UR10 ;  /* 0x0000000aff2c7e24 */ /* 0x000fe4000f8e00ff */
[----:B0-2---:R-:W-:-:S04]  /*15c10*/  IMAD R20, R29, R24, R30 ;  /* 0x000000181d147224 */ /* 0x005fc800078e021e */
[----:B------:R-:W-:-:S04]  /*15c20*/  VIADD R21, R20, 0x300 ;  /* 0x0000030014157836 */ /* 0x000fc80000000000 */
[----:B------:R-:W-:-:S05]  /*15c30*/  IMAD.WIDE R20, R21, 0x4, R16 ;  /* 0x0000000415147825 */ /* 0x000fca00078e0210 */
[----:B-1----:R0:W5:Y:S01]  /*15c40*/  LDG.E.128 R40, desc[UR36][R20.64] ;  /* 0x0000002414287981 */ /* 0x002162000c1e1d00 */
[----:B------:R-:W-:Y:S01]  /*15c50*/  ISETP.NE.AND P0, PT, R44, RZ, PT ;  /* 0x000000ff2c00720c */ /* 0x000fe20003f05270 */
[C---:B---3-5:R-:W-:Y:S01]  /*15c60*/  FFMA.FTZ R36, R37.reuse, R33, R13 ;  /* 0x0000002125247223 */ /* 0x068fe2000001000d */
[C---:B------:R-:W-:Y:S01]  /*15c70*/  FFMA.FTZ R32, R37.reuse, R32, R12 ;  /* 0x0000002025207223 */ /* 0x040fe2000001000c */
[C---:B------:R-:W-:Y:S01]  /*15c80*/  FFMA.FTZ R33, R37.reuse, R34, R14 ;  /* 0x0000002225217223 */ /* 0x040fe2000001000e */
[----:B------:R-:W-:-:S09]  /*15c90*/  FFMA.FTZ R24, R37, R35, R15 ;  /* 0x0000002325187223 */ /* 0x000fd2000001000f */
[----:B0-----:R-:W-:Y:S05]  /*15ca0*/  @P0 BRA `(.L_x_1177) ;  /* 0x00000000004c0947 */ /* 0x001fea0003800000 */
        /* <DEDUP_REMOVED lines=9> */
[----:B0-----:R-:W-:Y:S01]  /*15d40*/  FADD.FTZ R40, R48, R40 ;  /* 0x0000002830287221 */ /* 0x001fe20000010000 */
[----:B------:R-:W-:Y:S01]  /*15d50*/  FADD.FTZ R41, R49, R41 ;  /* 0x0000002931297221 */ /* 0x000fe20000010000 */
[----:B------:R-:W-:Y:S01]  /*15d60*/  FADD.FTZ R42, R50, R42 ;  /* 0x0000002a322a7221 */ /* 0x000fe20000010000 */
[----:B------:R-:W-:-:S03]  /*15d70*/  FADD.FTZ R43, R51, R43 ;  /* 0x0000002b332b7221 */ /* 0x000fc60000010000 */
[----:B--2---:R-:W-:Y:S02]  /*15d80*/  @P1 FMUL.FTZ R40, R40, R12 ;  /* 0x0000000c28281220 */ /* 0x004fe40000410000 */
[----:B------:R-:W-:Y:S02]  /*15d90*/  @P2 FMUL.FTZ R41, R41, R13 ;  /* 0x0000000d29292220 */ /* 0x000fe40000410000 */
[----:B------:R-:W-:Y:S02]  /*15da0*/  @P3 FMUL.FTZ R42, R42, R14 ;  /* 0x0000000e2a2a3220 */ /* 0x000fe40000410000 */
[----:B------:R-:W-:Y:S01]  /*15db0*/  @P4 FMUL.FTZ R43, R43, R15 ;  /* 0x0000000f2b2b4220 */ /* 0x000fe20000410000 */
[----:B------:R-:W-:-:S05]  /*15dc0*/  IMAD.WIDE.U32 R12, R21, 0x4, R10 ;  /* 0x00000004150c7825 */ /* 0x000fca00078e000a */
[----:B------:R0:W-:Y:S02]  /*15dd0*/  STG.E.128 desc[UR36][R12.64], R40 ;  /* 0x000000280c007986 */ /* 0x0001e4000c101d24 */
.L_x_1177:
[----:B------:R1:W0:Y:S01]  /*15de0*/  LDS R15, [R0] ;  /* 0x00000000000f7984 */ /* 0x0002220000000800 */
[----:B------:R-:W-:Y:S02]  /*15df0*/  VIADD R31, R31, 0x10 ;  /* 0x000000101f1f7836 */ /* 0x000fe40000000000 */
[----:B------:R-:W-:-:S03]  /*15e00*/  VIADD R30, R30, 0x600 ;  /* 0x000006001e1e7836 */ /* 0x000fc60000000000 */
[----:B------:R-:W-:Y:S02]  /*15e10*/  ISETP.GE.AND P1, PT, R31, R26, PT ;  /* 0x0000001a1f00720c */ /* 0x000fe40003f26270 */
[----:B-1----:R-:W-:Y:S01]  /*15e20*/  IADD3 R0, PT, PT, R0, 0x40, RZ ;  /* 0x0000004000007810 */ /* 0x002fe20007ffe0ff */
[C---:B0-----:R-:W-:Y:S01]  /*15e30*/  FFMA.FTZ R12, R15.reuse, R40, R32 ;  /* 0x000000280f0c7223 */ /* 0x041fe20000010020 */
[C---:B------:R-:W-:Y:S01]  /*15e40*/  FFMA.FTZ R13, R15.reuse, R41, R36 ;  /* 0x000000290f0d7223 */ /* 0x040fe20000010024 */
[C---:B------:R-:W-:Y:S01]  /*15e50*/  FFMA.FTZ R14, R15.reuse, R42, R33 ;  /* 0x0000002a0f0e7223 */ /* 0x040fe20000010021 */
[----:B------:R-:W-:-:S07]  /*15e60*/  FFMA.FTZ R15, R15, R43, R24 ;  /* 0x0000002b0f0f7223 */ /* 0x000fce0000010018 */
[----:B------:R-:W-:Y:S05]  /*15e70*/  @!P1 BRA `(.L_x_1178) ;  /* 0xfffffff800e09947 */ /* 0x000fea000383ffff */
.L_x_1171:
[----:B0---4-:R-:W-:Y:S05]  /*15e80*/  BSYNC.RECONVERGENT B1 ;  /* 0x0000000000017941 */ /* 0x011fea0003800200 */
.L_x_1170:
[----:B------:R-:W-:Y:S01]  /*15e90*/  ISETP.GE.AND P0, PT, R27, UR40, PT ;  /* 0x000000281b007c0c */ /* 0x000fe2000bf06270 */
[----:B------:R-:W-:-:S12]  /*15ea0*/  BSSY.RECONVERGENT B1, `(.L_x_1179) ;  /* 0x00000e2000017945 */ /* 0x000fd80003800200 */
[----:B------:R-:W-:Y:S05]  /*15eb0*/  @P0 BRA `(.L_x_1180) ;  /* 0x0000000c00800947 */ /* 0x000fea0003800000 */
[----:B------:R-:W0:Y:S01]  /*15ec0*/  LDCU UR5, c[0x0][0x3f8] ;  /* 0x00007f00ff0577ac */ /* 0x000e220008000800 */
[----:B------:R-:W-:Y:S01]  /*15ed0*/  VIADD R36, R27, 0x8 ;  /* 0x000000081b247836 */ /* 0x000fe20000000000 */
[----:B------:R-:W1:Y:S01]  /*15ee0*/  LDC R24, c[0x0][0x3f4] ;  /* 0x0000fd00ff187b82 */ /* 0x000e620000000800 */
[----:B------:R-:W-:Y:S01]  /*15ef0*/  LOP3.LUT R22, RZ, R8, RZ, 0x33, !PT ;  /* 0x00000008ff167212 */ /* 0x000fe200078e33ff */
[----:B------:R-:W-:Y:S02]  /*15f00*/  BSSY.RECONVERGENT B2, `(.L_x_1181) ;  /* 0x000004d000027945 */ /* 0x000fe40003800200 */
[----:B------:R-:W-:-:S04]  /*15f10*/  VIMNMX R0, PT, PT, R36, UR40, !PT ;  /* 0x0000002824007c48 */ /* 0x000fc8000ffe0100 */
[----:B------:R-:W3:Y:S01]  /*15f20*/  LDC.64 R20, c[0x0][0x458] ;  /* 0x00011600ff147b82 */ /* 0x000ee20000000a00 */
[----:B------:R-:W-:Y:S01]  /*15f30*/  IADD3 R0, PT, PT, -R9, R0, R22 ;  /* 0x0000000009007210 */ /* 0x000fe20007ffe116 */
[----:B------:R-:W-:-:S03]  /*15f40*/  IMAD.MOV.U32 R22, RZ, RZ, R27 ;  /* 0x000000ffff167224 */ /* 0x000fc600078e001b */
[----:B------:R-:W-:Y:S01]  /*15f50*/  LOP3.LUT P0, RZ, R0, 0x8, RZ, 0xc0, !PT ;  /* 0x0000000800ff7812 */ /* 0x000fe2000780c0ff */
[----:B0-----:R-:W-:-:S06]  /*15f60*/  UIMAD UR9, UR39, UR5, UR14 ;  /* 0x00000005270972a4 */ /* 0x001fcc000f8e020e */
[----:B------:R-:W-:Y:S02]  /*15f70*/  IMAD.U32 R23, RZ, RZ, UR9 ;  /* 0x00000009ff177e24 */ /* 0x000fe4000f8e00ff */
[----:B-1----:R-:W-:Y:S02]  /*15f80*/  IMAD R40, R24, UR5, RZ ;  /* 0x0000000518287c24 */ /* 0x002fe4000f8e02ff */
[----:B------:R-:W-:-:S04]  /*15f90*/  IMAD R23, R23, 0x60, R18 ;  /* 0x0000006017177824 */ /* 0x000fc800078e0212 */
[----:B---3--:R-:W-:Y:S01]  /*15fa0*/  IMAD.WIDE R20, R23, 0x4, R20 ;  /* 0x0000000417147825 */ /* 0x008fe200078e0214 */
[----:B------:R-:W-:Y:S06]  /*15fb0*/  @P0 BRA `(.L_x_1182) ;  /* 0x0000000400040947 */ /* 0x000fec0003800000 */
[----:B------:R-:W-:Y:S01]  /*15fc0*/  ISETP.GE.AND P0, PT, R27, R24, PT ;  /* 0x000000181b00720c */ /* 0x000fe20003f06270 */
[----:B------:R-:W-:-:S12]  /*15fd0*/  IMAD.MOV.U32 R22, RZ, RZ, R36 ;  /* 0x000000ffff167224 */ /* 0x000fd800078e0024 */
[----:B------:R-:W-:Y:S05]  /*15fe0*/  @!P0 BRA `(.L_x_1182) ;  /* 0x0000000000f88947 */ /* 0x000fea0003800000 */
[----:B------:R-:W-:Y:S01]  /*15ff0*/  IABS R25, R24 ;  /* 0x0000001800197213 */ /* 0x000fe20000000000 */
[----:B------:R-:W0:Y:S01]  /*16000*/  LDCU.64 UR12, c[0x0][0x3c8] ;  /* 0x00007900ff0c77ac */ /* 0x000e220008000a00 */
[----:B------:R-:W-:Y:S01]  /*16010*/  IABS R30, R27 ;  /* 0x0000001b001e7213 */ /* 0x000fe20000000000 */
[----:B------:R1:W3:Y:S01]  /*16020*/  LDS R37, [R28] ;  /* 0x000000001c257984 */ /* 0x0002e20000000800 */
[----:B------:R-:W4:Y:S01]  /*16030*/  I2F.RP R26, R25 ;  /* 0x00000019001a7306 */ /* 0x000f220000209400 */
[----:B------:R-:W-:Y:S02]  /*16040*/  ISETP.GE.AND P1, PT, R27, RZ, PT ;  /* 0x000000ff1b00720c */ /* 0x000fe40003f26270 */
[----:B------:R-:W-:-:S05]  /*16050*/  ISETP.NE.AND P2, PT, R24, RZ, PT ;  /* 0x000000ff1800720c */ /* 0x000fca0003f45270 */
[----:B----4-:R-:W4:Y:S02]  /*16060*/  MUFU.RCP R26, R26 ;  /* 0x0000001a001a7308 */ /* 0x010f240000001000 */
[----:B----4-:R-:W-:-:S06]  /*16070*/  VIADD R29, R26, 0xffffffe ;  /* 0x0ffffffe1a1d7836 */ /* 0x010fcc0000000000 */
[----:B------:R-:W4:Y:S02]  /*16080*/  F2I.FTZ.U32.TRUNC.NTZ R23, R29 ;  /* 0x0000001d00177305 */ /* 0x000f24000021f000 */
[----:B----4-:R-:W-:-:S05]  /*16090*/  IADD3 R22, PT, PT, RZ, -R23, RZ ;  /* 0x80000017ff167210 */ /* 0x010fca0007ffe0ff */
[----:B------:R-:W-:Y:S02]  /*160a0*/  IMAD R31, R22, R25, RZ ;  /* 0x00000019161f7224 */ /* 0x000fe400078e02ff */
[----:B------:R-:W-:-:S04]  /*160b0*/  IMAD.MOV.U32 R22, RZ, RZ, RZ ;  /* 0x000000ffff167224 */ /* 0x000fc800078e00ff */
[----:B------:R-:W-:-:S04]  /*160c0*/  IMAD.HI.U32 R22, R23, R31, R22 ;  /* 0x0000001f17167227 */ /* 0x000fc800078e0016 */
[----:B------:R-:W-:-:S04]  /*160d0*/  IMAD.MOV.U32 R23, RZ, RZ, R30 ;  /* 0x000000ffff177224 */ /* 0x000fc800078e001e */
[----:B------:R-:W-:-:S04]  /*160e0*/  IMAD.HI.U32 R22, R22, R23, RZ ;  /* 0x0000001716167227 */ /* 0x000fc800078e00ff */
[----:B------:R-:W-:-:S04]  /*160f0*/  IMAD.MOV R22, RZ, RZ, -R22 ;  /* 0x000000ffff167224 */ /* 0x000fc800078e0a16 */
[----:B------:R-:W-:-:S05]  /*16100*/  IMAD R22, R25, R22, R23 ;  /* 0x0000001619167224 */ /* 0x000fca00078e0217 */
[----:B------:R-:W-:-:S13]  /*16110*/  ISETP.GT.U32.AND P0, PT, R25, R22, PT ;  /* 0x000000161900720c */ /* 0x000fda0003f04070 */
[----:B------:R-:W-:-:S05]  /*16120*/  @!P0 IMAD.IADD R22, R22, 0x1, -R25 ;  /* 0x0000000116168824 */ /* 0x000fca00078e0a19 */
[----:B------:R-:W-:-:S13]  /*16130*/  ISETP.GT.U32.AND P0, PT, R25, R22, PT ;  /* 0x000000161900720c */ /* 0x000fda0003f04070 */
[----:B------:R-:W-:-:S05]  /*16140*/  @!P0 IMAD.IADD R22, R22, 0x1, -R25 ;  /* 0x0000000116168824 */ /* 0x000fca00078e0a19 */
[----:B------:R-:W-:Y:S02]  /*16150*/  @!P1 IADD3 R22, PT, PT, -R22, RZ, RZ ;  /* 0x000000ff16169210 */ /* 0x000fe40007ffe1ff */
[----:B------:R-:W-:-:S04]  /*16160*/  @!P2 LOP3.LUT R22, RZ, R24, RZ, 0x33, !PT ;  /* 0x00000018ff16a212 */ /* 0x000fc800078e33ff */
[----:B------:R-:W-:-:S05]  /*16170*/  IADD3 R23, P0, PT, R22, UR7, RZ ;  /* 0x0000000716177c10 */ /* 0x000fca000ff1e0ff */
[----:B------:R-:W-:Y:S01]  /*16180*/  IMAD.X R26, RZ, RZ, UR11, P0 ;  /* 0x0000000bff1a7e24 */ /* 0x000fe200080e06ff */
[----:B0-----:R-:W-:-:S04]  /*16190*/  LEA R24, P0, R23, UR12, 0x2 ;  /* 0x0000000c17187c11 */ /* 0x001fc8000f8010ff */
[----:B------:R-:W-:-:S06]  /*161a0*/  LEA.HI.X R25, R23, UR13, R26, 0x2, P0 ;  /* 0x0000000d17197c11 */ /* 0x000fcc00080f141a */
[----:B------:R-:W4:Y:S01]  /*161b0*/  LDG.E R25, desc[UR36][R24.64] ;  /* 0x0000002418197981 */ /* 0x000f22000c1e1900 */
[----:B------:R-:W-:Y:S01]  /*161c0*/  ISETP.NE.AND P0, PT, R44, RZ, PT ;  /* 0x000000ff2c00720c */ /* 0x000fe20003f05270 */
[----:B----4-:R-:W-:-:S04]  /*161d0*/  IMAD R22, R40, R25, R22 ;  /* 0x0000001928167224 */ /* 0x010fc800078e0216 */
[----:B------:R-:W-:-:S04]  /*161e0*/  IMAD R23, R22, 0x60, RZ ;  /* 0x0000006016177824 */ /* 0x000fc800078e02ff */
[----:B------:R-:W-:-:S05]  /*161f0*/  IMAD.WIDE R22, R23, 0x4, R16 ;  /* 0x0000000417167825 */ /* 0x000fca00078e0210 */
[----:B--2---:R1:W5:Y:S01]  /*16200*/  LDG.E.128 R32, desc[UR36][R22.64] ;  /* 0x0000002416207981 */ /* 0x004362000c1e1d00 */
[----:B------:R-:W-:Y:S04]  /*16210*/  BSSY.RECONVERGENT B3, `(.L_x_1183) ;  /* 0x0000016000037945 */ /* 0x000fe80003800200 */
[----:B---3--:R-:W-:Y:S05]  /*16220*/  @P0 BRA `(.L_x_1184) ;  /* 0x0000000000500947 */ /* 0x008fea0003800000 */
[----:B------:R-:W-:Y:S01]  /*16230*/  ISETP.NE.AND P3, PT, R2, RZ, PT ;  /* 0x000000ff0200720c */ /* 0x000fe20003f65270 */
[----:B------:R-:W0:-:S12]  /*16240*/  LDS.128 R48, [R19] ;  /* 0x0000000013307984 */ /* 0x000e180000000c00 */
[----:B------:R-:W-:Y:S01]  /*16250*/  VOTEU.ANY UP0, P3 ;  /* 0x0000000000ff7886 */ /* 0x000fe20001800100 */
[----:B------:R-:W-:-:S13]  /*16260*/  PLOP3.LUT P0, PT, PT, PT, UP0, 0x80, 0x8 ;  /* 0x000000000008781c */ /* 0x000fda0003f0f008 */
[----:B-1----:R-:W2:Y:S01]  /*16270*/  @P0 LDG.E.128 R28, desc[UR36][R20.64] ;  /* 0x00000024141c0981 */ /* 0x002ea2000c1e1d00 */
[----:B------:R-:W-:Y:S01]  /*16280*/  PLOP3.LUT P0, PT, PT, PT, UP0, 0x80, 0x8 ;  /* 0x000000000008781c */ /* 0x000fe20003f0f008 */
[----:B------:R-:W-:Y:S01]  /*16290*/  IMAD R23, R27, 0x60, RZ ;  /* 0x000000601b177824 */ /* 0x000fe200078e02ff */
[----:B------:R-:W-:Y:S02]  /*162a0*/  PLOP3.LUT P1, PT, PT, PT, UP0, 0x80, 0x8 ;  /* 0x000000000008781c */ /* 0x000fe40003f2f008 */
[----:B------:R-:W-:Y:S01]  /*162b0*/  PLOP3.LUT P2, PT, PT, PT, UP0, 0x80, 0x8 ;  /* 0x000000000008781c */ /* 0x000fe20003f4f008 */
[----:B------:R-:W-:Y:S01]  /*162c0*/  IMAD.WIDE.U32 R22, R23, 0x4, R10 ;  /* 0x0000000417167825 */ /* 0x000fe200078e000a */
[----:B------:R-:W-:-:S03]  /*162d0*/  PLOP3.LUT P3, PT, PT, PT, UP0, 0x80, 0x8 ;  /* 0x000000000008781c */ /* 0x000fc60003f6f008 */
[----:B0----5:R-:W-:Y:S01]  /*162e0*/  FADD.FTZ R32, R48, R32 ;  /* 0x0000002030207221 */ /* 0x021fe20000010000 */
[----:B------:R-:W-:Y:S01]  /*162f0*/  FADD.FTZ R33, R49, R33 ;  /* 0x0000002131217221 */ /* 0x000fe20000010000 */
[----:B------:R-:W-:Y:S01]  /*16300*/  FADD.FTZ R34, R50, R34 ;  /* 0x0000002232227221 */ /* 0x000fe20000010000 */
[----:B------:R-:W-:Y:S01]  /*16310*/  FADD.FTZ R35, R51, R35 ;  /* 0x0000002333237221 */ /* 0x000fe20000010000 */
[----:B--2---:R-:W-:Y:S02]  /*16320*/  @P0 FMUL.FTZ R32, R32, R28 ;  /* 0x0000001c20200220 */ /* 0x004fe40000410000 */
[----:B------:R-:W-:Y:S02]  /*16330*/  @P1 FMUL.FTZ R33, R33, R29 ;  /* 0x0000001d21211220 */ /* 0x000fe40000410000 */
[----:B------:R-:W-:Y:S02]  /*16340*/  @P2 FMUL.FTZ R34, R34, R30 ;  /* 0x0000001e22222220 */ /* 0x000fe40000410000 */
[----:B------:R-:W-:-:S05]  /*16350*/  @P3 FMUL.FTZ R35, R35, R31 ;  /* 0x0000001f23233220 */ /* 0x000fca0000410000 */
[----:B------:R0:W-:Y:S02]  /*16360*/  STG.E.128 desc[UR36][R22.64], R32 ;  /* 0x0000002016007986 */ /* 0x0001e4000c101d24 */
.L_x_1184:
[----:B------:R-:W-:Y:S05]  /*16370*/  BSYNC.RECONVERGENT B3 ;  /* 0x0000000000037941 */ /* 0x000fea0003800200 */
.L_x_1183:
[C---:B-----5:R-:W-:Y:S01]  /*16380*/  FFMA.FTZ R12, R37.reuse, R32, R12 ;  /* 0x00000020250c7223 */ /* 0x060fe2000001000c */
[C---:B------:R-:W-:Y:S01]  /*16390*/  FFMA.FTZ R13, R37.reuse, R33, R13 ;  /* 0x00000021250d7223 */ /* 0x040fe2000001000d */
[C---:B------:R-:W-:Y:S01]  /*163a0*/  FFMA.FTZ R14, R37.reuse, R34, R14 ;  /* 0x00000022250e7223 */ /* 0x040fe2000001000e */
[----:B------:R-:W-:Y:S01]  /*163b0*/  FFMA.FTZ R15, R37, R35, R15 ;  /* 0x00000023250f7223 */ /* 0x000fe2000001000f */
[----:B01----:R-:W-:-:S07]  /*163c0*/  IMAD.MOV.U32 R22, RZ, RZ, R36 ;  /* 0x000000ffff167224 */ /* 0x003fce00078e0024 */
.L_x_1182:
[----:B------:R-:W-:Y:S05]  /*163d0*/  BSYNC.RECONVERGENT B2 ;  /* 0x0000000000027941 */ /* 0x000fea0003800200 */
.L_x_1181:
[----:B------:R-:W-:-:S13]  /*163e0*/  ISETP.GE.U32.AND P0, PT, R0, 0x8, PT ;  /* 0x000000080000780c */ /* 0x000fda0003f06070 */
[----:B------:R-:W-:Y:S05]  /*163f0*/  @!P0 BRA `(.L_x_1180) ;  /* 0x0000000800308947 */ /* 0x000fea0003800000 */
[----:B------:R-:W-:Y:S02]  /*16400*/  IMAD.SHL.U32 R23, R8, 0x4, RZ ;  /* 0x0000000408177824 */ /* 0x000fe400078e00ff */
[C---:B------:R-:W-:Y:S02]  /*16410*/  VIADD R26, R22.reuse, 0x8 ;  /* 0x00000008161a7836 */ /* 0x040fe40000000000 */
[C---:B------:R-:W-:Y:S02]  /*16420*/  IMAD R0, R22.reuse, 0x4, -R23 ;  /* 0x0000000416007824 */ /* 0x040fe400078e0a17 */
[----:B------:R-:W-:-:S03]  /*16430*/  IMAD R27, R22, 0x60, RZ ;  /* 0x00000060161b7824 */ /* 0x000fc600078e02ff */
[----:B------:R-:W-:-:S07]  /*16440*/  IADD3 R0, PT, PT, R0, 0x20, R45 ;  /* 0x0000002000007810 */ /* 0x000fce0007ffe02d */
.L_x_1191:
[----:B------:R-:W0:Y:S01]  /*16450*/  LDC R43, c[0x0][0x3f4] ;  /* 0x0000fd00ff2b7b82 */ /* 0x000e220000000800 */
[----:B------:R-:W-:Y:S01]  /*16460*/  IADD3 R24, PT, PT, R26, -0x8, RZ ;  /* 0xfffffff81a187810 */ /* 0x000fe20007ffe0ff */
[----:B------:R-:W-:Y:S03]  /*16470*/  BSSY.RECONVERGENT B2, `(.L_x_1185) ;  /* 0x000003e000027945 */ /* 0x000fe60003800200 */
[----:B0-----:R-:W-:-:S13]  /*16480*/  ISETP.GE.AND P0, PT, R24, R43, PT ;  /* 0x0000002b1800720c */ /* 0x001fda0003f06270 */
[----:B------:R-:W-:Y:S05]  /*16490*/  @!P0 BRA `(.L_x_1186) ;  /* 0x0000000000ec8947 */ /* 0x000fea0003800000 */
[----:B------:R-:W-:Y:S01]  /*164a0*/  IABS R25, R43 ;  /* 0x0000002b00197213 */ /* 0x000fe20000000000 */
[----:B------:R-:W0:Y:S01]  /*164b0*/  LDCU.64 UR12, c[0x0][0x3c8] ;  /* 0x00007900ff0c77ac */ /* 0x000e220008000a00 */
[----:B------:R-:W-:Y:S01]  /*164c0*/  IABS R30, R24 ;  /* 0x00000018001e7213 */ /* 0x000fe20000000000 */
[----:B------:R1:W3:Y:S01]  /*164d0*/  LDS R41, [R0+-0x20] ;  /* 0xffffe00000297984 */ /* 0x0002e20000000800 */
[----:B------:R-:W4:Y:S01]  /*164e0*/  I2F.RP R28, R25 ;  /* 0x00000019001c7306 */ /* 0x000f220000209400 */
[----:B------:R-:W-:Y:S01]  /*164f0*/  ISETP.GE.AND P1, PT, R24, RZ, PT ;  /* 0x000000ff1800720c */ /* 0x000fe20003f26270 */
[----:B------:R-:W2:Y:S01]  /*16500*/  LDCU UR5, c[0x0][0x40c] ;  /* 0x00008180ff0577ac */ /* 0x000ea20008000800 */
[----:B------:R-:W-:-:S05]  /*16510*/  ISETP.NE.AND P2, PT, R43, RZ, PT ;  /* 0x000000ff2b00720c */ /* 0x000fca0003f45270 */
[----:B----4-:R-:W4:Y:S02]  /*16520*/  MUFU.RCP R28, R28 ;  /* 0x0000001c001c7308 */ /* 0x010f240000001000 */
[----:B----4-:R-:W-:-:S06]  /*16530*/  VIADD R29, R28, 0xffffffe ;  /* 0x0ffffffe1c1d7836 */ /* 0x010fcc0000000000 */
[----:B------:R-:W4:Y:S02]  /*16540*/  F2I.FTZ.U32.TRUNC.NTZ R23, R29 ;  /* 0x0000001d00177305 */ /* 0x000f24000021f000 */
[----:B----4-:R-:W-:-:S04]  /*16550*/  IMAD.MOV R22, RZ, RZ, -R23 ;  /* 0x000000ffff167224 */ /* 0x010fc800078e0a17 */
        /* <DEDUP_REMOVED lines=8> */
[----:B------:R-:W-:-:S04]  /*165e0*/  @!P0 IADD3 R22, PT, PT, R22, -R25, RZ ;  /* 0x8000001916168210 */ /* 0x000fc80007ffe0ff */
[----:B------:R-:W-:-:S13]  /*165f0*/  ISETP.GT.U32.AND P0, PT, R25, R22, PT ;  /* 0x000000161900720c */ /* 0x000fda0003f04070 */
[----:B------:R-:W-:-:S04]  /*16600*/  @!P0 IMAD.IADD R22, R22, 0x1, -R25 ;  /* 0x0000000116168824 */ /* 0x000fc800078e0a19 */
[----:B------:R-:W-:Y:S01]  /*16610*/  @!P1 IMAD.MOV R22, RZ, RZ, -R22 ;  /* 0x000000ffff169224 */ /* 0x000fe200078e0a16 */
[----:B------:R-:W-:-:S04]  /*16620*/  @!P2 LOP3.LUT R22, RZ, R43, RZ, 0x33, !PT ;  /* 0x0000002bff16a212 */ /* 0x000fc800078e33ff */
[----:B------:R-:W-:-:S05]  /*16630*/  IADD3 R23, P0, PT, R22, UR7, RZ ;  /* 0x0000000716177c10 */ /* 0x000fca000ff1e0ff */
[----:B------:R-:W-:Y:S01]  /*16640*/  IMAD.X R28, RZ, RZ, UR11, P0 ;  /* 0x0000000bff1c7e24 */ /* 0x000fe200080e06ff */
[----:B0-----:R-:W-:-:S04]  /*16650*/  LEA R24, P0, R23, UR12, 0x2 ;  /* 0x0000000c17187c11 */ /* 0x001fc8000f8010ff */
[----:B------:R-:W-:-:S06]  /*16660*/  LEA.HI.X R25, R23, UR13, R28, 0x2, P0 ;  /* 0x0000000d17197c11 */ /* 0x000fcc00080f141c */
[----:B------:R-:W4:Y:S01]  /*16670*/  LDG.E R25, desc[UR36][R24.64] ;  /* 0x0000002418197981 */ /* 0x000f22000c1e1900 */
[----:B--2---:R-:W-:Y:S01]  /*16680*/  UISETP.NE.AND UP0, UPT, UR5, URZ, UPT ;  /* 0x000000ff0500728c */ /* 0x004fe2000bf05270 */
[----:B----4-:R-:W-:-:S04]  /*16690*/  IMAD R22, R40, R25, R22 ;  /* 0x0000001928167224 */ /* 0x010fc800078e0216 */
[----:B------:R-:W-:-:S04]  /*166a0*/  IMAD R23, R22, 0x60, RZ ;  /* 0x0000006016177824 */ /* 0x000fc800078e02ff */
[----:B------:R-:W-:-:S05]  /*166b0*/  IMAD.WIDE R22, R23, 0x4, R16 ;  /* 0x0000000417167825 */ /* 0x000fca00078e0210 */
[----:B------:R1:W5:Y:S01]  /*166c0*/  LDG.E.128 R28, desc[UR36][R22.64] ;  /* 0x00000024161c7981 */ /* 0x000362000c1e1d00 */
[----:B---3--:R-:W-:Y:S05]  /*166d0*/  BRA.U UP0, `(.L_x_1187) ;  /* 0x00000001004c7547 */ /* 0x008fea000b800000 */
[----:B------:R-:W-:Y:S01]  /*166e0*/  ISETP.NE.AND P3, PT, R2, RZ, PT ;  /* 0x000000ff0200720c */ /* 0x000fe20003f65270 */
[----:B------:R-:W0:-:S12]  /*166f0*/  LDS.128 R32, [R19] ;  /* 0x0000000013207984 */ /* 0x000e180000000c00 */
[----:B------:R-:W-:Y:S01]  /*16700*/  VOTEU.ANY UP0, P3 ;  /* 0x0000000000ff7886 */ /* 0x000fe20001800100 */
[----:B------:R-:W-:-:S13]  /*16710*/  PLOP3.LUT P0, PT, PT, PT, UP0, 0x80, 0x8 ;  /* 0x000000000008781c */ /* 0x000fda0003f0f008 */
[----:B------:R-:W2:Y:S01]  /*16720*/  @P0 LDG.E.128 R36, desc[UR36][R20.64] ;  /* 0x0000002414240981 */ /* 0x000ea2000c1e1d00 */
[----:B------:R-:W-:Y:S01]  /*16730*/  PLOP3.LUT P0, PT, PT, PT, UP0, 0x80, 0x8 ;  /* 0x000000000008781c */ /* 0x000fe20003f0f008 */
[----:B-1----:R-:W-:Y:S01]  /*16740*/  IMAD.WIDE.U32 R22, R27, 0x4, R10 ;  /* 0x000000041b167825 */ /* 0x002fe200078e000a */
[----:B------:R-:W-:Y:S02]  /*16750*/  PLOP3.LUT P1, PT, PT, PT, UP0, 0x80, 0x8 ;  /* 0x000000000008781c */ /* 0x000fe40003f2f008 */
[----:B------:R-:W-:Y:S02]  /*16760*/  PLOP3.LUT P2, PT, PT, PT, UP0, 0x80, 0x8 ;  /* 0x000000000008781c */ /* 0x000fe40003f4f008 */
[----:B------:R-:W-:Y:S01]  /*16770*/  PLOP3.LUT P3, PT, PT, PT, UP0, 0x80, 0x8 ;  /* 0x000000000008781c */ /* 0x000fe20003f6f008 */
[----:B0----5:R-:W-:Y:S01]  /*16780*/  FADD.FTZ R28, R28, R32 ;  /* 0x000000201c1c7221 */ /* 0x021fe20000010000 */
[----:B------:R-:W-:Y:S01]  /*16790*/  FADD.FTZ R29, R29, R33 ;  /* 0x000000211d1d7221 */ /* 0x000fe20000010000 */
[----:B------:R-:W-:Y:S01]  /*167a0*/  FADD.FTZ R30, R30, R34 ;  /* 0x000000221e1e7221 */ /* 0x000fe20000010000 */
[----:B------:R-:W-:-:S03]  /*167b0*/  FADD.FTZ R31, R31, R35 ;  /* 0x000000231f1f7221 */ /* 0x000fc60000010000 */
[----:B--2---:R-:W-:Y:S02]  /*167c0*/  @P0 FMUL.FTZ R28, R28, R36 ;  /* 0x000000241c1c0220 */ /* 0x004fe40000410000 */
[----:B------:R-:W-:Y:S02]  /*167d0*/  @P1 FMUL.FTZ R29, R29, R37 ;  /* 0x000000251d1d1220 */ /* 0x000fe40000410000 */
[----:B------:R-:W-:Y:S02]  /*167e0*/  @P2 FMUL.FTZ R30, R30, R38 ;  /* 0x000000261e1e2220 */ /* 0x000fe40000410000 */
[----:B------:R-:W-:-:S05]  /*167f0*/  @P3 FMUL.FTZ R31, R31, R39 ;  /* 0x000000271f1f3220 */ /* 0x000fca0000410000 */
[----:B------:R0:W-:Y:S02]  /*16800*/  STG.E.128 desc[UR36][R22.64], R28 ;  /* 0x0000001c16007986 */ /* 0x0001e4000c101d24 */
.L_x_1187:
[C---:B-----5:R-:W-:Y:S01]  /*16810*/  FFMA.FTZ R12, R41.reuse, R28, R12 ;  /* 0x0000001c290c7223 */ /* 0x060fe2000001000c */
[C---:B------:R-:W-:Y:S01]  /*16820*/  FFMA.FTZ R13, R41.reuse, R29, R13 ;  /* 0x0000001d290d7223 */ /* 0x040fe2000001000d */
[C---:B------:R-:W-:Y:S01]  /*16830*/  FFMA.FTZ R14, R41.reuse, R30, R14 ;  /* 0x0000001e290e7223 */ /* 0x040fe2000001000e */
[----:B------:R-:W-:-:S07]  /*16840*/  FFMA.FTZ R15, R41, R31, R15 ;  /* 0x0000001f290f7223 */ /* 0x000fce000001000f */
.L_x_1186:
[----:B------:R-:W-:Y:S05]  /*16850*/  BSYNC.RECONVERGENT B2 ;  /* 0x0000000000027941 */ /* 0x000fea0003800200 */
.L_x_1185:
[----:B------:R-:W-:Y:S01]  /*16860*/  ISETP.GE.AND P0, PT, R26, R43, PT ;  /* 0x0000002b1a00720c */ /* 0x000fe20003f06270 */
[----:B------:R-:W-:-:S12]  /*16870*/  BSSY.RECONVERGENT B2, `(.L_x_1188) ;  /* 0x000003e000027945 */ /* 0x000fd80003800200 */
[----:B------:R-:W-:Y:S05]  /*16880*/  @!P0 BRA `(.L_x_1189) ;  /* 0x0000000000f08947 */ /* 0x000fea0003800000 */
[----:B------:R-:W-:Y:S01]  /*16890*/  IABS R25, R43 ;  /* 0x0000002b00197213 */ /* 0x000fe20000000000 */
[----:B------:R-:W3:Y:S01]  /*168a0*/  LDCU.64 UR12, c[0x0][0x3c8] ;  /* 0x00007900ff0c77ac */ /* 0x000ee20008000a00 */
[----:B0-----:R-:W-:Y:S01]  /*168b0*/  IABS R30, R26 ;  /* 0x0000001a001e7213 */ /* 0x001fe20000000000 */
[----:B------:R0:W4:Y:S01]  /*168c0*/  LDS R37, [R0] ;  /* 0x0000000000257984 */ /* 0x0001220000000800 */
[----:B------:R-:W1:Y:S01]  /*168d0*/  I2F.RP R24, R25 ;  /* 0x0000001900187306 */ /* 0x000e620000209400 */
[----:B------:R-:W-:Y:S01]  /*168e0*/  ISETP.GE.AND P1, PT, R26, RZ, PT ;  /* 0x000000ff1a00720c */ /* 0x000fe20003f26270 */
[----:B------:R-:W2:Y:S01]  /*168f0*/  LDCU UR5, c[0x0][0x40c] ;  /* 0x00008180ff0577ac */ /* 0x000ea20008000800 */
[----:B------:R-:W-:-:S05]  /*16900*/  ISETP.NE.AND P2, PT, R43, RZ, PT ;  /* 0x000000ff2b00720c */ /* 0x000fca0003f45270 */
[----:B-1----:R-:W1:Y:S02]  /*16910*/  MUFU.RCP R24, R24 ;  /* 0x0000001800187308 */ /* 0x002e640000001000 */
[----:B-1----:R-:W-:-:S06]  /*16920*/  VIADD R28, R24, 0xffffffe ;  /* 0x0ffffffe181c7836 */ /* 0x002fcc0000000000 */
[----:B------:R-:W1:Y:S02]  /*16930*/  F2I.FTZ.U32.TRUNC.NTZ R23, R28 ;  /* 0x0000001c00177305 */ /* 0x000e64000021f000 */
[----:B-1----:R-:W-:-:S04]  /*16940*/  IMAD.MOV R22, RZ, RZ, -R23 ;  /* 0x000000ffff167224 */ /* 0x002fc800078e0a17 */
[----:B------:R-:W-:Y:S01]  /*16950*/  IMAD R29, R22, R25, RZ ;  /* 0x00000019161d7224 */ /* 0x000fe200078e02ff */
[----:B------:R-:W-:-:S05]  /*16960*/  MOV R22, RZ ;  /* 0x000000ff00167202 */ /* 0x000fca0000000f00 */
        /* <DEDUP_REMOVED lines=8> */
[----:B------:R-:W-:-:S04]  /*169f0*/  @!P0 IMAD.IADD R22, R22, 0x1, -R25 ;  /* 0x0000000116168824 */ /* 0x000fc800078e0a19 */
[----:B------:R-:W-:Y:S01]  /*16a00*/  @!P1 IMAD.MOV R22, RZ, RZ, -R22 ;  /* 0x000000ffff169224 */ /* 0x000fe200078e0a16 */
[----:B------:R-:W-:-:S04]  /*16a10*/  @!P2 LOP3.LUT R22, RZ, R43, RZ, 0x33, !PT ;  /* 0x0000002bff16a212 */ /* 0x000fc800078e33ff */
[----:B------:R-:W-:-:S04]  /*16a20*/  IADD3 R23, P0, PT, R22, UR7, RZ ;  /* 0x0000000716177c10 */ /* 0x000fc8000ff1e0ff */
[----:B------:R-:W-:Y:S02]  /*16a30*/  IADD3.X R28, PT, PT, RZ, UR11, RZ, P0, !PT ;  /* 0x0000000bff1c7c10 */ /* 0x000fe400087fe4ff */
[----:B---3--:R-:W-:-:S04]  /*16a40*/  LEA R24, P0, R23, UR12, 0x2 ;  /* 0x0000000c17187c11 */ /* 0x008fc8000f8010ff */
[----:B------:R-:W-:-:S06]  /*16a50*/  LEA.HI.X R25, R23, UR13, R28, 0x2, P0 ;  /* 0x0000000d17197c11 */ /* 0x000fcc00080f141c */
[----:B------:R-:W3:Y:S01]  /*16a60*/  LDG.E R25, desc[UR36][R24.64] ;  /* 0x0000002418197981 */ /* 0x000ee2000c1e1900 */
[----:B--2---:R-:W-:Y:S01]  /*16a70*/  UISETP.NE.AND UP0, UPT, UR5, URZ, UPT ;  /* 0x000000ff0500728c */ /* 0x004fe2000bf05270 */
[----:B---3--:R-:W-:-:S04]  /*16a80*/  IMAD R22, R40, R25, R22 ;  /* 0x0000001928167224 */ /* 0x008fc800078e0216 */
[----:B------:R-:W-:-:S04]  /*16a90*/  IMAD R23, R22, 0x60, RZ ;  /* 0x0000006016177824 */ /* 0x000fc800078e02ff */
[----:B------:R-:W-:-:S05]  /*16aa0*/  IMAD.WIDE R22, R23, 0x4, R16 ;  /* 0x0000000417167825 */ /* 0x000fca00078e0210 */
[----:B------:R0:W5:Y:S01]  /*16ab0*/  LDG.E.128 R28, desc[UR36][R22.64] ;  /* 0x00000024161c7981 */ /* 0x000162000c1e1d00 */
[----:B----4-:R-:W-:Y:S05]  /*16ac0*/  BRA.U UP0, `(.L_x_1190) ;  /* 0x0000000100507547 */ /* 0x010fea000b800000 */
[----:B------:R-:W-:Y:S01]  /*16ad0*/  ISETP.NE.AND P3, PT, R2, RZ, PT ;  /* 0x000000ff0200720c */ /* 0x000fe20003f65270 */
[----:B------:R-:W1:-:S12]  /*16ae0*/  LDS.128 R44, [R19] ;  /* 0x00000000132c7984 */ /* 0x000e580000000c00 */
[----:B------:R-:W-:Y:S01]  /*16af0*/  VOTEU.ANY UP0, P3 ;  /* 0x0000000000ff7886 */ /* 0x000fe20001800100 */
[----:B------:R-:W-:-:S13]  /*16b00*/  PLOP3.LUT P0, PT, PT, PT, UP0, 0x80, 0x8 ;  /* 0x000000000008781c */ /* 0x000fda0003f0f008 */
[----:B------:R-:W2:Y:S01]  /*16b10*/  @P0 LDG.E.128 R32, desc[UR36][R20.64] ;  /* 0x0000002414200981 */ /* 0x000ea2000c1e1d00 */
[----:B------:R-:W-:Y:S01]  /*16b20*/  PLOP3.LUT P0, PT, PT, PT, UP0, 0x80, 0x8 ;  /* 0x000000000008781c */ /* 0x000fe20003f0f008 */
[----:B0-----:R-:W-:Y:S01]  /*16b30*/  VIADD R23, R27, 0x300 ;  /* 0x000003001b177836 */ /* 0x001fe20000000000 */
[----:B------:R-:W-:Y:S02]  /*16b40*/  PLOP3.LUT P1, PT, PT, PT, UP0, 0x80, 0x8 ;  /* 0x000000000008781c */ /* 0x000fe40003f2f008 */
[----:B------:R-:W-:Y:S01]  /*16b50*/  PLOP3.LUT P2, PT, PT, PT, UP0, 0x80, 0x8 ;  /* 0x000000000008781c */ /* 0x000fe20003f4f008 */
[----:B------:R-:W-:Y:S01]  /*16b60*/  IMAD.WIDE.U32 R22, R23, 0x4, R10 ;  /* 0x0000000417167825 */ /* 0x000fe200078e000a */
[----:B------:R-:W-:-:S03]  /*16b70*/  PLOP3.LUT P3, PT, PT, PT, UP0, 0x80, 0x8 ;  /* 0x000000000008781c */ /* 0x000fc60003f6f008 */
[----:B-1---5:R-:W-:Y:S01]  /*16b80*/  FADD.FTZ R28, R44, R28 ;  /* 0x0000001c2c1c7221 */ /* 0x022fe20000010000 */
        /* <DEDUP_REMOVED lines=8> */
.L_x_1190:
[C---:B-----5:R-:W-:Y:S01]  /*16c10*/  FFMA.FTZ R12, R37.reuse, R28, R12 ;  /* 0x0000001c250c7223 */ /* 0x060fe2000001000c */
[C---:B------:R-:W-:Y:S01]  /*16c20*/  FFMA.FTZ R13, R37.reuse, R29, R13 ;  /* 0x0000001d250d7223 */ /* 0x040fe2000001000d */
[C---:B------:R-:W-:Y:S01]  /*16c30*/  FFMA.FTZ R14, R37.reuse, R30, R14 ;  /* 0x0000001e250e7223 */ /* 0x040fe2000001000e */
[----:B------:R-:W-:-:S07]  /*16c40*/  FFMA.FTZ R15, R37, R31, R15 ;  /* 0x0000001f250f7223 */ /* 0x000fce000001000f */
.L_x_1189:
[----:B------:R-:W-:Y:S05]  /*16c50*/  BSYNC.RECONVERGENT B2 ;  /* 0x0000000000027941 */ /* 0x000fea0003800200 */
.L_x_1188:
[C---:B01----:R-:W-:Y:S02]  /*16c60*/  VIADD R22, R26.reuse, 0x8 ;  /* 0x000000081a167836 */ /* 0x043fe40000000000 */
[----:B------:R-:W-:Y:S02]  /*16c70*/  VIADD R26, R26, 0x10 ;  /* 0x000000101a1a7836 */ /* 0x000fe40000000000 */
[----:B------:R-:W-:Y:S01]  /*16c80*/  VIADD R27, R27, 0x600 ;  /* 0x000006001b1b7836 */ /* 0x000fe20000000000 */
[----:B------:R-:W-:Y:S01]  /*16c90*/  ISETP.GE.AND P0, PT, R22, UR40, PT ;  /* 0x0000002816007c0c */ /* 0x000fe2000bf06270 */
[----:B------:R-:W-:-:S12]  /*16ca0*/  VIADD R0, R0, 0x40 ;  /* 0x0000004000007836 */ /* 0x000fd80000000000 */
[----:B------:R-:W-:Y:S05]  /*16cb0*/  @!P0 BRA `(.L_x_1191) ;  /* 0xfffffff400e48947 */ /* 0x000fea000383ffff */
.L_x_1180:
[----:B------:R-:W-:Y:S05]  /*16cc0*/  BSYNC.RECONVERGENT B1 ;  /* 0x0000000000017941 */ /* 0x000fea0003800200 */
.L_x_1179:
[----:B------:R-:W-:-:S13]  /*16cd0*/  ISETP.NE.AND P0, PT, R9, UR4, PT ;  /* 0x0000000409007c0c */ /* 0x000fda000bf05270 */
[----:B------:R-:W-:Y:S05]  /*16ce0*/  @P0 BRA `(.L_x_1169) ;  /* 0x0000000000b80947 */ /* 0x000fea0003800000 */
[----:B------:R-:W-:Y:S02]  /*16cf0*/  UMOV UR5, 0x60 ;  /* 0x0000006000057882 */ /* 0x000fe40000000000 */
[----:B------:R-:W-:-:S06]  /*16d00*/  UIMAD UR5, UR41, UR5, -0x60 ;  /* 0xffffffa0290574a4 */ /* 0x000fcc000f8e0205 */
[----:B------:R-:W-:-:S05]  /*16d10*/  MOV R17, UR5 ;  /* 0x0000000500117c02 */ /* 0x000fca0008000f00 */
[----:B------:R-:W-:Y:S01]  /*16d20*/  IMAD.WIDE R16, R17, 0x4, R10 ;  /* 0x0000000411107825 */ /* 0x000fe200078e020a */
[----:B------:R-:W0:Y:S01]  /*16d30*/  S2R R19, SR_CgaCtaId ;  /* 0x0000000000137919 */ /* 0x000e220000008800 */
[----:B------:R-:W-:Y:S01]  /*16d40*/  MOV R0, 0x400 ;  /* 0x0000040000007802 */ /* 0x000fe20000000f00 */
[----:B------:R-:W3:Y:S02]  /*16d50*/  LDCU UR5, c[0x0][0x40c] ;  /* 0x00008180ff0577ac */ /* 0x000ee40008000800 */
[----:B------:R4:W5:Y:S01]  /*16d60*/  LDG.E.128 R20, desc[UR36][R16.64] ;  /* 0x0000002410147981 */ /* 0x000962000c1e1d00 */
[----:B------:R-:W-:Y:S01]  /*16d70*/  IADD3 R8, PT, PT, -R8, UR41, RZ ;  /* 0x0000002908087c10 */ /* 0x000fe2000fffe1ff */
[----:B------:R-:W-:Y:S01]  /*16d80*/  VIADD R0, R0, 0x440 ;  /* 0x0000044000007836 */ /* 0x000fe20000000000 */
[----:B---3--:R-:W-:-:S04]  /*16d90*/  UISETP.NE.AND UP0, UPT, UR5, URZ, UPT ;  /* 0x000000ff0500728c */ /* 0x008fc8000bf05270 */
[----:B0-----:R-:W-:-:S05]  /*16da0*/  LEA R19, R19, R0, 0x18 ;  /* 0x0000000013137211 */ /* 0x001fca00078ec0ff */
[----:B------:R-:W-:-:S06]  /*16db0*/  IMAD R19, R8, 0x4, R19 ;  /* 0x0000000408137824 */ /* 0x000fcc00078e0213 */
[----:B------:R-:W0:Y:S01]  /*16dc0*/  LDS R19, [R19+-0x4] ;  /* 0xfffffc0013137984 */ /* 0x000e220000000800 */
[----:B----4-:R-:W-:Y:S05]  /*16dd0*/  BRA.U UP0, `(.L_x_1192) ;  /* 0x00000001006c7547 */ /* 0x010fea000b800000 */
[----:B------:R-:W3:Y:S01]  /*16de0*/  LDL R24, [R1+0x178] ;  /* 0x0001780001187983 */ /* 0x000ee20000100800 */
[----:B------:R-:W4:Y:S02]  /*16df0*/  LDCU.64 UR12, c[0x0][0x460] ;  /* 0x00008c00ff0c77ac */ /* 0x000f240008000a00 */
[----:B----4-:R-:W-:-:S04]  /*16e00*/  UISETP.NE.U32.AND UP0, UPT, UR12, URZ, UPT ;  /* 0x000000ff0c00728c */ /* 0x010fc8000bf05070 */
[----:B------:R-:W-:-:S06]  /*16e10*/  UISETP.NE.AND.EX UP0, UPT, UR13, URZ, UPT, UP0 ;  /* 0x000000ff0d00728c */ /* 0x000fcc000bf05300 */
[----:B------:R-:W-:-:S05]  /*16e20*/  PLOP3.LUT P0, PT, PT, PT, UP0, 0x80, 0x8 ;  /* 0x000000000008781c */ /* 0x000fca0003f0f008 */
[----:B------:R-:W4:Y:S01]  /*16e30*/  @UP0 LDCU UR5, c[0x0][0x3f8] ;  /* 0x00007f00ff0507ac */ /* 0x000f220008000800 */
[----:B------:R-:W1:Y:S01]  /*16e40*/  @UP0 LDCU.64 UR12, c[0x0][0x458] ;  /* 0x00008b00ff0c07ac */ /* 0x000e620008000a00 */
[----:B----4-:R-:W-:Y:S01]  /*16e50*/  @UP0 UIMAD UR5, UR39, UR5, UR14 ;  /* 0x00000005270502a4 */ /* 0x010fe2000f8e020e */
[----:B-1----:R-:W-:Y:S01]  /*16e60*/  MOV R17, UR13 ;  /* 0x0000000d00117c02 */ /* 0x002fe20008000f00 */
[----:B------:R-:W-:-:S04]  /*16e70*/  IMAD.U32 R16, RZ, RZ, UR12 ;  /* 0x0000000cff107e24 */ /* 0x000fc8000f8e00ff */
[----:B------:R-:W-:-:S04]  /*16e80*/  IMAD.U32 R25, RZ, RZ, UR5 ;  /* 0x00000005ff197e24 */ /* 0x000fc8000f8e00ff */
[----:B------:R-:W-:-:S04]  /*16e90*/  @P0 IMAD R25, R25, 0x60, R18 ;  /* 0x0000006019190824 */ /* 0x000fc800078e0212 */
[----:B------:R-:W-:Y:S01]  /*16ea0*/  @P0 IMAD.WIDE R16, R25, 0x4, R16 ;  /* 0x0000000419100825 */ /* 0x000fe200078e0210 */
[----:B---3--:R-:W-:-:S04]  /*16eb0*/  R2UR UR9, R24 ;  /* 0x00000000180972ca */ /* 0x008fc800000e0000 */
[----:B------:R-:W3:Y:S01]  /*16ec0*/  @P0 LDG.E.128 R24, desc[UR36][R16.64] ;  /* 0x0000002410180981 */ /* 0x000ee2000c1e1d00 */
[----:B-----5:R-:W-:Y:S01]  /*16ed0*/  FADD.FTZ R20, R20, R4 ;  /* 0x0000000414147221 */ /* 0x020fe20000010000 */
[----:B------:R-:W-:Y:S01]  /*16ee0*/  FADD.FTZ R21, R21, R5 ;  /* 0x0000000515157221 */ /* 0x000fe20000010000 */
[----:B------:R-:W-:Y:S01]  /*16ef0*/  FADD.FTZ R22, R22, R6 ;  /* 0x0000000616167221 */ /* 0x000fe20000010000 */
[----:B------:R-:W-:-:S05]  /*16f00*/  FADD.FTZ R23, R23, R7 ;  /* 0x0000000717177221 */ /* 0x000fca0000010000 */
[----:B------:R-:W-:-:S06]  /*16f10*/  UIMAD UR5, UR9, 0x60, URZ ;  /* 0x00000060090578a4 */ /* 0x000fcc000f8e02ff */
[----:B------:R-:W-:-:S04]  /*16f20*/  IMAD.U32 R29, RZ, RZ, UR5 ;  /* 0x00000005ff1d7e24 */ /* 0x000fc8000f8e00ff */
[----:B------:R-:W-:-:S04]  /*16f30*/  IMAD.WIDE R10, R29, 0x4, R10 ;  /* 0x000000041d0a7825 */ /* 0x000fc800078e020a */
[----:B---3--:R-:W-:Y:S01]  /*16f40*/  @P0 FMUL.FTZ R20, R20, R24 ;  /* 0x0000001814140220 */ /* 0x008fe20000410000 */
[----:B------:R-:W-:Y:S01]  /*16f50*/  @P0 FMUL.FTZ R21, R21, R25 ;  /* 0x0000001915150220 */ /* 0x000fe20000410000 */
[----:B------:R-:W-:Y:S01]  /*16f60*/  @P0 FMUL.FTZ R22, R22, R26 ;  /* 0x0000001a16160220 */ /* 0x000fe20000410000 */
[----:B------:R-:W-:-:S05]  /*16f70*/  @P0 FMUL.FTZ R23, R23, R27 ;  /* 0x0000001b17170220 */ /* 0x000fca0000410000 */
[----:B------:R3:W-:Y:S02]  /*16f80*/  STG.E.128 desc[UR36][R10.64], R20 ;  /* 0x000000140a007986 */ /* 0x0007e4000c101d24 */
.L_x_1192:
[C---:B0----5:R-:W-:Y:S01]  /*16f90*/  FFMA.FTZ R12, R19.reuse, R20, R12 ;  /* 0x00000014130c7223 */ /* 0x061fe2000001000c */
[C---:B------:R-:W-:Y:S01]  /*16fa0*/  FFMA.FTZ R13, R19.reuse, R21, R13 ;  /* 0x00000015130d7223 */ /* 0x040fe2000001000d */
[C---:B------:R-:W-:Y:S01]  /*16fb0*/  FFMA.FTZ R14, R19.reuse, R22, R14 ;  /* 0x00000016130e7223 */ /* 0x040fe2000001000e */
[----:B------:R-:W-:-:S07]  /*16fc0*/  FFMA.FTZ R15, R19, R23, R15 ;  /* 0x00000017130f7223 */ /* 0x000fce000001000f */
.L_x_1169:
[----:B0---4-:R-:W-:Y:S05]  /*16fd0*/  BSYNC.RECONVERGENT B0 ;  /* 0x0000000000007941 */ /* 0x011fea0003800200 */
.L_x_1168:
[----:B------:R-:W-:Y:S01]  /*16fe0*/  BAR.SYNC.DEFER_BLOCKING 0x0 ;  /* 0x0000000000007b1d */ /* 0x000fe20000010000 */
[----:B------:R-:W-:-:S13]  /*16ff0*/  ISETP.GT.U32.AND P0, PT, R18, 0x5f, PT ;  /* 0x0000005f1200780c */ /* 0x000fda0003f04070 */
[----:B------:R-:W-:Y:S05]  /*17000*/  @P0 EXIT ;  /* 0x000000000000094d */ /* 0x000fea0003800000 */
[----:B------:R-:W0:Y:S01]  /*17010*/  S2UR UR5, SR_CgaCtaId ;  /* 0x00000000000579c3 */ /* 0x000e220000008800 */
[----:B------:R-:W-:Y:S01]  /*17020*/  UMOV UR4, 0x400 ;  /* 0x0000040000047882 */ /* 0x000fe20000000000 */
[----:B------:R-:W-:Y:S01]  /*17030*/  LOP3.LUT R0, R3, 0x380, RZ, 0xc0, !PT ;  /* 0x0000038003007812 */ /* 0x000fe200078ec0ff */
[----:B------:R-:W-:Y:S01]  /*17040*/  UIADD3 UR4, UPT, UPT, UR4, 0x440, URZ ;  /* 0x0000044004047890 */ /* 0x000fe2000fffe0ff */
[----:B------:R-:W-:Y:S01]  /*17050*/  IMAD R9, R9, 0x60, R18 ;  /* 0x0000006009097824 */ /* 0x000fe200078e0212 */
[C---:B------:R-:W-:Y:S02]  /*17060*/  ISETP.GT.U32.AND P1, PT, R3.reuse, 0x7f, PT ;  /* 0x0000007f0300780c */ /* 0x040fe40003f24070 */
[----:B------:R-:W-:Y:S02]  /*17070*/  ISETP.NE.AND P0, PT, R0, 0x80, PT ;  /* 0x000000800000780c */ /* 0x000fe40003f05270 */
[C---:B------:R-:W-:Y:S02]  /*17080*/  LOP3.LUT R0, R3.reuse, 0x3c0, RZ, 0xc0, !PT ;  /* 0x000003c003007812 */ /* 0x040fe400078ec0ff */
[----:B------:R-:W-:Y:S01]  /*17090*/  ISETP.GT.U32.AND P2, PT, R3, 0x3f, PT ;  /* 0x0000003f0300780c */ /* 0x000fe20003f44070 */
[----:B0-----:R-:W-:-:S06]  /*170a0*/  ULEA UR4, UR5, UR4, 0x18 ;  /* 0x0000000405047291 */ /* 0x001fcc000f8ec0ff */
[----:B------:R-:W-:-:S05]  /*170b0*/  LEA R9, R9, UR4, 0x2 ;  /* 0x0000000409097c11 */ /* 0x000fca000f8e10ff */
[----:B------:R-:W-:Y:S01]  /*170c0*/  @!P0 STS.128 [R9+-0x600], R12 ;  /* 0xfffa000c09008388 */ /* 0x000fe20000000c00 */
[----:B------:R-:W-:Y:S01]  /*170d0*/  BAR.SYNC.DEFER_BLOCKING 0x0 ;  /* 0x0000000000007b1d */ /* 0x000fe20000010000 */
[----:B------:R-:W-:Y:S02]  /*170e0*/  ISETP.NE.AND P0, PT, R0, 0x40, PT ;  /* 0x000000400000780c */ /* 0x000fe40003f05270 */
[----:B------:R-:W-:-:S03]  /*170f0*/  LOP3.LUT R0, R3, 0x3e0, RZ, 0xc0, !PT ;  /* 0x000003e003007812 */ /* 0x000fc600078ec0ff */
[----:B------:R-:W0:Y:S02]  /*17100*/  @!P1 LDS.128 R4, [R9] ;  /* 0x0000000009049984 */ /* 0x000e240000000c00 */
[----:B0-----:R-:W-:Y:S01]  /*17110*/  @!P1 FADD.FTZ R12, R12, R4 ;  /* 0x000000040c0c9221 */ /* 0x001fe20000010000 */
[----:B------:R-:W-:Y:S01]  /*17120*/  @!P1 FADD.FTZ R13, R13, R5 ;  /* 0x000000050d0d9221 */ /* 0x000fe20000010000 */
[----:B------:R-:W-:Y:S01]  /*17130*/  @!P1 FADD.FTZ R14, R14, R6 ;  /* 0x000000060e0e9221 */ /* 0x000fe20000010000 */
[----:B------:R-:W-:Y:S01]  /*17140*/  @!P1 FADD.FTZ R15, R15, R7 ;  /* 0x000000070f0f9221 */ /* 0x000fe20000010000 */
[----:B------:R-:W-:Y:S01]  /*17150*/  BAR.SYNC.DEFER_BLOCKING 0x0 ;  /* 0x0000000000007b1d */ /* 0x000fe20000010000 */
[----:B------:R-:W-:-:S05]  /*17160*/  ISETP.GT.U32.AND P1, PT, R3, 0x1f, PT ;  /* 0x0000001f0300780c */ /* 0x000fca0003f24070 */
[----:B------:R-:W-:Y:S02]  /*17170*/  @!P0 STS.128 [R9+-0x300], R12 ;  /* 0xfffd000c09008388 */ /* 0x000fe40000000c00 */
[----:B------:R-:W-:Y:S01]  /*17180*/  BAR.SYNC.DEFER_BLOCKING 0x0 ;  /* 0x0000000000007b1d */ /* 0x000fe20000010000 */
[----:B------:R-:W-:-:S05]  /*17190*/  ISETP.NE.AND P0, PT, R0, 0x20, PT ;  /* 0x000000200000780c */ /* 0x000fca0003f05270 */
[----:B------:R-:W0:Y:S02]  /*171a0*/  @!P2 LDS.128 R4, [R9] ;  /* 0x000000000904a984 */ /* 0x000e240000000c00 */
[----:B0-----:R-:W-:Y:S01]  /*171b0*/  @!P2 FADD.FTZ R12, R12, R4 ;  /* 0x000000040c0ca221 */ /* 0x001fe20000010000 */
[----:B------:R-:W-:Y:S01]  /*171c0*/  @!P2 FADD.FTZ R13, R13, R5 ;  /* 0x000000050d0da221 */ /* 0x000fe20000010000 */
[----:B------:R-:W-:Y:S01]  /*171d0*/  @!P2 FADD.FTZ R14, R14, R6 ;  /* 0x000000060e0ea221 */ /* 0x000fe20000010000 */
[----:B------:R-:W-:Y:S01]  /*171e0*/  @!P2 FADD.FTZ R15, R15, R7 ;  /* 0x000000070f0fa221 */ /* 0x000fe20000010000 */
[----:B------:R-:W-:Y:S06]  /*171f0*/  BAR.SYNC.DEFER_BLOCKING 0x0 ;  /* 0x0000000000007b1d */ /* 0x000fec0000010000 */
[----:B------:R0:W-:Y:S02]  /*17200*/  @!P0 STS.128 [R9+-0x180], R12 ;  /* 0xfffe800c09008388 */ /* 0x0001e40000000c00 */
[----:B------:R-:W-:Y:S06]  /*17210*/  BAR.SYNC.DEFER_BLOCKING 0x0 ;  /* 0x0000000000007b1d */ /* 0x000fec0000010000 */
[----:B------:R0:W4:Y:S02]  /*17220*/  @!P1 LDS.128 R4, [R9] ;  /* 0x0000000009049984 */ /* 0x0001240000000c00 */
[----:B------:R-:W-:Y:S06]  /*17230*/  BAR.SYNC.DEFER_BLOCKING 0x0 ;  /* 0x0000000000007b1d */ /* 0x000fec0000010000 */
[----:B------:R-:W-:Y:S05]  /*17240*/  @P1 EXIT ;  /* 0x000000000000194d */ /* 0x000fea0003800000 */
[----:B------:R-:W5:Y:S01]  /*17250*/  LDCU UR4, c[0x0][0x478] ;  /* 0x00008f00ff0477ac */ /* 0x000f620008000800 */
[----:B0---4-:R-:W-:Y:S01]  /*17260*/  @!P1 FADD.FTZ R12, R12, R4 ;  /* 0x000000040c0c9221 */ /* 0x011fe20000010000 */
[----:B------:R-:W-:Y:S01]  /*17270*/  @!P1 FADD.FTZ R13, R13, R5 ;  /* 0x000000050d0d9221 */ /* 0x000fe20000010000 */
[----:B------:R-:W-:Y:S01]  /*17280*/  @!P1 FADD.FTZ R14, R14, R6 ;  /* 0x000000060e0e9221 */ /* 0x000fe20000010000 */
[----:B------:R-:W-:Y:S01]  /*17290*/  @!P1 FADD.FTZ R15, R15, R7 ;  /* 0x000000070f0f9221 */ /* 0x000fe20000010000 */
[----:B-----5:R-:W-:-:S09]  /*172a0*/  UISETP.NE.AND UP0, UPT, UR4, 0x2, UPT ;  /* 0x000000020400788c */ /* 0x020fd2000bf05270 */
[----:B------:R-:W-:Y:S05]  /*172b0*/  BRA.U UP0, `(.L_x_1193) ;  /* 0x00000001007c7547 */ /* 0x000fea000b800000 */
[----:B------:R-:W0:Y:S01]  /*172c0*/  LDC.64 R2, c[0x0][0x470] ;  /* 0x00011c00ff027b82 */ /* 0x000e220000000a00 */
[----:B------:R-:W4:Y:S01]  /*172d0*/  LDCU.64 UR4, c[0x0][0x380] ;  /* 0x00007000ff0477ac */ /* 0x000f220008000a00 */
[----:B0-----:R-:W5:Y:S01]  /*172e0*/  LDG.E R2, desc[UR36][R2.64] ;  /* 0x0000002402027981 */ /* 0x001f62000c1e1900 */
[----:B------:R-:W-:Y:S02]  /*172f0*/  VIADD R18, R18, UR6 ;  /* 0x0000000612127c36 */ /* 0x000fe40008000000 */
[C---:B-----5:R-:W-:Y:S01]  /*17300*/  FMUL.FTZ R14, R2.reuse, R14 ;  /* 0x0000000e020e7220 */ /* 0x060fe20000410000 */
[C---:B------:R-:W-:Y:S01]  /*17310*/  FMUL.FTZ R15, R2.reuse, R15 ;  /* 0x0000000f020f7220 */ /* 0x040fe20000410000 */
[C---:B------:R-:W-:Y:S01]  /*17320*/  FMUL.FTZ R13, R2.reuse, R13 ;  /* 0x0000000d020d7220 */ /* 0x040fe20000410000 */
[----:B------:R-:W-:-:S03]  /*17330*/  FMUL.FTZ R12, R2, R12 ;  /* 0x0000000c020c7220 */ /* 0x000fc60000410000 */
[----:B------:R-:W0:Y:S08]  /*17340*/  F2I.S8.NTZ R14, R14 ;  /* 0x0000000e000e7305 */ /* 0x000e300000202100 */
[----:B------:R-:W5:Y:S01]  /*17350*/  F2I.S8.NTZ R15, R15 ;  /* 0x0000000f000f7305 */ /* 0x000f620000202100 */
[----:B0-----:R-:W-:-:S07]  /*17360*/  PRMT R0, R14, 0x8880, RZ ;  /* 0x000088800e007816 */ /* 0x001fce00000000ff */
[----:B------:R-:W0:Y:S01]  /*17370*/  F2I.S8.NTZ R13, R13 ;  /* 0x0000000d000d7305 */ /* 0x000e220000202100 */
[----:B------:R-:W-:Y:S02]  /*17380*/  PRMT R0, R0, 0x7710, RZ ;  /* 0x0000771000007816 */ /* 0x000fe400000000ff */
[----:B-----5:R-:W-:-:S05]  /*17390*/  PRMT R3, R15, 0x8880, RZ ;  /* 0x000088800f037816 */ /* 0x020fca00000000ff */
[----:B------:R-:W5:Y:S01]  /*173a0*/  F2I.S8.NTZ R12, R12 ;  /* 0x0000000c000c7305 */ /* 0x000f620000202100 */
[----:B------:R-:W-:Y:S01]  /*173b0*/  IMAD.U32 R2, R0, 0x10000, RZ ;  /* 0x0001000000027824 */ /* 0x000fe200078e00ff */
[----:B------:R-:W-:-:S04]  /*173c0*/  PRMT R0, R3, 0x7710, RZ ;  /* 0x0000771003007816 */ /* 0x000fc800000000ff */
[----:B------:R-:W-:Y:S02]  /*173d0*/  LOP3.LUT R3, R2, 0xff0000, RZ, 0xc0, !PT ;  /* 0x00ff000002037812 */ /* 0x000fe400078ec0ff */
[----:B0-----:R-:W-:-:S03]  /*173e0*/  PRMT R13, R13, 0x8880, RZ ;  /* 0x000088800d0d7816 */ /* 0x001fc600000000ff */
[----:B------:R-:W-:Y:S01]  /*173f0*/  IMAD R3, R0, 0x1000000, R3 ;  /* 0x0100000000037824 */ /* 0x000fe200078e0203 */
[----:B------:R-:W-:Y:S02]  /*17400*/  PRMT R2, R13, 0x7710, RZ ;  /* 0x000077100d027816 */ /* 0x000fe400000000ff */
[----:B-----5:R-:W-:-:S04]  /*17410*/  PRMT R4, R12, 0x8880, RZ ;  /* 0x000088800c047816 */ /* 0x020fc800000000ff */
[----:B------:R-:W-:Y:S02]  /*17420*/  PRMT R0, R4, 0x7710, RZ ;  /* 0x0000771004007816 */ /* 0x000fe400000000ff */
[----:B------:R-:W-:Y:S02]  /*17430*/  LOP3.LUT R4, R2, 0xff, RZ, 0xc0, !PT ;  /* 0x000000ff02047812 */ /* 0x000fe400078ec0ff */
[----:B------:R-:W-:Y:S02]  /*17440*/  LOP3.LUT R5, R0, 0xff, RZ, 0xc0, !PT ;  /* 0x000000ff00057812 */ /* 0x000fe400078ec0ff */
[----:B------:R-:W-:Y:S02]  /*17450*/  LEA R4, R4, R3, 0x8 ;  /* 0x0000000304047211 */ /* 0x000fe400078e40ff */
[----:B----4-:R-:W-:-:S03]  /*17460*/  IADD3 R2, P0, PT, R18, UR4, RZ ;  /* 0x0000000412027c10 */ /* 0x010fc6000ff1e0ff */
[----:B------:R-:W-:Y:S01]  /*17470*/  IMAD.IADD R5, R4, 0x1, R5 ;  /* 0x0000000104057824 */ /* 0x000fe200078e0205 */
[----:B------:R-:W-:-:S05]  /*17480*/  LEA.HI.X.SX32 R3, R18, UR5, 0x1, P0 ;  /* 0x0000000512037c11 */ /* 0x000fca00080f0eff */
[----:B------:R-:W-:Y:S01]  /*17490*/  STG.E desc[UR36][R2.64], R5 ;  /* 0x0000000502007986 */ /* 0x000fe2000c101924 */
[----:B------:R-:W-:Y:S05]  /*174a0*/  EXIT ;  /* 0x000000000000794d */ /* 0x000fea0003800000 */
.L_x_1193:
[----:B------:R-:W0:Y:S01]  /*174b0*/  LDC.64 R2, c[0x0][0x380] ;  /* 0x0000e000ff027b82 */ /* 0x000e220000000a00 */
[----:B------:R-:W-:-:S04]  /*174c0*/  VIADD R5, R18, UR6 ;  /* 0x0000000612057c36 */ /* 0x000fc80008000000 */
[----:B0-----:R-:W-:-:S05]  /*174d0*/  IMAD.WIDE R2, R5, 0x4, R2 ;  /* 0x0000000405027825 */ /* 0x001fca00078e0202 */
[----:B------:R-:W-:Y:S01]  /*174e0*/  STG.E.128 desc[UR36][R2.64], R12 ;  /* 0x0000000c02007986 */ /* 0x000fe2000c101d24 */
[----:B------:R-:W-:Y:S05]  /*174f0*/  EXIT ;  /* 0x000000000000794d */ /* 0x000fea0003800000 */
.L_x_931:
[----:B------:R-:W-:Y:S01]  /*17500*/  IMAD.MOV.U32 R12, RZ, RZ, 0x10 ;  /* 0x00000010ff0c7424 */ /* 0x000fe200078e00ff */
[----:B------:R-:W-:Y:S01]  /*17510*/  MOV R15, 0xffffffff ;  /* 0xffffffff000f7802 */ /* 0x000fe20000000f00 */
[----:B------:R-:W-:-:S07]  /*17520*/  IMAD.MOV.U32 R11, RZ, RZ, 0x1f ;  /* 0x0000001fff0b7424 */ /* 0x000fce00078e00ff */
[----:B01----:R-:W-:Y:S05]  /*17530*/  WARPSYNC.COLLECTIVE R15, `(.L_x_1194) ;  /* 0x000000000f087348 */ /* 0x003fea0003c00000 */
[----:B------:R2:W3:Y:S02]  /*17540*/  SHFL.BFLY P6, R14, R13, R12, R11 ;  /* 0x0c00000c0d0e7389 */ /* 0x0004e400000c000b */
[----:B0123--:R-:W-:Y:S05]  /*17550*/  ENDCOLLECTIVE ;  /* 0x000000000000791b */ /* 0x00ffea0003800000 */
.L_x_1194:
[----:B------:R-:W-:Y:S02]  /*17560*/  IMAD.MOV.U32 R12, RZ, RZ, 0x8 ;  /* 0x00000008ff0c7424 */ /* 0x000fe400078e00ff */
[----:B------:R-:W-:-:S04]  /*17570*/  FADD.FTZ R0, R13, R14 ;  /* 0x0000000e0d007221 */ /* 0x000fc80000010000 */
[----:B------:R-:W-:-:S07]  /*17580*/  IMAD.MOV.U32 R13, RZ, RZ, R0 ;  /* 0x000000ffff0d7224 */ /* 0x000fce00078e0000 */
[----:B------:R-:W-:Y:S05]  /*17590*/  WARPSYNC.COLLECTIVE R15, `(.L_x_1195) ;  /* 0x000000000f087348 */ /* 0x000fea0003c00000 */
[----:B------:R0:W1:Y:S02]  /*175a0*/  SHFL.BFLY P6, R14, R13, R12, R11 ;  /* 0x0c00000c0d0e7389 */ /* 0x00006400000c000b */
[----:B01----:R-:W-:Y:S05]  /*175b0*/  ENDCOLLECTIVE ;  /* 0x000000000000791b */ /* 0x003fea0003800000 */
.L_x_1195:
[----:B------:R-:W-:Y:S02]  /*175c0*/  IMAD.MOV.U32 R12, RZ, RZ, 0x4 ;  /* 0x00000004ff0c7424 */ /* 0x000fe400078e00ff */
[----:B------:R-:W-:-:S04]  /*175d0*/  FADD.FTZ R3, R0, R14 ;  /* 0x0000000e00037221 */ /* 0x000fc80000010000 */
[----:B------:R-:W-:-:S07]  /*175e0*/  IMAD.MOV.U32 R13, RZ, RZ, R3 ;  /* 0x000000ffff0d7224 */ /* 0x000fce00078e0003 */
[----:B------:R-:W-:Y:S05]  /*175f0*/  WARPSYNC.COLLECTIVE R15, `(.L_x_1196) ;  /* 0x000000000f087348 */ /* 0x000fea0003c00000 */
[----:B------:R0:W1:Y:S02]  /*17600*/  SHFL.BFLY P6, R14, R13, R12, R11 ;  /* 0x0c00000c0d0e7389 */ /* 0x00006400000c000b */
[----:B01----:R-:W-:Y:S05]  /*17610*/  ENDCOLLECTIVE ;  /* 0x000000000000791b */ /* 0x003fea0003800000 */
.L_x_1196:
[----:B------:R-:W-:Y:S02]  /*17620*/  IMAD.MOV.U32 R12, RZ, RZ, 0x2 ;  /* 0x00000002ff0c7424 */ /* 0x000fe400078e00ff */
[----:B------:R-:W-:-:S05]  /*17630*/  FADD.FTZ R4, R3, R14 ;  /* 0x0000000e03047221 */ /* 0x000fca0000010000 */
[----:B------:R-:W-:-:S07]  /*17640*/  MOV R13, R4 ;  /* 0x00000004000d7202 */ /* 0x000fce0000000f00 */
[----:B------:R-:W-:Y:S05]  /*17650*/  WARPSYNC.COLLECTIVE R15, `(.L_x_1197) ;  /* 0x000000000f087348 */ /* 0x000fea0003c00000 */
[----:B------:R0:W1:Y:S02]  /*17660*/  SHFL.BFLY P6, R14, R13, R12, R11 ;  /* 0x0c00000c0d0e7389 */ /* 0x00006400000c000b */
[----:B01----:R-:W-:Y:S05]  /*17670*/  ENDCOLLECTIVE ;  /* 0x000000000000791b */ /* 0x003fea0003800000 */
.L_x_1197:
[----:B------:R-:W-:Y:S02]  /*17680*/  IMAD.MOV.U32 R12, RZ, RZ, 0x1 ;  /* 0x00000001ff0c7424 */ /* 0x000fe400078e00ff */
[----:B------:R-:W-:-:S04]  /*17690*/  FADD.FTZ R5, R4, R14 ;  /* 0x0000000e04057221 */ /* 0x000fc80000010000 */
[----:B------:R-:W-:-:S07]  /*176a0*/  IMAD.MOV.U32 R13, RZ, RZ, R5 ;  /* 0x000000ffff0d7224 */ /* 0x000fce00078e0005 */
[----:B------:R-:W-:Y:S05]  /*176b0*/  WARPSYNC.COLLECTIVE R15, `(.L_x_1198) ;  /* 0x000000000f087348 */ /* 0x000fea0003c00000 */
[----:B------:R0:W1:Y:S02]  /*176c0*/  SHFL.BFLY P6, R14, R13, R12, R11 ;  /* 0x0c00000c0d0e7389 */ /* 0x00006400000c000b */
[----:B01----:R-:W-:Y:S05]  /*176d0*/  ENDCOLLECTIVE ;  /* 0x000000000000791b */ /* 0x003fea0003800000 */
.L_x_1198:
[----:B------:R-:W-:Y:S05]  /*176e0*/  BRA `(.L_x_1199) ;  /* 0xfffffea800747947 */ /* 0x000fea000383ffff */
.L_x_1200:
        /* <DEDUP_REMOVED lines=9> */
.L_x_4059:


//--------------------- .text._ZN4mmha33masked_multihead_attention_kernelIfLi96ELi128ELi2ELi32ELi128ELb1ELb1EEEv26Multihead_attention_paramsIT_XT5_EE --------------------------
	.section	.text._ZN4mmha33masked_multihead_attention_kernelIfLi96ELi128ELi2ELi32ELi128ELb1ELb1EEEv26Multihead_attention_paramsIT_XT5_EE,"ax",@progbits
	.align	128
        .global         _ZN4mmha33masked_multihead_attention_kernelIfLi96ELi128ELi2ELi32ELi128ELb1ELb1EEEv26Multihead_attention_paramsIT_XT5_EE
        .type           _ZN4mmha33masked_multihead_attention_kernelIfLi96ELi128ELi2ELi32ELi128ELb1ELb1EEEv26Multihead_attention_paramsIT_XT5_EE,@function
        .size           _ZN4mmha33masked_multihead_attention_kernelIfLi96ELi128ELi2ELi32ELi128ELb1ELb1EEEv26Multihead_attention_paramsIT_XT5_EE,(.L_x_4060 - _ZN4mmha33masked_multihead_attention_kernelIfLi96ELi128ELi2ELi32ELi128ELb1ELb1EEEv26Multihead_attention_paramsIT_XT5_EE)
        .other          _ZN4mmha33masked_multihead_attention_kernelIfLi96ELi128ELi2ELi32ELi128ELb1ELb1EEEv26Multihead_attention_paramsIT_XT5_EE,@"STO_CUDA_ENTRY STV_DEFAULT"
_ZN4mmha33masked_multihead_attention_kernelIfLi96ELi128ELi2ELi32ELi128ELb1ELb1EEEv26Multihead_attention_paramsIT_XT5_EE:
.text._ZN4mmha33masked_multihead_attention_kernelIfLi96ELi128ELi2ELi32ELi128ELb1ELb1EEEv26Multihead_attention_paramsIT_XT5_EE:
[----:B------:R-:W0:Y:S01]  /*0000*/  LDC R1, c[0x0][0x37c] ;  /* 0x0000df00ff017b82 */ /* 0x000e220000000800 */
[----:B------:R-:W1:Y:S01]  /*0010*/  LDCU.64 UR4, c[0x0][0x490] ;  /* 0x00009200ff0477ac */ /* 0x000e620008000a00 */
[----:B------:R-:W2:Y:S01]  /*0020*/  S2R R25, SR_CTAID.Y ;  /* 0x0000000000197919 */ /* 0x000ea20000002600 */
[----:B------:R-:W3:Y:S01]  /*0030*/  LDCU.64 UR36, c[0x0][0x358] ;  /* 0x00006b00ff2477ac */ /* 0x000ee20008000a00 */
[----:B-1----:R-:W-:-:S04]  /*0040*/  UISETP.NE.U32.AND UP0, UPT, UR4, URZ, UPT ;  /* 0x000000ff0400728c */ /* 0x002fc8000bf05070 */
[----:B------:R-:W-:-:S09]  /*0050*/  UISETP.NE.AND.EX UP0, UPT, UR5, URZ, UPT, UP0 ;  /* 0x000000ff0500728c */ /* 0x000fd2000bf05300 */
[----:B---3--:R-:W-:Y:S05]  /*0060*/  BRA.U !UP0, `(.L_x_1201) ;  /* 0x0000000108147547 */ /* 0x008fea000b800000 */
[----:B--2---:R-:W-:-:S05]  /*0070*/  IADD3 R2, P0, PT, R25, UR4, RZ ;  /* 0x0000000419027c10 */ /* 0x004fca000ff1e0ff */
[----:B------:R-:W-:-:S05]  /*0080*/  IMAD.X R3, RZ, RZ, UR5, P0 ;  /* 0x00000005ff037e24 */ /* 0x000fca00080e06ff */
[----:B------:R-:W2:Y:S02]  /*0090*/  LDG.E.U8 R2, desc[UR36][R2.64] ;  /* 0x0000002402027981 */ /* 0x000ea4000c1e1100 */
[----:B--2---:R-:W-:-:S13]  /*00a0*/  ISETP.NE.AND P0, PT, R2, 0x1, PT ;  /* 0x000000010200780c */ /* 0x004fda0003f05270 */
[----:B------:R-:W-:Y:S05]  /*00b0*/  @!P0 EXIT ;  /* 0x000000000000894d */ /* 0x000fea0003800000 */
.L_x_1201:
[----:B------:R-:W1:Y:S08]  /*00c0*/  LDC R8, c[0x0][0x3f0] ;  /* 0x0000fc00ff087b82 */ /* 0x000e700000000800 */
[----:B------:R-:W3:Y:S08]  /*00d0*/  LDC.64 R10, c[0x0][0x460] ;  /* 0x00011800ff0a7b82 */ /* 0x000ef00000000a00 */
[----:B------:R-:W4:Y:S01]  /*00e0*/  LDC R21, c[0x0][0x40c] ;  /* 0x00010300ff157b82 */ /* 0x000f220000000800 */
[----:B-1----:R-:W-:Y:S01]  /*00f0*/  IABS R5, R8 ;  /* 0x0000000800057213 */ /* 0x002fe20000000000 */
[----:B------:R-:W1:Y:S06]  /*0100*/  S2R R18, SR_TID.X ;  /* 0x0000000000127919 */ /* 0x000e6c0000002100 */
[----:B------:R-:W0:Y:S01]  /*0110*/  LDC R14, c[0x0][0x3f8] ;  /* 0x0000fe00ff0e7b82 */ /* 0x000e220000000800 */
[----:B------:R-:W2:Y:S01]  /*0120*/  I2F.RP R0, R5 ;  /* 0x0000000500007306 */ /* 0x000ea20000209400 */
[----:B---3--:R-:W-:-:S04]  /*0130*/  ISETP.NE.U32.AND P0, PT, R10, RZ, PT ;  /* 0x000000ff0a00720c */ /* 0x008fc80003f05070 */
[----:B------:R-:W-:-:S04]  /*0140*/  ISETP.NE.AND.EX P0, PT, R11, RZ, PT, P0 ;  /* 0x000000ff0b00720c */ /* 0x000fc80003f05300 */
[----:B----4-:R-:W-:Y:S01]  /*0150*/  ISETP.EQ.AND P3, PT, R21, RZ, P0 ;  /* 0x000000ff1500720c */ /* 0x010fe20000762270 */
[----:B--2---:R-:W2:Y:S01]  /*0160*/  MUFU.RCP R0, R0 ;  /* 0x0000000000007308 */ /* 0x004ea20000001000 */
[----:B------:R-:W0:Y:S01]  /*0170*/  S2R R17, SR_CTAID.X ;  /* 0x0000000000117919 */ /* 0x000e220000002500 */
[----:B------:R-:W-:Y:S01]  /*0180*/  BSSY.RECONVERGENT B0, `(.L_x_1202) ;  /* 0x000003c000007945 */ /* 0x000fe20003800200 */
[----:B------:R-:W-:Y:S01]  /*0190*/  P2R R30, PR, RZ, 0x8 ;  /* 0x00000008ff1e7803 */ /* 0x000fe20000000000 */
[----:B--2---:R-:W-:-:S04]  /*01a0*/  VIADD R2, R0, 0xffffffe ;  /* 0x0ffffffe00027836 */ /* 0x004fc80000000000 */
[----:B------:R2:W3:Y:S02]  /*01b0*/  F2I.FTZ.U32.TRUNC.NTZ R3, R2 ;  /* 0x0000000200037305 */ /* 0x0004e4000021f000 */
[----:B--2---:R-:W-:Y:S02]  /*01c0*/  HFMA2 R2, -RZ, RZ, 0, 0 ;  /* 0x00000000ff027431 */ /* 0x004fe400000001ff */
[----:B---3--:R-:W-:-:S04]  /*01d0*/  IMAD.MOV R4, RZ, RZ, -R3 ;  /* 0x000000ffff047224 */ /* 0x008fc800078e0a03 */
[----:B------:R-:W-:Y:S01]  /*01e0*/  IMAD R7, R4, R5, RZ ;  /* 0x0000000504077224 */ /* 0x000fe200078e02ff */
[----:B------:R-:W-:-:S03]  /*01f0*/  IABS R4, R25 ;  /* 0x0000001900047213 */ /* 0x000fc60000000000 */
[----:B------:R-:W-:Y:S02]  /*0200*/  IMAD.HI.U32 R3, R3, R7, R2 ;  /* 0x0000000703037227 */ /* 0x000fe400078e0002 */
[----:B------:R-:W2:Y:S04]  /*0210*/  @P3 LDC.64 R6, c[0x0][0x460] ;  /* 0x00011800ff063b82 */ /* 0x000ea80000000a00 */
[----:B------:R-:W-:-:S04]  /*0220*/  IMAD.HI.U32 R3, R3, R4, RZ ;  /* 0x0000000403037227 */ /* 0x000fc800078e00ff */
[----:B------:R-:W-:-:S04]  /*0230*/  IMAD.MOV R0, RZ, RZ, -R3 ;  /* 0x000000ffff007224 */ /* 0x000fc800078e0a03 */
[----:B------:R-:W-:-:S05]  /*0240*/  IMAD R0, R5, R0, R4 ;  /* 0x0000000005007224 */ /* 0x000fca00078e0204 */
[----:B------:R-:W-:-:S13]  /*0250*/  ISETP.GT.U32.AND P1, PT, R5, R0, PT ;  /* 0x000000000500720c */ /* 0x000fda0003f24070 */
[----:B------:R-:W-:Y:S02]  /*0260*/  @!P1 IMAD.IADD R0, R0, 0x1, -R5 ;  /* 0x0000000100009824 */ /* 0x000fe400078e0a05 */
[----:B------:R-:W-:Y:S01]  /*0270*/  @!P1 VIADD R3, R3, 0x1 ;  /* 0x0000000103039836 */ /* 0x000fe20000000000 */
[----:B------:R-:W-:Y:S02]  /*0280*/  ISETP.NE.AND P1, PT, R8, RZ, PT ;  /* 0x000000ff0800720c */ /* 0x000fe40003f25270 */
[----:B------:R-:W-:Y:S02]  /*0290*/  ISETP.GE.U32.AND P0, PT, R0, R5, PT ;  /* 0x000000050000720c */ /* 0x000fe40003f06070 */
[----:B------:R-:W3:Y:S01]  /*02a0*/  LDC.64 R4, c[0x0][0x498] ;  /* 0x00012600ff047b82 */ /* 0x000ee20000000a00 */
[----:B------:R-:W-:-:S04]  /*02b0*/  LOP3.LUT R0, R25, R8, RZ, 0x3c, !PT ;  /* 0x0000000819007212 */ /* 0x000fc800078e3cff */
[----:B------:R-:W-:-:S03]  /*02c0*/  ISETP.GE.AND P2, PT, R0, RZ, PT ;  /* 0x000000ff0000720c */ /* 0x000fc60003f46270 */
[----:B------:R-:W4:Y:S03]  /*02d0*/  LDC R0, c[0x0][0x3e8] ;  /* 0x0000fa00ff007b82 */ /* 0x000f260000000800 */
[----:B------:R-:W-:-:S05]  /*02e0*/  @P0 IADD3 R3, PT, PT, R3, 0x1, RZ ;  /* 0x0000000103030810 */ /* 0x000fca0007ffe0ff */
[----:B------:R-:W-:-:S04]  /*02f0*/  IMAD.MOV.U32 R31, RZ, RZ, R3 ;  /* 0x000000ffff1f7224 */ /* 0x000fc800078e0003 */
[----:B------:R-:W-:Y:S01]  /*0300*/  @!P2 IMAD.MOV R31, RZ, RZ, -R31 ;  /* 0x000000ffff1fa224 */ /* 0x000fe200078e0a1f */
[----:B------:R-:W-:Y:S01]  /*0310*/  @!P1 LOP3.LUT R31, RZ, R8, RZ, 0x33, !PT ;  /* 0x00000008ff1f9212 */ /* 0x000fe200078e33ff */
[----:B---3--:R-:W-:-:S04]  /*0320*/  IMAD.WIDE.U32 R4, R25, 0x4, R4 ;  /* 0x0000000419047825 */ /* 0x008fc800078e0004 */
[----:B--2---:R-:W-:Y:S01]  /*0330*/  @P3 IMAD.WIDE R6, R31, 0x4, R6 ;  /* 0x000000041f063825 */ /* 0x004fe200078e0206 */
[----:B------:R2:W5:Y:S04]  /*0340*/  LDG.E R16, desc[UR36][R4.64] ;  /* 0x0000002404107981 */ /* 0x000568000c1e1900 */
[----:B------:R2:W5:Y:S01]  /*0350*/  @P3 LDG.E R2, desc[UR36][R6.64] ;  /* 0x0000002406023981 */ /* 0x000562000c1e1900 */
[----:B----4-:R-:W-:Y:S01]  /*0360*/  ISETP.NE.AND P0, PT, R0, RZ, PT ;  /* 0x000000ff0000720c */ /* 0x010fe20003f05270 */
[----:B0-----:R-:W-:Y:S01]  /*0370*/  IMAD R19, R25, R14, R17 ;  /* 0x0000000e19137224 */ /* 0x001fe200078e0211 */
[----:B-1----:R-:W-:Y:S02]  /*0380*/  ISETP.GT.U32.AND P2, PT, R18, 0x17, PT ;  /* 0x000000171200780c */ /* 0x002fe40003f44070 */
[----:B------:R-:W-:-:S02]  /*0390*/  CS2R R42, SRZ ;  /* 0x00000000002a7805 */ /* 0x000fc4000001ff00 */
[----:B------:R-:W-:Y:S01]  /*03a0*/  CS2R R40, SRZ ;  /* 0x0000000000287805 */ /* 0x000fe2000001ff00 */
[----:B------:R-:W-:-:S06]  /*03b0*/  IMAD.SHL.U32 R22, R18, 0x4, RZ ;  /* 0x0000000412167824 */ /* 0x000fcc00078e00ff */
[----:B------:R-:W-:Y:S02]  /*03c0*/  @P0 IMAD R0, R25, R0, RZ ;  /* 0x0000000019000224 */ /* 0x000fe400078e02ff */
[----:B------:R-:W-:Y:S02]  /*03d0*/  @!P0 IMAD R3, R19, 0x60, RZ ;  /* 0x0000006013038824 */ /* 0x000fe400078e02ff */
[----:B------:R-:W-:Y:S01]  /*03e0*/  @P0 IMAD R3, R17, 0x60, R0 ;  /* 0x0000006011030824 */ /* 0x000fe200078e0200 */
        /* <DEDUP_REMOVED lines=21> */
.L_x_1203:
[----:B------:R-:W-:Y:S05]  /*0540*/  BSYNC.RECONVERGENT B0 ;  /* 0x0000000000007941 */ /* 0x000fea0003800200 */
.L_x_1202:
[----:B------:R-:W1:Y:S01]  /*0550*/  LDCU.64 UR6, c[0x0][0x3a0] ;  /* 0x00007400ff0677ac */ /* 0x000e620008000a00 */
[----:B------:R-:W2:Y:S01]  /*0560*/  LDC R29, c[0x0][0x3f4] ;  /* 0x0000fd00ff1d7b82 */ /* 0x000ea20000000800 */
[----:B------:R-:W-:Y:S01]  /*0570*/  ISETP.GT.U32.OR P3, PT, R18, 0x1f, !P3 ;  /* 0x0000001f1200780c */ /* 0x000fe20005f64470 */
[----:B-----5:R-:W-:Y:S01]  /*0580*/  VIADD R23, R16, 0xffffffff ;  /* 0xffffffff10177836 */ /* 0x020fe20000000000 */
[----:B------:R-:W3:Y:S01]  /*0590*/  LDCU.64 UR4, c[0x0][0x390] ;  /* 0x00007200ff0477ac */ /* 0x000ee20008000a00 */
[----:B------:R-:W-:Y:S01]  /*05a0*/  IMAD R24, R19, 0x60, RZ ;  /* 0x0000006013187824 */ /* 0x000fe200078e02ff */
[----:B------:R-:W-:Y:S02]  /*05b0*/  CS2R R38, SRZ ;  /* 0x0000000000267805 */ /* 0x000fe4000001ff00 */
[----:B------:R-:W-:Y:S02]  /*05c0*/  CS2R R36, SRZ ;  /* 0x0000000000247805 */ /* 0x000fe4000001ff00 */
[----:B------:R-:W-:Y:S01]  /*05d0*/  CS2R R34, SRZ ;  /* 0x0000000000227805 */ /* 0x000fe2000001ff00 */
[----:B------:R-:W4:Y:S01]  /*05e0*/  @!P2 LDC.64 R4, c[0x0][0x3b8] ;  /* 0x0000ee00ff04ab82 */ /* 0x000f220000000a00 */
[----:B------:R-:W-:-:S02]  /*05f0*/  CS2R R32, SRZ ;  /* 0x0000000000207805 */ /* 0x000fc4000001ff00 */
[----:B------:R-:W-:Y:S02]  /*0600*/  CS2R R46, SRZ ;  /* 0x00000000002e7805 */ /* 0x000fe4000001ff00 */
[----:B------:R-:W-:-:S03]  /*0610*/  CS2R R44, SRZ ;  /* 0x00000000002c7805 */ /* 0x000fc6000001ff00 */
[----:B------:R-:W0:Y:S01]  /*0620*/  @!P3 LDC.64 R10, c[0x0][0x450] ;  /* 0x00011400ff0abb82 */ /* 0x000e220000000a00 */
[----:B-1----:R-:W-:-:S04]  /*0630*/  ISETP.NE.U32.AND P1, PT, RZ, UR6, PT ;  /* 0x00000006ff007c0c */ /* 0x002fc8000bf25070 */
[----:B------:R-:W-:Y:S02]  /*0640*/  ISETP.NE.AND.EX P1, PT, RZ, UR7, PT, P1 ;  /* 0x00000007ff007c0c */ /* 0x000fe4000bf25310 */
[----:B---3--:R-:W-:Y:S01]  /*0650*/  ISETP.NE.U32.AND P0, PT, RZ, UR4, PT ;  /* 0x00000004ff007c0c */ /* 0x008fe2000bf05070 */
[CC--:B--2---:R-:W-:Y:S01]  /*0660*/  @!P2 IMAD R0, R18.reuse, R29.reuse, R23 ;  /* 0x0000001d1200a224 */ /* 0x0c4fe200078e0217 */
[----:B------:R-:W-:Y:S01]  /*0670*/  ISETP.GT.U32.OR P1, PT, R18, 0x17, !P1 ;  /* 0x000000171200780c */ /* 0x000fe20004f24470 */
[----:B------:R-:W1:Y:S01]  /*0680*/  LDC.64 R26, c[0x0][0x418] ;  /* 0x00010600ff1a7b82 */ /* 0x000e620000000a00 */
[----:B------:R-:W-:Y:S01]  /*0690*/  ISETP.NE.AND.EX P0, PT, RZ, UR5, PT, P0 ;  /* 0x00000005ff007c0c */ /* 0x000fe2000bf05300 */
[----:B------:R-:W-:Y:S01]  /*06a0*/  @!P2 IMAD.SHL.U32 R3, R0, 0x4, RZ ;  /* 0x000000040003a824 */ /* 0x000fe200078e00ff */
[----:B------:R-:W-:Y:S01]  /*06b0*/  ISETP.NE.OR P4, PT, R21, RZ, P1 ;  /* 0x000000ff1500720c */ /* 0x000fe20000f85670 */
[----:B------:R-:W-:Y:S01]  /*06c0*/  @!P3 IMAD R0, R2, R14, RZ ;  /* 0x0000000e0200b224 */ /* 0x000fe200078e02ff */
[----:B------:R-:W-:Y:S01]  /*06d0*/  ISETP.GT.U32.OR P0, PT, R18, 0x17, !P0 ;  /* 0x000000171200780c */ /* 0x000fe20004704470 */
[-C--:B------:R-:W-:Y:S01]  /*06e0*/  @!P2 IMAD R13, R24, R29.reuse, R3 ;  /* 0x0000001d180da224 */ /* 0x080fe200078e0203 */
[----:B------:R-:W-:Y:S01]  /*06f0*/  IABS R20, R29 ;  /* 0x0000001d00147213 */ /* 0x000fe20000000000 */
[----:B------:R-:W-:Y:S01]  /*0700*/  IMAD R3, R17, 0x60, R22 ;  /* 0x0000006011037824 */ /* 0x000fe200078e0216 */
[----:B------:R-:W2:Y:S01]  /*0710*/  LDCU.U8 UR4, c[0x0][0x404] ;  /* 0x00008080ff0477ac */ /* 0x000ea20008000000 */
[----:B----4-:R-:W-:-:S04]  /*0720*/  @!P2 IMAD.WIDE R4, R13, 0x4, R4 ;  /* 0x000000040d04a825 */ /* 0x010fc800078e0204 */
[----:B------:R-:W-:Y:S01]  /*0730*/  @!P3 IMAD R15, R0, 0x60, R3 ;  /* 0x00000060000fb824 */ /* 0x000fe200078e0203 */
[----:B------:R3:W4:Y:S01]  /*0740*/  @!P2 LDG.E.128 R36, desc[UR36][R4.64] ;  /* 0x000000240424a981 */ /* 0x000722000c1e1d00 */
[----:B------:R-:W2:Y:S08]  /*0750*/  @!P4 LDC.64 R8, c[0x0][0x3a0] ;  /* 0x0000e800ff08cb82 */ /* 0x000eb00000000a00 */
[----:B0-----:R-:W0:Y:S01]  /*0760*/  @!P0 LDC.64 R6, c[0x0][0x390] ;  /* 0x0000e400ff068b82 */ /* 0x001e220000000a00 */
[----:B------:R-:W-:Y:S01]  /*0770*/  @!P3 IMAD.WIDE R10, R15, 0x4, R10 ;  /* 0x000000040f0ab825 */ /* 0x000fe200078e020a */
[----:B-1----:R-:W-:-:S04]  /*0780*/  ISETP.NE.U32.AND P1, PT, R26, RZ, PT ;  /* 0x000000ff1a00720c */ /* 0x002fc80003f25070 */
[----:B------:R-:W4:Y:S01]  /*0790*/  @!P3 LDG.E.128 R48, desc[UR36][R10.64] ;  /* 0x000000240a30b981 */ /* 0x000f22000c1e1d00 */
[----:B------:R-:W1:Y:S01]  /*07a0*/  I2F.RP R0, R20 ;  /* 0x0000001400007306 */ /* 0x000e620000209400 */
[----:B---3--:R-:W-:Y:S01]  /*07b0*/  IMAD.MOV.U32 R4, RZ, RZ, RZ ;  /* 0x000000ffff047224 */ /* 0x008fe200078e00ff */
[----:B------:R-:W-:Y:S01]  /*07c0*/  ISETP.NE.AND.EX P1, PT, R27, RZ, PT, P1 ;  /* 0x000000ff1b00720c */ /* 0x000fe20003f25310 */
[----:B--2---:R-:W-:-:S05]  /*07d0*/  @!P4 IMAD.WIDE.U32 R8, R3, 0x4, R8 ;  /* 0x000000040308c825 */ /* 0x004fca00078e0008 */
[----:B------:R-:W4:Y:S01]  /*07e0*/  @!P4 LDG.E.128 R32, desc[UR36][R8.64] ;  /* 0x000000240820c981 */ /* 0x000f22000c1e1d00 */
[----:B0-----:R-:W-:Y:S01]  /*07f0*/  @!P0 IMAD.WIDE.U32 R6, R3, 0x4, R6 ;  /* 0x0000000403068825 */ /* 0x001fe200078e0006 */
[----:B-1----:R-:W0:Y:S01]  /*0800*/  MUFU.RCP R0, R0 ;  /* 0x0000000000007308 */ /* 0x002e220000001000 */
[----:B------:R-:W-:-:S04]  /*0810*/  IABS R27, R23 ;  /* 0x00000017001b7213 */ /* 0x000fc80000000000 */
[----:B------:R-:W1:Y:S01]  /*0820*/  @P1 LDC.64 R12, c[0x0][0x418] ;  /* 0x00010600ff0c1b82 */ /* 0x000e620000000a00 */
[----:B------:R2:W3:Y:S01]  /*0830*/  @!P0 LDG.E.128 R44, desc[UR36][R6.64] ;  /* 0x00000024062c8981 */ /* 0x0004e2000c1e1d00 */
[----:B0-----:R-:W-:-:S04]  /*0840*/  IADD3 R3, PT, PT, R0, 0xffffffe, RZ ;  /* 0x0ffffffe00037810 */ /* 0x001fc80007ffe0ff */
[----:B------:R0:W2:Y:S02]  /*0850*/  F2I.FTZ.U32.TRUNC.NTZ R5, R3 ;  /* 0x0000000300057305 */ /* 0x0000a4000021f000 */
[----:B0-----:R-:W0:Y:S01]  /*0860*/  LDC R3, c[0x0][0x400] ;  /* 0x00010000ff037b82 */ /* 0x001e220000000800 */
[----:B--2---:R-:W-:-:S04]  /*0870*/  IMAD.MOV R7, RZ, RZ, -R5 ;  /* 0x000000ffff077224 */ /* 0x004fc800078e0a05 */
[----:B------:R-:W-:-:S04]  /*0880*/  IMAD R7, R7, R20, RZ ;  /* 0x0000001407077224 */ /* 0x000fc800078e02ff */
[----:B------:R-:W-:-:S06]  /*0890*/  IMAD.HI.U32 R4, R5, R7, R4 ;  /* 0x0000000705047227 */ /* 0x000fcc00078e0004 */
[----:B------:R-:W-:-:S04]  /*08a0*/  IMAD.HI.U32 R4, R4, R27, RZ ;  /* 0x0000001b04047227 */ /* 0x000fc800078e00ff */
[----:B------:R-:W-:-:S04]  /*08b0*/  IMAD.MOV R4, RZ, RZ, -R4 ;  /* 0x000000ffff047224 */ /* 0x000fc800078e0a04 */
[----:B------:R-:W-:-:S05]  /*08c0*/  IMAD R27, R20, R4, R27 ;  /* 0x00000004141b7224 */ /* 0x000fca00078e021b */
[----:B------:R-:W-:-:S13]  /*08d0*/  ISETP.GT.U32.AND P0, PT, R20, R27, PT ;  /* 0x0000001b1400720c */ /* 0x000fda0003f04070 */
[----:B------:R-:W-:-:S04]  /*08e0*/  @!P0 IADD3 R27, PT, PT, R27, -R20, RZ ;  /* 0x800000141b1b8210 */ /* 0x000fc80007ffe0ff */
[----:B------:R-:W-:Y:S01]  /*08f0*/  ISETP.GT.U32.AND P0, PT, R20, R27, PT ;  /* 0x0000001b1400720c */ /* 0x000fe20003f04070 */
[----:B------:R-:W-:Y:S02]  /*0900*/  IMAD.MOV.U32 R26, RZ, RZ, RZ ;  /* 0x000000ffff1a7224 */ /* 0x000fe400078e00ff */
[----:B-1----:R-:W-:Y:S01]  /*0910*/  @P1 IMAD.WIDE.U32 R12, R25, 0x4, R12 ;  /* 0x00000004190c1825 */ /* 0x002fe200078e000c */
[----:B------:R-:W-:-:S04]  /*0920*/  ISETP.GE.AND P4, PT, R23, RZ, PT ;  /* 0x000000ff1700720c */ /* 0x000fc80003f86270 */
[----:B------:R1:W5:Y:S01]  /*0930*/  @P1 LDG.E R26, desc[UR36][R12.64] ;  /* 0x000000240c1a1981 */ /* 0x000362000c1e1900 */
[----:B------:R-:W-:-:S04]  /*0940*/  ISETP.NE.AND P1, PT, R21, RZ, PT ;  /* 0x000000ff1500720c */ /* 0x000fc80003f25270 */
[----:B------:R-:W-:Y:S01]  /*0950*/  @!P0 IMAD.IADD R27, R27, 0x1, -R20 ;  /* 0x000000011b1b8824 */ /* 0x000fe200078e0a14 */
[----:B------:R-:W-:Y:S02]  /*0960*/  ISETP.NE.AND P0, PT, RZ, UR4, PT ;  /* 0x00000004ff007c0c */ /* 0x000fe4000bf05270 */
[----:B------:R-:W-:Y:S02]  /*0970*/  ISETP.NE.AND P2, PT, R29, RZ, PT ;  /* 0x000000ff1d00720c */ /* 0x000fe40003f45270 */
[----:B0-----:R-:W-:Y:S01]  /*0980*/  ISETP.LT.OR P0, PT, R3, 0x1, P0 ;  /* 0x000000010300780c */ /* 0x001fe20000701670 */
[----:B------:R-:W-:Y:S01]  /*0990*/  IMAD R25, R25, R29, RZ ;  /* 0x0000001d19197224 */ /* 0x000fe200078e02ff */
[----:B------:R-:W-:Y:S01]  /*09a0*/  BSSY.RECONVERGENT B6, `(.L_x_1204) ;  /* 0x0000123000067945 */ /* 0x000fe20003800200 */
[----:B------:R-:W-:Y:S02]  /*09b0*/  @!P4 IMAD.MOV R27, RZ, RZ, -R27 ;  /* 0x000000ffff1bc224 */ /* 0x000fe400078e0a1b */
[----:B------:R-:W-:Y:S01]  /*09c0*/  IMAD R31, R31, R14, RZ ;  /* 0x0000000e1f1f7224 */ /* 0x000fe200078e02ff */
[----:B------:R-:W-:-:S05]  /*09d0*/  SHF.R.S32.HI R28, RZ, 0x1f, R25 ;  /* 0x0000001fff1c7819 */ /* 0x000fca0000011419 */
[-C--:B------:R-:W-:Y:S02]  /*09e0*/  @!P2 LOP3.LUT R27, RZ, R29.reuse, RZ, 0x33, !PT ;  /* 0x0000001dff1ba212 */ /* 0x080fe400078e33ff */
[----:B------:R-:W-:Y:S01]  /*09f0*/  VIADDMNMX R29, R16, -R29, RZ, !PT ;  /* 0x8000001d101d7246 */ /* 0x000fe200078001ff */
[----:B----4-:R-:W-:Y:S01]  /*0a00*/  @!P1 FADD.FTZ R36, R36, R32 ;  /* 0x0000002024249221 */ /* 0x010fe20000010000 */
[----:B------:R-:W-:Y:S01]  /*0a10*/  @!P1 FADD.FTZ R37, R37, R33 ;  /* 0x0000002125259221 */ /* 0x000fe20000010000 */
[----:B------:R-:W-:Y:S01]  /*0a20*/  @!P1 FADD.FTZ R38, R38, R34 ;  /* 0x0000002226269221 */ /* 0x000fe20000010000 */
[----:B------:R-:W-:Y:S01]  /*0a30*/  @!P1 FADD.FTZ R39, R39, R35 ;  /* 0x0000002327279221 */ /* 0x000fe20000010000 */
[----:B------:R-:W-:Y:S01]  /*0a40*/  @!P3 FMUL.FTZ R36, R36, R48 ;  /* 0x000000302424b220 */ /* 0x000fe20000410000 */
[----:B------:R-:W-:Y:S01]  /*0a50*/  @!P3 FMUL.FTZ R37, R37, R49 ;  /* 0x000000312525b220 */ /* 0x000fe20000410000 */
[----:B------:R-:W-:Y:S01]  /*0a60*/  @!P3 FMUL.FTZ R38, R38, R50 ;  /* 0x000000322626b220 */ /* 0x000fe20000410000 */
[----:B------:R-:W-:Y:S01]  /*0a70*/  @!P3 FMUL.FTZ R39, R39, R51 ;  /* 0x000000332727b220 */ /* 0x000fe20000410000 */
[----:B---3--:R-:W-:Y:S01]  /*0a80*/  FADD.FTZ R40, R44, R40 ;  /* 0x000000282c287221 */ /* 0x008fe20000010000 */
[----:B------:R-:W-:Y:S01]  /*0a90*/  FADD.FTZ R41, R45, R41 ;  /* 0x000000292d297221 */ /* 0x000fe20000010000 */
[----:B------:R-:W-:Y:S01]  /*0aa0*/  FADD.FTZ R42, R46, R42 ;  /* 0x0000002a2e2a7221 */ /* 0x000fe20000010000 */
[----:B------:R-:W-:Y:S01]  /*0ab0*/  FADD.FTZ R43, R47, R43 ;  /* 0x0000002b2f2b7221 */ /* 0x000fe20000010000 */
[----:B-1----:R-:W-:Y:S06]  /*0ac0*/  @P0 BRA `(.L_x_1205) ;  /* 0x00000004002c0947 */ /* 0x002fec0003800000 */
[----:B------:R-:W-:Y:S05]  /*0ad0*/  @P1 BRA `(.L_x_1206) ;  /* 0x0000000000a81947 */ /* 0x000fea0003800000 */
[----:B------:R-:W-:-:S13]  /*0ae0*/  ISETP.GE.AND P0, PT, R22, R3, PT ;  /* 0x000000031600720c */ /* 0x000fda0003f06270 */
[----:B------:R-:W-:Y:S05]  /*0af0*/  @P0 BRA `(.L_x_1207) ;  /* 0x0000001000340947 */ /* 0x000fea0003800000 */
[----:B------:R-:W-:Y:S01]  /*0b00*/  I2FP.F32.U32 R3, R3 ;  /* 0x0000000300037245 */ /* 0x000fe20000201000 */
[----:B------:R-:W-:-:S05]  /*0b10*/  VIADD R0, R22, 0x2 ;  /* 0x0000000216007836 */ /* 0x000fca0000000000 */
[----:B------:R-:W0:Y:S01]  /*0b20*/  MUFU.RCP R3, R3 ;  /* 0x0000000300037308 */ /* 0x000e220000001000 */
[----:B------:R-:W-:-:S05]  /*0b30*/  I2FP.F32.U32 R0, R0 ;  /* 0x0000000000007245 */ /* 0x000fca0000201000 */
[----:B0-----:R-:W-:Y:S01]  /*0b40*/  FMUL.FTZ R4, R0, R3 ;  /* 0x0000000300047220 */ /* 0x001fe20000410000 */
[----:B------:R-:W-:-:S03]  /*0b50*/  I2FP.F32.U32 R0, R22 ;  /* 0x0000001600007245 */ /* 0x000fc60000201000 */
[----:B------:R-:W-:Y:S02]  /*0b60*/  FMUL.FTZ R5, R4, 13.28771209716796875 ;  /* 0x41549a7804057820 */ /* 0x000fe40000410000 */
[----:B------:R-:W-:Y:S01]  /*0b70*/  FMUL.FTZ R4, R0, R3 ;  /* 0x0000000300047220 */ /* 0x000fe20000410000 */
[----:B-----5:R-:W-:-:S03]  /*0b80*/  IADD3 R0, PT, PT, -R26, R21, RZ ;  /* 0x000000151a007210 */ /* 0x020fc60007ffe1ff */
[----:B------:R-:W0:Y:S01]  /*0b90*/  MUFU.EX2 R5, -R5 ;  /* 0x8000000500057308 */ /* 0x000e220000000800 */
[----:B------:R-:W-:Y:S01]  /*0ba0*/  FMUL.FTZ R4, R4, 13.28771209716796875 ;  /* 0x41549a7804047820 */ /* 0x000fe20000410000 */
        /* <DEDUP_REMOVED lines=29> */
.L_x_1206:
[----:B------:R-:W-:-:S13]  /*0d80*/  ISETP.GE.AND P0, PT, R22, R3, PT ;  /* 0x000000031600720c */ /* 0x000fda0003f06270 */
[----:B------:R-:W-:Y:S05]  /*0d90*/  @P0 BRA `(.L_x_1207) ;  /* 0x0000000c008c0947 */ /* 0x000fea0003800000 */
[----:B------:R-:W-:Y:S01]  /*0da0*/  I2FP.F32.U32 R3, R3 ;  /* 0x0000000300037245 */ /* 0x000fe20000201000 */
[----:B------:R-:W-:Y:S01]  /*0db0*/  VIADD R0, R22, 0x2 ;  /* 0x0000000216007836 */ /* 0x000fe20000000000 */
[----:B-----5:R-:W-:-:S04]  /*0dc0*/  IADD3 R21, PT, PT, -R26, R21, RZ ;  /* 0x000000151a157210 */ /* 0x020fc80007ffe1ff */
[----:B------:R-:W0:Y:S01]  /*0dd0*/  MUFU.RCP R3, R3 ;  /* 0x0000000300037308 */ /* 0x000e220000001000 */
[----:B------:R-:W-:Y:S02]  /*0de0*/  I2FP.F32.U32 R0, R0 ;  /* 0x0000000000007245 */ /* 0x000fe40000201000 */
[----:B------:R-:W-:-:S03]  /*0df0*/  I2FP.F32.S32 R21, R21 ;  /* 0x0000001500157245 */ /* 0x000fc60000201400 */
        /* <DEDUP_REMOVED lines=24> */
.L_x_1205:
        /* <DEDUP_REMOVED lines=10> */
[----:B0-----:R-:W-:-:S02]  /*1020*/  VIADD R4, R0, 0xffffffe ;  /* 0x0ffffffe00047836 */ /* 0x001fc40000000000 */
[----:B------:R-:W-:-:S04]  /*1030*/  IMAD.MOV R0, RZ, RZ, -R10 ;  /* 0x000000ffff007224 */ /* 0x000fc800078e0a0a */
[----:B------:R0:W1:Y:S02]  /*1040*/  F2I.FTZ.U32.TRUNC.NTZ R5, R4 ;  /* 0x0000000400057305 */ /* 0x000064000021f000 */
[----:B0-----:R-:W-:Y:S01]  /*1050*/  MOV R4, RZ ;  /* 0x000000ff00047202 */ /* 0x001fe20000000f00 */
[----:B-1----:R-:W-:-:S04]  /*1060*/  IMAD.MOV R6, RZ, RZ, -R5 ;  /* 0x000000ffff067224 */ /* 0x002fc800078e0a05 */
        /* <DEDUP_REMOVED lines=31> */
[----:B0-----:R-:W-:Y:S01]  /*1260*/  MOV R4, UR4 ;  /* 0x0000000400047c02 */ /* 0x001fe20008000f00 */
[----:B------:R-:W-:-:S02]  /*1270*/  IMAD.U32 R5, RZ, RZ, UR5 ;  /* 0x00000005ff057e24 */ /* 0x000fc4000f8e00ff */
[----:B---3--:R-:W-:Y:S02]  /*1280*/  IMAD.U32 R6, RZ, RZ, UR6 ;  /* 0x00000006ff067e24 */ /* 0x008fe4000f8e00ff */
[----:B------:R-:W-:Y:S01]  /*1290*/  IMAD.U32 R7, RZ, RZ, UR7 ;  /* 0x00000007ff077e24 */ /* 0x000fe2000f8e00ff */
[----:B----4-:R-:W-:Y:S01]  /*12a0*/  MOV R10, UR8 ;  /* 0x00000008000a7c02 */ /* 0x010fe20008000f00 */
[----:B-1----:R-:W-:-:S07]  /*12b0*/  IMAD.U32 R11, RZ, RZ, UR9 ;  /* 0x00000009ff0b7e24 */ /* 0x002fce000f8e00ff */
[----:B------:R-:W-:-:S07]  /*12c0*/  LEPC R20, `(.L_x_1208) ;  /* 0x000000001014794e */ /* 0x000fce0000000000 */
[----:B--2--5:R-:W-:Y:S05]  /*12d0*/  CALL.ABS.NOINC R14 ;  /* 0x000000000e007343 */ /* 0x024fea0003c00000 */
.L_x_1208:
        /* <DEDUP_REMOVED lines=13> */
[----:B------:R-:W-:-:S05]  /*13b0*/  @!P0 LEA R5, R5, R3, 0x2 ;  /* 0x0000000305058211 */ /* 0x000fca00078e10ff */
[----:B------:R1:W-:Y:S02]  /*13c0*/  @!P0 STS.128 [R5], R36 ;  /* 0x0000002405008388 */ /* 0x0003e40000000c00 */
.L_x_1209:
        /* <DEDUP_REMOVED lines=25> */
[----:B------:R-:W-:-:S03]  /*1560*/  SHF.L.U32 R4, R4, 0x1, RZ ;  /* 0x0000000104047819 */ /* 0x000fc600000006ff */
[----:B------:R0:W2:Y:S01]  /*1570*/  LDS R38, [R47+0x4] ;  /* 0x000004002f267984 */ /* 0x0000a20000000800 */
[----:B------:R-:W-:-:S03]  /*1580*/  LOP3.LUT R7, R4, 0xfffffffc, RZ, 0xc0, !PT ;  /* 0xfffffffc04077812 */ /* 0x000fc600078ec0ff */
[----:B------:R0:W3:Y:S01]  /*1590*/  LDS R37, [R48] ;  /* 0x0000000030257984 */ /* 0x0000e20000000800 */
[----:B------:R-:W-:-:S03]  /*15a0*/  ISETP.GE.AND P0, PT, R7, R9, PT ;  /* 0x000000090700720c */ /* 0x000fc60003f06270 */
[----:B------:R0:W4:Y:S10]  /*15b0*/  LDS R39, [R48+0x4] ;  /* 0x0000040030277984 */ /* 0x0001340000000800 */
[----:B0-----:R-:W-:Y:S05]  /*15c0*/  @P0 BRA `(.L_x_1215) ;  /* 0x00000000009c0947 */ /* 0x001fea0003800000 */
[----:B------:R-:W-:Y:S01]  /*15d0*/  I2FP.F32.S32 R5, R9 ;  /* 0x0000000900057245 */ /* 0x000fe20000201400 */
[----:B------:R-:W-:Y:S02]  /*15e0*/  VIADD R4, R7, 0x2 ;  /* 0x0000000207047836 */ /* 0x000fe40000000000 */
[----:B-----5:R-:W-:-:S03]  /*15f0*/  IMAD.IADD R11, R11, 0x1, -R26 ;  /* 0x000000010b0b7824 */ /* 0x020fc600078e0a1a */
[----:B------:R-:W0:Y:S01]  /*1600*/  MUFU.RCP R5, R5 ;  /* 0x0000000500057308 */ /* 0x000e220000001000 */
[----:B------:R-:W-:Y:S02]  /*1610*/  I2FP.F32.S32 R4, R4 ;  /* 0x0000000400047245 */ /* 0x000fe40000201400 */
[----:B------:R-:W-:-:S03]  /*1620*/  I2FP.F32.S32 R11, R11 ;  /* 0x0000000b000b7245 */ /* 0x000fc60000201400 */
[----:B0-----:R-:W-:Y:S01]  /*1630*/  FMUL.FTZ R6, R4, R5 ;  /* 0x0000000504067220 */ /* 0x001fe20000410000 */
[----:B------:R-:W-:-:S03]  /*1640*/  I2FP.F32.S32 R4, R7 ;  /* 0x0000000700047245 */ /* 0x000fc60000201400 */
        /* <DEDUP_REMOVED lines=10> */
[----:B------:R-:W1:Y:S08]  /*16f0*/  MUFU.COS R8, R15 ;  /* 0x0000000f00087308 */ /* 0x000e700000000000 */
[----:B------:R-:W3:Y:S01]  /*1700*/  MUFU.SIN R6, R13 ;  /* 0x0000000d00067308 */ /* 0x000ee20000000400 */
[-C--:B0-----:R-:W-:Y:S01]  /*1710*/  FMUL.FTZ R7, R43, R9.reuse ;  /* 0x000000092b077220 */ /* 0x081fe20000410000 */
[-C--:B----4-:R-:W-:Y:S01]  /*1720*/  FMUL.FTZ R11, R39, R9.reuse ;  /* 0x00000009270b7220 */ /* 0x090fe20000410000 */
[-C--:B------:R-:W-:Y:S01]  /*1730*/  FMUL.FTZ R12, R42, R9.reuse ;  /* 0x000000092a0c7220 */ /* 0x080fe20000410000 */
[----:B--2---:R-:W-:-:S04]  /*1740*/  FMUL.FTZ R14, R38, R9 ;  /* 0x00000009260e7220 */ /* 0x004fc80000410000 */
[----:B------:R-:W0:Y:S01]  /*1750*/  MUFU.COS R5, R13 ;  /* 0x0000000d00057308 */ /* 0x000e220000000000 */
[-C--:B-1----:R-:W-:Y:S01]  /*1760*/  FFMA.FTZ R10, R42, R8.reuse, -R7 ;  /* 0x000000082a0a7223 */ /* 0x082fe20000010807 */
[-C--:B------:R-:W-:Y:S01]  /*1770*/  FFMA.FTZ R38, R38, R8.reuse, -R11 ;  /* 0x0000000826267223 */ /* 0x080fe2000001080b */
[-C--:B------:R-:W-:Y:S01]  /*1780*/  FFMA.FTZ R43, R43, R8.reuse, R12 ;  /* 0x000000082b2b7223 */ /* 0x080fe2000001000c */
[----:B------:R-:W-:Y:S02]  /*1790*/  FFMA.FTZ R39, R39, R8, R14 ;  /* 0x0000000827277223 */ /* 0x000fe4000001000e */
[----:B------:R-:W-:Y:S01]  /*17a0*/  MOV R42, R10 ;  /* 0x0000000a002a7202 */ /* 0x000fe20000000f00 */
[-C--:B---3--:R-:W-:Y:S01]  /*17b0*/  FMUL.FTZ R7, R41, R6.reuse ;  /* 0x0000000629077220 */ /* 0x088fe20000410000 */
[-C--:B------:R-:W-:Y:S01]  /*17c0*/  FMUL.FTZ R9, R37, R6.reuse ;  /* 0x0000000625097220 */ /* 0x080fe20000410000 */
[-C--:B------:R-:W-:Y:S01]  /*17d0*/  FMUL.FTZ R4, R40, R6.reuse ;  /* 0x0000000628047220 */ /* 0x080fe20000410000 */
[----:B------:R-:W-:Y:S01]  /*17e0*/  FMUL.FTZ R6, R36, R6 ;  /* 0x0000000624067220 */ /* 0x000fe20000410000 */
[-C--:B0-----:R-:W-:Y:S01]  /*17f0*/  FFMA.FTZ R7, R40, R5.reuse, -R7 ;  /* 0x0000000528077223 */ /* 0x081fe20000010807 */
[-C--:B------:R-:W-:Y:S01]  /*1800*/  FFMA.FTZ R36, R36, R5.reuse, -R9 ;  /* 0x0000000524247223 */ /* 0x080fe20000010809 */
[-C--:B------:R-:W-:Y:S01]  /*1810*/  FFMA.FTZ R41, R41, R5.reuse, R4 ;  /* 0x0000000529297223 */ /* 0x080fe20000010004 */
[----:B------:R-:W-:Y:S01]  /*1820*/  FFMA.FTZ R37, R37, R5, R6 ;  /* 0x0000000525257223 */ /* 0x000fe20000010006 */
[----:B------:R-:W-:-:S07]  /*1830*/  IMAD.MOV.U32 R40, RZ, RZ, R7 ;  /* 0x000000ffff287224 */ /* 0x000fce00078e0007 */
.L_x_1215:
[----:B------:R-:W-:Y:S05]  /*1840*/  BSYNC.RECONVERGENT B2 ;  /* 0x0000000000027941 */ /* 0x000fea0003800200 */
.L_x_1214:
[----:B-1----:R0:W-:Y:S04]  /*1850*/  STS [R47], R36 ;  /* 0x000000242f007388 */ /* 0x0021e80000000800 */
[----:B--2---:R0:W-:Y:S04]  /*1860*/  STS [R47+0x4], R38 ;  /* 0x000004262f007388 */ /* 0x0041e80000000800 */
[----:B---3--:R0:W-:Y:S04]  /*1870*/  STS [R48], R37 ;  /* 0x0000002530007388 */ /* 0x0081e80000000800 */
[----:B----4-:R0:W-:Y:S01]  /*1880*/  STS [R48+0x4], R39 ;  /* 0x0000042730007388 */ /* 0x0101e20000000800 */
[----:B------:R-:W-:Y:S05]  /*1890*/  BRA `(.L_x_1216) ;  /* 0x0000000000847947 */ /* 0x000fea0003800000 */
.L_x_1213:
        /* <DEDUP_REMOVED lines=33> */
.L_x_1216:
[----:B------:R-:W-:Y:S05]  /*1ab0*/  BSYNC.RECONVERGENT B1 ;  /* 0x0000000000017941 */ /* 0x000fea0003800200 */
.L_x_1212:
[----:B------:R1:W-:Y:S04]  /*1ac0*/  STS [R21], R40 ;  /* 0x0000002815007388 */ /* 0x0003e80000000800 */
[----:B------:R1:W-:Y:S04]  /*1ad0*/  STS [R21+0x4], R42 ;  /* 0x0000042a15007388 */ /* 0x0003e80000000800 */
[----:B------:R1:W-:Y:S04]  /*1ae0*/  STS [R20], R41 ;  /* 0x0000002914007388 */ /* 0x0003e80000000800 */
[----:B------:R1:W-:Y:S02]  /*1af0*/  STS [R20+0x4], R43 ;  /* 0x0000042b14007388 */ /* 0x0003e40000000800 */
.L_x_1211:
[----:B------:R-:W-:Y:S05]  /*1b00*/  BSYNC.RECONVERGENT B0 ;  /* 0x0000000000007941 */ /* 0x000fea0003800200 */
.L_x_1210:
[----:B------:R-:W-:Y:S06]  /*1b10*/  BAR.SYNC.DEFER_BLOCKING 0x0 ;  /* 0x0000000000007b1d */ /* 0x000fec0000010000 */
[----:B------:R-:W-:Y:S04]  /*1b20*/  BSSY.RECONVERGENT B0, `(.L_x_1217) ;  /* 0x0000009000007945 */ /* 0x000fe80003800200 */
[----:B------:R-:W-:Y:S05]  /*1b30*/  @!P6 BRA `(.L_x_1218) ;  /* 0x00000000001ce947 */ /* 0x000fea0003800000 */
[----:B------:R-:W2:Y:S01]  /*1b40*/  LDCU UR4, c[0x0][0x40c] ;  /* 0x00008180ff0477ac */ /* 0x000ea20008000800 */
[----:B------:R-:W-:-:S05]  /*1b50*/  IMAD R44, R45, R44, R46 ;  /* 0x0000002c2d2c7224 */ /* 0x000fca00078e022e */
[----:B------:R-:W-:-:S05]  /*1b60*/  LEA R0, R44, R0, 0x2 ;  /* 0x000000002c007211 */ /* 0x000fca00078e10ff */
[----:B-1----:R3:W4:Y:S01]  /*1b70*/  LDS.128 R40, [R0] ;  /* 0x0000000000287984 */ /* 0x0027220000000c00 */
[----:B--2---:R-:W-:-:S13]  /*1b80*/  ISETP.NE.AND P0, PT, RZ, UR4, PT ;  /* 0x00000004ff007c0c */ /* 0x004fda000bf05270 */
[----:B------:R-:W-:-:S05]  /*1b90*/  @!P0 IMAD R3, R44, 0x4, R3 ;  /* 0x000000042c038824 */ /* 0x000fca00078e0203 */
[----:B0-----:R3:W2:Y:S02]  /*1ba0*/  @!P0 LDS.128 R36, [R3] ;  /* 0x0000000003248984 */ /* 0x0016a40000000c00 */
.L_x_1218:
[----:B------:R-:W-:Y:S05]  /*1bb0*/  BSYNC.RECONVERGENT B0 ;  /* 0x0000000000007941 */ /* 0x000fea0003800200 */
.L_x_1217:
[----:B------:R-:W-:Y:S06]  /*1bc0*/  BAR.SYNC.DEFER_BLOCKING 0x0 ;  /* 0x0000000000007b1d */ /* 0x000fec0000010000 */
.L_x_1207:
[----:B------:R-:W-:Y:S05]  /*1bd0*/  BSYNC.RECONVERGENT B6 ;  /* 0x0000000000067941 */ /* 0x000fea0003800200 */
.L_x_1204:
[----:B------:R-:W0:Y:S01]  /*1be0*/  S2UR UR7, SR_CgaCtaId ;  /* 0x00000000000779c3 */ /* 0x000e220000008800 */
[----:B------:R-:W-:Y:S01]  /*1bf0*/  ISETP.GT.U32.AND P0, PT, R18, 0x1f, PT ;  /* 0x0000001f1200780c */ /* 0x000fe20003f04070 */
[----:B------:R-:W-:Y:S01]  /*1c00*/  UMOV UR6, 0x400 ;  /* 0x0000040000067882 */ /* 0x000fe20000000000 */
[----:B------:R-:W-:Y:S01]  /*1c10*/  IMAD.IADD R232, R16, 0x1, -R29 ;  /* 0x0000000110e87824 */ /* 0x000fe200078e0a1d */
[----:B------:R-:W-:Y:S01]  /*1c20*/  UIADD3 UR4, UPT, UPT, UR6, 0x420, URZ ;  /* 0x0000042006047890 */ /* 0x000fe2000fffe0ff */
[----:B------:R-:W-:-:S03]  /*1c30*/  IMAD.MOV.U32 R231, RZ, RZ, -0x800001 ;  /* 0xff7fffffffe77424 */ /* 0x000fc600078e00ff */
[----:B0-----:R-:W-:-:S06]  /*1c40*/  ULEA UR8, UR7, UR4, 0x18 ;  /* 0x0000000407087291 */ /* 0x001fcc000f8ec0ff */
[----:B------:R-:W-:Y:S01]  /*1c50*/  LEA R232, R232, UR8, 0x2 ;  /* 0x00000008e8e87c11 */ /* 0x000fe2000f8e10ff */
[----:B------:R-:W-:Y:S06]  /*1c60*/  @P0 BRA `(.L_x_1219) ;  /* 0x0000000000d00947 */ /* 0x000fec0003800000 */
[----:B------:R-:W0:Y:S01]  /*1c70*/  LDCU UR4, c[0x0][0x40c] ;  /* 0x00008180ff0477ac */ /* 0x000e220008000800 */
[----:B--2-4-:R-:W-:Y:S01]  /*1c80*/  FMUL.FTZ R6, R40, R36 ;  /* 0x0000002428067220 */ /* 0x014fe20000410000 */
[----:B0-----:R-:W-:Y:S02]  /*1c90*/  UISETP.NE.AND UP0, UPT, UR4, URZ, UPT ;  /* 0x000000ff0400728c */ /* 0x001fe4000bf05270 */
[----:B------:R-:W-:-:S04]  /*1ca0*/  UIADD3 UR4, UPT, UPT, UR6, 0x20, URZ ;  /* 0x0000002006047890 */ /* 0x000fc8000fffe0ff */
[----:B------:R-:W-:Y:S01]  /*1cb0*/  PLOP3.LUT P1, PT, PT, PT, UP0, 0x80, 0x8 ;  /* 0x000000000008781c */ /* 0x000fe20003f2f008 */
[----:B------:R-:W-:-:S03]  /*1cc0*/  ULEA UR4, UR7, UR4, 0x18 ;  /* 0x0000000407047291 */ /* 0x000fc6000f8ec0ff */
[----:B------:R-:W-:Y:S01]  /*1cd0*/  ISETP.GT.U32.OR P0, PT, R18, 0x17, P1 ;  /* 0x000000171200780c */ /* 0x000fe20000f04470 */
[----:B------:R-:W-:-:S04]  /*1ce0*/  @!UP0 UIADD3 UR5, UPT, UPT, UR6, 0x220, URZ ;  /* 0x0000022006058890 */ /* 0x000fc8000fffe0ff */
[----:B------:R-:W-:-:S08]  /*1cf0*/  @!UP0 ULEA UR5, UR7, UR5, 0x18 ;  /* 0x0000000507058291 */ /* 0x000fd0000f8ec0ff */
[----:B------:R-:W3:Y:S08]  /*1d00*/  @!P0 LDC R7, c[0x0][0x3f4] ;  /* 0x0000fd00ff078b82 */ /* 0x000ef00000000800 */
[----:B-1----:R-:W0:Y:S01]  /*1d10*/  @!P0 LDC.64 R4, c[0x0][0x3b8] ;  /* 0x0000ee00ff048b82 */ /* 0x002e220000000a00 */
[----:B---3--:R-:W-:-:S05]  /*1d20*/  @!P0 IMAD R0, R18, R7, R27 ;  /* 0x0000000712008224 */ /* 0x008fca00078e021b */
[----:B------:R-:W-:Y:S02]  /*1d30*/  @!P0 SHF.L.U32 R3, R0, 0x2, RZ ;  /* 0x0000000200038819 */ /* 0x000fe400000006ff */
[----:B------:R-:W-:Y:S01]  /*1d40*/  LEA R0, R18, UR4, 0x4 ;  /* 0x0000000412007c11 */ /* 0x000fe2000f8e20ff */
[----:B------:R-:W-:Y:S02]  /*1d50*/  UMOV UR4, 0xffffffff ;  /* 0xffffffff00047882 */ /* 0x000fe40000000000 */
[----:B------:R-:W-:Y:S01]  /*1d60*/  @!P0 IMAD R7, R24, R7, R3 ;  /* 0x0000000718078224 */ /* 0x000fe200078e0203 */
[----:B------:R-:W-:Y:S01]  /*1d70*/  @!P1 LEA R3, R18, UR5, 0x4 ;  /* 0x0000000512039c11 */ /* 0x000fe2000f8e20ff */
[----:B------:R1:W-:Y:S02]  /*1d80*/  STS.128 [R0], R40 ;  /* 0x0000002800007388 */ /* 0x0003e40000000c00 */
[----:B0-----:R-:W-:-:S04]  /*1d90*/  @!P0 IMAD.WIDE R4, R7, 0x4, R4 ;  /* 0x0000000407048825 */ /* 0x001fc800078e0204 */
[----:B------:R-:W-:Y:S01]  /*1da0*/  FFMA.FTZ R7, R41, R37, R6 ;  /* 0x0000002529077223 */ /* 0x000fe20000010006 */
[----:B------:R1:W-:Y:S03]  /*1db0*/  @!P1 STS.128 [R3], R32 ;  /* 0x0000002003009388 */ /* 0x0003e60000000c00 */
[----:B------:R-:W-:Y:S01]  /*1dc0*/  FFMA.FTZ R6, R42, R38, R7 ;  /* 0x000000262a067223 */ /* 0x000fe20000010007 */
[----:B------:R1:W-:Y:S03]  /*1dd0*/  @!P0 STG.E.128 desc[UR36][R4.64], R36 ;  /* 0x0000002404008986 */ /* 0x0003e6000c101d24 */
[----:B------:R-:W-:Y:S01]  /*1de0*/  FFMA.FTZ R13, R43, R39, R6 ;  /* 0x000000272b0d7223 */ /* 0x000fe20000010006 */
[----:B------:R-:W-:Y:S06]  /*1df0*/  BRA.DIV UR4, `(.L_x_1220) ;  /* 0x000000aa04f47947 */ /* 0x000fec000b800000 */
        /* <DEDUP_REMOVED lines=9> */
.L_x_1364:
[----:B------:R-:W-:Y:S01]  /*1e90*/  ISETP.NE.AND P0, PT, R18, RZ, PT ;  /* 0x000000ff1200720c */ /* 0x000fe20003f05270 */
[----:B-1----:R-:W-:-:S12]  /*1ea0*/  FADD.FTZ R14, R5, R14 ;  /* 0x0000000e050e7221 */ /* 0x002fd80000010000 */
[----:B------:R-:W-:Y:S05]  /*1eb0*/  @P0 BRA `(.L_x_1219) ;  /* 0x00000000003c0947 */ /* 0x000fea0003800000 */
[----:B------:R-:W1:Y:S01]  /*1ec0*/  LDCU.64 UR10, c[0x0][0x438] ;  /* 0x00008700ff0a77ac */ /* 0x000e620008000a00 */
[----:B------:R-:W2:Y:S01]  /*1ed0*/  LDCU UR4, c[0x0][0x410] ;  /* 0x00008200ff0477ac */ /* 0x000ea20008000800 */
[----:B-1----:R-:W-:-:S04]  /*1ee0*/  UISETP.NE.U32.AND UP0, UPT, UR10, URZ, UPT ;  /* 0x000000ff0a00728c */ /* 0x002fc8000bf05070 */
[----:B------:R-:W-:Y:S01]  /*1ef0*/  UISETP.NE.AND.EX UP0, UPT, UR11, URZ, UPT, UP0 ;  /* 0x000000ff0b00728c */ /* 0x000fe2000bf05300 */
[----:B--2---:R-:W-:-:S08]  /*1f00*/  FMUL.FTZ R231, R14, UR4 ;  /* 0x000000040ee77c20 */ /* 0x004fd00008410000 */
[----:B------:R-:W-:Y:S05]  /*1f10*/  BRA.U !UP0, `(.L_x_1221) ;  /* 0x0000000108207547 */ /* 0x000fea000b800000 */
[----:B------:R-:W1:Y:S01]  /*1f20*/  LDCU UR4, c[0x0][0x440] ;  /* 0x00008800ff0477ac */ /* 0x000e620008000800 */
[----:B0-----:R-:W0:Y:S01]  /*1f30*/  LDC.64 R4, c[0x0][0x438] ;  /* 0x00010e00ff047b82 */ /* 0x001e220000000a00 */
[----:B-----5:R-:W-:-:S04]  /*1f40*/  IMAD.IADD R0, R23, 0x1, -R26 ;  /* 0x0000000117007824 */ /* 0x020fc800078e0a1a */
[----:B-1----:R-:W-:-:S04]  /*1f50*/  IMAD R3, R17, UR4, R0 ;  /* 0x0000000411037c24 */ /* 0x002fc8000f8e0200 */
[----:B------:R-:W-:-:S04]  /*1f60*/  IMAD R3, R3, UR4, R0 ;  /* 0x0000000403037c24 */ /* 0x000fc8000f8e0200 */
[----:B0-----:R-:W-:-:S06]  /*1f70*/  IMAD.WIDE R4, R3, 0x4, R4 ;  /* 0x0000000403047825 */ /* 0x001fcc00078e0204 */
[----:B------:R-:W2:Y:S02]  /*1f80*/  LDG.E R4, desc[UR36][R4.64] ;  /* 0x0000002404047981 */ /* 0x000ea4000c1e1900 */
[----:B--2---:R-:W-:-:S07]  /*1f90*/  FADD.FTZ R231, R231, R4 ;  /* 0x00000004e7e77221 */ /* 0x004fce0000010000 */
.L_x_1221:
[----:B------:R1:W-:Y:S02]  /*1fa0*/  STS [R232+-0x4], R231 ;  /* 0xfffffce7e8007388 */ /* 0x0003e40000000800 */
.L_x_1219:
[----:B------:R-:W-:Y:S05]  /*1fb0*/  WARPSYNC.ALL ;  /* 0x0000000000007948 */ /* 0x000fea0003800000 */
[----:B------:R-:W-:Y:S01]  /*1fc0*/  BAR.SYNC.DEFER_BLOCKING 0x0 ;  /* 0x0000000000007b1d */ /* 0x000fe20000010000 */
[----:B------:R-:W-:Y:S01]  /*1fd0*/  UIADD3 UR4, UPT, UPT, UR6, 0x20, URZ ;  /* 0x0000002006047890 */ /* 0x000fe2000fffe0ff */
[C---:B---3--:R-:W-:Y:S02]  /*1fe0*/  IMAD.SHL.U32 R3, R18.reuse, 0x8, RZ ;  /* 0x0000000812037824 */ /* 0x048fe400078e00ff */
[----:B------:R-:W-:Y:S01]  /*1ff0*/  IMAD.SHL.U32 R0, R18, 0x2, RZ ;  /* 0x0000000212007824 */ /* 0x000fe200078e00ff */
[----:B------:R-:W-:-:S03]  /*2000*/  ULEA UR4, UR7, UR4, 0x18 ;  /* 0x0000000407047291 */ /* 0x000fc6000f8ec0ff */
[----:B------:R-:W3:Y:S01]  /*2010*/  LDC.64 R228, c[0x0][0x3f0] ;  /* 0x0000fc00ffe47b82 */ /* 0x000ee20000000a00 */
[----:B------:R-:W-:Y:S01]  /*2020*/  LOP3.LUT R3, R3, 0x8, RZ, 0xc0, !PT ;  /* 0x0000000803037812 */ /* 0x000fe200078ec0ff */
[----:B------:R-:W0:Y:S01]  /*2030*/  LDCU UR5, c[0x0][0x40c] ;  /* 0x00008180ff0577ac */ /* 0x000e220008000800 */
[----:B------:R-:W-:-:S03]  /*2040*/  LOP3.LUT R6, R0, 0x2, RZ, 0xc0, !PT ;  /* 0x0000000200067812 */ /* 0x000fc600078ec0ff */
[----:B------:R0:W1:Y:S02]  /*2050*/  LDS.64 R158, [R3+UR4] ;  /* 0x00000004039e7984 */ /* 0x0000640008000a00 */
[----:B0-----:R-:W-:Y:S02]  /*2060*/  UISETP.NE.AND UP0, UPT, UR5, URZ, UPT ;  /* 0x000000ff0500728c */ /* 0x001fe4000bf05270 */
        /* <DEDUP_REMOVED lines=31> */
[----:B-1-3--:R-:W-:Y:S05]  /*2260*/  BRA.U UP0, `(.L_x_1222) ;  /* 0x00000001008c7547 */ /* 0x00afea000b800000 */
[----:B------:R-:W-:-:S04]  /*2270*/  UIADD3 UR6, UPT, UPT, UR6, 0x220, URZ ;  /* 0x0000022006067890 */ /* 0x000fc8000fffe0ff */
[----:B------:R-:W-:-:S06]  /*2280*/  ULEA UR6, UR7, UR6, 0x18 ;  /* 0x0000000607067291 */ /* 0x000fcc000f8ec0ff */
[----:B------:R-:W-:-:S05]  /*2290*/  LEA R0, R6, UR6, 0x2 ;  /* 0x0000000606007c11 */ /* 0x000fca000f8e10ff */
[----:B------:R1:W3:Y:S04]  /*22a0*/  LDS.64 R94, [R0] ;  /* 0x00000000005e7984 */ /* 0x0002e80000000a00 */
        /* <DEDUP_REMOVED lines=27> */
[----:B--2---:R1:W2:Y:S04]  /*2460*/  LDS.64 R38, [R0+0x1c0] ;  /* 0x0001c00000267984 */ /* 0x0042a80000000a00 */
[----:B------:R1:W0:Y:S04]  /*2470*/  LDS.64 R36, [R0+0x1d0] ;  /* 0x0001d00000247984 */ /* 0x0002280000000a00 */
[----:B------:R1:W0:Y:S04]  /*2480*/  LDS.64 R34, [R0+0x1e0] ;  /* 0x0001e00000227984 */ /* 0x0002280000000a00 */
[----:B---3--:R1:W0:Y:S02]  /*2490*/  LDS.64 R32, [R0+0x1f0] ;  /* 0x0001f00000207984 */ /* 0x0082240000000a00 */
.L_x_1222:
[----:B-1----:R-:W-:Y:S01]  /*24a0*/  IADD3 R0, PT, PT, R23, 0xf, -R29 ;  /* 0x0000000f17007810 */ /* 0x002fe20007ffe81d */
[----:B------:R-:W1:Y:S01]  /*24b0*/  LDCU UR14, c[0x0][0x40c] ;  /* 0x00008180ff0e77ac */ /* 0x000e620008000800 */
[----:B------:R-:W-:Y:S01]  /*24c0*/  SHF.R.U32.HI R10, RZ, 0x1, R18 ;  /* 0x00000001ff0a7819 */ /* 0x000fe20000011612 */
[----:B------:R-:W-:Y:S01]  /*24d0*/  BSSY B1, `(.L_x_1223) ;  /* 0x0000589000017945 */ /* 0x000fe20003800000 */
[----:B0-----:R-:W-:Y:S01]  /*24e0*/  SHF.R.S32.HI R3, RZ, 0x1f, R0 ;  /* 0x0000001fff037819 */ /* 0x001fe20000011400 */
[----:B------:R-:W0:Y:S03]  /*24f0*/  LDCU UR15, c[0x0][0x410] ;  /* 0x00008200ff0f77ac */ /* 0x000e260008000800 */
[----:B------:R-:W-:Y:S01]  /*2500*/  LEA.HI R3, R3, R0, RZ, 0x4 ;  /* 0x0000000003037211 */ /* 0x000fe200078f20ff */
[----:B------:R-:W-:Y:S01]  /*2510*/  IMAD R0, R31, R228, R17 ;  /* 0x000000e41f007224 */ /* 0x000fe200078e0211 */
[----:B------:R-:W3:Y:S02]  /*2520*/  LDCU.64 UR10, c[0x0][0x3c8] ;  /* 0x00007900ff0a77ac */ /* 0x000ee40008000a00 */
[----:B------:R-:W-:Y:S01]  /*2530*/  LOP3.LUT R8, R3, 0xfffffff0, RZ, 0xc0, !PT ;  /* 0xfffffff003087812 */ /* 0x000fe200078ec0ff */
[----:B------:R-:W-:Y:S01]  /*2540*/  IMAD R0, R0, 0x60, RZ ;  /* 0x0000006000007824 */ /* 0x000fe200078e02ff */
[----:B------:R-:W0:Y:S02]  /*2550*/  LDCU.64 UR16, c[0x0][0x3b8] ;  /* 0x00007700ff1077ac */ /* 0x000e240008000a00 */
[----:B------:R-:W-:Y:S01]  /*2560*/  ISETP.GE.AND P0, PT, R10, R8, PT ;  /* 0x000000080a00720c */ /* 0x000fe20003f06270 */
[----:B------:R-:W0:Y:S01]  /*2570*/  LDCU.64 UR18, c[0x0][0x438] ;  /* 0x00008700ff1277ac */ /* 0x000e220008000a00 */
[----:B------:R-:W0:Y:S11]  /*2580*/  LDCU.64 UR12, c[0x0][0x448] ;  /* 0x00008900ff0c77ac */ /* 0x000e360008000a00 */
[----:B-1-3--:R-:W-:Y:S05]  /*2590*/  @P0 BRA `(.L_x_1224) ;  /* 0x0000005400f00947 */ /* 0x00afea0003800000 */
[-C--:B------:R-:W-:Y:S01]  /*25a0*/  IABS R3, R229.reuse ;  /* 0x000000e500037213 */ /* 0x080fe20000000000 */
[----:B------:R-:W1:Y:S01]  /*25b0*/  LDCU UR5, c[0x0][0x3f8] ;  /* 0x00007f00ff0577ac */ /* 0x000e620008000800 */
[----:B------:R-:W3:Y:S01]  /*25c0*/  LDC.64 R234, c[0x0][0x450] ;  /* 0x00011400ffea7b82 */ /* 0x000ee20000000a00 */
[----:B------:R-:W-:Y:S01]  /*25d0*/  IMAD R230, R24, R229, R6 ;  /* 0x000000e518e67224 */ /* 0x000fe200078e0206 */
[----:B------:R-:W2:Y:S01]  /*25e0*/  I2F.RP R9, R3 ;  /* 0x0000000300097306 */ /* 0x000ea20000209400 */
[----:B------:R-:W4:Y:S01]  /*25f0*/  LDCU.64 UR6, c[0x0][0x420] ;  /* 0x00008400ff0677ac */ /* 0x000f220008000a00 */
[----:B------:R-:W-:Y:S02]  /*2600*/  IADD3 R8, PT, PT, R8, R29, RZ ;  /* 0x0000001d08087210 */ /* 0x000fe40007ffe0ff */
[----:B------:R-:W-:Y:S01]  /*2610*/  SHF.R.S32.HI R20, RZ, 0x1f, R230 ;  /* 0x0000001fff147819 */ /* 0x000fe200000114e6 */
[----:B------:R-:W0:Y:S01]  /*2620*/  LDCU UR9, c[0x0][0x440] ;  /* 0x00008800ff0977ac */ /* 0x000e220008000800 */
[----:B------:R-:W3:Y:S01]  /*2630*/  LDC R225, c[0x0][0x430] ;  /* 0x00010c00ffe17b82 */ /* 0x000ee20000000800 */
[----:B------:R-:W3:Y:S07]  /*2640*/  LDCU UR4, c[0x0][0x408] ;  /* 0x00008100ff0477ac */ /* 0x000eee0008000800 */
[----:B------:R-:W3:Y:S01]  /*2650*/  LDC.64 R236, c[0x0][0x448] ;  /* 0x00011200ffec7b82 */ /* 0x000ee20000000a00 */
[----:B--2---:R-:W2:Y:S01]  /*2660*/  MUFU.RCP R9, R9 ;  /* 0x0000000900097308 */ /* 0x004ea20000001000 */
[----:B-1----:R-:W-:Y:S01]  /*2670*/  IMAD R7, R2, UR5, R17 ;  /* 0x0000000502077c24 */ /* 0x002fe2000f8e0211 */
[----:B----4-:R-:W-:-:S03]  /*2680*/  ISETP.NE.U32.AND P0, PT, RZ, UR6, PT ;  /* 0x00000006ff007c0c */ /* 0x010fc6000bf05070 */
[----:B------:R-:W-:Y:S02]  /*2690*/  IMAD R7, R7, 0x60, R6 ;  /* 0x0000006007077824 */ /* 0x000fe400078e0206 */
[----:B0-----:R-:W-:Y:S01]  /*26a0*/  IMAD R11, R17, UR9, R23 ;  /* 0x00000009110b7c24 */ /* 0x001fe2000f8e0217 */
[----:B------:R-:W-:Y:S01]  /*26b0*/  ISETP.NE.AND.EX P0, PT, RZ, UR7, PT, P0 ;  /* 0x00000007ff007c0c */ /* 0x000fe2000bf05300 */
[----:B---3--:R-:W-:-:S04]  /*26c0*/  IMAD.WIDE R234, R7, 0x4, R234 ;  /* 0x0000000407ea7825 */ /* 0x008fc800078e02ea */
[----:B------:R-:W-:Y:S01]  /*26d0*/  VIADD R225, R225, UR4 ;  /* 0x00000004e1e17c36 */ /* 0x000fe20008000000 */
[----:B--2---:R-:W-:-:S04]  /*26e0*/  IADD3 R4, PT, PT, R9, 0xffffffe, RZ ;  /* 0x0ffffffe09047810 */ /* 0x004fc80007ffe0ff */
[----:B------:R0:W1:Y:S01]  /*26f0*/  F2I.FTZ.U32.TRUNC.NTZ R5, R4 ;  /* 0x0000000400057305 */ /* 0x000062000021f000 */
[----:B------:R-:W-:-:S04]  /*2700*/  IMAD.WIDE.U32 R236, R17, 0x4, R236 ;  /* 0x0000000411ec7825 */ /* 0x000fc800078e00ec */
[----:B0-----:R-:W-:Y:S02]  /*2710*/  IMAD.MOV.U32 R4, RZ, RZ, RZ ;  /* 0x000000ffff047224 */ /* 0x001fe400078e00ff */
[----:B-1----:R-:W-:-:S04]  /*2720*/  IMAD.MOV R12, RZ, RZ, -R5 ;  /* 0x000000ffff0c7224 */ /* 0x002fc800078e0a05 */
[----:B------:R-:W-:Y:S02]  /*2730*/  IMAD R9, R12, R3, RZ ;  /* 0x000000030c097224 */ /* 0x000fe400078e02ff */
[C---:B------:R-:W-:Y:S02]  /*2740*/  IMAD.IADD R12, R10.reuse, 0x1, R29 ;  /* 0x000000010a0c7824 */ /* 0x040fe400078e021d */
[----:B------:R-:W-:Y:S01]  /*2750*/  IMAD.HI.U32 R4, R5, R9, R4 ;  /* 0x0000000905047227 */ /* 0x000fe200078e0004 */
[----:B------:R-:W-:-:S03]  /*2760*/  LEA R9, R10, UR8, 0x2 ;  /* 0x000000080a097c11 */ /* 0x000fc6000f8e10ff */
[----:B------:R-:W-:Y:S01]  /*2770*/  IMAD R5, R0, R229, R6 ;  /* 0x000000e500057224 */ /* 0x000fe200078e0206 */
[--C-:B------:R-:W-:Y:S01]  /*2780*/  IADD3 R6, P1, P2, R25, UR6, R12.reuse ;  /* 0x0000000619067c10 */ /* 0x100fe2000fa3e00c */
[----:B------:R-:W-:Y:S02]  /*2790*/  IMAD R229, R229, 0x60, RZ ;  /* 0x00000060e5e57824 */ /* 0x000fe400078e02ff */
[----:B------:R-:W-:Y:S01]  /*27a0*/  IMAD R10, R11, UR9, R12 ;  /* 0x000000090b0a7c24 */ /* 0x000fe2000f8e020c */
[----:B------:R-:W-:Y:S01]  /*27b0*/  IADD3.X R7, PT, PT, R28, UR7, RZ, P1, P2 ;  /* 0x000000071c077c10 */ /* 0x000fe20008fe44ff */
[----:B------:R-:W-:Y:S01]  /*27c0*/  VIADD R21, R12, 0x1 ;  /* 0x000000010c157836 */ /* 0x000fe20000000000 */
[----:B------:R-:W-:Y:S01]  /*27d0*/  SHF.R.S32.HI R31, RZ, 0x1f, R5 ;  /* 0x0000001fff1f7819 */ /* 0x000fe20000011405 */
[----:B------:R-:W-:-:S07]  /*27e0*/  IMAD R228, R229, UR5, RZ ;  /* 0x00000005e5e47c24 */ /* 0x000fce000f8e02ff */
.L_x_1293:
[----:B--2---:R-:W2:Y:S01]  /*27f0*/  @P0 LDG.E.U8 R14, desc[UR36][R6.64] ;  /* 0x00000024060e0981 */ /* 0x004ea2000c1e1100 */
[----:B0-----:R-:W0:Y:S01]  /*2800*/  LDC R11, c[0x0][0x3f4] ;  /* 0x0000fd00ff0b7b82 */ /* 0x001e220000000800 */
[----:B------:R-:W-:Y:S01]  /*2810*/  VIADD R224, R21, 0xffffffff ;  /* 0xffffffff15e07836 */ /* 0x000fe20000000000 */
[----:B------:R-:W-:Y:S01]  /*2820*/  UISETP.NE.AND UP0, UPT, UR14, URZ, UPT ;  /* 0x000000ff0e00728c */ /* 0x000fe2000bf05270 */
[----:B------:R-:W-:Y:S03]  /*2830*/  BSSY.RECONVERGENT B0, `(.L_x_1225) ;  /* 0x00004ef000007945 */ /* 0x000fe60003800200 */
        /* <DEDUP_REMOVED lines=10> */
[----:B------:R-:W-:-:S04]  /*28e0*/  @!P1 IMAD.IADD R242, R242, 0x1, -R15 ;  /* 0x00000001f2f29824 */ /* 0x000fc800078e0a0f */
[----:B------:R-:W-:Y:S01]  /*28f0*/  @!P2 IMAD.MOV R242, RZ, RZ, -R242 ;  /* 0x000000fffff2a224 */ /* 0x000fe200078e0af2 */
[----:B------:R-:W-:-:S04]  /*2900*/  @!P3 LOP3.LUT R242, RZ, R11, RZ, 0x33, !PT ;  /* 0x0000000bfff2b212 */ /* 0x000fc800078e33ff */
[----:B------:R-:W-:-:S04]  /*2910*/  IADD3 R12, P1, PT, R25, R242, RZ ;  /* 0x000000f2190c7210 */ /* 0x000fc80007f3e0ff */
[----:B------:R-:W-:Y:S02]  /*2920*/  IADD3.X R13, PT, PT, RZ, R28, RZ, P1, !PT ;  /* 0x0000001cff0d7210 */ /* 0x000fe40000ffe4ff */
[----:B------:R-:W-:-:S04]  /*2930*/  LEA R238, P1, R12, UR10, 0x2 ;  /* 0x0000000a0cee7c11 */ /* 0x000fc8000f8210ff */
[----:B------:R-:W-:Y:S02]  /*2940*/  LEA.HI.X R239, R12, UR11, R13, 0x2, P1 ;  /* 0x0000000b0cef7c11 */ /* 0x000fe400088f140d */
[----:B--2---:R-:W-:Y:S01]  /*2950*/  ISETP.NE.AND P2, PT, R14, RZ, P0 ;  /* 0x000000ff0e00720c */ /* 0x004fe20000745270 */
[----:B-1--4-:R-:W-:-:S12]  /*2960*/  BRA.U UP0, `(.L_x_1226) ;  /* 0x0000003100ec7547 */ /* 0x012fd8000b800000 */
[----:B------:R-:W-:Y:S01]  /*2970*/  ISETP.GE.AND P1, PT, R224, R23, PT ;  /* 0x00000017e000720c */ /* 0x000fe20003f26270 */
[----:B------:R-:W-:Y:S01]  /*2980*/  BSSY.RECONVERGENT B2, `(.L_x_1227) ;  /* 0x000001a000027945 */ /* 0x000fe20003800200 */
[----:B------:R-:W-:Y:S01]  /*2990*/  ISETP.NE.AND P6, PT, R30, RZ, PT ;  /* 0x000000ff1e00720c */ /* 0x000fe20003fc5270 */
[C---:B------:R-:W-:Y:S02]  /*29a0*/  IMAD.IADD R240, R242.reuse, 0x1, R11 ;  /* 0x00000001f2f07824 */ /* 0x040fe400078e020b */
[----:B------:R-:W-:-:S08]  /*29b0*/  IMAD.SHL.U32 R12, R242, 0x4, RZ ;  /* 0x00000004f20c7824 */ /* 0x000fd000078e00ff */
[----:B------:R-:W-:Y:S05]  /*29c0*/  @P1 BRA `(.L_x_1228) ;  /* 0x0000000000541947 */ /* 0x000fea0003800000 */
[----:B------:R-:W-:-:S13]  /*29d0*/  ISETP.GE.AND P3, PT, R12, R229, PT ;  /* 0x000000e50c00720c */ /* 0x000fda0003f66270 */
[----:B------:R-:W2:Y:S01]  /*29e0*/  @!P3 LDG.E R13, desc[UR36][R238.64] ;  /* 0x00000024ee0db981 */ /* 0x000ea2000c1e1900 */
[----:B------:R-:W0:Y:S08]  /*29f0*/  @!P3 LDC.64 R14, c[0x0][0x3b8] ;  /* 0x0000ee00ff0ebb82 */ /* 0x000e300000000a00 */
[----:B------:R-:W1:Y:S01]  /*2a00*/  @!P3 LDC.64 R226, c[0x0][0x3b8] ;  /* 0x0000ee00ffe2bb82 */ /* 0x000e620000000a00 */
[----:B--2---:R-:W-:-:S05]  /*2a10*/  @!P3 IMAD R160, R228, R13, R12 ;  /* 0x0000000de4a0b224 */ /* 0x004fca00078e020c */
[----:B------:R-:W-:-:S04]  /*2a20*/  @!P3 IADD3 R13, P4, PT, R5, R160, RZ ;  /* 0x000000a0050db210 */ /* 0x000fc80007f9e0ff */
[----:B------:R-:W-:Y:S02]  /*2a30*/  @!P3 LEA.HI.X.SX32 R160, R160, R31, 0x1, P4 ;  /* 0x0000001fa0a0b211 */ /* 0x000fe400020f0eff */
[----:B0-----:R-:W-:-:S04]  /*2a40*/  @!P3 LEA R242, P4, R13, R14, 0x2 ;  /* 0x0000000e0df2b211 */ /* 0x001fc800078810ff */
[----:B------:R-:W-:Y:S02]  /*2a50*/  @!P3 LEA.HI.X R243, R13, R15, R160, 0x2, P4 ;  /* 0x0000000f0df3b211 */ /* 0x000fe400020f14a0 */
[----:B------:R-:W-:Y:S01]  /*2a60*/  CS2R R160, SRZ ;  /* 0x0000000000a07805 */ /* 0x000fe2000001ff00 */
[----:B------:R-:W2:Y:S05]  /*2a70*/  @P6 LDG.E.64 R14, desc[UR36][R234.64] ;  /* 0x00000024ea0e6981 */ /* 0x000eaa000c1e1b00 */
[----:B------:R-:W3:Y:S01]  /*2a80*/  @!P3 LDG.E.64 R160, desc[UR36][R242.64] ;  /* 0x00000024f2a0b981 */ /* 0x000ee2000c1e1b00 */
[----:B------:R-:W-:-:S04]  /*2a90*/  @!P3 IADD3 R13, P4, PT, R230, R12, RZ ;  /* 0x0000000ce60db210 */ /* 0x000fc80007f9e0ff */
[----:B-1----:R-:W-:Y:S01]  /*2aa0*/  @!P3 LEA R226, P5, R13, R226, 0x2 ;  /* 0x000000e20de2b211 */ /* 0x002fe200078a10ff */
[----:B------:R-:W-:-:S05]  /*2ab0*/  @!P3 IMAD.X R244, RZ, RZ, R20, P4 ;  /* 0x000000fffff4b224 */ /* 0x000fca00020e0614 */
[----:B------:R-:W-:Y:S01]  /*2ac0*/  @!P3 LEA.HI.X R227, R13, R227, R244, 0x2, P5 ;  /* 0x000000e30de3b211 */ /* 0x000fe200028f14f4 */
[----:B---3--:R-:W-:Y:S01]  /*2ad0*/  FADD.FTZ R160, R94, R160 ;  /* 0x000000a05ea07221 */ /* 0x008fe20000010000 */
[----:B------:R-:W-:-:S03]  /*2ae0*/  FADD.FTZ R161, R95, R161 ;  /* 0x000000a15fa17221 */ /* 0x000fc60000010000 */
[----:B--2---:R-:W-:Y:S01]  /*2af0*/  @P6 FMUL.FTZ R160, R160, R14 ;  /* 0x0000000ea0a06220 */ /* 0x004fe20000410000 */
[----:B------:R-:W-:-:S05]  /*2b00*/  @P6 FMUL.FTZ R161, R161, R15 ;  /* 0x0000000fa1a16220 */ /* 0x000fca0000410000 */
[----:B------:R0:W-:Y:S02]  /*2b10*/  @!P3 STG.E.64 desc[UR36][R226.64], R160 ;  /* 0x000000a0e200b986 */ /* 0x0001e4000c101b24 */
.L_x_1228:
[----:B------:R-:W-:Y:S05]  /*2b20*/  BSYNC.RECONVERGENT B2 ;  /* 0x0000000000027941 */ /* 0x000fea0003800200 */
.L_x_1227:
[----:B------:R-:W-:Y:S01]  /*2b30*/  BSSY.RECONVERGENT B2, `(.L_x_1229) ;  /* 0x0000018000027945 */ /* 0x000fe20003800200 */
[----:B------:R-:W-:-:S03]  /*2b40*/  SHF.L.U32 R13, R240, 0x2, RZ ;  /* 0x00000002f00d7819 */ /* 0x000fc600000006ff */
[----:B------:R-:W-:Y:S05]  /*2b50*/  @P1 BRA `(.L_x_1230) ;  /* 0x0000000000541947 */ /* 0x000fea0003800000 */
[----:B------:R-:W-:-:S13]  /*2b60*/  ISETP.GE.AND P3, PT, R13, R229, PT ;  /* 0x000000e50d00720c */ /* 0x000fda0003f66270 */
[----:B------:R-:W2:Y:S01]  /*2b70*/  @!P3 LDG.E R162, desc[UR36][R238.64] ;  /* 0x00000024eea2b981 */ /* 0x000ea2000c1e1900 */
[----:B------:R-:W1:Y:S08]  /*2b80*/  @!P3 LDC.64 R14, c[0x0][0x3b8] ;  /* 0x0000ee00ff0ebb82 */ /* 0x000e700000000a00 */
[----:B0-----:R-:W0:Y:S01]  /*2b90*/  @!P3 LDC.64 R226, c[0x0][0x3b8] ;  /* 0x0000ee00ffe2bb82 */ /* 0x001e220000000a00 */
[----:B--2---:R-:W-:-:S05]  /*2ba0*/  @!P3 IMAD R162, R228, R162, R13 ;  /* 0x000000a2e4a2b224 */ /* 0x004fca00078e020d */
[----:B------:R-:W-:-:S04]  /*2bb0*/  @!P3 IADD3 R163, P4, PT, R5, R162, RZ ;  /* 0x000000a205a3b210 */ /* 0x000fc80007f9e0ff */
[----:B------:R-:W-:Y:S02]  /*2bc0*/  @!P3 LEA.HI.X.SX32 R162, R162, R31, 0x1, P4 ;  /* 0x0000001fa2a2b211 */ /* 0x000fe400020f0eff */
[----:B-1----:R-:W-:-:S04]  /*2bd0*/  @!P3 LEA R242, P4, R163, R14, 0x2 ;  /* 0x0000000ea3f2b211 */ /* 0x002fc800078810ff */
[----:B------:R-:W-:Y:S02]  /*2be0*/  @!P3 LEA.HI.X R243, R163, R15, R162, 0x2, P4 ;  /* 0x0000000fa3f3b211 */ /* 0x000fe400020f14a2 */
[----:B------:R-:W-:Y:S01]  /*2bf0*/  CS2R R162, SRZ ;  /* 0x0000000000a27805 */ /* 0x000fe2000001ff00 */
[----:B------:R-:W2:Y:S05]  /*2c00*/  @P6 LDG.E.64 R14, desc[UR36][R234.64+0x10] ;  /* 0x00001024ea0e6981 */ /* 0x000eaa000c1e1b00 */
[----:B------:R-:W3:Y:S01]  /*2c10*/  @!P3 LDG.E.64 R162, desc[UR36][R242.64] ;  /* 0x00000024f2a2b981 */ /* 0x000ee2000c1e1b00 */
[----:B------:R-:W-:-:S04]  /*2c20*/  @!P3 IADD3 R233, P4, PT, R230, R13, RZ ;  /* 0x0000000de6e9b210 */ /* 0x000fc80007f9e0ff */
[----:B0-----:R-:W-:Y:S02]  /*2c30*/  @!P3 LEA R226, P5, R233, R226, 0x2 ;  /* 0x000000e2e9e2b211 */ /* 0x001fe400078a10ff */
[----:B------:R-:W-:-:S04]  /*2c40*/  @!P3 LEA.HI.X.SX32 R244, R13, R20, 0x1, P4 ;  /* 0x000000140df4b211 */ /* 0x000fc800020f0eff */
[----:B------:R-:W-:Y:S01]  /*2c50*/  @!P3 LEA.HI.X R227, R233, R227, R244, 0x2, P5 ;  /* 0x000000e3e9e3b211 */ /* 0x000fe200028f14f4 */
[----:B---3--:R-:W-:Y:S01]  /*2c60*/  FADD.FTZ R162, R92, R162 ;  /* 0x000000a25ca27221 */ /* 0x008fe20000010000 */
[----:B------:R-:W-:-:S03]  /*2c70*/  FADD.FTZ R163, R93, R163 ;  /* 0x000000a35da37221 */ /* 0x000fc60000010000 */
[----:B--2---:R-:W-:Y:S01]  /*2c80*/  @P6 FMUL.FTZ R162, R162, R14 ;  /* 0x0000000ea2a26220 */ /* 0x004fe20000410000 */
[----:B------:R-:W-:-:S05]  /*2c90*/  @P6 FMUL.FTZ R163, R163, R15 ;  /* 0x0000000fa3a36220 */ /* 0x000fca0000410000 */
[----:B------:R1:W-:Y:S02]  /*2ca0*/  @!P3 STG.E.64 desc[UR36][R226.64], R162 ;  /* 0x000000a2e200b986 */ /* 0x0003e4000c101b24 */
.L_x_1230:
[----:B------:R-:W-:Y:S05]  /*2cb0*/  BSYNC.RECONVERGENT B2 ;  /* 0x0000000000027941 */ /* 0x000fea0003800200 */
.L_x_1229:
[----:B------:R-:W-:Y:S01]  /*2cc0*/  BSSY.RECONVERGENT B2, `(.L_x_1231) ;  /* 0x0000019000027945 */ /* 0x000fe20003800200 */
[----:B------:R-:W-:-:S03]  /*2cd0*/  IMAD R13, R11, 0x8, R13 ;  /* 0x000000080b0d7824 */ /* 0x000fc600078e020d */
[----:B------:R-:W-:Y:S05]  /*2ce0*/  @P1 BRA `(.L_x_1232) ;  /* 0x0000000000581947 */ /* 0x000fea0003800000 */
[----:B------:R-:W-:-:S05]  /*2cf0*/  IMAD R241, R11, 0x8, R12 ;  /* 0x000000080bf17824 */ /* 0x000fca00078e020c */
[----:B------:R-:W-:-:S13]  /*2d00*/  ISETP.GE.AND P3, PT, R241, R229, PT ;  /* 0x000000e5f100720c */ /* 0x000fda0003f66270 */
[----:B------:R-:W2:Y:S01]  /*2d10*/  @!P3 LDG.E R165, desc[UR36][R238.64] ;  /* 0x00000024eea5b981 */ /* 0x000ea2000c1e1900 */
[----:B------:R-:W3:Y:S08]  /*2d20*/  @!P3 LDC.64 R14, c[0x0][0x3b8] ;  /* 0x0000ee00ff0ebb82 */ /* 0x000ef00000000a00 */
[----:B01----:R-:W0:Y:S01]  /*2d30*/  @!P3 LDC.64 R226, c[0x0][0x3b8] ;  /* 0x0000ee00ffe2bb82 */ /* 0x003e220000000a00 */
[----:B--2---:R-:W-:-:S05]  /*2d40*/  @!P3 IMAD R164, R228, R165, R241 ;  /* 0x000000a5e4a4b224 */ /* 0x004fca00078e02f1 */
[----:B------:R-:W-:-:S04]  /*2d50*/  @!P3 IADD3 R165, P4, PT, R5, R164, RZ ;  /* 0x000000a405a5b210 */ /* 0x000fc80007f9e0ff */
[----:B------:R-:W-:Y:S02]  /*2d60*/  @!P3 LEA.HI.X.SX32 R164, R164, R31, 0x1, P4 ;  /* 0x0000001fa4a4b211 */ /* 0x000fe400020f0eff */
[----:B---3--:R-:W-:-:S04]  /*2d70*/  @!P3 LEA R242, P4, R165, R14, 0x2 ;  /* 0x0000000ea5f2b211 */ /* 0x008fc800078810ff */
[----:B------:R-:W-:Y:S02]  /*2d80*/  @!P3 LEA.HI.X R243, R165, R15, R164, 0x2, P4 ;  /* 0x0000000fa5f3b211 */ /* 0x000fe400020f14a4 */
[----:B------:R-:W-:Y:S01]  /*2d90*/  CS2R R164, SRZ ;  /* 0x0000000000a47805 */ /* 0x000fe2000001ff00 */
[----:B------:R-:W2:Y:S05]  /*2da0*/  @P6 LDG.E.64 R14, desc[UR36][R234.64+0x20] ;  /* 0x00002024ea0e6981 */ /* 0x000eaa000c1e1b00 */
[----:B------:R-:W3:Y:S01]  /*2db0*/  @!P3 LDG.E.64 R164, desc[UR36][R242.64] ;  /* 0x00000024f2a4b981 */ /* 0x000ee2000c1e1b00 */
[----:B------:R-:W-:-:S04]  /*2dc0*/  @!P3 IADD3 R233, P4, PT, R230, R241, RZ ;  /* 0x000000f1e6e9b210 */ /* 0x000fc80007f9e0ff */
[----:B------:R-:W-:Y:S02]  /*2dd0*/  @!P3 LEA.HI.X.SX32 R244, R241, R20, 0x1, P4 ;  /* 0x00000014f1f4b211 */ /* 0x000fe400020f0eff */
[----:B0-----:R-:W-:-:S04]  /*2de0*/  @!P3 LEA R226, P4, R233, R226, 0x2 ;  /* 0x000000e2e9e2b211 */ /* 0x001fc800078810ff */
[----:B------:R-:W-:Y:S01]  /*2df0*/  @!P3 LEA.HI.X R227, R233, R227, R244, 0x2, P4 ;  /* 0x000000e3e9e3b211 */ /* 0x000fe200020f14f4 */
[----:B---3--:R-:W-:Y:S01]  /*2e00*/  FADD.FTZ R164, R90, R164 ;  /* 0x000000a45aa47221 */ /* 0x008fe20000010000 */
[----:B------:R-:W-:-:S03]  /*2e10*/  FADD.FTZ R165, R91, R165 ;  /* 0x000000a55ba57221 */ /* 0x000fc60000010000 */
[----:B--2---:R-:W-:Y:S01]  /*2e20*/  @P6 FMUL.FTZ R164, R164, R14 ;  /* 0x0000000ea4a46220 */ /* 0x004fe20000410000 */
[----:B------:R-:W-:-:S05]  /*2e30*/  @P6 FMUL.FTZ R165, R165, R15 ;  /* 0x0000000fa5a56220 */ /* 0x000fca0000410000 */
[----:B------:R2:W-:Y:S02]  /*2e40*/  @!P3 STG.E.64 desc[UR36][R226.64], R164 ;  /* 0x000000a4e200b986 */ /* 0x0005e4000c101b24 */
.L_x_1232:
[----:B------:R-:W-:Y:S05]  /*2e50*/  BSYNC.RECONVERGENT B2 ;  /* 0x0000000000027941 */ /* 0x000fea0003800200 */
.L_x_1231:
[----:B------:R-:W-:Y:S04]  /*2e60*/  BSSY.RECONVERGENT B2, `(.L_x_1233) ;  /* 0x0000017000027945 */ /* 0x000fe80003800200 */
[----:B------:R-:W-:Y:S05]  /*2e70*/  @P1 BRA `(.L_x_1234) ;  /* 0x0000000000541947 */ /* 0x000fea0003800000 */
[----:B------:R-:W-:-:S13]  /*2e80*/  ISETP.GE.AND P3, PT, R13, R229, PT ;  /* 0x000000e50d00720c */ /* 0x000fda0003f66270 */
[----:B------:R-:W3:Y:S01]  /*2e90*/  @!P3 LDG.E R166, desc[UR36][R238.64] ;  /* 0x00000024eea6b981 */ /* 0x000ee2000c1e1900 */
[----:B------:R-:W4:Y:S08]  /*2ea0*/  @!P3 LDC.64 R14, c[0x0][0x3b8] ;  /* 0x0000ee00ff0ebb82 */ /* 0x000f300000000a00 */
[----:B012---:R-:W0:Y:S01]  /*2eb0*/  @!P3 LDC.64 R226, c[0x0][0x3b8] ;  /* 0x0000ee00ffe2bb82 */ /* 0x007e220000000a00 */
[----:B---3--:R-:W-:-:S05]  /*2ec0*/  @!P3 IMAD R166, R228, R166, R13 ;  /* 0x000000a6e4a6b224 */ /* 0x008fca00078e020d */
[----:B------:R-:W-:-:S04]  /*2ed0*/  @!P3 IADD3 R167, P4, PT, R5, R166, RZ ;  /* 0x000000a605a7b210 */ /* 0x000fc80007f9e0ff */
[----:B------:R-:W-:Y:S02]  /*2ee0*/  @!P3 LEA.HI.X.SX32 R166, R166, R31, 0x1, P4 ;  /* 0x0000001fa6a6b211 */ /* 0x000fe400020f0eff */
[----:B----4-:R-:W-:-:S04]  /*2ef0*/  @!P3 LEA R242, P4, R167, R14, 0x2 ;  /* 0x0000000ea7f2b211 */ /* 0x010fc800078810ff */
        /* <DEDUP_REMOVED lines=13> */
.L_x_1234:
[----:B------:R-:W-:Y:S05]  /*2fd0*/  BSYNC.RECONVERGENT B2 ;  /* 0x0000000000027941 */ /* 0x000fea0003800200 */
.L_x_1233:
[----:B------:R-:W-:Y:S01]  /*2fe0*/  BSSY.RECONVERGENT B2, `(.L_x_1235) ;  /* 0x0000019000027945 */ /* 0x000fe20003800200 */
[----:B------:R-:W-:-:S03]  /*2ff0*/  IMAD R240, R11, 0x4, R240 ;  /* 0x000000040bf07824 */ /* 0x000fc600078e02f0 */
[----:B------:R-:W-:Y:S05]  /*3000*/  @P1 BRA `(.L_x_1236) ;  /* 0x0000000000581947 */ /* 0x000fea0003800000 */
[----:B------:R-:W-:-:S04]  /*3010*/  LEA R233, R11, R12, 0x4 ;  /* 0x0000000c0be97211 */ /* 0x000fc800078e20ff */
[----:B------:R-:W-:-:S13]  /*3020*/  ISETP.GE.AND P3, PT, R233, R229, PT ;  /* 0x000000e5e900720c */ /* 0x000fda0003f66270 */
[----:B------:R-:W4:Y:S01]  /*3030*/  @!P3 LDG.E R13, desc[UR36][R238.64] ;  /* 0x00000024ee0db981 */ /* 0x000f22000c1e1900 */
[----:B------:R-:W4:Y:S08]  /*3040*/  @!P3 LDC.64 R14, c[0x0][0x3b8] ;  /* 0x0000ee00ff0ebb82 */ /* 0x000f300000000a00 */
[----:B0123--:R-:W0:Y:S01]  /*3050*/  @!P3 LDC.64 R226, c[0x0][0x3b8] ;  /* 0x0000ee00ffe2bb82 */ /* 0x00fe220000000a00 */
[----:B----4-:R-:W-:-:S05]  /*3060*/  @!P3 IMAD R168, R228, R13, R233 ;  /* 0x0000000de4a8b224 */ /* 0x010fca00078e02e9 */
[----:B------:R-:W-:-:S04]  /*3070*/  @!P3 IADD3 R13, P4, PT, R5, R168, RZ ;  /* 0x000000a8050db210 */ /* 0x000fc80007f9e0ff */
[----:B------:R-:W-:Y:S02]  /*3080*/  @!P3 LEA.HI.X.SX32 R168, R168, R31, 0x1, P4 ;  /* 0x0000001fa8a8b211 */ /* 0x000fe400020f0eff */
[----:B------:R-:W-:-:S04]  /*3090*/  @!P3 LEA R242, P4, R13, R14, 0x2 ;  /* 0x0000000e0df2b211 */ /* 0x000fc800078810ff */
        /* <DEDUP_REMOVED lines=13> */
.L_x_1236:
[----:B------:R-:W-:Y:S05]  /*3170*/  BSYNC.RECONVERGENT B2 ;  /* 0x0000000000027941 */ /* 0x000fea0003800200 */
.L_x_1235:
[----:B------:R-:W-:Y:S04]  /*3180*/  BSSY.RECONVERGENT B2, `(.L_x_1237) ;  /* 0x0000018000027945 */ /* 0x000fe80003800200 */
[----:B------:R-:W-:Y:S05]  /*3190*/  @P1 BRA `(.L_x_1238) ;  /* 0x0000000000581947 */ /* 0x000fea0003800000 */
[----:B------:R-:W-:-:S05]  /*31a0*/  IMAD.SHL.U32 R233, R240, 0x4, RZ ;  /* 0x00000004f0e97824 */ /* 0x000fca00078e00ff */
[----:B------:R-:W-:-:S13]  /*31b0*/  ISETP.GE.AND P3, PT, R233, R229, PT ;  /* 0x000000e5e900720c */ /* 0x000fda0003f66270 */
[----:B------:R-:W2:Y:S01]  /*31c0*/  @!P3 LDG.E R13, desc[UR36][R238.64] ;  /* 0x00000024ee0db981 */ /* 0x000ea2000c1e1900 */
[----:B------:R-:W0:Y:S08]  /*31d0*/  @!P3 LDC.64 R14, c[0x0][0x3b8] ;  /* 0x0000ee00ff0ebb82 */ /* 0x000e300000000a00 */
[----:B01234-:R-:W0:Y:S01]  /*31e0*/  @!P3 LDC.64 R226, c[0x0][0x3b8] ;  /* 0x0000ee00ffe2bb82 */ /* 0x01fe220000000a00 */
[----:B------:R-:W-:-:S05]  /*31f0*/  @!P3 IMAD R170, R228, R13, R233 ;  /* 0x0000000de4aab224 */ /* 0x000fca00078e02e9 */
        /* <DEDUP_REMOVED lines=16> */
.L_x_1238:
[----:B------:R-:W-:Y:S05]  /*3300*/  BSYNC.RECONVERGENT B2 ;  /* 0x0000000000027941 */ /* 0x000fea0003800200 */
.L_x_1237:
[----:B------:R-:W-:Y:S01]  /*3310*/  BSSY.RECONVERGENT B2, `(.L_x_1239) ;  /* 0x0000019000027945 */ /* 0x000fe20003800200 */
[----:B------:R-:W-:-:S03]  /*3320*/  IMAD.IADD R242, R240, 0x1, R11 ;  /* 0x00000001f0f27824 */ /* 0x000fc600078e020b */
        /* <DEDUP_REMOVED lines=23> */
.L_x_1240:
[----:B------:R-:W-:Y:S05]  /*34a0*/  BSYNC.RECONVERGENT B2 ;  /* 0x0000000000027941 */ /* 0x000fea0003800200 */
.L_x_1239:
[----:B------:R-:W-:Y:S01]  /*34b0*/  BSSY.RECONVERGENT B2, `(.L_x_1241) ;  /* 0x0000019000027945 */ /* 0x000fe20003800200 */
[----:B------:R-:W-:-:S03]  /*34c0*/  IADD3 R242, PT, PT, R242, R11, RZ ;  /* 0x0000000bf2f27210 */ /* 0x000fc60007ffe0ff */
        /* <DEDUP_REMOVED lines=23> */
.L_x_1242:
[----:B------:R-:W-:Y:S05]  /*3640*/  BSYNC.RECONVERGENT B2 ;  /* 0x0000000000027941 */ /* 0x000fea0003800200 */
.L_x_1241:
[----:B------:R-:W-:Y:S01]  /*3650*/  BSSY.RECONVERGENT B2, `(.L_x_1243) ;  /* 0x0000019000027945 */ /* 0x000fe20003800200 */
[----:B------:R-:W-:-:S03]  /*3660*/  IMAD R240, R11, 0x2, R242 ;  /* 0x000000020bf07824 */ /* 0x000fc600078e02f2 */
[----:B------:R-:W-:Y:S05]  /*3670*/  @P1 BRA `(.L_x_1244) ;  /* 0x0000000000581947 */ /* 0x000fea0003800000 */
[----:B------:R-:W-:-:S05]  /*3680*/  IMAD R233, R11, 0x20, R12 ;  /* 0x000000200be97824 */ /* 0x000fca00078e020c */
        /* <DEDUP_REMOVED lines=21> */
.L_x_1244:
[----:B------:R-:W-:Y:S05]  /*37e0*/  BSYNC.RECONVERGENT B2 ;  /* 0x0000000000027941 */ /* 0x000fea0003800200 */
.L_x_1243:
[----:B------:R-:W-:Y:S04]  /*37f0*/  BSSY.RECONVERGENT B2, `(.L_x_1245) ;  /* 0x0000018000027945 */ /* 0x000fe80003800200 */
[----:B------:R-:W-:Y:S05]  /*3800*/  @P1 BRA `(.L_x_1246) ;  /* 0x0000000000581947 */ /* 0x000fea0003800000 */
[----:B------:R-:W-:-:S04]  /*3810*/  SHF.L.U32 R233, R240, 0x2, RZ ;  /* 0x00000002f0e97819 */ /* 0x000fc800000006ff */
        /* <DEDUP_REMOVED lines=21> */
.L_x_1246:
[----:B------:R-:W-:Y:S05]  /*3970*/  BSYNC.RECONVERGENT B2 ;  /* 0x0000000000027941 */ /* 0x000fea0003800200 */
.L_x_1245:
        /* <DEDUP_REMOVED lines=25> */
.L_x_1248:
[----:B------:R-:W-:Y:S05]  /*3b10*/  BSYNC.RECONVERGENT B2 ;  /* 0x0000000000027941 */ /* 0x000fea0003800200 */
.L_x_1247:
[----:B------:R-:W-:Y:S01]  /*3b20*/  BSSY.RECONVERGENT B2, `(.L_x_1249) ;  /* 0x0000019000027945 */ /* 0x000fe20003800200 */
[----:B------:R-:W-:-:S03]  /*3b30*/  IMAD.IADD R242, R242, 0x1, R11 ;  /* 0x00000001f2f27824 */ /* 0x000fc600078e020b */
        /* <DEDUP_REMOVED lines=23> */
.L_x_1250:
[----:B------:R-:W-:Y:S05]  /*3cb0*/  BSYNC.RECONVERGENT B2 ;  /* 0x0000000000027941 */ /* 0x000fea0003800200 */
.L_x_1249:
        /* <DEDUP_REMOVED lines=25> */
.L_x_1252:
[----:B------:R-:W-:Y:S05]  /*3e50*/  BSYNC.RECONVERGENT B2 ;  /* 0x0000000000027941 */ /* 0x000fea0003800200 */
.L_x_1251:
        /* <DEDUP_REMOVED lines=25> */
.L_x_1254:
[----:B------:R-:W-:Y:S05]  /*3ff0*/  BSYNC.RECONVERGENT B2 ;  /* 0x0000000000027941 */ /* 0x000fea0003800200 */
.L_x_1253:
        /* <DEDUP_REMOVED lines=25> */
.L_x_1256:
[----:B------:R-:W-:Y:S05]  /*4190*/  BSYNC.RECONVERGENT B2 ;  /* 0x0000000000027941 */ /* 0x000fea0003800200 */
.L_x_1255:
        /* <DEDUP_REMOVED lines=25> */
.L_x_1258:
[----:B------:R-:W-:Y:S05]  /*4330*/  BSYNC.RECONVERGENT B2 ;  /* 0x0000000000027941 */ /* 0x000fea0003800200 */
.L_x_1257:
[----:B------:R-:W-:Y:S01]  /*4340*/  BSSY.RECONVERGENT B2, `(.L_x_1259) ;  /* 0x0000019000027945 */ /* 0x000fe20003800200 */
[C---:B------:R-:W-:Y:S02]  /*4350*/  IMAD R240, R11.reuse, 0x2, R242 ;  /* 0x000000020bf07824 */ /* 0x040fe400078e02f2 */
[----:B------:R-:W-:Y:S01]  /*4360*/  IMAD R241, R11, 0x40, R12 ;  /* 0x000000400bf17824 */ /* 0x000fe200078e020c */
[----:B------:R-:W-:Y:S06]  /*4370*/  @P1 BRA `(.L_x_1260) ;  /* 0x0000000000541947 */ /* 0x000fec0003800000 */
        /* <DEDUP_REMOVED lines=21> */
.L_x_1260:
[----:B------:R-:W-:Y:S05]  /*44d0*/  BSYNC.RECONVERGENT B2 ;  /* 0x0000000000027941 */ /* 0x000fea0003800200 */
.L_x_1259:
        /* <DEDUP_REMOVED lines=25> */
.L_x_1262:
[----:B------:R-:W-:Y:S05]  /*4670*/  BSYNC.RECONVERGENT B2 ;  /* 0x0000000000027941 */ /* 0x000fea0003800200 */
.L_x_1261:
        /* <DEDUP_REMOVED lines=25> */
.L_x_1264:
[----:B------:R-:W-:Y:S05]  /*4810*/  BSYNC.RECONVERGENT B2 ;  /* 0x0000000000027941 */ /* 0x000fea0003800200 */
.L_x_1263:
        /* <DEDUP_REMOVED lines=25> */
.L_x_1266:
[----:B------:R-:W-:Y:S05]  /*49b0*/  BSYNC.RECONVERGENT B2 ;  /* 0x0000000000027941 */ /* 0x000fea0003800200 */
.L_x_1265:
        /* <DEDUP_REMOVED lines=25> */
.L_x_1268:
[----:B------:R-:W-:Y:S05]  /*4b50*/  BSYNC.RECONVERGENT B2 ;  /* 0x0000000000027941 */ /* 0x000fea0003800200 */
.L_x_1267:
        /* <DEDUP_REMOVED lines=25> */
.L_x_1270:
[----:B------:R-:W-:Y:S05]  /*4cf0*/  BSYNC.RECONVERGENT B2 ;  /* 0x0000000000027941 */ /* 0x000fea0003800200 */
.L_x_1269:
        /* <DEDUP_REMOVED lines=25> */
.L_x_1272:
[----:B------:R-:W-:Y:S05]  /*4e90*/  BSYNC.RECONVERGENT B2 ;  /* 0x0000000000027941 */ /* 0x000fea0003800200 */
.L_x_1271:
        /* <DEDUP_REMOVED lines=25> */
.L_x_1274:
[----:B------:R-:W-:Y:S05]  /*5030*/  BSYNC.RECONVERGENT B2 ;  /* 0x0000000000027941 */ /* 0x000fea0003800200 */
.L_x_1273:
        /* <DEDUP_REMOVED lines=25> */
.L_x_1276:
[----:B------:R-:W-:Y:S05]  /*51d0*/  BSYNC.RECONVERGENT B2 ;  /* 0x0000000000027941 */ /* 0x000fea0003800200 */
.L_x_1275:
        /* <DEDUP_REMOVED lines=25> */
.L_x_1278:
[----:B------:R-:W-:Y:S05]  /*5370*/  BSYNC.RECONVERGENT B2 ;  /* 0x0000000000027941 */ /* 0x000fea0003800200 */
.L_x_1277:
        /* <DEDUP_REMOVED lines=25> */
.L_x_1280:
[----:B------:R-:W-:Y:S05]  /*5510*/  BSYNC.RECONVERGENT B2 ;  /* 0x0000000000027941 */ /* 0x000fea0003800200 */
.L_x_1279:
        /* <DEDUP_REMOVED lines=25> */
.L_x_1282:
[----:B------:R-:W-:Y:S05]  /*56b0*/  BSYNC.RECONVERGENT B2 ;  /* 0x0000000000027941 */ /* 0x000fea0003800200 */
.L_x_1281:
        /* <DEDUP_REMOVED lines=25> */
.L_x_1284:
[----:B------:R-:W-:Y:S05]  /*5850*/  BSYNC.RECONVERGENT B2 ;  /* 0x0000000000027941 */ /* 0x000fea0003800200 */
.L_x_1283:
        /* <DEDUP_REMOVED lines=25> */
.L_x_1286:
[----:B------:R-:W-:Y:S05]  /*59f0*/  BSYNC.RECONVERGENT B2 ;  /* 0x0000000000027941 */ /* 0x000fea0003800200 */
.L_x_1285:
        /* <DEDUP_REMOVED lines=24> */
.L_x_1288:
[----:B------:R-:W-:Y:S05]  /*5b80*/  BSYNC.RECONVERGENT B2 ;  /* 0x0000000000027941 */ /* 0x000fea0003800200 */
.L_x_1287:
[----:B------:R-:W-:Y:S01]  /*5b90*/  IMAD.IADD R11, R12, 0x1, R11 ;  /* 0x000000010c0b7824 */ /* 0x000fe200078e020b */
[----:B------:R-:W-:Y:S06]  /*5ba0*/  @P1 BRA `(.L_x_1289) ;  /* 0x0000001800dc1947 */ /* 0x000fec0003800000 */
[----:B01234-:R-:W-:-:S05]  /*5bb0*/  IMAD.SHL.U32 R227, R11, 0x4, RZ ;  /* 0x000000040be37824 */ /* 0x01ffca00078e00ff */
        /* <DEDUP_REMOVED lines=8> */
[----:B------:R-:W-:Y:S01]  /*5c40*/  CS2R R222, SRZ ;  /* 0x0000000000de7805 */ /* 0x000fe2000001ff00 */
[----:B------:R-:W2:Y:S05]  /*5c50*/  @P6 LDG.E.64 R14, desc[UR36][R234.64+0x1f0] ;  /* 0x0001f024ea0e6981 */ /* 0x000eaa000c1e1b00 */
[----:B------:R-:W3:Y:S02]  /*5c60*/  @!P3 LDG.E.64 R222, desc[UR36][R12.64] ;  /* 0x000000240cdeb981 */ /* 0x000ee4000c1e1b00 */
[----:B---3--:R-:W-:Y:S01]  /*5c70*/  FADD.FTZ R222, R32, R222 ;  /* 0x000000de20de7221 */ /* 0x008fe20000010000 */
[----:B------:R-:W-:-:S03]  /*5c80*/  FADD.FTZ R223, R33, R223 ;  /* 0x000000df21df7221 */ /* 0x000fc60000010000 */
[----:B--2---:R-:W-:Y:S01]  /*5c90*/  @P6 FMUL.FTZ R222, R222, R14 ;  /* 0x0000000edede6220 */ /* 0x004fe20000410000 */
[----:B------:R-:W-:Y:S01]  /*5ca0*/  @P6 FMUL.FTZ R223, R223, R15 ;  /* 0x0000000fdfdf6220 */ /* 0x000fe20000410000 */
[----:B------:R-:W-:Y:S06]  /*5cb0*/  @P3 BRA `(.L_x_1289) ;  /* 0x0000001800983947 */ /* 0x000fec0003800000 */
[----:B------:R-:W-:-:S04]  /*5cc0*/  IADD3 R11, P1, PT, R230, R227, RZ ;  /* 0x000000e3e60b7210 */ /* 0x000fc80007f3e0ff */
[----:B------:R-:W-:Y:S02]  /*5cd0*/  LEA.HI.X.SX32 R14, R227, R20, 0x1, P1 ;  /* 0x00000014e30e7211 */ /* 0x000fe400008f0eff */
[----:B------:R-:W-:-:S04]  /*5ce0*/  LEA R12, P1, R11, UR16, 0x2 ;  /* 0x000000100b0c7c11 */ /* 0x000fc8000f8210ff */
[----:B------:R-:W-:-:S05]  /*5cf0*/  LEA.HI.X R13, R11, UR17, R14, 0x2, P1 ;  /* 0x000000110b0d7c11 */ /* 0x000fca00088f140e */
[----:B------:R0:W-:Y:S01]  /*5d00*/  STG.E.64 desc[UR36][R12.64], R222 ;  /* 0x000000de0c007986 */ /* 0x0001e2000c101b24 */
[----:B------:R-:W-:Y:S05]  /*5d10*/  BRA `(.L_x_1289) ;  /* 0x0000001800807947 */ /* 0x000fea0003800000 */
.L_x_1226:
[----:B------:R-:W-:Y:S02]  /*5d20*/  SHF.L.U32 R240, R242, 0x2, RZ ;  /* 0x00000002f2f07819 */ /* 0x000fe400000006ff */
[----:B------:R-:W-:-:S03]  /*5d30*/  ISETP.GE.AND P3, PT, R224, R23, PT ;  /* 0x00000017e000720c */ /* 0x000fc60003f66270 */
[----:B------:R-:W-:-:S05]  /*5d40*/  IMAD R12, R11, 0x8, R240 ;  /* 0x000000080b0c7824 */ /* 0x000fca00078e02f0 */
[----:B------:R-:W-:Y:S01]  /*5d50*/  ISETP.GE.OR P4, PT, R12, R229, P3 ;  /* 0x000000e50c00720c */ /* 0x000fe20001f86670 */
[----:B------:R-:W-:-:S12]  /*5d60*/  IMAD R227, R11, 0x10, R240 ;  /* 0x000000100be37824 */ /* 0x000fd800078e02f0 */
[----:B------:R-:W2:Y:S01]  /*5d70*/  @!P4 LDG.E R13, desc[UR36][R238.64] ;  /* 0x00000024ee0dc981 */ /* 0x000ea2000c1e1900 */
[----:B------:R-:W-:Y:S01]  /*5d80*/  ISETP.GE.OR P1, PT, R227, R229, P3 ;  /* 0x000000e5e300720c */ /* 0x000fe20001f26670 */
[----:B------:R-:W0:-:S12]  /*5d90*/  @!P4 LDC.64 R14, c[0x0][0x3b8] ;  /* 0x0000ee00ff0ecb82 */ /* 0x000e180000000a00 */
[----:B------:R-:W3:Y:S01]  /*5da0*/  @!P1 LDG.E R233, desc[UR36][R238.64] ;  /* 0x00000024eee99981 */ /* 0x000ee2000c1e1900 */
[----:B--2---:R-:W-:-:S05]  /*5db0*/  @!P4 IMAD R12, R228, R13, R12 ;  /* 0x0000000de40cc224 */ /* 0x004fca00078e020c */
[----:B------:R-:W-:-:S04]  /*5dc0*/  @!P4 IADD3 R13, P5, PT, R5, R12, RZ ;  /* 0x0000000c050dc210 */ /* 0x000fc80007fbe0ff */
[----:B------:R-:W-:Y:S02]  /*5dd0*/  @!P4 LEA.HI.X.SX32 R226, R12, R31, 0x1, P5 ;  /* 0x0000001f0ce2c211 */ /* 0x000fe400028f0eff */
[----:B0-----:R-:W-:-:S04]  /*5de0*/  @!P4 LEA R12, P5, R13, R14, 0x2 ;  /* 0x0000000e0d0cc211 */ /* 0x001fc800078a10ff */
[----:B------:R-:W-:Y:S01]  /*5df0*/  @!P4 LEA.HI.X R13, R13, R15, R226, 0x2, P5 ;  /* 0x0000000f0d0dc211 */ /* 0x000fe200028f14e2 */
[----:B---3--:R-:W-:Y:S01]  /*5e00*/  @!P1 IMAD R226, R228, R233, R227 ;  /* 0x000000e9e4e29224 */ /* 0x008fe200078e02e3 */
[----:B------:R-:W0:Y:S01]  /*5e10*/  @!P1 LDC.64 R14, c[0x0][0x3b8] ;  /* 0x0000ee00ff0e9b82 */ /* 0x000e220000000a00 */
[----:B------:R-:W-:-:S04]  /*5e20*/  ISETP.GE.AND P5, PT, R224, R23, PT ;  /* 0x00000017e000720c */ /* 0x000fc80003fa6270 */
[----:B------:R-:W-:Y:S02]  /*5e30*/  FSEL R165, R165, RZ, P5 ;  /* 0x000000ffa5a57208 */ /* 0x000fe40002800000 */
[----:B------:R-:W-:-:S06]  /*5e40*/  FSEL R164, R164, RZ, P5 ;  /* 0x000000ffa4a47208 */ /* 0x000fcc0002800000 */
[----:B------:R1:W5:Y:S01]  /*5e50*/  @!P4 LDG.E.64 R164, desc[UR36][R12.64] ;  /* 0x000000240ca4c981 */ /* 0x000362000c1e1b00 */
[----:B------:R-:W-:-:S04]  /*5e60*/  @!P1 IADD3 R227, P4, PT, R5, R226, RZ ;  /* 0x000000e205e39210 */ /* 0x000fc80007f9e0ff */
[----:B------:R-:W-:Y:S02]  /*5e70*/  @!P1 LEA.HI.X.SX32 R244, R226, R31, 0x1, P4 ;  /* 0x0000001fe2f49211 */ /* 0x000fe400020f0eff */
[----:B0-----:R-:W-:-:S04]  /*5e80*/  @!P1 LEA R226, P4, R227, R14, 0x2 ;  /* 0x0000000ee3e29211 */ /* 0x001fc800078810ff */
[----:B------:R-:W-:Y:S01]  /*5e90*/  @!P1 LEA.HI.X R227, R227, R15, R244, 0x2, P4 ;  /* 0x0000000fe3e39211 */ /* 0x000fe200020f14f4 */
[----:B------:R-:W-:-:S05]  /*5ea0*/  IMAD R244, R11, 0x20, R240 ;  /* 0x000000200bf47824 */ /* 0x000fca00078e02f0 */
[----:B------:R-:W-:-:S13]  /*5eb0*/  ISETP.GE.OR P4, PT, R244, R229, P3 ;  /* 0x000000e5f400720c */ /* 0x000fda0001f86670 */
[----:B------:R-:W2:Y:S01]  /*5ec0*/  @!P4 LDG.E R233, desc[UR36][R238.64] ;  /* 0x00000024eee9c981 */ /* 0x000ea2000c1e1900 */
[----:B------:R-:W0:Y:S01]  /*5ed0*/  @!P4 LDC.64 R14, c[0x0][0x3b8] ;  /* 0x0000ee00ff0ecb82 */ /* 0x000e220000000a00 */
[----:B------:R-:W-:Y:S02]  /*5ee0*/  FSEL R169, R169, RZ, P5 ;  /* 0x000000ffa9a97208 */ /* 0x000fe40002800000 */
[----:B------:R-:W-:-:S06]  /*5ef0*/  FSEL R168, R168, RZ, P5 ;  /* 0x000000ffa8a87208 */ /* 0x000fcc0002800000 */
[----:B------:R3:W5:Y:S01]  /*5f00*/  @!P1 LDG.E.64 R168, desc[UR36][R226.64] ;  /* 0x00000024e2a89981 */ /* 0x000762000c1e1b00 */
[----:B--2---:R-:W-:-:S05]  /*5f10*/  @!P4 IMAD R244, R228, R233, R244 ;  /* 0x000000e9e4f4c224 */ /* 0x004fca00078e02f4 */
[----:B-1----:R-:W-:-:S04]  /*5f20*/  @!P4 IADD3 R13, P1, PT, R5, R244, RZ ;  /* 0x000000f4050dc210 */ /* 0x002fc80007f3e0ff */
[----:B------:R-:W-:Y:S02]  /*5f30*/  @!P4 LEA.HI.X.SX32 R244, R244, R31, 0x1, P1 ;  /* 0x0000001ff4f4c211 */ /* 0x000fe400008f0eff */
[----:B0-----:R-:W-:-:S04]  /*5f40*/  @!P4 LEA R12, P1, R13, R14, 0x2 ;  /* 0x0000000e0d0cc211 */ /* 0x001fc800078210ff */
[----:B------:R-:W-:Y:S02]  /*5f50*/  @!P4 LEA.HI.X R13, R13, R15, R244, 0x2, P1 ;  /* 0x0000000f0d0dc211 */ /* 0x000fe400008f14f4 */
[----:B------:R-:W-:-:S13]  /*5f60*/  ISETP.GE.OR P1, PT, R240, R229, P3 ;  /* 0x000000e5f000720c */ /* 0x000fda0001f26670 */
[----:B------:R-:W3:Y:S01]  /*5f70*/  @!P1 LDG.E R233, desc[UR36][R238.64] ;  /* 0x00000024eee99981 */ /* 0x000ee2000c1e1900 */
[----:B------:R-:W0:Y:S01]  /*5f80*/  @!P1 LDC.64 R14, c[0x0][0x3b8] ;  /* 0x0000ee00ff0e9b82 */ /* 0x000e220000000a00 */
[----:B------:R-:W-:Y:S02]  /*5f90*/  FSEL R177, R177, RZ, P5 ;  /* 0x000000ffb1b17208 */ /* 0x000fe40002800000 */
[----:B------:R-:W-:-:S06]  /*5fa0*/  FSEL R176, R176, RZ, P5 ;  /* 0x000000ffb0b07208 */ /* 0x000fcc0002800000 */
[----:B------:R1:W5:Y:S01]  /*5fb0*/  @!P4 LDG.E.64 R176, desc[UR36][R12.64] ;  /* 0x000000240cb0c981 */ /* 0x000362000c1e1b00 */
[----:B---3--:R-:W-:-:S05]  /*5fc0*/  @!P1 IMAD R226, R228, R233, R240 ;  /* 0x000000e9e4e29224 */ /* 0x008fca00078e02f0 */
[----:B------:R-:W-:Y:S02]  /*5fd0*/  @!P1 IADD3 R227, P4, PT, R5, R226, RZ ;  /* 0x000000e205e39210 */ /* 0x000fe40007f9e0ff */
[----:B------:R-:W-:Y:S02]  /*5fe0*/  LEA R240, R11, R240, 0x6 ;  /* 0x000000f00bf07211 */ /* 0x000fe400078e30ff */
[----:B------:R-:W-:Y:S02]  /*5ff0*/  @!P1 LEA.HI.X.SX32 R244, R226, R31, 0x1, P4 ;  /* 0x0000001fe2f49211 */ /* 0x000fe400020f0eff */
[----:B0-----:R-:W-:-:S04]  /*6000*/  @!P1 LEA R226, P4, R227, R14, 0x2 ;  /* 0x0000000ee3e29211 */ /* 0x001fc800078810ff */
[----:B------:R-:W-:Y:S02]  /*6010*/  @!P1 LEA.HI.X R227, R227, R15, R244, 0x2, P4 ;  /* 0x0000000fe3e39211 */ /* 0x000fe400020f14f4 */
[----:B------:R-:W-:-:S13]  /*6020*/  ISETP.GE.OR P4, PT, R240, R229, P3 ;  /* 0x000000e5f000720c */ /* 0x000fda0001f86670 */
[----:B------:R-:W2:Y:S01]  /*6030*/  @!P4 LDG.E R233, desc[UR36][R238.64] ;  /* 0x00000024eee9c981 */ /* 0x000ea2000c1e1900 */
[----:B------:R-:W0:Y:S01]  /*6040*/  @!P4 LDC.64 R14, c[0x0][0x3b8] ;  /* 0x0000ee00ff0ecb82 */ /* 0x000e220000000a00 */
[----:B------:R-:W-:Y:S02]  /*6050*/  FSEL R161, R161, RZ, P5 ;  /* 0x000000ffa1a17208 */ /* 0x000fe40002800000 */
[----:B------:R-:W-:Y:S01]  /*6060*/  FSEL R160, R160, RZ, P5 ;  /* 0x000000ffa0a07208 */ /* 0x000fe20002800000 */
[----:B------:R-:W-:-:S05]  /*6070*/  IMAD.IADD R242, R242, 0x1, R11 ;  /* 0x00000001f2f27824 */ /* 0x000fca00078e020b */
[----:B------:R3:W5:Y:S01]  /*6080*/  @!P1 LDG.E.64 R160, desc[UR36][R226.64] ;  /* 0x00000024e2a09981 */ /* 0x000762000c1e1b00 */
[----:B------:R-:W-:Y:S02]  /*6090*/  IMAD.SHL.U32 R244, R242, 0x4, RZ ;  /* 0x00000004f2f47824 */ /* 0x000fe400078e00ff */
        /* <DEDUP_REMOVED lines=23> */
[----:B------:R-:W-:Y:S01]  /*6210*/  LEA R242, R11, R242, 0x2 ;  /* 0x000000f20bf27211 */ /* 0x000fe200078e10ff */
[----:B--2---:R-:W-:-:S05]  /*6220*/  @!P4 IMAD R226, R228, R227, R226 ;  /* 0x000000e3e4e2c224 */ /* 0x004fca00078e02e2 */
[----:B-1----:R-:W-:-:S04]  /*6230*/  @!P4 IADD3 R12, P1, PT, R5, R226, RZ ;  /* 0x000000e2050cc210 */ /* 0x002fc80007f3e0ff */
[----:B------:R-:W-:Y:S02]  /*6240*/  @!P4 LEA.HI.X.SX32 R13, R226, R31, 0x1, P1 ;  /* 0x0000001fe20dc211 */ /* 0x000fe400008f0eff */
[----:B0-----:R-:W-:-:S04]  /*6250*/  @!P4 LEA R226, P1, R12, R14, 0x2 ;  /* 0x0000000e0ce2c211 */ /* 0x001fc800078210ff */
[----:B------:R-:W-:Y:S01]  /*6260*/  @!P4 LEA.HI.X R227, R12, R15, R13, 0x2, P1 ;  /* 0x0000000f0ce3c211 */ /* 0x000fe200008f140d */
[----:B------:R-:W-:-:S05]  /*6270*/  IMAD.SHL.U32 R12, R242, 0x4, RZ ;  /* 0x00000004f20c7824 */ /* 0x000fca00078e00ff */
[----:B------:R-:W-:-:S13]  /*6280*/  ISETP.GE.OR P1, PT, R12, R229, P3 ;  /* 0x000000e50c00720c */ /* 0x000fda0001f26670 */
[----:B------:R-:W2:Y:S01]  /*6290*/  @!P1 LDG.E R13, desc[UR36][R238.64] ;  /* 0x00000024ee0d9981 */ /* 0x000ea2000c1e1900 */
[----:B------:R-:W0:Y:S01]  /*62a0*/  @!P1 LDC.64 R14, c[0x0][0x3b8] ;  /* 0x0000ee00ff0e9b82 */ /* 0x000e220000000a00 */
[----:B------:R-:W-:Y:S02]  /*62b0*/  FSEL R167, R167, RZ, P5 ;  /* 0x000000ffa7a77208 */ /* 0x000fe40002800000 */
[----:B------:R-:W-:-:S06]  /*62c0*/  FSEL R166, R166, RZ, P5 ;  /* 0x000000ffa6a67208 */ /* 0x000fcc0002800000 */
[----:B------:R1:W5:Y:S01]  /*62d0*/  @!P4 LDG.E.64 R166, desc[UR36][R226.64] ;  /* 0x00000024e2a6c981 */ /* 0x000362000c1e1b00 */
[----:B------:R-:W-:Y:S02]  /*62e0*/  IMAD.IADD R242, R242, 0x1, R11 ;  /* 0x00000001f2f27824 */ /* 0x000fe400078e020b */
[----:B--2---:R-:W-:-:S05]  /*62f0*/  @!P1 IMAD R12, R228, R13, R12 ;  /* 0x0000000de40c9224 */ /* 0x004fca00078e020c */
[----:B------:R-:W-:-:S04]  /*6300*/  @!P1 IADD3 R13, P4, PT, R5, R12, RZ ;  /* 0x0000000c050d9210 */ /* 0x000fc80007f9e0ff */
[----:B---3--:R-:W-:Y:S02]  /*6310*/  @!P1 LEA.HI.X.SX32 R240, R12, R31, 0x1, P4 ;  /* 0x0000001f0cf09211 */ /* 0x008fe400020f0eff */
        /* <DEDUP_REMOVED lines=9> */
[----:B------:R-:W-:Y:S01]  /*63b0*/  IADD3 R242, PT, PT, R242, R11, RZ ;  /* 0x0000000bf2f27210 */ /* 0x000fe20007ffe0ff */
        /* <DEDUP_REMOVED lines=12> */
[----:B------:R-:W-:Y:S02]  /*6480*/  IMAD R242, R11, 0x2, R242 ;  /* 0x000000020bf27824 */ /* 0x000fe400078e02f2 */
[----:B--2---:R-:W-:-:S05]  /*6490*/  @!P1 IMAD R240, R228, R233, R240 ;  /* 0x000000e9e4f09224 */ /* 0x004fca00078e02f0 */
[----:B---3--:R-:W-:-:S04]  /*64a0*/  @!P1 IADD3 R13, P4, PT, R5, R240, RZ ;  /* 0x000000f0050d9210 */ /* 0x008fc80007f9e0ff */
[----:B------:R-:W-:Y:S02]  /*64b0*/  @!P1 LEA.HI.X.SX32 R240, R240, R31, 0x1, P4 ;  /* 0x0000001ff0f09211 */ /* 0x000fe400020f0eff */
[----:B0-----:R-:W-:-:S04]  /*64c0*/  @!P1 LEA R12, P4, R13, R14, 0x2 ;  /* 0x0000000e0d0c9211 */ /* 0x001fc800078810ff */
[----:B------:R-:W-:Y:S02]  /*64d0*/  @!P1 LEA.HI.X R13, R13, R15, R240, 0x2, P4 ;  /* 0x0000000f0d0d9211 */ /* 0x000fe400020f14f0 */
[----:B------:R-:W-:-:S04]  /*64e0*/  SHF.L.U32 R240, R242, 0x2, RZ ;  /* 0x00000002f2f07819 */ /* 0x000fc800000006ff */
        /* <DEDUP_REMOVED lines=21> */
[----:B---3--:R-:W-:-:S04]  /*6640*/  @!P1 IADD3 R13, P4, PT, R5, R240, RZ ;  /* 0x000000f0050d9210 */ /* 0x008fc80007f9e0ff */
        /* <DEDUP_REMOVED lines=224> */
[----:B------:R-:W-:-:S05]  /*7450*/  IMAD.IADD R240, R244, 0x1, R11 ;  /* 0x00000001f4f07824 */ /* 0x000fca00078e020b */
[----:B------:R-:W-:-:S04]  /*7460*/  SHF.L.U32 R233, R240, 0x2, RZ ;  /* 0x00000002f0e97819 */ /* 0x000fc800000006ff */
[----:B------:R-:W-:-:S04]  /*7470*/  ISETP.GE.AND P1, PT, R233, R229, PT ;  /* 0x000000e5e900720c */ /* 0x000fc80003f26270 */
        /* <DEDUP_REMOVED lines=18> */
[----:B------:R-:W-:Y:S02]  /*75a0*/  FSEL R219, R219, RZ, P5 ;  /* 0x000000ffdbdb7208 */ /* 0x000fe40002800000 */
[----:B------:R-:W-:Y:S01]  /*75b0*/  FSEL R218, R218, RZ, P5 ;  /* 0x000000ffdada7208 */ /* 0x000fe20002800000 */
[----:B--2---:R-:W-:-:S05]  /*75c0*/  @!P4 IMAD R242, R228, R233, R242 ;  /* 0x000000e9e4f2c224 */ /* 0x004fca00078e02f2 */
[----:B-1----:R-:W-:-:S04]  /*75d0*/  @!P4 IADD3 R226, P1, PT, R5, R242, RZ ;  /* 0x000000f205e2c210 */ /* 0x002fc80007f3e0ff */
[----:B------:R-:W-:Y:S02]  /*75e0*/  @!P4 LEA.HI.X.SX32 R242, R242, R31, 0x1, P1 ;  /* 0x0000001ff2f2c211 */ /* 0x000fe400008f0eff */
[----:B0-----:R-:W-:-:S04]  /*75f0*/  @!P4 LEA R14, P1, R226, R14, 0x2 ;  /* 0x0000000ee20ec211 */ /* 0x001fc800078210ff */
[----:B------:R-:W-:-:S05]  /*7600*/  @!P4 LEA.HI.X R15, R226, R15, R242, 0x2, P1 ;  /* 0x0000000fe20fc211 */ /* 0x000fca00008f14f2 */
[----:B------:R3:W5:Y:S01]  /*7610*/  @!P4 LDG.E.64 R218, desc[UR36][R14.64] ;  /* 0x000000240edac981 */ /* 0x000762000c1e1b00 */
[----:B------:R-:W-:Y:S01]  /*7620*/  IMAD.IADD R11, R240, 0x1, R11 ;  /* 0x00000001f00b7824 */ /* 0x000fe200078e020b */
[----:B------:R-:W-:Y:S06]  /*7630*/  @P3 BRA `(.L_x_1289) ;  /* 0x0000000000383947 */ /* 0x000fec0003800000 */
[----:B------:R-:W-:Y:S01]  /*7640*/  SHF.L.U32 R11, R11, 0x2, RZ ;  /* 0x000000020b0b7819 */ /* 0x000fe200000006ff */
[----:B------:R-:W-:Y:S01]  /*7650*/  UMOV UR4, URZ ;  /* 0x000000ff00047c82 */ /* 0x000fe20008000000 */
[----:B------:R-:W-:Y:S01]  /*7660*/  UMOV UR5, URZ ;  /* 0x000000ff00057c82 */ /* 0x000fe20008000000 */
[----:B------:R-:W-:Y:S01]  /*7670*/  IMAD.U32 R223, RZ, RZ, UR4 ;  /* 0x00000004ffdf7e24 */ /* 0x000fe2000f8e00ff */
[----:B------:R-:W-:Y:S01]  /*7680*/  ISETP.GE.AND P1, PT, R11, R229, PT ;  /* 0x000000e50b00720c */ /* 0x000fe20003f26270 */
[----:B------:R-:W-:-:S12]  /*7690*/  IMAD.U32 R222, RZ, RZ, UR5 ;  /* 0x00000005ffde7e24 */ /* 0x000fd8000f8e00ff */
[----:B------:R-:W-:Y:S05]  /*76a0*/  @P1 BRA `(.L_x_1289) ;  /* 0x00000000001c1947 */ /* 0x000fea0003800000 */
[----:B---3--:R-:W2:Y:S02]  /*76b0*/  LDG.E R12, desc[UR36][R238.64] ;  /* 0x00000024ee0c7981 */ /* 0x008ea4000c1e1900 */
[----:B--2---:R-:W-:-:S05]  /*76c0*/  IMAD R12, R228, R12, R11 ;  /* 0x0000000ce40c7224 */ /* 0x004fca00078e020b */
[----:B------:R-:W-:-:S04]  /*76d0*/  IADD3 R11, P1, PT, R5, R12, RZ ;  /* 0x0000000c050b7210 */ /* 0x000fc80007f3e0ff */
[----:B------:R-:W-:Y:S02]  /*76e0*/  LEA.HI.X.SX32 R12, R12, R31, 0x1, P1 ;  /* 0x0000001f0c0c7211 */ /* 0x000fe400008f0eff */
[----:B------:R-:W-:-:S04]  /*76f0*/  LEA R222, P1, R11, UR16, 0x2 ;  /* 0x000000100bde7c11 */ /* 0x000fc8000f8210ff */
[----:B------:R-:W-:-:S06]  /*7700*/  LEA.HI.X R223, R11, UR17, R12, 0x2, P1 ;  /* 0x000000110bdf7c11 */ /* 0x000fcc00088f140c */
[----:B------:R-:W5:Y:S03]  /*7710*/  LDG.E.64 R222, desc[UR36][R222.64] ;  /* 0x00000024dede7981 */ /* 0x000f66000c1e1b00 */
.L_x_1289:
[----:B------:R-:W-:Y:S05]  /*7720*/  BSYNC.RECONVERGENT B0 ;  /* 0x0000000000007941 */ /* 0x000fea0003800200 */
.L_x_1225:
[----:B-----5:R-:W-:Y:S01]  /*7730*/  FMUL.FTZ R11, R156, R162 ;  /* 0x000000a29c0b7220 */ /* 0x020fe20000410000 */
[----:B0--3--:R-:W-:Y:S01]  /*7740*/  FMUL.FTZ R12, R157, R163 ;  /* 0x000000a39d0c7220 */ /* 0x009fe20000410000 */
[----:B------:R-:W-:Y:S01]  /*7750*/  UMOV UR4, 0xffffffff ;  /* 0xffffffff00047882 */ /* 0x000fe20000000000 */
[----:B------:R-:W-:Y:S01]  /*7760*/  LOP3.LUT P1, RZ, R18, 0x1, RZ, 0xc0, !PT ;  /* 0x0000000112ff7812 */ /* 0x000fe2000782c0ff */
[----:B------:R-:W-:Y:S01]  /*7770*/  FFMA.FTZ R11, R158, R160, R11 ;  /* 0x000000a09e0b7223 */ /* 0x000fe2000001000b */
[----:B------:R-:W-:-:S03]  /*7780*/  FFMA.FTZ R12, R159, R161, R12 ;  /* 0x000000a19f0c7223 */ /* 0x000fc6000001000c */
        /* <DEDUP_REMOVED lines=59> */
[----:B------:R-:W-:-:S04]  /*7b40*/  FFMA.FTZ R12, R97, R223, R12 ;  /* 0x000000df610c7223 */ /* 0x000fc8000001000c */
[----:B------:R-:W-:Y:S01]  /*7b50*/  FADD.FTZ R13, R11, R12 ;  /* 0x0000000c0b0d7221 */ /* 0x000fe20000010000 */
[----:B------:R-:W-:Y:S06]  /*7b60*/  BRA.DIV UR4, `(.L_x_1290) ;  /* 0x0000005204147947 */ /* 0x000fec000b800000 */
[----:B------:R0:W3:Y:S02]  /*7b70*/  SHFL.BFLY PT, R14, R13, 0x1, 0x1f ;  /* 0x0c201f000d0e7f89 */ /* 0x0000e400000e0000 */
.L_x_1367:
[----:B------:R-:W-:Y:S01]  /*7b80*/  ISETP.GE.OR P1, PT, R224, R23, P1 ;  /* 0x00000017e000720c */ /* 0x000fe20000f26670 */
[----:B---3--:R-:W-:Y:S01]  /*7b90*/  FADD.FTZ R14, R13, R14 ;  /* 0x0000000e0d0e7221 */ /* 0x008fe20000010000 */
[----:B------:R-:W-:Y:S03]  /*7ba0*/  BSSY.RECONVERGENT B0, `(.L_x_1291) ;  /* 0x0000013000007945 */ /* 0x000fe60003800200 */
[----:B------:R-:W-:-:S08]  /*7bb0*/  FMUL.FTZ R14, R14, UR15 ;  /* 0x0000000f0e0e7c20 */ /* 0x000fd00008410000 */
[----:B------:R-:W-:Y:S05]  /*7bc0*/  @P1 BRA `(.L_x_1292) ;  /* 0x0000000000401947 */ /* 0x000fea0003800000 */
[----:B------:R-:W-:-:S04]  /*7bd0*/  ISETP.NE.U32.AND P1, PT, RZ, UR18, PT ;  /* 0x00000012ff007c0c */ /* 0x000fc8000bf25070 */
[----:B------:R-:W-:Y:S02]  /*7be0*/  ISETP.NE.AND.EX P3, PT, RZ, UR19, PT, P1 ;  /* 0x00000013ff007c0c */ /* 0x000fe4000bf65310 */
[----:B------:R-:W-:-:S04]  /*7bf0*/  ISETP.NE.U32.AND P1, PT, RZ, UR12, PT ;  /* 0x0000000cff007c0c */ /* 0x000fc8000bf25070 */
[----:B------:R-:W-:-:S07]  /*7c00*/  ISETP.NE.AND.EX P1, PT, RZ, UR13, PT, P1 ;  /* 0x0000000dff007c0c */ /* 0x000fce000bf25310 */
[----:B0-----:R-:W0:Y:S06]  /*7c10*/  @P3 LDC.64 R12, c[0x0][0x438] ;  /* 0x00010e00ff0c3b82 */ /* 0x001e2c0000000a00 */
[----:B------:R-:W3:Y:S01]  /*7c20*/  @P1 LDG.E R15, desc[UR36][R236.64] ;  /* 0x00000024ec0f1981 */ /* 0x000ee2000c1e1900 */
[----:B0-----:R-:W-:-:S06]  /*7c30*/  @P3 IMAD.WIDE R12, R10, 0x4, R12 ;  /* 0x000000040a0c3825 */ /* 0x001fcc00078e020c */
[----:B------:R-:W5:Y:S01]  /*7c40*/  @P3 LDG.E R13, desc[UR36][R12.64] ;  /* 0x000000240c0d3981 */ /* 0x000f62000c1e1900 */
[----:B------:R-:W-:-:S04]  /*7c50*/  @P1 ISETP.GE.AND P4, PT, R224, R225, PT ;  /* 0x000000e1e000120c */ /* 0x000fc80003f86270 */
[----:B------:R-:W-:-:S04]  /*7c60*/  @P1 SEL R11, R26, RZ, !P4 ;  /* 0x000000ff1a0b1207 */ /* 0x000fc80006000000 */
[----:B------:R-:W-:-:S04]  /*7c70*/  @P1 IADD3 R11, PT, PT, R21, R11, -R16 ;  /* 0x0000000b150b1210 */ /* 0x000fc80007ffe810 */
[----:B------:R-:W-:Y:S01]  /*7c80*/  @P1 I2FP.F32.S32 R11, R11 ;  /* 0x0000000b000b1245 */ /* 0x000fe20000201400 */
[----:B-----5:R-:W-:-:S04]  /*7c90*/  @P3 FADD.FTZ R14, R14, R13 ;  /* 0x0000000d0e0e3221 */ /* 0x020fc80000010000 */
[----:B---3--:R-:W-:-:S05]  /*7ca0*/  @P1 FFMA.FTZ R14, R11, R15, R14 ;  /* 0x0000000f0b0e1223 */ /* 0x008fca000001000e */
[----:B------:R3:W-:Y:S01]  /*7cb0*/  STS [R9], R14 ;  /* 0x0000000e09007388 */ /* 0x0007e20000000800 */
[----:B------:R-:W-:-:S07]  /*7cc0*/  @!P2 FMNMX.FTZ R231, R231, R14, !PT ;  /* 0x0000000ee7e7a209 */ /* 0x000fce0007810000 */
.L_x_1292:
[----:B------:R-:W-:Y:S05]  /*7cd0*/  BSYNC.RECONVERGENT B0 ;  /* 0x0000000000007941 */ /* 0x000fea0003800200 */
.L_x_1291:
[C---:B------:R-:W-:Y:S01]  /*7ce0*/  IADD3 R11, PT, PT, R21.reuse, 0x3f, RZ ;  /* 0x0000003f150b7810 */ /* 0x040fe20007ffe0ff */
[----:B------:R-:W-:Y:S01]  /*7cf0*/  VIADD R21, R21, 0x40 ;  /* 0x0000004015157836 */ /* 0x000fe20000000000 */
[----:B------:R-:W-:Y:S01]  /*7d00*/  IADD3 R6, P2, PT, R6, 0x40, RZ ;  /* 0x0000004006067810 */ /* 0x000fe20007f5e0ff */
[----:B---3--:R-:W-:Y:S01]  /*7d10*/  VIADD R9, R9, 0x100 ;  /* 0x0000010009097836 */ /* 0x008fe20000000000 */
[----:B------:R-:W-:Y:S02]  /*7d20*/  ISETP.GE.AND P1, PT, R11, R8, PT ;  /* 0x000000080b00720c */ /* 0x000fe40003f26270 */
[----:B------:R-:W-:Y:S01]  /*7d30*/  IADD3 R10, PT, PT, R10, 0x40, RZ ;  /* 0x000000400a0a7810 */ /* 0x000fe20007ffe0ff */
[----:B------:R-:W-:-:S10]  /*7d40*/  IMAD.X R7, RZ, RZ, R7, P2 ;  /* 0x000000ffff077224 */ /* 0x000fd400010e0607 */
[----:B------:R-:W-:Y:S05]  /*7d50*/  @!P1 BRA `(.L_x_1293) ;  /* 0xffffffa800a49947 */ /* 0x000fea000383ffff */
.L_x_1224:
[----:B0-----:R-:W-:Y:S05]  /*7d60*/  BSYNC B1 ;  /* 0x0000000000017941 */ /* 0x001fea0003800000 */
.L_x_1223:
[----:B------:R-:W-:-:S03]  /*7d70*/  UMOV UR4, 0xffffffff ;  /* 0xffffffff00047882 */ /* 0x000fc60000000000 */
[----:B------:R-:W-:Y:S05]  /*7d80*/  BRA.DIV UR4, `(.L_x_1294) ;  /* 0x0000004e04b07947 */ /* 0x000fea000b800000 */
[----:B------:R-:W0:Y:S02]  /*7d90*/  SHFL.BFLY PT, R14, R231, 0x10, 0x1f ;  /* 0x0e001f00e70e7f89 */ /* 0x000e2400000e0000 */
[----:B0-----:R-:W-:-:S05]  /*7da0*/  FMNMX.FTZ R13, R14, R231, !PT ;  /* 0x000000e70e0d7209 */ /* 0x001fca0007810000 */
[----:B------:R-:W0:Y:S02]  /*7db0*/  SHFL.BFLY PT, R14, R13, 0x8, 0x1f ;  /* 0x0d001f000d0e7f89 */ /* 0x000e2400000e0000 */
[----:B0-----:R-:W-:-:S05]  /*7dc0*/  FMNMX.FTZ R3, R13, R14, !PT ;  /* 0x0000000e0d037209 */ /* 0x001fca0007810000 */
[----:B------:R-:W0:Y:S02]  /*7dd0*/  SHFL.BFLY PT, R14, R3, 0x4, 0x1f ;  /* 0x0c801f00030e7f89 */ /* 0x000e2400000e0000 */
[----:B0-----:R-:W-:-:S05]  /*7de0*/  FMNMX.FTZ R4, R3, R14, !PT ;  /* 0x0000000e03047209 */ /* 0x001fca0007810000 */
[----:B------:R0:W3:Y:S02]  /*7df0*/  SHFL.BFLY PT, R14, R4, 0x2, 0x1f ;  /* 0x0c401f00040e7f89 */ /* 0x0000e400000e0000 */
.L_x_1373:
[----:B------:R-:W1:Y:S01]  /*7e00*/  S2R R13, SR_CgaCtaId ;  /* 0x00000000000d7919 */ /* 0x000e620000008800 */
[----:B------:R-:W-:Y:S01]  /*7e10*/  LOP3.LUT P0, R6, R18, 0x1f, RZ, 0xc0, !PT ;  /* 0x0000001f12067812 */ /* 0x000fe2000780c0ff */
[----:B------:R-:W-:Y:S05]  /*7e20*/  WARPSYNC.ALL ;  /* 0x0000000000007948 */ /* 0x000fea0003800000 */
[----:B------:R-:W-:Y:S02]  /*7e30*/  MOV R12, 0x400 ;  /* 0x00000400000c7802 */ /* 0x000fe40000000f00 */
[----:B---3--:R-:W-:Y:S02]  /*7e40*/  FMNMX.FTZ R14, R4, R14, !PT ;  /* 0x0000000e040e7209 */ /* 0x008fe40007810000 */
[----:B-1----:R-:W-:-:S04]  /*7e50*/  LEA R5, R13, R12, 0x18 ;  /* 0x0000000c0d057211 */ /* 0x002fc800078ec0ff */
[----:B------:R-:W-:-:S05]  /*7e60*/  @!P0 LEA.HI R3, R18, R5, RZ, 0x1d ;  /* 0x0000000512038211 */ /* 0x000fca00078fe8ff */
[----:B------:R-:W-:Y:S01]  /*7e70*/  @!P0 STS [R3], R14 ;  /* 0x0000000e03008388 */ /* 0x000fe20000000800 */
[----:B------:R-:W-:Y:S01]  /*7e80*/  BAR.SYNC.DEFER_BLOCKING 0x0 ;  /* 0x0000000000007b1d */ /* 0x000fe20000010000 */
[C---:B------:R-:W-:Y:S01]  /*7e90*/  ISETP.GT.U32.AND P0, PT, R6.reuse, 0x3, PT ;  /* 0x000000030600780c */ /* 0x040fe20003f04070 */
[----:B0-----:R-:W-:Y:S01]  /*7ea0*/  IMAD R4, R6, 0x4, R5 ;  /* 0x0000000406047824 */ /* 0x001fe200078e0205 */
[----:B------:R-:W-:Y:S01]  /*7eb0*/  MOV R7, 0xff7fffff ;  /* 0xff7fffff00077802 */ /* 0x000fe20000000f00 */
[----:B------:R-:W-:Y:S02]  /*7ec0*/  IMAD.MOV.U32 R10, RZ, RZ, RZ ;  /* 0x000000ffff0a7224 */ /* 0x000fe400078e00ff */
[----:B------:R-:W-:Y:S08]  /*7ed0*/  BSSY.RECONVERGENT B0, `(.L_x_1295) ;  /* 0x000014f000007945 */ /* 0x000ff00003800200 */
[----:B------:R-:W0:Y:S04]  /*7ee0*/  @!P0 LDS R7, [R4] ;  /* 0x0000000004078984 */ /* 0x000e280000000800 */
[----:B0-----:R-:W0:Y:S02]  /*7ef0*/  SHFL.BFLY PT, R8, R7, 0x2, 0x1f ;  /* 0x0c401f0007087f89 */ /* 0x001e2400000e0000 */
[----:B0-----:R-:W-:-:S05]  /*7f00*/  FMNMX.FTZ R8, R8, R7, !PT ;  /* 0x0000000708087209 */ /* 0x001fca0007810000 */
[----:B------:R-:W0:Y:S02]  /*7f10*/  SHFL.BFLY PT, R3, R8, 0x1, 0x1f ;  /* 0x0c201f0008037f89 */ /* 0x000e2400000e0000 */
[----:B0-----:R-:W-:Y:S01]  /*7f20*/  FMNMX.FTZ R9, R8, R3, !PT ;  /* 0x0000000308097209 */ /* 0x001fe20007810000 */
[----:B------:R-:W-:-:S04]  /*7f30*/  IMAD.IADD R3, R18, 0x1, R29 ;  /* 0x0000000112037824 */ /* 0x000fc800078e021d */
        /* <DEDUP_REMOVED lines=15> */
[----:B------:R-:W-:-:S12]  /*8030*/  IMAD.MOV.U32 R7, RZ, RZ, R3 ;  /* 0x000000ffff077224 */ /* 0x000fd800078e0003 */
[----:B------:R-:W-:Y:S05]  /*8040*/  @!P0 BRA `(.L_x_1299) ;  /* 0x00000000004c8947 */ /* 0x000fea0003800000 */
[----:B------:R-:W-:Y:S01]  /*8050*/  VIADD R10, R12, 0x420 ;  /* 0x000004200c0a7836 */ /* 0x000fe20000000000 */
[----:B------:R-:W-:-:S04]  /*8060*/  LEA.HI R7, R8, 0x1, RZ, 0x19 ;  /* 0x0000000108077811 */ /* 0x000fc800078fc8ff */
[----:B------:R-:W-:Y:S02]  /*8070*/  LEA R9, R13, R10, 0x18 ;  /* 0x0000000a0d097211 */ /* 0x000fe400078ec0ff */
[----:B------:R-:W-:Y:S01]  /*8080*/  LOP3.LUT R8, R7, 0x3, RZ, 0xc0, !PT ;  /* 0x0000000307087812 */ /* 0x000fe200078ec0ff */
[----:B------:R-:W-:Y:S01]  /*8090*/  IMAD.MOV.U32 R7, RZ, RZ, R3 ;  /* 0x000000ffff077224 */ /* 0x000fe200078e0003 */
[----:B------:R-:W-:Y:S01]  /*80a0*/  MOV R10, RZ ;  /* 0x000000ff000a7202 */ /* 0x000fe20000000f00 */
[----:B------:R-:W-:Y:S01]  /*80b0*/  IMAD.IADD R9, R22, 0x1, R9 ;  /* 0x0000000116097824 */ /* 0x000fe200078e0209 */
[----:B------:R-:W-:-:S07]  /*80c0*/  IADD3 R8, PT, PT, -R8, RZ, RZ ;  /* 0x000000ff08087210 */ /* 0x000fce0007ffe1ff */
.L_x_1300:
        /* <DEDUP_REMOVED lines=11> */
.L_x_1299:
[----:B------:R-:W-:Y:S05]  /*8180*/  BSYNC.RECONVERGENT B1 ;  /* 0x0000000000017941 */ /* 0x000fea0003800200 */
.L_x_1298:
[----:B------:R-:W-:Y:S05]  /*8190*/  @!P1 BRA `(.L_x_1296) ;  /* 0x0000001000889947 */ /* 0x000fea0003800000 */
[----:B------:R-:W-:Y:S01]  /*81a0*/  IMAD.IADD R9, R16, 0x1, -R7 ;  /* 0x0000000110097824 */ /* 0x000fe200078e0a07 */
[----:B------:R-:W-:Y:S01]  /*81b0*/  SHF.L.U32 R8, R29, 0x2, RZ ;  /* 0x000000021d087819 */ /* 0x000fe200000006ff */
[----:B------:R-:W-:Y:S01]  /*81c0*/  VIADD R12, R12, 0x420 ;  /* 0x000004200c0c7836 */ /* 0x000fe20000000000 */
[----:B------:R-:W-:Y:S01]  /*81d0*/  BSSY.RECONVERGENT B1, `(.L_x_1301) ;  /* 0x000006d000017945 */ /* 0x000fe20003800200 */
[----:B------:R-:W-:Y:S02]  /*81e0*/  PLOP3.LUT P0, PT, PT, PT, PT, 0x80, 0x8 ;  /* 0x000000000008781c */ /* 0x000fe40003f0f070 */
[----:B------:R-:W-:Y:S01]  /*81f0*/  ISETP.GT.AND P1, PT, R9, 0x600, PT ;  /* 0x000006000900780c */ /* 0x000fe20003f24270 */
[----:B------:R-:W-:Y:S01]  /*8200*/  IMAD R8, R7, 0x4, -R8 ;  /* 0x0000000407087824 */ /* 0x000fe200078e0a08 */
[----:B------:R-:W-:-:S04]  /*8210*/  LEA R13, R13, R12, 0x18 ;  /* 0x0000000c0d0d7211 */ /* 0x000fc800078ec0ff */
[----:B------:R-:W-:-:S07]  /*8220*/  IADD3 R8, PT, PT, R8, 0x400, R13 ;  /* 0x0000040008087810 */ /* 0x000fce0007ffe00d */
[----:B------:R-:W-:Y:S05]  /*8230*/  @!P1 BRA `(.L_x_1302) ;  /* 0x0000000400989947 */ /* 0x000fea0003800000 */
[----:B------:R-:W-:Y:S01]  /*8240*/  PLOP3.LUT P0, PT, PT, PT, PT, 0x8, 0x80 ;  /* 0x000000000080781c */ /* 0x000fe20003f0e170 */
[----:B------:R-:W-:-:S12]  /*8250*/  VIADD R44, R16, 0xfffffa00 ;  /* 0xfffffa00102c7836 */ /* 0x000fd80000000000 */
.L_x_1303:
[----:B------:R-:W1:Y:S01]  /*8260*/  LDS R9, [R8+-0x400] ;  /* 0xfffc000008097984 */ /* 0x000e620000000800 */
[----:B------:R-:W-:-:S03]  /*8270*/  IADD3 R7, PT, PT, R7, 0x800, RZ ;  /* 0x0000080007077810 */ /* 0x000fc60007ffe0ff */
[----:B------:R-:W0:Y:S01]  /*8280*/  LDS R11, [R8+-0x200] ;  /* 0xfffe0000080b7984 */ /* 0x000e220000000800 */
[----:B------:R-:W-:-:S03]  /*8290*/  ISETP.GE.AND P1, PT, R7, R44, PT ;  /* 0x0000002c0700720c */ /* 0x000fc60003f26270 */
[----:B------:R-:W3:Y:S04]  /*82a0*/  LDS R12, [R8] ;  /* 0x00000000080c7984 */ /* 0x000ee80000000800 */
[----:B------:R-:W4:Y:S04]  /*82b0*/  LDS R13, [R8+0x200] ;  /* 0x00020000080d7984 */ /* 0x000f280000000800 */
[----:B------:R-:W4:Y:S04]  /*82c0*/  LDS R14, [R8+0x400] ;  /* 0x00040000080e7984 */ /* 0x000f280000000800 */
[----:B------:R-:W4:Y:S04]  /*82d0*/  LDS R20, [R8+0x600] ;  /* 0x0006000008147984 */ /* 0x000f280000000800 */
[----:B-----5:R-:W4:Y:S04]  /*82e0*/  LDS R26, [R8+0x800] ;  /* 0x00080000081a7984 */ /* 0x020f280000000800 */
[----:B------:R-:W4:Y:S04]  /*82f0*/  LDS R32, [R8+0xa00] ;  /* 0x000a000008207984 */ /* 0x000f280000000800 */
[----:B------:R-:W4:Y:S04]  /*8300*/  LDS R34, [R8+0xc00] ;  /* 0x000c000008227984 */ /* 0x000f280000000800 */
[----:B------:R-:W4:Y:S01]  /*8310*/  LDS R35, [R8+0xe00] ;  /* 0x000e000008237984 */ /* 0x000f220000000800 */
[----:B-1----:R-:W-:-:S03]  /*8320*/  FADD.FTZ R9, -R49, R9 ;  /* 0x0000000931097221 */ /* 0x002fc60000010100 */
[----:B--2---:R-:W1:Y:S01]  /*8330*/  LDS R37, [R8+0x1000] ;  /* 0x0010000008257984 */ /* 0x004e620000000800 */
[----:B0-----:R-:W-:Y:S01]  /*8340*/  FADD.FTZ R11, -R49, R11 ;  /* 0x0000000b310b7221 */ /* 0x001fe20000010100 */
[----:B------:R-:W-:Y:S02]  /*8350*/  FMUL.FTZ R9, R9, 1.4426950216293334961 ;  /* 0x3fb8aa3b09097820 */ /* 0x000fe40000410000 */
[----:B------:R-:W0:Y:S01]  /*8360*/  LDS R38, [R8+0x1200] ;  /* 0x0012000008267984 */ /* 0x000e220000000800 */
[----:B------:R-:W-:Y:S01]  /*8370*/  FMUL.FTZ R11, R11, 1.4426950216293334961 ;  /* 0x3fb8aa3b0b0b7820 */ /* 0x000fe20000410000 */
[C---:B---3--:R-:W-:Y:S02]  /*8380*/  FADD.FTZ R12, -R49.reuse, R12 ;  /* 0x0000000c310c7221 */ /* 0x048fe40000010100 */
[----:B----4-:R-:W2:Y:S01]  /*8390*/  LDS R40, [R8+0x1400] ;  /* 0x0014000008287984 */ /* 0x010ea20000000800 */
[----:B------:R-:W3:Y:S01]  /*83a0*/  MUFU.EX2 R9, R9 ;  /* 0x0000000900097308 */ /* 0x000ee20000000800 */
[C---:B------:R-:W-:Y:S01]  /*83b0*/  FADD.FTZ R13, -R49.reuse, R13 ;  /* 0x0000000d310d7221 */ /* 0x040fe20000010100 */
[----:B------:R-:W-:Y:S01]  /*83c0*/  FMUL.FTZ R12, R12, 1.4426950216293334961 ;  /* 0x3fb8aa3b0c0c7820 */ /* 0x000fe20000410000 */
[----:B------:R-:W4:Y:S01]  /*83d0*/  LDS R41, [R8+0x1600] ;  /* 0x0016000008297984 */ /* 0x000f220000000800 */
[----:B------:R-:W3:Y:S01]  /*83e0*/  MUFU.EX2 R11, R11 ;  /* 0x0000000b000b7308 */ /* 0x000ee20000000800 */
[----:B------:R-:W-:Y:S01]  /*83f0*/  FADD.FTZ R15, -R49, R14 ;  /* 0x0000000e310f7221 */ /* 0x000fe20000010100 */
[----:B------:R-:W-:Y:S01]  /*8400*/  FMUL.FTZ R14, R13, 1.4426950216293334961 ;  /* 0x3fb8aa3b0d0e7820 */ /* 0x000fe20000410000 */
[----:B------:R-:W4:Y:S01]  /*8410*/  LDS R42, [R8+0x1800] ;  /* 0x00180000082a7984 */ /* 0x000f220000000800 */
[----:B------:R-:W1:Y:S01]  /*8420*/  MUFU.EX2 R13, R12 ;  /* 0x0000000c000d7308 */ /* 0x000e620000000800 */
[----:B------:R-:W-:Y:S01]  /*8430*/  FADD.FTZ R21, -R49, R20 ;  /* 0x0000001431157221 */ /* 0x000fe20000010100 */
[----:B------:R-:W-:Y:S01]  /*8440*/  FMUL.FTZ R20, R15, 1.4426950216293334961 ;  /* 0x3fb8aa3b0f147820 */ /* 0x000fe20000410000 */
[----:B------:R-:W4:Y:S01]  /*8450*/  LDS R43, [R8+0x1a00] ;  /* 0x001a0000082b7984 */ /* 0x000f220000000800 */
[----:B------:R-:W1:Y:S01]  /*8460*/  MUFU.EX2 R15, R14 ;  /* 0x0000000e000f7308 */ /* 0x000e620000000800 */
[----:B------:R-:W-:Y:S01]  /*8470*/  FADD.FTZ R31, -R49, R26 ;  /* 0x0000001a311f7221 */ /* 0x000fe20000010100 */
[----:B---3--:R-:W-:Y:S01]  /*8480*/  FADD.FTZ R10, R9, R10 ;  /* 0x0000000a090a7221 */ /* 0x008fe20000010000 */
[----:B------:R-:W-:Y:S01]  /*8490*/  FMUL.FTZ R26, R21, 1.4426950216293334961 ;  /* 0x3fb8aa3b151a7820 */ /* 0x000fe20000410000 */
[----:B------:R3:W-:Y:S01]  /*84a0*/  STS [R8+-0x400], R9 ;  /* 0xfffc000908007388 */ /* 0x0007e20000000800 */
[----:B------:R-:W3:Y:S01]  /*84b0*/  MUFU.EX2 R21, R20 ;  /* 0x0000001400157308 */ /* 0x000ee20000000800 */
[----:B------:R-:W-:Y:S01]  /*84c0*/  FADD.FTZ R33, -R49, R32 ;  /* 0x0000002031217221 */ /* 0x000fe20000010100 */
[----:B------:R-:W-:Y:S01]  /*84d0*/  FADD.FTZ R10, R10, R11 ;  /* 0x0000000b0a0a7221 */ /* 0x000fe20000010000 */
[----:B------:R-:W-:Y:S01]  /*84e0*/  FMUL.FTZ R32, R31, 1.4426950216293334961 ;  /* 0x3fb8aa3b1f207820 */ /* 0x000fe20000410000 */
[----:B------:R-:W-:Y:S01]  /*84f0*/  FADD.FTZ R34, -R49, R34 ;  /* 0x0000002231227221 */ /* 0x000fe20000010100 */
        /* <DEDUP_REMOVED lines=8> */
[----:B------:R-:W4:Y:S01]  /*8580*/  MUFU.EX2 R35, R12 ;  /* 0x0000000c00237308 */ /* 0x000f220000000800 */
[----:B---3--:R-:W-:Y:S01]  /*8590*/  FADD.FTZ R10, R10, R21 ;  /* 0x000000150a0a7221 */ /* 0x008fe20000010000 */
[C---:B------:R-:W-:Y:S01]  /*85a0*/  FADD.FTZ R14, -R49.reuse, R37 ;  /* 0x00000025310e7221 */ /* 0x040fe20000010100 */
[----:B------:R3:W-:Y:S01]  /*85b0*/  STS [R8+-0x200], R11 ;  /* 0xfffe000b08007388 */ /* 0x0007e20000000800 */
[----:B------:R-:W3:Y:S01]  /*85c0*/  MUFU.EX2 R37, R34 ;  /* 0x0000002200257308 */ /* 0x000ee20000000800 */
[C---:B0-----:R-:W-:Y:S01]  /*85d0*/  FADD.FTZ R38, -R49.reuse, R38 ;  /* 0x0000002631267221 */ /* 0x041fe20000010100 */
[----:B------:R-:W-:Y:S01]  /*85e0*/  FADD.FTZ R10, R10, R31 ;  /* 0x0000001f0a0a7221 */ /* 0x000fe20000010000 */
[----:B------:R-:W-:Y:S01]  /*85f0*/  FMUL.FTZ R14, R14, 1.4426950216293334961 ;  /* 0x3fb8aa3b0e0e7820 */ /* 0x000fe20000410000 */
[----:B------:R-:W0:Y:S01]  /*8600*/  MUFU.EX2 R39, R36 ;  /* 0x0000002400277308 */ /* 0x000e220000000800 */
[C---:B--2---:R-:W-:Y:S01]  /*8610*/  FADD.FTZ R40, -R49.reuse, R40 ;  /* 0x0000002831287221 */ /* 0x044fe20000010100 */
[----:B-1----:R-:W-:Y:S01]  /*8620*/  FADD.FTZ R10, R10, R33 ;  /* 0x000000210a0a7221 */ /* 0x002fe20000010000 */
[----:B------:R-:W-:Y:S01]  /*8630*/  FMUL.FTZ R38, R38, 1.4426950216293334961 ;  /* 0x3fb8aa3b26267820 */ /* 0x000fe20000410000 */
[----:B------:R-:W1:Y:S01]  /*8640*/  MUFU.EX2 R9, R14 ;  /* 0x0000000e00097308 */ /* 0x000e620000000800 */
[----:B----4-:R-:W-:Y:S01]  /*8650*/  FADD.FTZ R41, -R49, R41 ;  /* 0x0000002931297221 */ /* 0x010fe20000010100 */
[----:B------:R-:W-:Y:S01]  /*8660*/  FADD.FTZ R10, R10, R35 ;  /* 0x000000230a0a7221 */ /* 0x000fe20000010000 */
[----:B------:R-:W-:Y:S01]  /*8670*/  FMUL.FTZ R40, R40, 1.4426950216293334961 ;  /* 0x3fb8aa3b28287820 */ /* 0x000fe20000410000 */
[----:B---3--:R-:W2:Y:S01]  /*8680*/  MUFU.EX2 R11, R38 ;  /* 0x00000026000b7308 */ /* 0x008ea20000000800 */
[----:B------:R-:W-:Y:S01]  /*8690*/  FMUL.FTZ R12, R41, 1.4426950216293334961 ;  /* 0x3fb8aa3b290c7820 */ /* 0x000fe20000410000 */
[----:B------:R-:W-:Y:S01]  /*86a0*/  FADD.FTZ R10, R10, R37 ;  /* 0x000000250a0a7221 */ /* 0x000fe20000010000 */
[C---:B------:R-:W-:Y:S01]  /*86b0*/  FADD.FTZ R42, -R49.reuse, R42 ;  /* 0x0000002a312a7221 */ /* 0x040fe20000010100 */
[----:B------:R-:W3:Y:S01]  /*86c0*/  MUFU.EX2 R41, R40 ;  /* 0x0000002800297308 */ /* 0x000ee20000000800 */
[----:B------:R-:W-:Y:S01]  /*86d0*/  FADD.FTZ R20, -R49, R43 ;  /* 0x0000002b31147221 */ /* 0x000fe20000010100 */
[----:B0-----:R-:W-:Y:S01]  /*86e0*/  FADD.FTZ R10, R10, R39 ;  /* 0x000000270a0a7221 */ /* 0x001fe20000010000 */
[----:B------:R-:W-:Y:S01]  /*86f0*/  FMUL.FTZ R42, R42, 1.4426950216293334961 ;  /* 0x3fb8aa3b2a2a7820 */ /* 0x000fe20000410000 */
[----:B------:R-:W0:Y:S01]  /*8700*/  MUFU.EX2 R43, R12 ;  /* 0x0000000c002b7308 */ /* 0x000e220000000800 */
[----:B------:R-:W-:Y:S01]  /*8710*/  FMUL.FTZ R20, R20, 1.4426950216293334961 ;  /* 0x3fb8aa3b14147820 */ /* 0x000fe20000410000 */
[----:B-1----:R-:W-:Y:S01]  /*8720*/  FADD.FTZ R10, R10, R9 ;  /* 0x000000090a0a7221 */ /* 0x002fe20000010000 */
[----:B------:R-:W-:Y:S01]  /*8730*/  STS [R8], R13 ;  /* 0x0000000d08007388 */ /* 0x000fe20000000800 */
[----:B------:R-:W1:Y:S02]  /*8740*/  MUFU.EX2 R45, R42 ;  /* 0x0000002a002d7308 */ /* 0x000e640000000800 */
[----:B--2---:R-:W-:Y:S01]  /*8750*/  FADD.FTZ R10, R10, R11 ;  /* 0x0000000b0a0a7221 */ /* 0x004fe20000010000 */
[----:B------:R-:W-:Y:S01]  /*8760*/  STS [R8+0x200], R15 ;  /* 0x0002000f08007388 */ /* 0x000fe20000000800 */
[----:B------:R-:W2:Y:S02]  /*8770*/  MUFU.EX2 R47, R20 ;  /* 0x00000014002f7308 */ /* 0x000ea40000000800 */
[----:B---3--:R-:W-:Y:S01]  /*8780*/  FADD.FTZ R10, R10, R41 ;  /* 0x000000290a0a7221 */ /* 0x008fe20000010000 */
[----:B------:R-:W-:Y:S03]  /*8790*/  STS [R8+0x400], R21 ;  /* 0x0004001508007388 */ /* 0x000fe60000000800 */
[----:B0-----:R-:W-:Y:S01]  /*87a0*/  FADD.FTZ R10, R10, R43 ;  /* 0x0000002b0a0a7221 */ /* 0x001fe20000010000 */
[----:B------:R-:W-:Y:S03]  /*87b0*/  STS [R8+0x600], R31 ;  /* 0x0006001f08007388 */ /* 0x000fe60000000800 */
[----:B-1----:R-:W-:Y:S01]  /*87c0*/  FADD.FTZ R10, R10, R45 ;  /* 0x0000002d0a0a7221 */ /* 0x002fe20000010000 */
[----:B------:R-:W-:Y:S03]  /*87d0*/  STS [R8+0x800], R33 ;  /* 0x0008002108007388 */ /* 0x000fe60000000800 */
[----:B--2---:R-:W-:Y:S01]  /*87e0*/  FADD.FTZ R10, R10, R47 ;  /* 0x0000002f0a0a7221 */ /* 0x004fe20000010000 */
        /* <DEDUP_REMOVED lines=11> */
.L_x_1302:
[----:B------:R-:W-:Y:S05]  /*88a0*/  BSYNC.RECONVERGENT B1 ;  /* 0x0000000000017941 */ /* 0x000fea0003800200 */
.L_x_1301:
[----:B------:R-:W-:Y:S01]  /*88b0*/  IMAD.IADD R9, R16, 0x1, -R7 ;  /* 0x0000000110097824 */ /* 0x000fe200078e0a07 */
[----:B------:R-:W-:Y:S04]  /*88c0*/  BSSY.RECONVERGENT B1, `(.L_x_1304) ;  /* 0x0000036000017945 */ /* 0x000fe80003800200 */
[----:B------:R-:W-:-:S13]  /*88d0*/  ISETP.GT.AND P1, PT, R9, 0x200, PT ;  /* 0x000002000900780c */ /* 0x000fda0003f24270 */
[----:B------:R-:W-:Y:S05]  /*88e0*/  @!P1 BRA `(.L_x_1305) ;  /* 0x0000000000cc9947 */ /* 0x000fea0003800000 */
[----:B------:R-:W1:Y:S01]  /*88f0*/  LDS R9, [R8+-0x400] ;  /* 0xfffc000008097984 */ /* 0x000e620000000800 */
[----:B------:R-:W-:Y:S02]  /*8900*/  PLOP3.LUT P0, PT, PT, PT, PT, 0x8, 0x80 ;  /* 0x000000000080781c */ /* 0x000fe40003f0e170 */
[----:B------:R-:W-:Y:S01]  /*8910*/  IADD3 R7, PT, PT, R7, 0x400, RZ ;  /* 0x0000040007077810 */ /* 0x000fe20007ffe0ff */
[----:B------:R-:W0:Y:S04]  /*8920*/  LDS R11, [R8+-0x200] ;  /* 0xfffe0000080b7984 */ /* 0x000e280000000800 */
[----:B------:R-:W3:Y:S04]  /*8930*/  LDS R12, [R8] ;  /* 0x00000000080c7984 */ /* 0x000ee80000000800 */
[----:B------:R-:W2:Y:S04]  /*8940*/  LDS R13, [R8+0x200] ;  /* 0x00020000080d7984 */ /* 0x000ea80000000800 */
[----:B------:R-:W4:Y:S04]  /*8950*/  LDS R14, [R8+0x400] ;  /* 0x00040000080e7984 */ /* 0x000f280000000800 */
[----:B------:R-:W4:Y:S04]  /*8960*/  LDS R20, [R8+0x600] ;  /* 0x0006000008147984 */ /* 0x000f280000000800 */
[----:B-----5:R-:W4:Y:S04]  /*8970*/  LDS R26, [R8+0x800] ;  /* 0x00080000081a7984 */ /* 0x020f280000000800 */
[----:B------:R-:W4:Y:S01]  /*8980*/  LDS R32, [R8+0xa00] ;  /* 0x000a000008207984 */ /* 0x000f220000000800 */
[C---:B-1----:R-:W-:Y:S01]  /*8990*/  FADD.FTZ R9, -R49.reuse, R9 ;  /* 0x0000000931097221 */ /* 0x042fe20000010100 */
[----:B0-----:R-:W-:-:S03]  /*89a0*/  FADD.FTZ R11, -R49, R11 ;  /* 0x0000000b310b7221 */ /* 0x001fc60000010100 */
[----:B------:R-:W-:Y:S01]  /*89b0*/  FMUL.FTZ R9, R9, 1.4426950216293334961 ;  /* 0x3fb8aa3b09097820 */ /* 0x000fe20000410000 */
[----:B------:R-:W-:Y:S01]  /*89c0*/  FMUL.FTZ R11, R11, 1.4426950216293334961 ;  /* 0x3fb8aa3b0b0b7820 */ /* 0x000fe20000410000 */
[----:B---3--:R-:W-:-:S04]  /*89d0*/  FADD.FTZ R12, -R49, R12 ;  /* 0x0000000c310c7221 */ /* 0x008fc80000010100 */
[----:B------:R-:W0:Y:S01]  /*89e0*/  MUFU.EX2 R9, R9 ;  /* 0x0000000900097308 */ /* 0x000e220000000800 */
[C---:B--2---:R-:W-:Y:S01]  /*89f0*/  FADD.FTZ R13, -R49.reuse, R13 ;  /* 0x0000000d310d7221 */ /* 0x044fe20000010100 */
        /* <DEDUP_REMOVED lines=8> */
[----:B------:R-:W-:Y:S01]  /*8a80*/  FADD.FTZ R31, -R49, R26 ;  /* 0x0000001a311f7221 */ /* 0x000fe20000010100 */
[----:B0-----:R-:W-:Y:S01]  /*8a90*/  FADD.FTZ R10, R10, R9 ;  /* 0x000000090a0a7221 */ /* 0x001fe20000010000 */
[----:B------:R-:W-:Y:S01]  /*8aa0*/  FMUL.FTZ R26, R21, 1.4426950216293334961 ;  /* 0x3fb8aa3b151a7820 */ /* 0x000fe20000410000 */
[----:B------:R-:W-:Y:S01]  /*8ab0*/  STS [R8+-0x400], R9 ;  /* 0xfffc000908007388 */ /* 0x000fe20000000800 */
[----:B------:R-:W0:Y:S01]  /*8ac0*/  MUFU.EX2 R21, R20 ;  /* 0x0000001400157308 */ /* 0x000e220000000800 */
[----:B------:R-:W-:Y:S01]  /*8ad0*/  FADD.FTZ R33, -R49, R32 ;  /* 0x0000002031217221 */ /* 0x000fe20000010100 */
[----:B-1----:R-:W-:Y:S01]  /*8ae0*/  FADD.FTZ R10, R10, R11 ;  /* 0x0000000b0a0a7221 */ /* 0x002fe20000010000 */
        /* <DEDUP_REMOVED lines=19> */
.L_x_1305:
[----:B------:R-:W-:Y:S05]  /*8c20*/  BSYNC.RECONVERGENT B1 ;  /* 0x0000000000017941 */ /* 0x000fea0003800200 */
.L_x_1304:
[----:B------:R-:W-:-:S13]  /*8c30*/  ISETP.LT.OR P0, PT, R7, R16, P0 ;  /* 0x000000100700720c */ /* 0x000fda0000701670 */
[----:B------:R-:W-:Y:S05]  /*8c40*/  @!P0 BRA `(.L_x_1296) ;  /* 0x0000000400dc8947 */ /* 0x000fea0003800000 */
[----:B------:R-:W1:Y:S04]  /*8c50*/  LDS R7, [R8+-0x400] ;  /* 0xfffc000008077984 */ /* 0x000e680000000800 */
[----:B------:R-:W0:Y:S04]  /*8c60*/  LDS R9, [R8+-0x200] ;  /* 0xfffe000008097984 */ /* 0x000e280000000800 */
[----:B------:R-:W3:Y:S04]  /*8c70*/  LDS R11, [R8] ;  /* 0x00000000080b7984 */ /* 0x000ee80000000800 */
[----:B------:R-:W2:Y:S01]  /*8c80*/  LDS R12, [R8+0x200] ;  /* 0x00020000080c7984 */ /* 0x000ea20000000800 */
[C---:B-1----:R-:W-:Y:S01]  /*8c90*/  FADD.FTZ R7, -R49.reuse, R7 ;  /* 0x0000000731077221 */ /* 0x042fe20000010100 */
[----:B0-----:R-:W-:-:S03]  /*8ca0*/  FADD.FTZ R9, -R49, R9 ;  /* 0x0000000931097221 */ /* 0x001fc60000010100 */
[----:B------:R-:W-:Y:S01]  /*8cb0*/  FMUL.FTZ R7, R7, 1.4426950216293334961 ;  /* 0x3fb8aa3b07077820 */ /* 0x000fe20000410000 */
[----:B---3--:R-:W-:Y:S01]  /*8cc0*/  FADD.FTZ R11, -R49, R11 ;  /* 0x0000000b310b7221 */ /* 0x008fe20000010100 */
[----:B------:R-:W-:-:S04]  /*8cd0*/  FMUL.FTZ R9, R9, 1.4426950216293334961 ;  /* 0x3fb8aa3b09097820 */ /* 0x000fc80000410000 */
[----:B------:R-:W0:Y:S01]  /*8ce0*/  MUFU.EX2 R7, R7 ;  /* 0x0000000700077308 */ /* 0x000e220000000800 */
[----:B--2---:R-:W-:Y:S01]  /*8cf0*/  FADD.FTZ R12, -R49, R12 ;  /* 0x0000000c310c7221 */ /* 0x004fe20000010100 */
        /* <DEDUP_REMOVED lines=14> */
.L_x_1297:
[----:B------:R-:W-:Y:S01]  /*8de0*/  VIADDMNMX R10, R3, 0x80, R16, !PT ;  /* 0x00000080030a7846 */ /* 0x000fe20007800110 */
[----:B------:R-:W-:Y:S01]  /*8df0*/  BSSY.RECONVERGENT B1, `(.L_x_1306) ;  /* 0x0000024000017945 */ /* 0x000fe20003800200 */
[----:B------:R-:W-:-:S04]  /*8e00*/  LOP3.LUT R7, RZ, R18, RZ, 0x33, !PT ;  /* 0x00000012ff077212 */ /* 0x000fc800078e33ff */
[----:B------:R-:W-:Y:S01]  /*8e10*/  IADD3 R11, PT, PT, -R29, R10, R7 ;  /* 0x0000000a1d0b7210 */ /* 0x000fe20007ffe107 */
[----:B------:R-:W-:-:S03]  /*8e20*/  IMAD.MOV.U32 R10, RZ, RZ, RZ ;  /* 0x000000ffff0a7224 */ /* 0x000fc600078e00ff */
[C---:B------:R-:W-:Y:S02]  /*8e30*/  LOP3.LUT R7, R11.reuse, 0x180, RZ, 0xc0, !PT ;  /* 0x000001800b077812 */ /* 0x040fe400078ec0ff */
[----:B------:R-:W-:Y:S02]  /*8e40*/  ISETP.GE.U32.AND P0, PT, R11, 0x180, PT ;  /* 0x000001800b00780c */ /* 0x000fe40003f06070 */
[----:B------:R-:W-:Y:S02]  /*8e50*/  ISETP.NE.AND P1, PT, R7, 0x180, PT ;  /* 0x000001800700780c */ /* 0x000fe40003f25270 */
[----:B------:R-:W-:-:S11]  /*8e60*/  MOV R7, R3 ;  /* 0x0000000300077202 */ /* 0x000fd60000000f00 */
[----:B------:R-:W-:Y:S05]  /*8e70*/  @!P1 BRA `(.L_x_1307) ;  /* 0x00000000006c9947 */ /* 0x000fea0003800000 */
[----:B------:R-:W-:Y:S01]  /*8e80*/  VIADD R12, R12, 0x420 ;  /* 0x000004200c0c7836 */ /* 0x000fe20000000000 */
[----:B------:R-:W-:Y:S01]  /*8e90*/  LEA.HI R7, R11, 0x1, RZ, 0x19 ;  /* 0x000000010b077811 */ /* 0x000fe200078fc8ff */
[----:B------:R-:W-:Y:S01]  /*8ea0*/  IMAD.MOV.U32 R10, RZ, RZ, RZ ;  /* 0x000000ffff0a7224 */ /* 0x000fe200078e00ff */
[----:B------:R-:W-:Y:S02]  /*8eb0*/  IADD3 R15, P1, P2, R25, R8, R3 ;  /* 0x00000008190f7210 */ /* 0x000fe40007a3e003 */
[----:B------:R-:W-:Y:S02]  /*8ec0*/  LEA R11, R13, R12, 0x18 ;  /* 0x0000000c0d0b7211 */ /* 0x000fe400078ec0ff */
[----:B------:R-:W-:Y:S02]  /*8ed0*/  LOP3.LUT R8, R7, 0x3, RZ, 0xc0, !PT ;  /* 0x0000000307087812 */ /* 0x000fe400078ec0ff */
[----:B------:R-:W-:Y:S01]  /*8ee0*/  IADD3.X R9, PT, PT, R28, R9, RZ, P1, P2 ;  /* 0x000000091c097210 */ /* 0x000fe20000fe44ff */
[----:B------:R-:W-:Y:S01]  /*8ef0*/  IMAD.IADD R11, R22, 0x1, R11 ;  /* 0x00000001160b7824 */ /* 0x000fe200078e020b */
[----:B------:R-:W-:Y:S01]  /*8f00*/  MOV R7, R3 ;  /* 0x0000000300077202 */ /* 0x000fe20000000f00 */
[----:B------:R-:W-:-:S07]  /*8f10*/  IMAD.MOV R12, RZ, RZ, -R8 ;  /* 0x000000ffff0c7224 */ /* 0x000fce00078e0a08 */
.L_x_1308:
[----:B------:R-:W-:-:S06]  /*8f20*/  MOV R8, R15 ;  /* 0x0000000f00087202 */ /* 0x000fcc0000000f00 */
[----:B------:R0:W3:Y:S01]  /*8f30*/  LDG.E.U8 R8, desc[UR36][R8.64] ;  /* 0x0000002408087981 */ /* 0x0000e2000c1e1100 */
[----:B------:R-:W-:Y:S01]  /*8f40*/  VIADD R12, R12, 0x1 ;  /* 0x000000010c0c7836 */ /* 0x000fe20000000000 */
[----:B------:R-:W-:Y:S02]  /*8f50*/  IADD3 R15, P2, PT, R15, 0x80, RZ ;  /* 0x000000800f0f7810 */ /* 0x000fe40007f5e0ff */
[----:B------:R-:W-:-:S03]  /*8f60*/  IADD3 R7, PT, PT, R7, 0x80, RZ ;  /* 0x0000008007077810 */ /* 0x000fc60007ffe0ff */
[----:B0-----:R-:W-:Y:S01]  /*8f70*/  IMAD.X R9, RZ, RZ, R9, P2 ;  /* 0x000000ffff097224 */ /* 0x001fe200010e0609 */
[----:B---3--:R-:W-:-:S13]  /*8f80*/  ISETP.NE.AND P1, PT, R8, RZ, PT ;  /* 0x000000ff0800720c */ /* 0x008fda0003f25270 */
[----:B------:R-:W1:Y:S02]  /*8f90*/  @!P1 LDS R13, [R11] ;  /* 0x000000000b0d9984 */ /* 0x000e640000000800 */
[----:B-1----:R-:W-:Y:S01]  /*8fa0*/  @!P1 FADD.FTZ R14, -R49, R13 ;  /* 0x0000000d310e9221 */ /* 0x002fe20000010100 */
[----:B------:R-:W-:-:S03]  /*8fb0*/  IMAD.MOV.U32 R13, RZ, RZ, RZ ;  /* 0x000000ffff0d7224 */ /* 0x000fc600078e00ff */
[----:B------:R-:W-:-:S04]  /*8fc0*/  @!P1 FMUL.FTZ R14, R14, 1.4426950216293334961 ;  /* 0x3fb8aa3b0e0e9820 */ /* 0x000fc80000410000 */
[----:B------:R-:W0:Y:S01]  /*8fd0*/  @!P1 MUFU.EX2 R13, R14 ;  /* 0x0000000e000d9308 */ /* 0x000e220000000800 */
[----:B------:R-:W-:Y:S01]  /*8fe0*/  ISETP.NE.AND P1, PT, R12, RZ, PT ;  /* 0x000000ff0c00720c */ /* 0x000fe20003f25270 */
[----:B0-----:R0:W-:Y:S01]  /*8ff0*/  STS [R11], R13 ;  /* 0x0000000d0b007388 */ /* 0x0011e20000000800 */
[----:B------:R-:W-:Y:S01]  /*9000*/  FADD.FTZ R10, R13, R10 ;  /* 0x0000000a0d0a7221 */ /* 0x000fe20000010000 */
[----:B0-----:R-:W-:-:S10]  /*9010*/  VIADD R11, R11, 0x200 ;  /* 0x000002000b0b7836 */ /* 0x001fd40000000000 */
[----:B------:R-:W-:Y:S05]  /*9020*/  @P1 BRA `(.L_x_1308) ;  /* 0xfffffffc00bc1947 */ /* 0x000fea000383ffff */
.L_x_1307:
[----:B------:R-:W-:Y:S05]  /*9030*/  BSYNC.RECONVERGENT B1 ;  /* 0x0000000000017941 */ /* 0x000fea0003800200 */
.L_x_1306:
[----:B------:R-:W-:Y:S05]  /*9040*/  @!P0 BRA `(.L_x_1296) ;  /* 0x0000000000dc8947 */ /* 0x000fea0003800000 */
[----:B------:R-:W0:Y:S01]  /*9050*/  S2R R12, SR_CgaCtaId ;  /* 0x00000000000c7919 */ /* 0x000e220000008800 */
[----:B------:R-:W3:Y:S01]  /*9060*/  LDCU.64 UR4, c[0x0][0x420] ;  /* 0x00008400ff0477ac */ /* 0x000ee20008000a00 */
[----:B------:R-:W-:Y:S02]  /*9070*/  MOV R9, 0x400 ;  /* 0x0000040000097802 */ /* 0x000fe40000000f00 */
[----:B------:R-:W-:-:S03]  /*9080*/  SHF.L.U32 R8, R29, 0x2, RZ ;  /* 0x000000021d087819 */ /* 0x000fc600000006ff */
[----:B------:R-:W-:Y:S02]  /*9090*/  VIADD R9, R9, 0x420 ;  /* 0x0000042009097836 */ /* 0x000fe40000000000 */
[----:B------:R-:W-:Y:S01]  /*90a0*/  IMAD R8, R7, 0x4, -R8 ;  /* 0x0000000407087824 */ /* 0x000fe200078e0a08 */
[----:B---3--:R-:W-:-:S04]  /*90b0*/  IADD3 R13, P0, P1, R25, UR4, R7 ;  /* 0x00000004190d7c10 */ /* 0x008fc8000f91e007 */
[----:B------:R-:W-:Y:S02]  /*90c0*/  IADD3 R13, P2, PT, R13, 0x100, RZ ;  /* 0x000001000d0d7810 */ /* 0x000fe40007f5e0ff */
[----:B0-----:R-:W-:Y:S02]  /*90d0*/  LEA R11, R12, R9, 0x18 ;  /* 0x000000090c0b7211 */ /* 0x001fe400078ec0ff */
[----:B------:R-:W-:Y:S02]  /*90e0*/  IADD3.X R9, PT, PT, R28, UR5, RZ, P0, P1 ;  /* 0x000000051c097c10 */ /* 0x000fe400087e24ff */
[----:B------:R-:W-:Y:S02]  /*90f0*/  IADD3 R11, PT, PT, R8, 0x400, R11 ;  /* 0x00000400080b7810 */ /* 0x000fe40007ffe00b */
[----:B------:R-:W-:-:S07]  /*9100*/  IADD3.X R9, PT, PT, RZ, R9, RZ, P2, !PT ;  /* 0x00000009ff097210 */ /* 0x000fce00017fe4ff */
.L_x_1309:
[----:B------:R-:W-:-:S05]  /*9110*/  IMAD.MOV.U32 R8, RZ, RZ, R13 ;  /* 0x000000ffff087224 */ /* 0x000fca00078e000d */
[----:B------:R-:W3:Y:S04]  /*9120*/  LDG.E.U8 R15, desc[UR36][R8.64+-0x100] ;  /* 0xffff0024080f7981 */ /* 0x000ee8000c1e1100 */
[----:B------:R-:W2:Y:S04]  /*9130*/  LDG.E.U8 R12, desc[UR36][R8.64+-0x80] ;  /* 0xffff8024080c7981 */ /* 0x000ea8000c1e1100 */
[----:B------:R-:W4:Y:S04]  /*9140*/  LDG.E.U8 R13, desc[UR36][R8.64] ;  /* 0x00000024080d7981 */ /* 0x000f28000c1e1100 */
[----:B------:R-:W4:Y:S01]  /*9150*/  LDG.E.U8 R14, desc[UR36][R8.64+0x80] ;  /* 0x00008024080e7981 */ /* 0x000f22000c1e1100 */
[----:B------:R-:W-:-:S02]  /*9160*/  IADD3 R7, PT, PT, R7, 0x200, RZ ;  /* 0x0000020007077810 */ /* 0x000fc40007ffe0ff */
[----:B---3--:R-:W-:Y:S02]  /*9170*/  ISETP.NE.AND P0, PT, R15, RZ, PT ;  /* 0x000000ff0f00720c */ /* 0x008fe40003f05270 */
[----:B--2---:R-:W-:Y:S02]  /*9180*/  ISETP.NE.AND P1, PT, R12, RZ, PT ;  /* 0x000000ff0c00720c */ /* 0x004fe40003f25270 */
[----:B----4-:R-:W-:Y:S02]  /*9190*/  ISETP.NE.AND P2, PT, R13, RZ, PT ;  /* 0x000000ff0d00720c */ /* 0x010fe40003f45270 */
[----:B------:R-:W-:-:S07]  /*91a0*/  ISETP.NE.AND P3, PT, R14, RZ, PT ;  /* 0x000000ff0e00720c */ /* 0x000fce0003f65270 */
[----:B------:R-:W1:Y:S04]  /*91b0*/  @!P0 LDS R12, [R11+-0x400] ;  /* 0xfffc00000b0c8984 */ /* 0x000e680000000800 */
[----:B------:R-:W0:Y:S04]  /*91c0*/  @!P1 LDS R14, [R11+-0x200] ;  /* 0xfffe00000b0e9984 */ /* 0x000e280000000800 */
[----:B------:R-:W2:Y:S04]  /*91d0*/  @!P2 LDS R20, [R11] ;  /* 0x000000000b14a984 */ /* 0x000ea80000000800 */
[----:B-----5:R-:W3:Y:S01]  /*91e0*/  @!P3 LDS R26, [R11+0x200] ;  /* 0x000200000b1ab984 */ /* 0x020ee20000000800 */
[----:B-1----:R-:W-:Y:S01]  /*91f0*/  @!P0 FADD.FTZ R13, -R49, R12 ;  /* 0x0000000c310d8221 */ /* 0x002fe20000010100 */
[----:B------:R-:W-:-:S03]  /*9200*/  IMAD.MOV.U32 R12, RZ, RZ, RZ ;  /* 0x000000ffff0c7224 */ /* 0x000fc600078e00ff */
[----:B------:R-:W-:Y:S01]  /*9210*/  @!P0 FMUL.FTZ R13, R13, 1.4426950216293334961 ;  /* 0x3fb8aa3b0d0d8820 */ /* 0x000fe20000410000 */
[----:B0-----:R-:W-:Y:S01]  /*9220*/  @!P1 FADD.FTZ R15, -R49, R14 ;  /* 0x0000000e310f9221 */ /* 0x001fe20000010100 */
[----:B------:R-:W-:Y:S02]  /*9230*/  HFMA2 R14, -RZ, RZ, 0, 0 ;  /* 0x00000000ff0e7431 */ /* 0x000fe400000001ff */
[----:B------:R-:W0:Y:S01]  /*9240*/  @!P0 MUFU.EX2 R12, R13 ;  /* 0x0000000d000c8308 */ /* 0x000e220000000800 */
[----:B------:R-:W-:Y:S01]  /*9250*/  @!P1 FMUL.FTZ R15, R15, 1.4426950216293334961 ;  /* 0x3fb8aa3b0f0f9820 */ /* 0x000fe20000410000 */
[C---:B--2---:R-:W-:Y:S01]  /*9260*/  @!P2 FADD.FTZ R21, -R49.reuse, R20 ;  /* 0x000000143115a221 */ /* 0x044fe20000010100 */
[----:B------:R-:W-:Y:S02]  /*9270*/  IMAD.MOV.U32 R20, RZ, RZ, RZ ;  /* 0x000000ffff147224 */ /* 0x000fe400078e00ff */
[----:B---3--:R-:W-:Y:S01]  /*9280*/  @!P3 FADD.FTZ R31, -R49, R26 ;  /* 0x0000001a311fb221 */ /* 0x008fe20000010100 */
[----:B------:R-:W1:Y:S01]  /*9290*/  @!P1 MUFU.EX2 R14, R15 ;  /* 0x0000000f000e9308 */ /* 0x000e620000000800 */
[----:B------:R-:W-:Y:S01]  /*92a0*/  @!P2 FMUL.FTZ R21, R21, 1.4426950216293334961 ;  /* 0x3fb8aa3b1515a820 */ /* 0x000fe20000410000 */
[----:B------:R-:W-:-:S02]  /*92b0*/  IMAD.MOV.U32 R26, RZ, RZ, RZ ;  /* 0x000000ffff1a7224 */ /* 0x000fc400078e00ff */
[----:B------:R-:W-:Y:S01]  /*92c0*/  @!P3 FMUL.FTZ R31, R31, 1.4426950216293334961 ;  /* 0x3fb8aa3b1f1fb820 */ /* 0x000fe20000410000 */
[----:B------:R-:W-:Y:S01]  /*92d0*/  ISETP.GE.AND P0, PT, R7, R16, PT ;  /* 0x000000100700720c */ /* 0x000fe20003f06270 */
[----:B------:R-:W2:Y:S04]  /*92e0*/  @!P2 MUFU.EX2 R20, R21 ;  /* 0x000000150014a308 */ /* 0x000ea80000000800 */
[----:B------:R-:W3:Y:S01]  /*92f0*/  @!P3 MUFU.EX2 R26, R31 ;  /* 0x0000001f001ab308 */ /* 0x000ee20000000800 */
[----:B0-----:R-:W-:Y:S01]  /*9300*/  FADD.FTZ R13, R12, R10 ;  /* 0x0000000a0c0d7221 */ /* 0x001fe20000010000 */
[----:B------:R-:W-:Y:S03]  /*9310*/  STS [R11+-0x400], R12 ;  /* 0xfffc000c0b007388 */ /* 0x000fe60000000800 */
[----:B-1----:R-:W-:Y:S01]  /*9320*/  FADD.FTZ R15, R13, R14 ;  /* 0x0000000e0d0f7221 */ /* 0x002fe20000010000 */
[----:B------:R-:W-:Y:S01]  /*9330*/  IADD3 R13, P1, PT, R8, 0x200, RZ ;  /* 0x00000200080d7810 */ /* 0x000fe20007f3e0ff */
[----:B------:R-:W-:Y:S02]  /*9340*/  STS [R11+-0x200], R14 ;  /* 0xfffe000e0b007388 */ /* 0x000fe40000000800 */
[----:B--2---:R-:W-:-:S02]  /*9350*/  FADD.FTZ R15, R15, R20 ;  /* 0x000000140f0f7221 */ /* 0x004fc40000010000 */
[----:B------:R-:W-:Y:S01]  /*9360*/  STS [R11], R20 ;  /* 0x000000140b007388 */ /* 0x000fe20000000800 */
[----:B------:R-:W-:Y:S02]  /*9370*/  IMAD.X R9, RZ, RZ, R9, P1 ;  /* 0x000000ffff097224 */ /* 0x000fe400008e0609 */
[----:B---3--:R-:W-:Y:S01]  /*9380*/  FADD.FTZ R10, R15, R26 ;  /* 0x0000001a0f0a7221 */ /* 0x008fe20000010000 */
[----:B------:R0:W-:Y:S02]  /*9390*/  STS [R11+0x200], R26 ;  /* 0x0002001a0b007388 */ /* 0x0001e40000000800 */
[----:B0-----:R-:W-:Y:S01]  /*93a0*/  VIADD R11, R11, 0x800 ;  /* 0x000008000b0b7836 */ /* 0x001fe20000000000 */
[----:B------:R-:W-:Y:S06]  /*93b0*/  @!P0 BRA `(.L_x_1309) ;  /* 0xfffffffc00548947 */ /* 0x000fec000383ffff */
.L_x_1296:
[----:B------:R-:W-:Y:S05]  /*93c0*/  BSYNC.RECONVERGENT B0 ;  /* 0x0000000000007941 */ /* 0x000fea0003800200 */
.L_x_1295:
[----:B0-----:R-:W0:Y:S01]  /*93d0*/  SHFL.BFLY PT, R7, R10, 0x10, 0x1f ;  /* 0x0e001f000a077f89 */ /* 0x001e2200000e0000 */
[C---:B------:R-:W-:Y:S01]  /*93e0*/  ISETP.NE.AND P0, PT, R6.reuse, RZ, PT ;  /* 0x000000ff0600720c */ /* 0x040fe20003f05270 */
[----:B------:R-:W3:Y:S01]  /*93f0*/  LDCU.U8 UR6, c[0x0][0x48c] ;  /* 0x00009180ff0677ac */ /* 0x000ee20008000000 */
[----:B------:R-:W-:Y:S01]  /*9400*/  ISETP.GT.U32.AND P1, PT, R6, 0x3, PT ;  /* 0x000000030600780c */ /* 0x000fe20003f24070 */
[----:B---3--:R-:W-:Y:S01]  /*9410*/  UISETP.NE.AND UP0, UPT, UR6, URZ, UPT ;  /* 0x000000ff0600728c */ /* 0x008fe2000bf05270 */
[----:B0-----:R-:W-:-:S05]  /*9420*/  FADD.FTZ R7, R7, R10 ;  /* 0x0000000a07077221 */ /* 0x001fca0000010000 */
[----:B------:R-:W0:Y:S02]  /*9430*/  SHFL.BFLY PT, R8, R7, 0x8, 0x1f ;  /* 0x0d001f0007087f89 */ /* 0x000e2400000e0000 */
[----:B0-----:R-:W-:-:S05]  /*9440*/  FADD.FTZ R8, R7, R8 ;  /* 0x0000000807087221 */ /* 0x001fca0000010000 */
[----:B------:R-:W0:Y:S02]  /*9450*/  SHFL.BFLY PT, R9, R8, 0x4, 0x1f ;  /* 0x0c801f0008097f89 */ /* 0x000e2400000e0000 */
[----:B0-----:R-:W-:-:S05]  /*9460*/  FADD.FTZ R9, R8, R9 ;  /* 0x0000000908097221 */ /* 0x001fca0000010000 */
[----:B------:R-:W0:Y:S02]  /*9470*/  SHFL.BFLY PT, R12, R9, 0x2, 0x1f ;  /* 0x0c401f00090c7f89 */ /* 0x000e2400000e0000 */
[----:B0-----:R-:W-:Y:S01]  /*9480*/  FADD.FTZ R11, R9, R12 ;  /* 0x0000000c090b7221 */ /* 0x001fe20000010000 */
[----:B------:R-:W-:-:S04]  /*9490*/  SHF.R.U32.HI R12, RZ, 0x5, R18 ;  /* 0x00000005ff0c7819 */ /* 0x000fc80000011612 */
[----:B------:R-:W0:Y:S01]  /*94a0*/  SHFL.BFLY PT, R14, R11, 0x1, 0x1f ;  /* 0x0c201f000b0e7f89 */ /* 0x000e2200000e0000 */
[----:B------:R-:W-:Y:S01]  /*94b0*/  @!P0 LEA R5, R12, R5, 0x2 ;  /* 0x000000050c058211 */ /* 0x000fe200078e10ff */
[----:B0-----:R-:W-:-:S05]  /*94c0*/  FADD.FTZ R14, R11, R14 ;  /* 0x0000000e0b0e7221 */ /* 0x001fca0000010000 */
[----:B------:R-:W-:Y:S01]  /*94d0*/  @!P0 STS [R5+0x10], R14 ;  /* 0x0000100e05008388 */ /* 0x000fe20000000800 */
[----:B------:R-:W-:Y:S01]  /*94e0*/  BAR.SYNC.DEFER_BLOCKING 0x0 ;  /* 0x0000000000007b1d */ /* 0x000fe20000010000 */
[----:B------:R-:W-:-:S05]  /*94f0*/  ISETP.GE.AND P0, PT, R3, R16, PT ;  /* 0x000000100300720c */ /* 0x000fca0003f06270 */
[----:B------:R0:W3:Y:S02]  /*9500*/  @!P1 LDS R14, [R4+0x10] ;  /* 0x00001000040e9984 */ /* 0x0000e40000000800 */
[----:B0-----:R-:W-:Y:S02]  /*9510*/  CS2R R4, SRZ ;  /* 0x0000000000047805 */ /* 0x001fe4000001ff00 */
[----:B---3--:R-:W0:Y:S02]  /*9520*/  SHFL.BFLY PT, R7, R14, 0x2, 0x1f ;  /* 0x0c401f000e077f89 */ /* 0x008e2400000e0000 */
[----:B0-----:R-:W-:-:S05]  /*9530*/  FADD.FTZ R7, R7, R14 ;  /* 0x0000000e07077221 */ /* 0x001fca0000010000 */
[----:B------:R-:W0:Y:S02]  /*9540*/  SHFL.BFLY PT, R6, R7, 0x1, 0x1f ;  /* 0x0c201f0007067f89 */ /* 0x000e2400000e0000 */
[----:B0-----:R-:W-:-:S06]  /*9550*/  FADD.FTZ R6, R7, R6 ;  /* 0x0000000607067221 */ /* 0x001fcc0000010000 */
[----:B------:R-:W0:Y:S02]  /*9560*/  SHFL.IDX PT, R6, R6, RZ, 0x1f ;  /* 0x00001fff06067589 */ /* 0x000e2400000e0000 */
[----:B0-----:R-:W-:-:S04]  /*9570*/  FADD.FTZ R8, R6, 9.9999999747524270788e-07 ;  /* 0x358637bd06087421 */ /* 0x001fc80000010000 */
[----:B--2---:R0:W2:Y:S01]  /*9580*/  MUFU.RCP R39, R8 ;  /* 0x0000000800277308 */ /* 0x0040a20000001000 */
[----:B------:R-:W-:Y:S05]  /*9590*/  BRA.U !UP0, `(.L_x_1310) ;  /* 0x0000000108187547 */ /* 0x000fea000b800000 */
[----:B------:R-:W3:Y:S08]  /*95a0*/  LDC R4, c[0x0][0x488] ;  /* 0x00012200ff047b82 */ /* 0x000ef00000000800 */
[----:B------:R-:W3:Y:S08]  /*95b0*/  LDC R5, c[0x0][0x40c] ;  /* 0x00010300ff057b82 */ /* 0x000ef00000000800 */
[----:B------:R-:W1:Y:S01]  /*95c0*/  LDC R6, c[0x0][0x3f4] ;  /* 0x0000fd00ff067b82 */ /* 0x000e620000000800 */
[----:B---3--:R-:W-:-:S04]  /*95d0*/  IMAD R19, R19, R4, R5 ;  /* 0x0000000413137224 */ /* 0x008fc800078e0205 */
[----:B-1----:R-:W-:-:S05]  /*95e0*/  IMAD R4, R19, R6, RZ ;  /* 0x0000000613047224 */ /* 0x002fca00078e02ff */
[----:B------:R-:W-:-:S07]  /*95f0*/  SHF.R.S32.HI R5, RZ, 0x1f, R4 ;  /* 0x0000001fff057819 */ /* 0x000fce0000011404 */
.L_x_1310:
[----:B------:R-:W-:Y:S04]  /*9600*/  BSSY.RECONVERGENT B0, `(.L_x_1311) ;  /* 0x0000154000007945 */ /* 0x000fe80003800200 */
[----:B------:R-:W-:Y:S05]  /*9610*/  @P0 BRA `(.L_x_1312) ;  /* 0x0000001400480947 */ /* 0x000fea0003800000 */
[----:B------:R-:W-:-:S09]  /*9620*/  UISETP.NE.AND UP0, UPT, UR6, URZ, UPT ;  /* 0x000000ff0600728c */ /* 0x000fd2000bf05270 */
[----:B------:R-:W-:Y:S05]  /*9630*/  BRA.U UP0, `(.L_x_1313) ;  /* 0x0000000900387547 */ /* 0x000fea000b800000 */
[----:B------:R-:W-:Y:S01]  /*9640*/  VIADDMNMX R4, R3, 0x80, R16, !PT ;  /* 0x0000008003047846 */ /* 0x000fe20007800110 */
[----:B------:R-:W-:Y:S01]  /*9650*/  BSSY.RECONVERGENT B1, `(.L_x_1314) ;  /* 0x0000019000017945 */ /* 0x000fe20003800200 */
[----:B------:R-:W-:-:S04]  /*9660*/  LOP3.LUT R5, RZ, R18, RZ, 0x33, !PT ;  /* 0x00000012ff057212 */ /* 0x000fc800078e33ff */
[----:B------:R-:W-:-:S04]  /*9670*/  IADD3 R4, PT, PT, -R29, R4, R5 ;  /* 0x000000041d047210 */ /* 0x000fc80007ffe105 */
[C---:B------:R-:W-:Y:S02]  /*9680*/  LOP3.LUT R5, R4.reuse, 0x180, RZ, 0xc0, !PT ;  /* 0x0000018004057812 */ /* 0x040fe400078ec0ff */
[----:B------:R-:W-:Y:S02]  /*9690*/  ISETP.GE.U32.AND P1, PT, R4, 0x180, PT ;  /* 0x000001800400780c */ /* 0x000fe40003f26070 */
[----:B------:R-:W-:-:S13]  /*96a0*/  ISETP.NE.AND P0, PT, R5, 0x180, PT ;  /* 0x000001800500780c */ /* 0x000fda0003f05270 */
[----:B------:R-:W-:Y:S05]  /*96b0*/  @!P0 BRA `(.L_x_1315) ;  /* 0x0000000000488947 */ /* 0x000fea0003800000 */
[----:B------:R-:W3:Y:S01]  /*96c0*/  S2UR UR5, SR_CgaCtaId ;  /* 0x00000000000579c3 */ /* 0x000ee20000008800 */
[----:B------:R-:W-:Y:S01]  /*96d0*/  LEA.HI R4, R4, 0x1, RZ, 0x19 ;  /* 0x0000000104047811 */ /* 0x000fe200078fc8ff */
[----:B------:R-:W-:Y:S02]  /*96e0*/  UMOV UR4, 0x400 ;  /* 0x0000040000047882 */ /* 0x000fe40000000000 */
[----:B------:R-:W-:Y:S02]  /*96f0*/  UIADD3 UR4, UPT, UPT, UR4, 0x420, URZ ;  /* 0x0000042004047890 */ /* 0x000fe4000fffe0ff */
[C---:B------:R-:W-:Y:S01]  /*9700*/  IMAD.SHL.U32 R5, R4.reuse, 0x80, RZ ;  /* 0x0000008004057824 */ /* 0x040fe200078e00ff */
[----:B------:R-:W-:-:S04]  /*9710*/  LOP3.LUT R4, R4, 0x3, RZ, 0xc0, !PT ;  /* 0x0000000304047812 */ /* 0x000fc800078ec0ff */
[----:B------:R-:W-:Y:S01]  /*9720*/  LOP3.LUT R6, R5, 0x180, RZ, 0xc0, !PT ;  /* 0x0000018005067812 */ /* 0x000fe200078ec0ff */
[----:B------:R-:W-:-:S03]  /*9730*/  IMAD.MOV R5, RZ, RZ, -R4 ;  /* 0x000000ffff057224 */ /* 0x000fc600078e0a04 */
[----:B------:R-:W-:Y:S01]  /*9740*/  IADD3 R3, PT, PT, R3, R6, RZ ;  /* 0x0000000603037210 */ /* 0x000fe20007ffe0ff */
[----:B---3--:R-:W-:-:S06]  /*9750*/  ULEA UR4, UR5, UR4, 0x18 ;  /* 0x0000000405047291 */ /* 0x008fcc000f8ec0ff */
[----:B------:R-:W-:-:S07]  /*9760*/  VIADD R4, R22, UR4 ;  /* 0x0000000416047c36 */ /* 0x000fce0008000000 */
.L_x_1316:
[----:B------:R-:W2:Y:S01]  /*9770*/  LDS R6, [R4] ;  /* 0x0000000004067984 */ /* 0x000ea20000000800 */
[----:B------:R-:W-:-:S05]  /*9780*/  VIADD R5, R5, 0x1 ;  /* 0x0000000105057836 */ /* 0x000fca0000000000 */
[----:B------:R-:W-:Y:S01]  /*9790*/  ISETP.NE.AND P0, PT, R5, RZ, PT ;  /* 0x000000ff0500720c */ /* 0x000fe20003f05270 */
[----:B--2---:R-:W-:-:S05]  /*97a0*/  FMUL.FTZ R7, R6, R39 ;  /* 0x0000002706077220 */ /* 0x004fca0000410000 */
[----:B------:R2:W-:Y:S02]  /*97b0*/  STS [R4], R7 ;  /* 0x0000000704007388 */ /* 0x0005e40000000800 */
[----:B--2---:R-:W-:-:S05]  /*97c0*/  IADD3 R4, PT, PT, R4, 0x200, RZ ;  /* 0x0000020004047810 */ /* 0x004fca0007ffe0ff */
[----:B------:R-:W-:Y:S05]  /*97d0*/  @P0 BRA `(.L_x_1316) ;  /* 0xfffffffc00e40947 */ /* 0x000fea000383ffff */
.L_x_1315:
[----:B------:R-:W-:Y:S05]  /*97e0*/  BSYNC.RECONVERGENT B1 ;  /* 0x0000000000017941 */ /* 0x000fea0003800200 */
.L_x_1314:
[----:B------:R-:W-:Y:S05]  /*97f0*/  @!P1 BRA `(.L_x_1312) ;  /* 0x0000001000d09947 */ /* 0x000fea0003800000 */
[----:B------:R-:W3:Y:S01]  /*9800*/  S2R R6, SR_CgaCtaId ;  /* 0x0000000000067919 */ /* 0x000ee20000008800 */
[----:B------:R-:W-:Y:S01]  /*9810*/  IMAD.IADD R4, R16, 0x1, -R3 ;  /* 0x0000000110047824 */ /* 0x000fe200078e0a03 */
[----:B------:R-:W-:Y:S01]  /*9820*/  MOV R5, 0x400 ;  /* 0x0000040000057802 */ /* 0x000fe20000000f00 */
[----:B------:R-:W-:Y:S01]  /*9830*/  BSSY.RECONVERGENT B1, `(.L_x_1317) ;  /* 0x000003f000017945 */ /* 0x000fe20003800200 */
[----:B------:R-:W-:Y:S02]  /*9840*/  PLOP3.LUT P0, PT, PT, PT, PT, 0x80, 0x8 ;  /* 0x000000000008781c */ /* 0x000fe40003f0f070 */
[----:B------:R-:W-:Y:S01]  /*9850*/  ISETP.GT.AND P1, PT, R4, 0x600, PT ;  /* 0x000006000400780c */ /* 0x000fe20003f24270 */
[----:B------:R-:W-:Y:S01]  /*9860*/  IMAD.SHL.U32 R4, R29, 0x4, RZ ;  /* 0x000000041d047824 */ /* 0x000fe200078e00ff */
[----:B------:R-:W-:-:S03]  /*9870*/  IADD3 R5, PT, PT, R5, 0x420, RZ ;  /* 0x0000042005057810 */ /* 0x000fc60007ffe0ff */
[----:B------:R-:W-:Y:S01]  /*9880*/  IMAD R4, R3, 0x4, -R4 ;  /* 0x0000000403047824 */ /* 0x000fe200078e0a04 */
[----:B---3--:R-:W-:-:S04]  /*9890*/  LEA R5, R6, R5, 0x18 ;  /* 0x0000000506057211 */ /* 0x008fc800078ec0ff */
[----:B------:R-:W-:-:S03]  /*98a0*/  IADD3 R4, PT, PT, R4, 0x400, R5 ;  /* 0x0000040004047810 */ /* 0x000fc60007ffe005 */
[----:B------:R-:W-:Y:S05]  /*98b0*/  @!P1 BRA `(.L_x_1318) ;  /* 0x0000000000d89947 */ /* 0x000fea0003800000 */
[----:B------:R-:W-:Y:S01]  /*98c0*/  PLOP3.LUT P0, PT, PT, PT, PT, 0x8, 0x80 ;  /* 0x000000000080781c */ /* 0x000fe20003f0e170 */
[----:B----4-:R-:W-:-:S12]  /*98d0*/  VIADD R40, R16, 0xfffffa00 ;  /* 0xfffffa0010287836 */ /* 0x010fd80000000000 */
.L_x_1319:
[----:B------:R-:W2:Y:S01]  /*98e0*/  LDS R5, [R4+-0x400] ;  /* 0xfffc000004057984 */ /* 0x000ea20000000800 */
[----:B------:R-:W-:-:S03]  /*98f0*/  IADD3 R3, PT, PT, R3, 0x800, RZ ;  /* 0x0000080003037810 */ /* 0x000fc60007ffe0ff */
[----:B------:R-:W3:Y:S01]  /*9900*/  LDS R6, [R4+-0x200] ;  /* 0xfffe000004067984 */ /* 0x000ee20000000800 */
[----:B------:R-:W-:-:S03]  /*9910*/  ISETP.GE.AND P1, PT, R3, R40, PT ;  /* 0x000000280300720c */ /* 0x000fc60003f26270 */
[----:B0-----:R-:W0:Y:S04]  /*9920*/  LDS R8, [R4] ;  /* 0x0000000004087984 */ /* 0x001e280000000800 */
[----:B------:R-:W4:Y:S04]  /*9930*/  LDS R10, [R4+0x200] ;  /* 0x00020000040a7984 */ /* 0x000f280000000800 */
[----:B------:R-:W1:Y:S04]  /*9940*/  LDS R13, [R4+0x400] ;  /* 0x00040000040d7984 */ /* 0x000e680000000800 */
[----:B------:R-:W1:Y:S04]  /*9950*/  LDS R14, [R4+0x600] ;  /* 0x00060000040e7984 */ /* 0x000e680000000800 */
[----:B------:R-:W1:Y:S04]  /*9960*/  LDS R19, [R4+0x800] ;  /* 0x0008000004137984 */ /* 0x000e680000000800 */
[----:B------:R-:W-:Y:S04]  /*9970*/  LDS R20, [R4+0xa00] ;  /* 0x000a000004147984 */ /* 0x000fe80000000800 */
[----:B------:R-:W1:Y:S04]  /*9980*/  LDS R21, [R4+0xc00] ;  /* 0x000c000004157984 */ /* 0x000e680000000800 */
[----:B-----5:R-:W1:Y:S04]  /*9990*/  LDS R26, [R4+0xe00] ;  /* 0x000e0000041a7984 */ /* 0x020e680000000800 */
[----:B------:R-:W1:Y:S01]  /*99a0*/  LDS R32, [R4+0x1000] ;  /* 0x0010000004207984 */ /* 0x000e620000000800 */
[----:B--2---:R-:W-:-:S03]  /*99b0*/  FMUL.FTZ R5, R39, R5 ;  /* 0x0000000527057220 */ /* 0x004fc60000410000 */
[----:B------:R-:W2:Y:S01]  /*99c0*/  LDS R34, [R4+0x1200] ;  /* 0x0012000004227984 */ /* 0x000ea20000000800 */
[----:B---3--:R-:W-:-:S03]  /*99d0*/  FMUL.FTZ R7, R39, R6 ;  /* 0x0000000627077220 */ /* 0x008fc60000410000 */
[----:B------:R-:W3:Y:S01]  /*99e0*/  LDS R35, [R4+0x1400] ;  /* 0x0014000004237984 */ /* 0x000ee20000000800 */
[----:B0-----:R-:W-:-:S03]  /*99f0*/  FMUL.FTZ R9, R39, R8 ;  /* 0x0000000827097220 */ /* 0x001fc60000410000 */
[----:B------:R-:W0:Y:S01]  /*9a00*/  LDS R36, [R4+0x1600] ;  /* 0x0016000004247984 */ /* 0x000e220000000800 */
[----:B----4-:R-:W-:-:S03]  /*9a10*/  FMUL.FTZ R11, R39, R10 ;  /* 0x0000000a270b7220 */ /* 0x010fc60000410000 */
[----:B------:R-:W4:Y:S01]  /*9a20*/  LDS R37, [R4+0x1800] ;  /* 0x0018000004257984 */ /* 0x000f220000000800 */
[----:B-1----:R-:W-:-:S03]  /*9a30*/  FMUL.FTZ R13, R39, R13 ;  /* 0x0000000d270d7220 */ /* 0x002fc60000410000 */
[----:B------:R-:W1:Y:S01]  /*9a40*/  LDS R38, [R4+0x1a00] ;  /* 0x001a000004267984 */ /* 0x000e620000000800 */
[----:B------:R-:W-:-:S03]  /*9a50*/  FMUL.FTZ R15, R39, R14 ;  /* 0x0000000e270f7220 */ /* 0x000fc60000410000 */
[----:B------:R2:W-:Y:S01]  /*9a60*/  STS [R4+-0x400], R5 ;  /* 0xfffc000504007388 */ /* 0x0005e20000000800 */
[----:B------:R-:W-:-:S03]  /*9a70*/  FMUL.FTZ R19, R39, R19 ;  /* 0x0000001327137220 */ /* 0x000fc60000410000 */
[----:B------:R2:W-:Y:S04]  /*9a80*/  STS [R4+-0x200], R7 ;  /* 0xfffe000704007388 */ /* 0x0005e80000000800 */
[----:B------:R0:W-:Y:S01]  /*9a90*/  STS [R4], R9 ;  /* 0x0000000904007388 */ /* 0x0001e20000000800 */
[C---:B------:R-:W-:Y:S01]  /*9aa0*/  FMUL.FTZ R21, R39.reuse, R21 ;  /* 0x0000001527157220 */ /* 0x040fe20000410000 */
[C---:B--2---:R-:W-:Y:S02]  /*9ab0*/  FMUL.FTZ R5, R39.reuse, R20 ;  /* 0x0000001427057220 */ /* 0x044fe40000410000 */
[----:B------:R1:W-:Y:S01]  /*9ac0*/  STS [R4+0x200], R11 ;  /* 0x0002000b04007388 */ /* 0x0003e20000000800 */
[C---:B------:R-:W-:Y:S01]  /*9ad0*/  FMUL.FTZ R31, R39.reuse, R26 ;  /* 0x0000001a271f7220 */ /* 0x040fe20000410000 */
[----:B------:R-:W-:-:S02]  /*9ae0*/  FMUL.FTZ R33, R39, R32 ;  /* 0x0000002027217220 */ /* 0x000fc40000410000 */
[----:B------:R-:W-:Y:S01]  /*9af0*/  STS [R4+0x400], R13 ;  /* 0x0004000d04007388 */ /* 0x000fe20000000800 */
[----:B------:R-:W-:-:S03]  /*9b00*/  FMUL.FTZ R7, R39, R34 ;  /* 0x0000002227077220 */ /* 0x000fc60000410000 */
[----:B------:R-:W-:Y:S01]  /*9b10*/  STS [R4+0x600], R15 ;  /* 0x0006000f04007388 */ /* 0x000fe20000000800 */
[----:B---3--:R-:W-:-:S03]  /*9b20*/  FMUL.FTZ R35, R39, R35 ;  /* 0x0000002327237220 */ /* 0x008fc60000410000 */
[----:B------:R-:W-:Y:S01]  /*9b30*/  STS [R4+0x800], R19 ;  /* 0x0008001304007388 */ /* 0x000fe20000000800 */
[----:B0-----:R-:W-:-:S03]  /*9b40*/  FMUL.FTZ R9, R39, R36 ;  /* 0x0000002427097220 */ /* 0x001fc60000410000 */
[----:B------:R-:W-:Y:S01]  /*9b50*/  STS [R4+0xa00], R5 ;  /* 0x000a000504007388 */ /* 0x000fe20000000800 */
[----:B----4-:R-:W-:-:S03]  /*9b60*/  FMUL.FTZ R37, R39, R37 ;  /* 0x0000002527257220 */ /* 0x010fc60000410000 */
[----:B------:R-:W-:Y:S01]  /*9b70*/  STS [R4+0xc00], R21 ;  /* 0x000c001504007388 */ /* 0x000fe20000000800 */
[----:B-1----:R-:W-:-:S03]  /*9b80*/  FMUL.FTZ R11, R39, R38 ;  /* 0x00000026270b7220 */ /* 0x002fc60000410000 */
        /* <DEDUP_REMOVED lines=9> */
.L_x_1318:
[----:B------:R-:W-:Y:S05]  /*9c20*/  BSYNC.RECONVERGENT B1 ;  /* 0x0000000000017941 */ /* 0x000fea0003800200 */
.L_x_1317:
[----:B------:R-:W-:Y:S01]  /*9c30*/  IMAD.IADD R5, R16, 0x1, -R3 ;  /* 0x0000000110057824 */ /* 0x000fe200078e0a03 */
[----:B------:R-:W-:Y:S04]  /*9c40*/  BSSY.RECONVERGENT B1, `(.L_x_1320) ;  /* 0x000001e000017945 */ /* 0x000fe80003800200 */
[----:B------:R-:W-:-:S13]  /*9c50*/  ISETP.GT.AND P1, PT, R5, 0x200, PT ;  /* 0x000002000500780c */ /* 0x000fda0003f24270 */
[----:B------:R-:W-:Y:S05]  /*9c60*/  @!P1 BRA `(.L_x_1321) ;  /* 0x00000000006c9947 */ /* 0x000fea0003800000 */
[----:B------:R-:W2:Y:S01]  /*9c70*/  LDS R5, [R4+-0x400] ;  /* 0xfffc000004057984 */ /* 0x000ea20000000800 */
[----:B------:R-:W-:Y:S02]  /*9c80*/  PLOP3.LUT P0, PT, PT, PT, PT, 0x8, 0x80 ;  /* 0x000000000080781c */ /* 0x000fe40003f0e170 */
[----:B------:R-:W-:Y:S01]  /*9c90*/  IADD3 R3, PT, PT, R3, 0x400, RZ ;  /* 0x0000040003037810 */ /* 0x000fe20007ffe0ff */
[----:B------:R-:W3:Y:S04]  /*9ca0*/  LDS R6, [R4+-0x200] ;  /* 0xfffe000004067984 */ /* 0x000ee80000000800 */
[----:B0-----:R-:W0:Y:S04]  /*9cb0*/  LDS R8, [R4] ;  /* 0x0000000004087984 */ /* 0x001e280000000800 */
[----:B------:R-:W1:Y:S04]  /*9cc0*/  LDS R10, [R4+0x200] ;  /* 0x00020000040a7984 */ /* 0x000e680000000800 */
[----:B------:R-:W4:Y:S04]  /*9cd0*/  LDS R13, [R4+0x400] ;  /* 0x00040000040d7984 */ /* 0x000f280000000800 */
[----:B------:R-:W4:Y:S04]  /*9ce0*/  LDS R14, [R4+0x600] ;  /* 0x00060000040e7984 */ /* 0x000f280000000800 */
[----:B------:R-:W4:Y:S04]  /*9cf0*/  LDS R19, [R4+0x800] ;  /* 0x0008000004137984 */ /* 0x000f280000000800 */
[----:B------:R-:W4:Y:S01]  /*9d00*/  LDS R20, [R4+0xa00] ;  /* 0x000a000004147984 */ /* 0x000f220000000800 */
[C---:B--2---:R-:W-:Y:S01]  /*9d10*/  FMUL.FTZ R5, R39.reuse, R5 ;  /* 0x0000000527057220 */ /* 0x044fe20000410000 */
[----:B---3--:R-:W-:-:S04]  /*9d20*/  FMUL.FTZ R7, R39, R6 ;  /* 0x0000000627077220 */ /* 0x008fc80000410000 */
[----:B------:R-:W-:Y:S01]  /*9d30*/  STS [R4+-0x400], R5 ;  /* 0xfffc000504007388 */ /* 0x000fe20000000800 */
[----:B0-----:R-:W-:-:S03]  /*9d40*/  FMUL.FTZ R9, R39, R8 ;  /* 0x0000000827097220 */ /* 0x001fc60000410000 */
[----:B------:R-:W-:Y:S01]  /*9d50*/  STS [R4+-0x200], R7 ;  /* 0xfffe000704007388 */ /* 0x000fe20000000800 */
[----:B-1----:R-:W-:-:S03]  /*9d60*/  FMUL.FTZ R11, R39, R10 ;  /* 0x0000000a270b7220 */ /* 0x002fc60000410000 */
[----:B------:R-:W-:Y:S01]  /*9d70*/  STS [R4], R9 ;  /* 0x0000000904007388 */ /* 0x000fe20000000800 */
[----:B----4-:R-:W-:-:S03]  /*9d80*/  FMUL.FTZ R13, R39, R13 ;  /* 0x0000000d270d7220 */ /* 0x010fc60000410000 */
[----:B------:R-:W-:Y:S01]  /*9d90*/  STS [R4+0x200], R11 ;  /* 0x0002000b04007388 */ /* 0x000fe20000000800 */
[----:B------:R-:W-:-:S03]  /*9da0*/  FMUL.FTZ R15, R39, R14 ;  /* 0x0000000e270f7220 */ /* 0x000fc60000410000 */
[----:B------:R-:W-:Y:S01]  /*9db0*/  STS [R4+0x400], R13 ;  /* 0x0004000d04007388 */ /* 0x000fe20000000800 */
[----:B------:R-:W-:-:S03]  /*9dc0*/  FMUL.FTZ R19, R39, R19 ;  /* 0x0000001327137220 */ /* 0x000fc60000410000 */
[----:B------:R-:W-:Y:S01]  /*9dd0*/  STS [R4+0x600], R15 ;  /* 0x0006000f04007388 */ /* 0x000fe20000000800 */
[----:B------:R-:W-:-:S03]  /*9de0*/  FMUL.FTZ R21, R39, R20 ;  /* 0x0000001427157220 */ /* 0x000fc60000410000 */
[----:B------:R-:W-:Y:S04]  /*9df0*/  STS [R4+0x800], R19 ;  /* 0x0008001304007388 */ /* 0x000fe80000000800 */
[----:B------:R0:W-:Y:S02]  /*9e00*/  STS [R4+0xa00], R21 ;  /* 0x000a001504007388 */ /* 0x0001e40000000800 */
[----:B0-----:R-:W-:-:S07]  /*9e10*/  VIADD R4, R4, 0x1000 ;  /* 0x0000100004047836 */ /* 0x001fce0000000000 */
.L_x_1321:
[----:B------:R-:W-:Y:S05]  /*9e20*/  BSYNC.RECONVERGENT B1 ;  /* 0x0000000000017941 */ /* 0x000fea0003800200 */
.L_x_1320:
[----:B------:R-:W-:-:S13]  /*9e30*/  ISETP.LT.OR P0, PT, R3, R16, P0 ;  /* 0x000000100300720c */ /* 0x000fda0000701670 */
[----:B------:R-:W-:Y:S05]  /*9e40*/  @!P0 BRA `(.L_x_1312) ;  /* 0x0000000c003c8947 */ /* 0x000fea0003800000 */
[----:B------:R-:W2:Y:S04]  /*9e50*/  LDS R3, [R4+-0x400] ;  /* 0xfffc000004037984 */ /* 0x000ea80000000800 */
[----:B------:R-:W3:Y:S04]  /*9e60*/  LDS R5, [R4+-0x200] ;  /* 0xfffe000004057984 */ /* 0x000ee80000000800 */
[----:B------:R-:W1:Y:S04]  /*9e70*/  LDS R6, [R4] ;  /* 0x0000000004067984 */ /* 0x000e680000000800 */
[----:B0-----:R-:W0:Y:S01]  /*9e80*/  LDS R8, [R4+0x200] ;  /* 0x0002000004087984 */ /* 0x001e220000000800 */
[-C--:B--2---:R-:W-:Y:S01]  /*9e90*/  FMUL.FTZ R3, R3, R39.reuse ;  /* 0x0000002703037220 */ /* 0x084fe20000410000 */
[----:B---3--:R-:W-:-:S04]  /*9ea0*/  FMUL.FTZ R5, R5, R39 ;  /* 0x0000002705057220 */ /* 0x008fc80000410000 */
[----:B------:R3:W-:Y:S01]  /*9eb0*/  STS [R4+-0x400], R3 ;  /* 0xfffc000304007388 */ /* 0x0007e20000000800 */
[----:B-1----:R-:W-:-:S03]  /*9ec0*/  FMUL.FTZ R7, R6, R39 ;  /* 0x0000002706077220 */ /* 0x002fc60000410000 */
[----:B------:R3:W-:Y:S01]  /*9ed0*/  STS [R4+-0x200], R5 ;  /* 0xfffe000504007388 */ /* 0x0007e20000000800 */
[----:B0-----:R-:W-:-:S03]  /*9ee0*/  FMUL.FTZ R9, R8, R39 ;  /* 0x0000002708097220 */ /* 0x001fc60000410000 */
[----:B------:R3:W-:Y:S04]  /*9ef0*/  STS [R4], R7 ;  /* 0x0000000704007388 */ /* 0x0007e80000000800 */
[----:B------:R3:W-:Y:S01]  /*9f00*/  STS [R4+0x200], R9 ;  /* 0x0002000904007388 */ /* 0x0007e20000000800 */
[----:B------:R-:W-:Y:S05]  /*9f10*/  BRA `(.L_x_1312) ;  /* 0x0000000c00087947 */ /* 0x000fea0003800000 */
.L_x_1313:
        /* <DEDUP_REMOVED lines=9> */
[----:B------:R-:W1:Y:S01]  /*9fb0*/  LDCU.64 UR8, c[0x0][0x480] ;  /* 0x00009000ff0877ac */ /* 0x000e620008000a00 */
[----:B------:R-:W-:Y:S02]  /*9fc0*/  LEA.HI R6, R6, 0x1, RZ, 0x19 ;  /* 0x0000000106067811 */ /* 0x000fe400078fc8ff */
[----:B------:R-:W-:Y:S01]  /*9fd0*/  IADD3 R13, P0, PT, R3, R4, RZ ;  /* 0x00000004030d7210 */ /* 0x000fe20007f1e0ff */
[----:B------:R-:W-:Y:S02]  /*9fe0*/  UMOV UR4, 0x400 ;  /* 0x0000040000047882 */ /* 0x000fe40000000000 */
[C---:B------:R-:W-:Y:S01]  /*9ff0*/  IMAD.SHL.U32 R7, R6.reuse, 0x80, RZ ;  /* 0x0000008006077824 */ /* 0x040fe200078e00ff */
[----:B------:R-:W-:Y:S01]  /*a000*/  UIADD3 UR4, UPT, UPT, UR4, 0x420, URZ ;  /* 0x0000042004047890 */ /* 0x000fe2000fffe0ff */
[----:B------:R-:W-:Y:S02]  /*a010*/  IADD3.X R14, PT, PT, RZ, R5, RZ, P0, !PT ;  /* 0x00000005ff0e7210 */ /* 0x000fe400007fe4ff */
[----:B------:R-:W-:-:S02]  /*a020*/  LOP3.LUT R6, R6, 0x3, RZ, 0xc0, !PT ;  /* 0x0000000306067812 */ /* 0x000fc400078ec0ff */
[----:B0-----:R-:W-:-:S03]  /*a030*/  LOP3.LUT R8, R7, 0x180, RZ, 0xc0, !PT ;  /* 0x0000018007087812 */ /* 0x001fc600078ec0ff */
[----:B------:R-:W-:Y:S02]  /*a040*/  IMAD.MOV R9, RZ, RZ, -R6 ;  /* 0x000000ffff097224 */ /* 0x000fe400078e0a06 */
[----:B------:R-:W-:Y:S01]  /*a050*/  IMAD.IADD R3, R3, 0x1, R8 ;  /* 0x0000000103037824 */ /* 0x000fe200078e0208 */
[----:B-1----:R-:W-:-:S04]  /*a060*/  LEA R10, P0, R13, UR8, 0x2 ;  /* 0x000000080d0a7c11 */ /* 0x002fc8000f8010ff */
[----:B------:R-:W-:Y:S01]  /*a070*/  LEA.HI.X R13, R13, UR9, R14, 0x2, P0 ;  /* 0x000000090d0d7c11 */ /* 0x000fe200080f140e */
[----:B---3--:R-:W-:-:S06]  /*a080*/  ULEA UR4, UR5, UR4, 0x18 ;  /* 0x0000000405047291 */ /* 0x008fcc000f8ec0ff */
[----:B------:R-:W-:-:S07]  /*a090*/  IADD3 R8, PT, PT, R22, UR4, RZ ;  /* 0x0000000416087c10 */ /* 0x000fce000fffe0ff */
.L_x_1324:
        /* <DEDUP_REMOVED lines=12> */
.L_x_1323:
[----:B------:R-:W-:Y:S05]  /*a160*/  BSYNC.RECONVERGENT B1 ;  /* 0x0000000000017941 */ /* 0x000fea0003800200 */
.L_x_1322:
[----:B------:R-:W-:Y:S05]  /*a170*/  @!P1 BRA `(.L_x_1312) ;  /* 0x0000000800709947 */ /* 0x000fea0003800000 */
[----:B0-----:R-:W0:Y:S01]  /*a180*/  S2R R8, SR_CgaCtaId ;  /* 0x0000000000087919 */ /* 0x001e220000008800 */
[----:B------:R-:W1:Y:S01]  /*a190*/  LDCU.64 UR4, c[0x0][0x480] ;  /* 0x00009000ff0477ac */ /* 0x000e620008000a00 */
[----:B---3--:R-:W-:Y:S01]  /*a1a0*/  IADD3 R6, P0, PT, R3, R4, RZ ;  /* 0x0000000403067210 */ /* 0x008fe20007f1e0ff */
[----:B------:R-:W-:Y:S01]  /*a1b0*/  IMAD.IADD R10, R16, 0x1, -R3 ;  /* 0x00000001100a7824 */ /* 0x000fe200078e0a03 */
[----:B------:R-:W-:Y:S01]  /*a1c0*/  MOV R4, 0x400 ;  /* 0x0000040000047802 */ /* 0x000fe20000000f00 */
[----:B------:R-:W-:Y:S01]  /*a1d0*/  BSSY.RECONVERGENT B1, `(.L_x_1325) ;  /* 0x0000058000017945 */ /* 0x000fe20003800200 */
[----:B------:R-:W-:Y:S02]  /*a1e0*/  IADD3.X R5, PT, PT, RZ, R5, RZ, P0, !PT ;  /* 0x00000005ff057210 */ /* 0x000fe400007fe4ff */
[----:B------:R-:W-:Y:S02]  /*a1f0*/  ISETP.GT.AND P1, PT, R10, 0x600, PT ;  /* 0x000006000a00780c */ /* 0x000fe40003f24270 */
[----:B-1----:R-:W-:-:S04]  /*a200*/  LEA R7, P0, R6, UR4, 0x2 ;  /* 0x0000000406077c11 */ /* 0x002fc8000f8010ff */
[----:B------:R-:W-:Y:S01]  /*a210*/  LEA.HI.X R9, R6, UR5, R5, 0x2, P0 ;  /* 0x0000000506097c11 */ /* 0x000fe200080f1405 */
[----:B------:R-:W-:Y:S01]  /*a220*/  VIADD R5, R4, 0x420 ;  /* 0x0000042004057836 */ /* 0x000fe20000000000 */
[----:B------:R-:W-:Y:S02]  /*a230*/  SHF.L.U32 R6, R29, 0x2, RZ ;  /* 0x000000021d067819 */ /* 0x000fe400000006ff */
[----:B------:R-:W-:-:S03]  /*a240*/  IADD3 R4, P0, PT, R7, 0x400, RZ ;  /* 0x0000040007047810 */ /* 0x000fc60007f1e0ff */
[----:B------:R-:W-:Y:S01]  /*a250*/  IMAD R6, R3, 0x4, -R6 ;  /* 0x0000000403067824 */ /* 0x000fe200078e0a06 */
[----:B0-----:R-:W-:Y:S01]  /*a260*/  LEA R7, R8, R5, 0x18 ;  /* 0x0000000508077211 */ /* 0x001fe200078ec0ff */
[----:B------:R-:W-:Y:S01]  /*a270*/  IMAD.X R5, RZ, RZ, R9, P0 ;  /* 0x000000ffff057224 */ /* 0x000fe200000e0609 */
[----:B------:R-:W-:Y:S02]  /*a280*/  PLOP3.LUT P0, PT, PT, PT, PT, 0x80, 0x8 ;  /* 0x000000000008781c */ /* 0x000fe40003f0f070 */
[----:B------:R-:W-:Y:S01]  /*a290*/  IADD3 R6, PT, PT, R6, 0x400, R7 ;  /* 0x0000040006067810 */ /* 0x000fe20007ffe007 */
[----:B------:R-:W-:Y:S10]  /*a2a0*/  @!P1 BRA `(.L_x_1326) ;  /* 0x0000000400289947 */ /* 0x000ff40003800000 */
[----:B------:R-:W-:Y:S02]  /*a2b0*/  PLOP3.LUT P0, PT, PT, PT, PT, 0x8, 0x80 ;  /* 0x000000000080781c */ /* 0x000fe40003f0e170 */
[----:B----4-:R-:W-:-:S11]  /*a2c0*/  IADD3 R40, PT, PT, R16, -0x600, RZ ;  /* 0xfffffa0010287810 */ /* 0x010fd60007ffe0ff */
.L_x_1327:
[----:B------:R-:W2:Y:S01]  /*a2d0*/  LDS R7, [R6+-0x400] ;  /* 0xfffc000006077984 */ /* 0x000ea20000000800 */
[----:B------:R-:W-:-:S03]  /*a2e0*/  VIADD R3, R3, 0x800 ;  /* 0x0000080003037836 */ /* 0x000fc60000000000 */
[----:B------:R-:W0:Y:S02]  /*a2f0*/  LDS R8, [R6+-0x200] ;  /* 0xfffe000006087984 */ /* 0x000e240000000800 */
[----:B------:R-:W-:Y:S02]  /*a300*/  ISETP.GE.AND P2, PT, R3, R40, PT ;  /* 0x000000280300720c */ /* 0x000fe40003f46270 */
[----:B------:R-:W1:Y:S04]  /*a310*/  LDS R10, [R6] ;  /* 0x00000000060a7984 */ /* 0x000e680000000800 */
[----:B------:R-:W3:Y:S04]  /*a320*/  LDS R13, [R6+0x200] ;  /* 0x00020000060d7984 */ /* 0x000ee80000000800 */
[----:B-----5:R-:W-:Y:S04]  /*a330*/  LDS R26, [R6+0xa00] ;  /* 0x000a0000061a7984 */ /* 0x020fe80000000800 */
[----:B------:R-:W-:Y:S04]  /*a340*/  LDS R32, [R6+0xe00] ;  /* 0x000e000006207984 */ /* 0x000fe80000000800 */
[----:B------:R-:W4:Y:S04]  /*a350*/  LDS R14, [R6+0x400] ;  /* 0x00040000060e7984 */ /* 0x000f280000000800 */
[----:B------:R-:W4:Y:S04]  /*a360*/  LDS R19, [R6+0x600] ;  /* 0x0006000006137984 */ /* 0x000f280000000800 */
[----:B------:R-:W4:Y:S04]  /*a370*/  LDS R20, [R6+0x800] ;  /* 0x0008000006147984 */ /* 0x000f280000000800 */
[----:B------:R-:W4:Y:S04]  /*a380*/  LDS R31, [R6+0xc00] ;  /* 0x000c0000061f7984 */ /* 0x000f280000000800 */
[----:B------:R-:W4:Y:S01]  /*a390*/  LDS R33, [R6+0x1000] ;  /* 0x0010000006217984 */ /* 0x000f220000000800 */
[----:B--2---:R-:W-:-:S03]  /*a3a0*/  FMUL.FTZ R7, R39, R7 ;  /* 0x0000000727077220 */ /* 0x004fc60000410000 */
[----:B------:R-:W-:Y:S01]  /*a3b0*/  LDS R34, [R6+0x1200] ;  /* 0x0012000006227984 */ /* 0x000fe20000000800 */
[C---:B0-----:R-:W-:Y:S01]  /*a3c0*/  FMUL.FTZ R9, R39.reuse, R8 ;  /* 0x0000000827097220 */ /* 0x041fe20000410000 */
[----:B------:R-:W-:Y:S02]  /*a3d0*/  IADD3 R8, P1, PT, R4, 0x2000, RZ ;  /* 0x0000200004087810 */ /* 0x000fe40007f3e0ff */
[----:B------:R-:W0:Y:S01]  /*a3e0*/  LDS R35, [R6+0x1400] ;  /* 0x0014000006237984 */ /* 0x000e220000000800 */
[----:B-1----:R-:W-:-:S03]  /*a3f0*/  FMUL.FTZ R11, R39, R10 ;  /* 0x0000000a270b7220 */ /* 0x002fc60000410000 */
[----:B------:R-:W-:Y:S01]  /*a400*/  LDS R36, [R6+0x1600] ;  /* 0x0016000006247984 */ /* 0x000fe20000000800 */
[----:B---3--:R-:W-:-:S03]  /*a410*/  FMUL.FTZ R13, R39, R13 ;  /* 0x0000000d270d7220 */ /* 0x008fc60000410000 */
[----:B------:R-:W1:Y:S04]  /*a420*/  LDS R37, [R6+0x1800] ;  /* 0x0018000006257984 */ /* 0x000e680000000800 */
[----:B------:R-:W2:Y:S04]  /*a430*/  LDS R38, [R6+0x1a00] ;  /* 0x001a000006267984 */ /* 0x000ea80000000800 */
[----:B------:R-:W-:Y:S01]  /*a440*/  STG.E desc[UR36][R4.64+-0x400], R7 ;  /* 0xfffc000704007986 */ /* 0x000fe2000c101924 */
[----:B----4-:R-:W-:-:S03]  /*a450*/  FMUL.FTZ R15, R39, R14 ;  /* 0x0000000e270f7220 */ /* 0x010fc60000410000 */
[----:B------:R3:W-:Y:S01]  /*a460*/  STS [R6+-0x400], R7 ;  /* 0xfffc000706007388 */ /* 0x0007e20000000800 */
[----:B------:R-:W-:-:S03]  /*a470*/  FMUL.FTZ R19, R39, R19 ;  /* 0x0000001327137220 */ /* 0x000fc60000410000 */
[----:B------:R-:W-:Y:S01]  /*a480*/  STG.E desc[UR36][R4.64+-0x200], R9 ;  /* 0xfffe000904007986 */ /* 0x000fe2000c101924 */
[----:B------:R-:W-:-:S03]  /*a490*/  FMUL.FTZ R21, R39, R20 ;  /* 0x0000001427157220 */ /* 0x000fc60000410000 */
[----:B------:R4:W-:Y:S01]  /*a4a0*/  STS [R6+-0x200], R9 ;  /* 0xfffe000906007388 */ /* 0x0009e20000000800 */
[C---:B------:R-:W-:Y:S01]  /*a4b0*/  FMUL.FTZ R31, R39.reuse, R31 ;  /* 0x0000001f271f7220 */ /* 0x040fe20000410000 */
[C---:B---3--:R-:W-:Y:S02]  /*a4c0*/  FMUL.FTZ R7, R39.reuse, R26 ;  /* 0x0000001a27077220 */ /* 0x048fe40000410000 */
[----:B------:R-:W-:Y:S01]  /*a4d0*/  STG.E desc[UR36][R4.64], R11 ;  /* 0x0000000b04007986 */ /* 0x000fe2000c101924 */
[----:B------:R-:W-:-:S03]  /*a4e0*/  FMUL.FTZ R33, R39, R33 ;  /* 0x0000002127217220 */ /* 0x000fc60000410000 */
[----:B------:R3:W-:Y:S01]  /*a4f0*/  STS [R6], R11 ;  /* 0x0000000b06007388 */ /* 0x0007e20000000800 */
[----:B----4-:R-:W-:-:S03]  /*a500*/  FMUL.FTZ R9, R39, R32 ;  /* 0x0000002027097220 */ /* 0x010fc60000410000 */
[----:B------:R-:W-:Y:S01]  /*a510*/  STG.E desc[UR36][R4.64+0x200], R13 ;  /* 0x0002000d04007986 */ /* 0x000fe2000c101924 */
[----:B0-----:R-:W-:-:S03]  /*a520*/  FMUL.FTZ R35, R39, R35 ;  /* 0x0000002327237220 */ /* 0x001fc60000410000 */
[----:B------:R2:W-:Y:S01]  /*a530*/  STS [R6+0x200], R13 ;  /* 0x0002000d06007388 */ /* 0x0005e20000000800 */
[----:B---3--:R-:W-:-:S03]  /*a540*/  FMUL.FTZ R11, R39, R34 ;  /* 0x00000022270b7220 */ /* 0x008fc60000410000 */
[----:B------:R-:W-:Y:S01]  /*a550*/  STG.E desc[UR36][R4.64+0xa00], R7 ;  /* 0x000a000704007986 */ /* 0x000fe2000c101924 */
[----:B-1----:R-:W-:-:S03]  /*a560*/  FMUL.FTZ R37, R39, R37 ;  /* 0x0000002527257220 */ /* 0x002fc60000410000 */
[----:B------:R0:W-:Y:S01]  /*a570*/  STS [R6+0xa00], R7 ;  /* 0x000a000706007388 */ /* 0x0001e20000000800 */
[----:B--2---:R-:W-:-:S03]  /*a580*/  FMUL.FTZ R13, R39, R38 ;  /* 0x00000026270d7220 */ /* 0x004fc60000410000 */
        /* <DEDUP_REMOVED lines=28> */
.L_x_1326:
[----:B------:R-:W-:Y:S05]  /*a750*/  BSYNC.RECONVERGENT B1 ;  /* 0x0000000000017941 */ /* 0x000fea0003800200 */
.L_x_1325:
[----:B------:R-:W-:Y:S01]  /*a760*/  IADD3 R7, PT, PT, R16, -R3, RZ ;  /* 0x8000000310077210 */ /* 0x000fe20007ffe0ff */
[----:B------:R-:W-:Y:S03]  /*a770*/  BSSY.RECONVERGENT B1, `(.L_x_1328) ;  /* 0x000002a000017945 */ /* 0x000fe60003800200 */
[----:B------:R-:W-:-:S13]  /*a780*/  ISETP.GT.AND P1, PT, R7, 0x200, PT ;  /* 0x000002000700780c */ /* 0x000fda0003f24270 */
[----:B------:R-:W-:Y:S05]  /*a790*/  @!P1 BRA `(.L_x_1329) ;  /* 0x00000000009c9947 */ /* 0x000fea0003800000 */
[----:B------:R-:W2:Y:S01]  /*a7a0*/  LDS R7, [R6+-0x400] ;  /* 0xfffc000006077984 */ /* 0x000ea20000000800 */
[----:B------:R-:W-:Y:S01]  /*a7b0*/  PLOP3.LUT P0, PT, PT, PT, PT, 0x8, 0x80 ;  /* 0x000000000080781c */ /* 0x000fe20003f0e170 */
[----:B------:R-:W-:Y:S02]  /*a7c0*/  VIADD R3, R3, 0x400 ;  /* 0x0000040003037836 */ /* 0x000fe40000000000 */
[----:B------:R-:W0:Y:S04]  /*a7d0*/  LDS R8, [R6+-0x200] ;  /* 0xfffe000006087984 */ /* 0x000e280000000800 */
[----:B------:R-:W1:Y:S04]  /*a7e0*/  LDS R10, [R6] ;  /* 0x00000000060a7984 */ /* 0x000e680000000800 */
[----:B------:R-:W3:Y:S04]  /*a7f0*/  LDS R13, [R6+0x200] ;  /* 0x00020000060d7984 */ /* 0x000ee80000000800 */
[----:B------:R-:W4:Y:S04]  /*a800*/  LDS R14, [R6+0x400] ;  /* 0x00040000060e7984 */ /* 0x000f280000000800 */
[----:B------:R-:W4:Y:S04]  /*a810*/  LDS R19, [R6+0x600] ;  /* 0x0006000006137984 */ /* 0x000f280000000800 */
[----:B------:R-:W4:Y:S04]  /*a820*/  LDS R20, [R6+0x800] ;  /* 0x0008000006147984 */ /* 0x000f280000000800 */
[----:B-----5:R-:W4:Y:S01]  /*a830*/  LDS R26, [R6+0xa00] ;  /* 0x000a0000061a7984 */ /* 0x020f220000000800 */
[C---:B--2---:R-:W-:Y:S01]  /*a840*/  FMUL.FTZ R7, R39.reuse, R7 ;  /* 0x0000000727077220 */ /* 0x044fe20000410000 */
[----:B0-----:R-:W-:Y:S01]  /*a850*/  FMUL.FTZ R9, R39, R8 ;  /* 0x0000000827097220 */ /* 0x001fe20000410000 */
[----:B------:R-:W-:-:S03]  /*a860*/  IADD3 R8, P1, PT, R4, 0x1000, RZ ;  /* 0x0000100004087810 */ /* 0x000fc60007f3e0ff */
[----:B------:R-:W-:Y:S01]  /*a870*/  STG.E desc[UR36][R4.64+-0x400], R7 ;  /* 0xfffc000704007986 */ /* 0x000fe2000c101924 */
[----:B-1----:R-:W-:-:S03]  /*a880*/  FMUL.FTZ R11, R39, R10 ;  /* 0x0000000a270b7220 */ /* 0x002fc60000410000 */
[----:B------:R0:W-:Y:S01]  /*a890*/  STS [R6+-0x400], R7 ;  /* 0xfffc000706007388 */ /* 0x0001e20000000800 */
[----:B---3--:R-:W-:-:S03]  /*a8a0*/  FMUL.FTZ R13, R39, R13 ;  /* 0x0000000d270d7220 */ /* 0x008fc60000410000 */
[----:B------:R-:W-:Y:S01]  /*a8b0*/  STG.E desc[UR36][R4.64+-0x200], R9 ;  /* 0xfffe000904007986 */ /* 0x000fe2000c101924 */
[----:B----4-:R-:W-:-:S03]  /*a8c0*/  FMUL.FTZ R15, R39, R14 ;  /* 0x0000000e270f7220 */ /* 0x010fc60000410000 */
[----:B------:R1:W-:Y:S01]  /*a8d0*/  STS [R6+-0x200], R9 ;  /* 0xfffe000906007388 */ /* 0x0003e20000000800 */
[----:B------:R-:W-:-:S03]  /*a8e0*/  FMUL.FTZ R19, R39, R19 ;  /* 0x0000001327137220 */ /* 0x000fc60000410000 */
[----:B------:R-:W-:Y:S01]  /*a8f0*/  STG.E desc[UR36][R4.64], R11 ;  /* 0x0000000b04007986 */ /* 0x000fe2000c101924 */
[----:B------:R-:W-:-:S03]  /*a900*/  FMUL.FTZ R21, R39, R20 ;  /* 0x0000001427157220 */ /* 0x000fc60000410000 */
[----:B------:R-:W-:Y:S01]  /*a910*/  STS [R6], R11 ;  /* 0x0000000b06007388 */ /* 0x000fe20000000800 */
[----:B0-----:R-:W-:Y:S01]  /*a920*/  FMUL.FTZ R7, R39, R26 ;  /* 0x0000001a27077220 */ /* 0x001fe20000410000 */
[----:B-1----:R-:W-:Y:S02]  /*a930*/  IMAD.X R9, RZ, RZ, R5, P1 ;  /* 0x000000ffff097224 */ /* 0x002fe400008e0605 */
        /* <DEDUP_REMOVED lines=12> */
[----:B------:R-:W-:-:S07]  /*aa00*/  IMAD.MOV.U32 R5, RZ, RZ, R9 ;  /* 0x000000ffff057224 */ /* 0x000fce00078e0009 */
.L_x_1329:
[----:B------:R-:W-:Y:S05]  /*aa10*/  BSYNC.RECONVERGENT B1 ;  /* 0x0000000000017941 */ /* 0x000fea0003800200 */
.L_x_1328:
[----:B------:R-:W-:-:S13]  /*aa20*/  ISETP.LT.OR P0, PT, R3, R16, P0 ;  /* 0x000000100300720c */ /* 0x000fda0000701670 */
[----:B------:R-:W-:Y:S05]  /*aa30*/  @!P0 BRA `(.L_x_1312) ;  /* 0x0000000000408947 */ /* 0x000fea0003800000 */
[----:B------:R-:W2:Y:S04]  /*aa40*/  LDS R3, [R6+-0x400] ;  /* 0xfffc000006037984 */ /* 0x000ea80000000800 */
[----:B------:R-:W0:Y:S04]  /*aa50*/  LDS R7, [R6+-0x200] ;  /* 0xfffe000006077984 */ /* 0x000e280000000800 */
[----:B------:R-:W1:Y:S04]  /*aa60*/  LDS R8, [R6] ;  /* 0x0000000006087984 */ /* 0x000e680000000800 */
[----:B------:R-:W3:Y:S01]  /*aa70*/  LDS R10, [R6+0x200] ;  /* 0x00020000060a7984 */ /* 0x000ee20000000800 */
[-C--:B--2---:R-:W-:Y:S01]  /*aa80*/  FMUL.FTZ R3, R3, R39.reuse ;  /* 0x0000002703037220 */ /* 0x084fe20000410000 */
[----:B0-----:R-:W-:-:S04]  /*aa90*/  FMUL.FTZ R7, R7, R39 ;  /* 0x0000002707077220 */ /* 0x001fc80000410000 */
[----:B------:R0:W-:Y:S01]  /*aaa0*/  STG.E desc[UR36][R4.64+-0x400], R3 ;  /* 0xfffc000304007986 */ /* 0x0001e2000c101924 */
[----:B-1----:R-:W-:-:S03]  /*aab0*/  FMUL.FTZ R9, R8, R39 ;  /* 0x0000002708097220 */ /* 0x002fc60000410000 */
[----:B------:R0:W-:Y:S01]  /*aac0*/  STS [R6+-0x400], R3 ;  /* 0xfffc000306007388 */ /* 0x0001e20000000800 */
[----:B---3--:R-:W-:-:S03]  /*aad0*/  FMUL.FTZ R11, R10, R39 ;  /* 0x000000270a0b7220 */ /* 0x008fc60000410000 */
[----:B------:R0:W-:Y:S04]  /*aae0*/  STG.E desc[UR36][R4.64+-0x200], R7 ;  /* 0xfffe000704007986 */ /* 0x0001e8000c101924 */
[----:B------:R0:W-:Y:S04]  /*aaf0*/  STS [R6+-0x200], R7 ;  /* 0xfffe000706007388 */ /* 0x0001e80000000800 */
[----:B------:R0:W-:Y:S04]  /*ab00*/  STG.E desc[UR36][R4.64], R9 ;  /* 0x0000000904007986 */ /* 0x0001e8000c101924 */
[----:B------:R0:W-:Y:S04]  /*ab10*/  STS [R6], R9 ;  /* 0x0000000906007388 */ /* 0x0001e80000000800 */
[----:B------:R0:W-:Y:S04]  /*ab20*/  STG.E desc[UR36][R4.64+0x200], R11 ;  /* 0x0002000b04007986 */ /* 0x0001e8000c101924 */
[----:B------:R0:W-:Y:S02]  /*ab30*/  STS [R6+0x200], R11 ;  /* 0x0002000b06007388 */ /* 0x0001e40000000800 */
.L_x_1312:
[----:B------:R-:W-:Y:S05]  /*ab40*/  BSYNC.RECONVERGENT B0 ;  /* 0x0000000000007941 */ /* 0x000fea0003800200 */
.L_x_1311:
[----:B------:R-:W1:Y:S01]  /*ab50*/  LDCU UR4, c[0x0][0x40c] ;  /* 0x00008180ff0477ac */ /* 0x000e620008000800 */
[----:B0--3--:R-:W-:Y:S01]  /*ab60*/  SHF.R.S32.HI R4, RZ, 0x1f, R23 ;  /* 0x0000001fff047819 */ /* 0x009fe20000011417 */
[----:B------:R-:W0:Y:S01]  /*ab70*/  S2R R32, SR_CgaCtaId ;  /* 0x0000000000207919 */ /* 0x000e220000008800 */
[----:B------:R-:W-:Y:S01]  /*ab80*/  LOP3.LUT R3, R22, 0x7c, RZ, 0xc0, !PT ;  /* 0x0000007c16037812 */ /* 0x000fe200078ec0ff */
[----:B------:R-:W-:Y:S01]  /*ab90*/  BSSY.RECONVERGENT B0, `(.L_x_1330) ;  /* 0x000001b000007945 */ /* 0x000fe20003800200 */
[----:B------:R-:W-:Y:S02]  /*aba0*/  LEA.HI R4, R4, R23, RZ, 0x2 ;  /* 0x0000001704047211 */ /* 0x000fe400078f10ff */
[----:B------:R-:W-:Y:S02]  /*abb0*/  CS2R R6, SRZ ;  /* 0x0000000000067805 */ /* 0x000fe4000001ff00 */
[----:B------:R-:W-:Y:S02]  /*abc0*/  MOV R14, 0x400 ;  /* 0x00000400000e7802 */ /* 0x000fe40000000f00 */
[----:B------:R-:W-:-:S02]  /*abd0*/  LOP3.LUT R4, R4, 0xfffffffc, RZ, 0xc0, !PT ;  /* 0xfffffffc04047812 */ /* 0x000fc400078ec0ff */
[----:B------:R-:W-:Y:S02]  /*abe0*/  IADD3 R5, PT, PT, R14, 0x220, RZ ;  /* 0x000002200e057810 */ /* 0x000fe40007ffe0ff */
[----:B------:R-:W-:Y:S01]  /*abf0*/  IADD3 R13, PT, PT, R23, -R4, RZ ;  /* 0x80000004170d7210 */ /* 0x000fe20007ffe0ff */
[----:B------:R-:W-:-:S03]  /*ac00*/  IMAD.SHL.U32 R4, R18, 0x10, RZ ;  /* 0x0000001012047824 */ /* 0x000fc600078e00ff */
[----:B------:R-:W-:Y:S01]  /*ac10*/  ISETP.NE.AND P0, PT, R12, R13, PT ;  /* 0x0000000d0c00720c */ /* 0x000fe20003f05270 */
[----:B-1----:R-:W-:Y:S01]  /*ac20*/  IMAD.U32 R52, RZ, RZ, UR4 ;  /* 0x00000004ff347e24 */ /* 0x002fe2000f8e00ff */
[----:B------:R-:W-:-:S04]  /*ac30*/  LOP3.LUT R4, R4, 0x1f0, RZ, 0xc0, !PT ;  /* 0x000001f004047812 */ /* 0x000fc800078ec0ff */
[----:B------:R-:W-:-:S04]  /*ac40*/  ISETP.NE.OR P0, PT, R52, RZ, P0 ;  /* 0x000000ff3400720c */ /* 0x000fc80000705670 */
[----:B------:R-:W-:Y:S02]  /*ac50*/  ISETP.GT.U32.OR P0, PT, R3, 0x5f, P0 ;  /* 0x0000005f0300780c */ /* 0x000fe40000704470 */
[----:B0-----:R-:W-:-:S05]  /*ac60*/  LEA R5, R32, R5, 0x18 ;  /* 0x0000000520057211 */ /* 0x001fca00078ec0ff */
[----:B------:R-:W-:Y:S01]  /*ac70*/  IMAD.IADD R19, R5, 0x1, R4 ;  /* 0x0000000105137824 */ /* 0x000fe200078e0204 */
[----:B------:R-:W-:-:S05]  /*ac80*/  CS2R R4, SRZ ;  /* 0x0000000000047805 */ /* 0x000fca000001ff00 */
        /* <DEDUP_REMOVED lines=10> */
.L_x_1332:
[----:B-----5:R0:W-:Y:S02]  /*ad30*/  STS.128 [R19], R4 ;  /* 0x0000000413007388 */ /* 0x0201e40000000c00 */
.L_x_1331:
[----:B------:R-:W-:Y:S05]  /*ad40*/  BSYNC.RECONVERGENT B0 ;  /* 0x0000000000007941 */ /* 0x000fea0003800200 */
.L_x_1330:
[----:B------:R-:W-:Y:S01]  /*ad50*/  BAR.SYNC.DEFER_BLOCKING 0x0 ;  /* 0x0000000000007b1d */ /* 0x000fe20000010000 */
[----:B------:R-:W-:Y:S02]  /*ad60*/  ISETP.GT.U32.AND P0, PT, R3, 0x5f, PT ;  /* 0x0000005f0300780c */ /* 0x000fe40003f04070 */
[----:B------:R-:W-:Y:S02]  /*ad70*/  CS2R R10, SRZ ;  /* 0x00000000000a7805 */ /* 0x000fe4000001ff00 */
[----:B------:R-:W-:Y:S01]  /*ad80*/  CS2R R8, SRZ ;  /* 0x0000000000087805 */ /* 0x000fe2000001ff00 */
[----:B------:R-:W1:Y:S01]  /*ad90*/  LDCU UR8, c[0x0][0x40c] ;  /* 0x00008180ff0877ac */ /* 0x000e620008000800 */
[----:B------:R-:W-:Y:S01]  /*ada0*/  BSSY.RECONVERGENT B0, `(.L_x_1333) ;  /* 0x000017b000007945 */ /* 0x000fe20003800200 */
[----:B------:R-:W3:Y:S06]  /*adb0*/  LDCU.64 UR6, c[0x0][0x3c8] ;  /* 0x00007900ff0677ac */ /* 0x000eec0008000a00 */
[----:B------:R-:W-:Y:S05]  /*adc0*/  @P0 BRA `(.L_x_1334) ;  /* 0x0000001400e00947 */ /* 0x000fea0003800000 */
[----:B------:R-:W0:Y:S01]  /*add0*/  LDC R36, c[0x0][0x3f4] ;  /* 0x0000fd00ff247b82 */ /* 0x000e220000000800 */
[----:B-----5:R-:W-:Y:S01]  /*ade0*/  IADD3 R26, PT, PT, R12, R29, RZ ;  /* 0x0000001d0c1a7210 */ /* 0x020fe20007ffe0ff */
[----:B------:R-:W-:Y:S01]  /*adf0*/  VIADD R31, R14, 0x420 ;  /* 0x000004200e1f7836 */ /* 0x000fe20000000000 */
[----:B------:R-:W-:Y:S04]  /*ae00*/  BSSY.RECONVERGENT B1, `(.L_x_1335) ;  /* 0x0000081000017945 */ /* 0x000fe80003800200 */
[----:B------:R-:W-:Y:S01]  /*ae10*/  LEA R57, R32, R31, 0x18 ;  /* 0x0000001f20397211 */ /* 0x000fe200078ec0ff */
[----:B------:R-:W2:Y:S03]  /*ae20*/  LDC.64 R20, c[0x0][0x3c0] ;  /* 0x0000f000ff147b82 */ /* 0x000ea60000000a00 */
[----:B------:R-:W-:-:S02]  /*ae30*/  LEA R31, R12, R57, 0x2 ;  /* 0x000000390c1f7211 */ /* 0x000fc400078e10ff */
[-C--:B0-----:R-:W-:Y:S01]  /*ae40*/  VIMNMX R22, PT, PT, R23, R36.reuse, PT ;  /* 0x0000002417167248 */ /* 0x081fe20003fe0100 */
[-CC-:B------:R-:W-:Y:S02]  /*ae50*/  IMAD R15, R24, R36.reuse, R3.reuse ;  /* 0x00000024180f7224 */ /* 0x180fe400078e0203 */
[----:B------:R-:W-:Y:S01]  /*ae60*/  IMAD R11, R0, R36, R3 ;  /* 0x00000024000b7224 */ /* 0x000fe200078e0203 */
[----:B------:R-:W-:Y:S01]  /*ae70*/  ISETP.GE.AND P0, PT, R26, R22, PT ;  /* 0x000000161a00720c */ /* 0x000fe20003f06270 */
[----:B--2---:R-:W-:-:S04]  /*ae80*/  IMAD.WIDE R14, R15, 0x4, R20 ;  /* 0x000000040f0e7825 */ /* 0x004fc800078e0214 */
[----:B------:R-:W-:-:S04]  /*ae90*/  IMAD.WIDE R20, R11, 0x4, R20 ;  /* 0x000000040b147825 */ /* 0x000fc800078e0214 */
[----:B------:R-:W-:-:S04]  /*aea0*/  IMAD.MOV.U32 R11, RZ, RZ, RZ ;  /* 0x000000ffff0b7224 */ /* 0x000fc800078e00ff */
[----:B------:R-:W-:Y:S05]  /*aeb0*/  @P0 BRA `(.L_x_1336) ;  /* 0x0000000400d40947 */ /* 0x000fea0003800000 */
[----:B------:R-:W-:Y:S01]  /*aec0*/  VIADD R37, R26, 0x4 ;  /* 0x000000041a257836 */ /* 0x000fe20000000000 */
[----:B------:R-:W0:Y:S01]  /*aed0*/  LDCU UR4, c[0x0][0x3f8] ;  /* 0x00007f00ff0477ac */ /* 0x000e220008000800 */
[----:B------:R-:W2:Y:S01]  /*aee0*/  LDC.64 R8, c[0x0][0x458] ;  /* 0x00011600ff087b82 */ /* 0x000ea20000000a00 */
[----:B------:R-:W-:Y:S01]  /*aef0*/  LOP3.LUT R0, RZ, R29, RZ, 0x33, !PT ;  /* 0x0000001dff007212 */ /* 0x000fe200078e33ff */
[----:B------:R-:W-:Y:S01]  /*af00*/  BSSY.RECONVERGENT B2, `(.L_x_1337) ;  /* 0x000002d000027945 */ /* 0x000fe20003800200 */
[----:B------:R-:W-:-:S04]  /*af10*/  VIMNMX R11, PT, PT, R22, R37, !PT ;  /* 0x00000025160b7248 */ /* 0x000fc80007fe0100 */
[----:B------:R-:W-:Y:S01]  /*af20*/  IADD3 R32, PT, PT, -R12, R11, R0 ;  /* 0x0000000b0c207210 */ /* 0x000fe20007ffe100 */
[----:B------:R-:W-:-:S03]  /*af30*/  IMAD.MOV.U32 R0, RZ, RZ, R26 ;  /* 0x000000ffff007224 */ /* 0x000fc600078e001a */
[----:B------:R-:W-:Y:S01]  /*af40*/  LOP3.LUT P0, RZ, R32, 0x4, RZ, 0xc0, !PT ;  /* 0x0000000420ff7812 */ /* 0x000fe2000780c0ff */
[----:B0-----:R-:W-:Y:S02]  /*af50*/  IMAD R10, R2, UR4, R17 ;  /* 0x00000004020a7c24 */ /* 0x001fe4000f8e0211 */
[----:B------:R-:W-:Y:S02]  /*af60*/  IMAD R33, R36, UR4, RZ ;  /* 0x0000000424217c24 */ /* 0x000fe4000f8e02ff */
[----:B------:R-:W-:Y:S01]  /*af70*/  IMAD R35, R10, 0x60, R3 ;  /* 0x000000600a237824 */ /* 0x000fe200078e0203 */
[----:B------:R-:W-:Y:S01]  /*af80*/  CS2R R10, SRZ ;  /* 0x00000000000a7805 */ /* 0x000fe2000001ff00 */
[----:B------:R-:W-:Y:S02]  /*af90*/  IMAD R38, R33, 0x60, RZ ;  /* 0x0000006021267824 */ /* 0x000fe400078e02ff */
[----:B--2---:R-:W-:Y:S01]  /*afa0*/  IMAD.WIDE R34, R35, 0x4, R8 ;  /* 0x0000000423227825 */ /* 0x004fe200078e0208 */
[----:B------:R-:W-:-:S03]  /*afb0*/  CS2R R8, SRZ ;  /* 0x0000000000087805 */ /* 0x000fc6000001ff00 */
[----:B------:R-:W-:Y:S05]  /*afc0*/  @P0 BRA `(.L_x_1338) ;  /* 0x0000000000800947 */ /* 0x000fea0003800000 */
[----:B------:R-:W0:Y:S01]  /*afd0*/  LDCU.64 UR4, c[0x0][0x3c8] ;  /* 0x00007900ff0477ac */ /* 0x000e220008000a00 */
[----:B------:R-:W-:-:S04]  /*afe0*/  IADD3 R0, P0, PT, R25, R26, RZ ;  /* 0x0000001a19007210 */ /* 0x000fc80007f1e0ff */
[----:B------:R-:W-:Y:S02]  /*aff0*/  IADD3.X R9, PT, PT, RZ, R28, RZ, P0, !PT ;  /* 0x0000001cff097210 */ /* 0x000fe400007fe4ff */
[----:B0-----:R-:W-:-:S04]  /*b000*/  LEA R10, P0, R0, UR4, 0x2 ;  /* 0x00000004000a7c11 */ /* 0x001fc8000f8010ff */
[----:B------:R-:W-:Y:S02]  /*b010*/  LEA.HI.X R11, R0, UR5, R9, 0x2, P0 ;  /* 0x00000005000b7c11 */ /* 0x000fe400080f1409 */
[----:B------:R0:W2:Y:S04]  /*b020*/  LDS R0, [R31] ;  /* 0x000000001f007984 */ /* 0x0000a80000000800 */
[----:B------:R-:W3:Y:S01]  /*b030*/  LDG.E R10, desc[UR36][R10.64] ;  /* 0x000000240a0a7981 */ /* 0x000ee2000c1e1900 */
[----:B------:R-:W-:Y:S01]  /*b040*/  ISETP.NE.AND P0, PT, R52, RZ, PT ;  /* 0x000000ff3400720c */ /* 0x000fe20003f05270 */
[----:B---3--:R-:W-:-:S04]  /*b050*/  IMAD R9, R33, R10, R26 ;  /* 0x0000000a21097224 */ /* 0x008fc800078e021a */
[----:B------:R-:W-:-:S04]  /*b060*/  IMAD R9, R9, 0x60, RZ ;  /* 0x0000006009097824 */ /* 0x000fc800078e02ff */
[----:B------:R-:W-:-:S05]  /*b070*/  IMAD.WIDE R8, R9, 0x4, R20 ;  /* 0x0000000409087825 */ /* 0x000fca00078e0214 */
[----:B----4-:R0:W5:Y:S01]  /*b080*/  LDG.E.128 R40, desc[UR36][R8.64] ;  /* 0x0000002408287981 */ /* 0x010162000c1e1d00 */
[----:B--2---:R-:W-:Y:S05]  /*b090*/  @P0 BRA `(.L_x_1339) ;  /* 0x0000000000380947 */ /* 0x004fea0003800000 */
[----:B------:R-:W-:Y:S01]  /*b0a0*/  ISETP.NE.AND P1, PT, R30, RZ, PT ;  /* 0x000000ff1e00720c */ /* 0x000fe20003f25270 */
[----:B0-----:R-:W0:-:S12]  /*b0b0*/  LDS.128 R8, [R19] ;  /* 0x0000000013087984 */ /* 0x001e180000000c00 */
[----:B------:R-:W2:Y:S01]  /*b0c0*/  @P1 LDG.E.128 R44, desc[UR36][R34.64] ;  /* 0x00000024222c1981 */ /* 0x000ea2000c1e1d00 */
        /* <DEDUP_REMOVED lines=11> */
.L_x_1339:
[C---:B0-2--5:R-:W-:Y:S01]  /*b180*/  FFMA.FTZ R8, R0.reuse, R40, RZ ;  /* 0x0000002800087223 */ /* 0x065fe200000100ff */
[C---:B------:R-:W-:Y:S01]  /*b190*/  FFMA.FTZ R9, R0.reuse, R41, RZ ;  /* 0x0000002900097223 */ /* 0x040fe200000100ff */
[C---:B------:R-:W-:Y:S01]  /*b1a0*/  FFMA.FTZ R10, R0.reuse, R42, RZ ;  /* 0x0000002a000a7223 */ /* 0x040fe200000100ff */
[----:B------:R-:W-:Y:S01]  /*b1b0*/  FFMA.FTZ R11, R0, R43, RZ ;  /* 0x0000002b000b7223 */ /* 0x000fe200000100ff */
[----:B------:R-:W-:-:S07]  /*b1c0*/  IMAD.MOV.U32 R0, RZ, RZ, R37 ;  /* 0x000000ffff007224 */ /* 0x000fce00078e0025 */
.L_x_1338:
[----:B-1-3--:R-:W-:Y:S05]  /*b1d0*/  BSYNC.RECONVERGENT B2 ;  /* 0x0000000000027941 */ /* 0x00afea0003800200 */
.L_x_1337:
[----:B------:R-:W-:-:S13]  /*b1e0*/  ISETP.GE.U32.AND P0, PT, R32, 0x4, PT ;  /* 0x000000042000780c */ /* 0x000fda0003f06070 */
[----:B------:R-:W-:Y:S05]  /*b1f0*/  @!P0 BRA `(.L_x_1336) ;  /* 0x0000000400048947 */ /* 0x000fea0003800000 */
[----:B------:R-:W-:Y:S01]  /*b200*/  IMAD.SHL.U32 R33, R29, 0x4, RZ ;  /* 0x000000041d217824 */ /* 0x000fe200078e00ff */
[----:B------:R-:W-:Y:S01]  /*b210*/  ISETP.NE.AND P1, PT, R52, RZ, PT ;  /* 0x000000ff3400720c */ /* 0x000fe20003f25270 */
[----:B----4-:R-:W-:-:S03]  /*b220*/  IMAD R41, R0, 0x60, RZ ;  /* 0x0000006000297824 */ /* 0x010fc600078e02ff */
[----:B------:R-:W-:-:S04]  /*b230*/  LEA R32, R0, -R33, 0x2 ;  /* 0x8000002100207211 */ /* 0x000fc800078e10ff */
[----:B------:R-:W-:-:S07]  /*b240*/  IADD3 R39, PT, PT, R32, 0x10, R57 ;  /* 0x0000001020277810 */ /* 0x000fce0007ffe039 */
.L_x_1343:
[----:B------:R-:W-:Y:S02]  /*b250*/  IADD3 R32, P0, PT, R25, R0, RZ ;  /* 0x0000000019207210 */ /* 0x000fe40007f1e0ff */
[----:B------:R-:W-:-:S03]  /*b260*/  ISETP.NE.AND P2, PT, R30, RZ, PT ;  /* 0x000000ff1e00720c */ /* 0x000fc60003f45270 */
[----:B------:R-:W-:Y:S01]  /*b270*/  IMAD.X R33, RZ, RZ, R28, P0 ;  /* 0x000000ffff217224 */ /* 0x000fe200000e061c */
        /* <DEDUP_REMOVED lines=8> */
[----:B------:R-:W2:Y:S01]  /*b300*/  @P2 LDG.E.128 R52, desc[UR36][R34.64] ;  /* 0x0000002422342981 */ /* 0x000ea2000c1e1d00 */
[----:B0-----:R-:W-:-:S03]  /*b310*/  IMAD.WIDE.U32 R32, R41, 0x4, R14 ;  /* 0x0000000429207825 */ /* 0x001fc600078e000e */
[----:B------:R-:W0:Y:S02]  /*b320*/  LDS.128 R48, [R19] ;  /* 0x0000000013307984 */ /* 0x000e240000000c00 */
[----:B0----5:R-:W-:Y:S01]  /*b330*/  FADD.FTZ R44, R44, R48 ;  /* 0x000000302c2c7221 */ /* 0x021fe20000010000 */
[----:B------:R-:W-:Y:S01]  /*b340*/  FADD.FTZ R45, R45, R49 ;  /* 0x000000312d2d7221 */ /* 0x000fe20000010000 */
[----:B------:R-:W-:Y:S01]  /*b350*/  FADD.FTZ R46, R46, R50 ;  /* 0x000000322e2e7221 */ /* 0x000fe20000010000 */
[----:B------:R-:W-:Y:S01]  /*b360*/  FADD.FTZ R47, R47, R51 ;  /* 0x000000332f2f7221 */ /* 0x000fe20000010000 */
[----:B--2---:R-:W-:Y:S01]  /*b370*/  @P2 FMUL.FTZ R44, R44, R52 ;  /* 0x000000342c2c2220 */ /* 0x004fe20000410000 */
[----:B------:R-:W-:Y:S01]  /*b380*/  @P2 FMUL.FTZ R45, R45, R53 ;  /* 0x000000352d2d2220 */ /* 0x000fe20000410000 */
[----:B------:R-:W-:Y:S01]  /*b390*/  @P2 FMUL.FTZ R46, R46, R54 ;  /* 0x000000362e2e2220 */ /* 0x000fe20000410000 */
[----:B------:R-:W-:-:S05]  /*b3a0*/  @P2 FMUL.FTZ R47, R47, R55 ;  /* 0x000000372f2f2220 */ /* 0x000fca0000410000 */
[----:B------:R1:W-:Y:S02]  /*b3b0*/  STG.E.128 desc[UR36][R32.64], R44 ;  /* 0x0000002c20007986 */ /* 0x0003e4000c101d24 */
.L_x_1341:
[----:B------:R-:W-:Y:S05]  /*b3c0*/  BSYNC.RECONVERGENT B2 ;  /* 0x0000000000027941 */ /* 0x000fea0003800200 */
.L_x_1340:
[----:B------:R-:W0:Y:S04]  /*b3d0*/  LDG.E R36, desc[UR36][R36.64+0x10] ;  /* 0x0000102424247981 */ /* 0x000e28000c1e1900 */
[----:B------:R-:W2:Y:S01]  /*b3e0*/  LDS R43, [R39+-0x10] ;  /* 0xfffff000272b7984 */ /* 0x000ea20000000800 */
[----:B------:R-:W-:Y:S01]  /*b3f0*/  MOV R52, UR8 ;  /* 0x0000000800347c02 */ /* 0x000fe20008000f00 */
[----:B01----:R-:W-:-:S04]  /*b400*/  IMAD R32, R38, R36, R41 ;  /* 0x0000002426207224 */ /* 0x003fc800078e0229 */
[----:B------:R-:W-:-:S04]  /*b410*/  VIADD R33, R32, 0x180 ;  /* 0x0000018020217836 */ /* 0x000fc80000000000 */
[----:B------:R-:W-:-:S05]  /*b420*/  IMAD.WIDE R32, R33, 0x4, R20 ;  /* 0x0000000421207825 */ /* 0x000fca00078e0214 */
[----:B------:R0:W5:Y:S01]  /*b430*/  LDG.E.128 R48, desc[UR36][R32.64] ;  /* 0x0000002420307981 */ /* 0x000162000c1e1d00 */
[----:B------:R-:W-:Y:S01]  /*b440*/  ISETP.NE.AND P1, PT, R52, RZ, PT ;  /* 0x000000ff3400720c */ /* 0x000fe20003f25270 */
[C---:B--2--5:R-:W-:Y:S01]  /*b450*/  FFMA.FTZ R40, R43.reuse, R45, R9 ;  /* 0x0000002d2b287223 */ /* 0x064fe20000010009 */
[C---:B------:R-:W-:Y:S01]  /*b460*/  FFMA.FTZ R44, R43.reuse, R44, R8 ;  /* 0x0000002c2b2c7223 */ /* 0x040fe20000010008 */
[C---:B------:R-:W-:Y:S01]  /*b470*/  FFMA.FTZ R45, R43.reuse, R46, R10 ;  /* 0x0000002e2b2d7223 */ /* 0x040fe2000001000a */
[----:B------:R-:W-:-:S09]  /*b480*/  FFMA.FTZ R36, R43, R47, R11 ;  /* 0x0000002f2b247223 */ /* 0x000fd2000001000b */
[----:B0-----:R-:W-:Y:S05]  /*b490*/  @P1 BRA `(.L_x_1342) ;  /* 0x0000000000341947 */ /* 0x001fea0003800000 */
[----:B------:R-:W2:Y:S01]  /*b4a0*/  @P2 LDG.E.128 R8, desc[UR36][R34.64] ;  /* 0x0000002422082981 */ /* 0x000ea2000c1e1d00 */
[----:B------:R-:W-:-:S03]  /*b4b0*/  VIADD R33, R41, 0x180 ;  /* 0x0000018029217836 */ /* 0x000fc60000000000 */
[----:B------:R-:W0:Y:S02]  /*b4c0*/  LDS.128 R60, [R19] ;  /* 0x00000000133c7984 */ /* 0x000e240000000c00 */
[----:B0-----:R-:W-:Y:S01]  /*b4d0*/  FADD.FTZ R48, R60, R48 ;  /* 0x000000303c307221 */ /* 0x001fe20000010000 */
[----:B------:R-:W-:Y:S01]  /*b4e0*/  FADD.FTZ R49, R61, R49 ;  /* 0x000000313d317221 */ /* 0x000fe20000010000 */
[----:B------:R-:W-:Y:S01]  /*b4f0*/  FADD.FTZ R50, R62, R50 ;  /* 0x000000323e327221 */ /* 0x000fe20000010000 */
[----:B------:R-:W-:Y:S01]  /*b500*/  FADD.FTZ R51, R63, R51 ;  /* 0x000000333f337221 */ /* 0x000fe20000010000 */
[----:B--2---:R-:W-:Y:S01]  /*b510*/  @P2 FMUL.FTZ R48, R48, R8 ;  /* 0x0000000830302220 */ /* 0x004fe20000410000 */
[----:B------:R-:W-:Y:S01]  /*b520*/  @P2 FMUL.FTZ R49, R49, R9 ;  /* 0x0000000931312220 */ /* 0x000fe20000410000 */
[----:B------:R-:W-:Y:S01]  /*b530*/  @P2 FMUL.FTZ R50, R50, R10 ;  /* 0x0000000a32322220 */ /* 0x000fe20000410000 */
[----:B------:R-:W-:Y:S01]  /*b540*/  @P2 FMUL.FTZ R51, R51, R11 ;  /* 0x0000000b33332220 */ /* 0x000fe20000410000 */
[----:B------:R-:W-:-:S05]  /*b550*/  IMAD.WIDE.U32 R8, R33, 0x4, R14 ;  /* 0x0000000421087825 */ /* 0x000fca00078e000e */
[----:B------:R0:W-:Y:S02]  /*b560*/  STG.E.128 desc[UR36][R8.64], R48 ;  /* 0x0000003008007986 */ /* 0x0001e4000c101d24 */
.L_x_1342:
[----:B------:R1:W0:Y:S01]  /*b570*/  LDS R11, [R39] ;  /* 0x00000000270b7984 */ /* 0x0002220000000800 */
[----:B------:R-:W-:Y:S01]  /*b580*/  VIADD R0, R0, 0x8 ;  /* 0x0000000800007836 */ /* 0x000fe20000000000 */
[----:B------:R-:W-:-:S04]  /*b590*/  IADD3 R41, PT, PT, R41, 0x300, RZ ;  /* 0x0000030029297810 */ /* 0x000fc80007ffe0ff */
[----:B------:R-:W-:Y:S01]  /*b5a0*/  ISETP.GE.AND P0, PT, R0, R22, PT ;  /* 0x000000160000720c */ /* 0x000fe20003f06270 */
[----:B-1----:R-:W-:Y:S02]  /*b5b0*/  VIADD R39, R39, 0x20 ;  /* 0x0000002027277836 */ /* 0x002fe40000000000 */
[C---:B0-----:R-:W-:Y:S01]  /*b5c0*/  FFMA.FTZ R8, R11.reuse, R48, R44 ;  /* 0x000000300b087223 */ /* 0x041fe2000001002c */
[C---:B------:R-:W-:Y:S01]  /*b5d0*/  FFMA.FTZ R9, R11.reuse, R49, R40 ;  /* 0x000000310b097223 */ /* 0x040fe20000010028 */
[C---:B------:R-:W-:Y:S01]  /*b5e0*/  FFMA.FTZ R10, R11.reuse, R50, R45 ;  /* 0x000000320b0a7223 */ /* 0x040fe2000001002d */
[----:B------:R-:W-:-:S07]  /*b5f0*/  FFMA.FTZ R11, R11, R51, R36 ;  /* 0x000000330b0b7223 */ /* 0x000fce0000010024 */
[----:B------:R-:W-:Y:S05]  /*b600*/  @!P0 BRA `(.L_x_1343) ;  /* 0xfffffffc00108947 */ /* 0x000fea000383ffff */
.L_x_1336:
[----:B-1-3--:R-:W-:Y:S05]  /*b610*/  BSYNC.RECONVERGENT B1 ;  /* 0x0000000000017941 */ /* 0x00afea0003800200 */
.L_x_1335:
[----:B------:R-:W-:Y:S01]  /*b620*/  ISETP.GE.AND P0, PT, R26, R23, PT ;  /* 0x000000171a00720c */ /* 0x000fe20003f06270 */
[----:B------:R-:W-:-:S12]  /*b630*/  BSSY.RECONVERGENT B1, `(.L_x_1344) ;  /* 0x00000cf000017945 */ /* 0x000fd80003800200 */
[----:B------:R-:W-:Y:S05]  /*b640*/  @P0 BRA `(.L_x_1345) ;  /* 0x0000000c00340947 */ /* 0x000fea0003800000 */
[----:B------:R-:W-:Y:S01]  /*b650*/  VIADD R44, R26, 0x4 ;  /* 0x000000041a2c7836 */ /* 0x000fe20000000000 */
[----:B------:R-:W0:Y:S01]  /*b660*/  LDC R37, c[0x0][0x3f4] ;  /* 0x0000fd00ff257b82 */ /* 0x000e220000000800 */
[----:B------:R-:W1:Y:S01]  /*b670*/  LDCU UR4, c[0x0][0x3f8] ;  /* 0x00007f00ff0477ac */ /* 0x000e620008000800 */
[----:B------:R-:W-:Y:S01]  /*b680*/  LOP3.LUT R0, RZ, R29, RZ, 0x33, !PT ;  /* 0x0000001dff007212 */ /* 0x000fe200078e33ff */
[----:B------:R-:W-:Y:S01]  /*b690*/  BSSY.RECONVERGENT B2, `(.L_x_1346) ;  /* 0x0000046000027945 */ /* 0x000fe20003800200 */
[----:B------:R-:W-:-:S04]  /*b6a0*/  VIMNMX R35, PT, PT, R23, R44, !PT ;  /* 0x0000002c17237248 */ /* 0x000fc80007fe0100 */
[----:B------:R-:W2:Y:S01]  /*b6b0*/  LDC.64 R32, c[0x0][0x458] ;  /* 0x00011600ff207b82 */ /* 0x000ea20000000a00 */
[----:B------:R-:W-:-:S04]  /*b6c0*/  IADD3 R0, PT, PT, -R12, R35, R0 ;  /* 0x000000230c007210 */ /* 0x000fc80007ffe100 */
[----:B------:R-:W-:Y:S01]  /*b6d0*/  LOP3.LUT P0, RZ, R0, 0x4, RZ, 0xc0, !PT ;  /* 0x0000000400ff7812 */ /* 0x000fe2000780c0ff */
[----:B-1----:R-:W-:-:S04]  /*b6e0*/  IMAD R22, R2, UR4, R17 ;  /* 0x0000000402167c24 */ /* 0x002fc8000f8e0211 */
[----:B------:R-:W-:Y:S01]  /*b6f0*/  IMAD R35, R22, 0x60, R3 ;  /* 0x0000006016237824 */ /* 0x000fe200078e0203 */
[----:B------:R-:W-:Y:S01]  /*b700*/  MOV R22, R26 ;  /* 0x0000001a00167202 */ /* 0x000fe20000000f00 */
[----:B0-----:R-:W-:Y:S02]  /*b710*/  IMAD R48, R37, UR4, RZ ;  /* 0x0000000425307c24 */ /* 0x001fe4000f8e02ff */
[----:B--2---:R-:W-:-:S04]  /*b720*/  IMAD.WIDE R32, R35, 0x4, R32 ;  /* 0x0000000423207825 */ /* 0x004fc800078e0220 */
[----:B------:R-:W-:Y:S05]  /*b730*/  @P0 BRA `(.L_x_1347) ;  /* 0x0000000000ec0947 */ /* 0x000fea0003800000 */
[----:B------:R-:W-:Y:S01]  /*b740*/  ISETP.GE.AND P0, PT, R26, R37, PT ;  /* 0x000000251a00720c */ /* 0x000fe20003f06270 */
[----:B------:R-:W-:-:S12]  /*b750*/  IMAD.MOV.U32 R22, RZ, RZ, R44 ;  /* 0x000000ffff167224 */ /* 0x000fd800078e002c */
[----:B------:R-:W-:Y:S05]  /*b760*/  @!P0 BRA `(.L_x_1347) ;  /* 0x0000000000e08947 */ /* 0x000fea0003800000 */
[----:B------:R-:W-:Y:S01]  /*b770*/  IABS R39, R37 ;  /* 0x0000002500277213 */ /* 0x000fe20000000000 */
[----:B------:R-:W-:Y:S01]  /*b780*/  IMAD.MOV.U32 R34, RZ, RZ, RZ ;  /* 0x000000ffff227224 */ /* 0x000fe200078e00ff */
[----:B------:R-:W-:Y:S01]  /*b790*/  ISETP.GE.AND P1, PT, R26, RZ, PT ;  /* 0x000000ff1a00720c */ /* 0x000fe20003f26270 */
[----:B------:R-:W0:Y:S01]  /*b7a0*/  LDCU.64 UR4, c[0x0][0x3c8] ;  /* 0x00007900ff0477ac */ /* 0x000e220008000a00 */
[----:B------:R-:W1:Y:S01]  /*b7b0*/  I2F.RP R36, R39 ;  /* 0x0000002700247306 */ /* 0x000e620000209400 */
[----:B------:R-:W-:Y:S01]  /*b7c0*/  ISETP.NE.AND P2, PT, R37, RZ, PT ;  /* 0x000000ff2500720c */ /* 0x000fe20003f45270 */
[----:B------:R-:W2:Y:S06]  /*b7d0*/  LDS R31, [R31] ;  /* 0x000000001f1f7984 */ /* 0x000eac0000000800 */
[----:B-1----:R-:W1:Y:S02]  /*b7e0*/  MUFU.RCP R36, R36 ;  /* 0x0000002400247308 */ /* 0x002e640000001000 */
[----:B-1----:R-:W-:-:S06]  /*b7f0*/  VIADD R38, R36, 0xffffffe ;  /* 0x0ffffffe24267836 */ /* 0x002fcc0000000000 */
[----:B------:R-:W1:Y:S02]  /*b800*/  F2I.FTZ.U32.TRUNC.NTZ R35, R38 ;  /* 0x0000002600237305 */ /* 0x000e64000021f000 */
[----:B-1----:R-:W-:-:S05]  /*b810*/  IADD3 R22, PT, PT, RZ, -R35, RZ ;  /* 0x80000023ff167210 */ /* 0x002fca0007ffe0ff */
[----:B----4-:R-:W-:Y:S01]  /*b820*/  IMAD R41, R22, R39, RZ ;  /* 0x0000002716297224 */ /* 0x010fe200078e02ff */
[----:B------:R-:W-:-:S03]  /*b830*/  IABS R22, R26 ;  /* 0x0000001a00167213 */ /* 0x000fc60000000000 */
[----:B------:R-:W-:-:S04]  /*b840*/  IMAD.HI.U32 R41, R35, R41, R34 ;  /* 0x0000002923297227 */ /* 0x000fc800078e0022 */
[----:B------:R-:W-:-:S04]  /*b850*/  IMAD.MOV.U32 R34, RZ, RZ, R22 ;  /* 0x000000ffff227224 */ /* 0x000fc800078e0016 */
[----:B------:R-:W-:-:S05]  /*b860*/  IMAD.HI.U32 R22, R41, R34, RZ ;  /* 0x0000002229167227 */ /* 0x000fca00078e00ff */
[----:B------:R-:W-:-:S05]  /*b870*/  IADD3 R35, PT, PT, -R22, RZ, RZ ;  /* 0x000000ff16237210 */ /* 0x000fca0007ffe1ff */
[----:B------:R-:W-:-:S05]  /*b880*/  IMAD R22, R39, R35, R34 ;  /* 0x0000002327167224 */ /* 0x000fca00078e0222 */
[----:B------:R-:W-:-:S13]  /*b890*/  ISETP.GT.U32.AND P0, PT, R39, R22, PT ;  /* 0x000000162700720c */ /* 0x000fda0003f04070 */
[----:B------:R-:W-:-:S05]  /*b8a0*/  @!P0 IMAD.IADD R22, R22, 0x1, -R39 ;  /* 0x0000000116168824 */ /* 0x000fca00078e0a27 */
[----:B------:R-:W-:-:S13]  /*b8b0*/  ISETP.GT.U32.AND P0, PT, R39, R22, PT ;  /* 0x000000162700720c */ /* 0x000fda0003f04070 */
[----:B------:R-:W-:-:S05]  /*b8c0*/  @!P0 IMAD.IADD R22, R22, 0x1, -R39 ;  /* 0x0000000116168824 */ /* 0x000fca00078e0a27 */
[----:B------:R-:W-:Y:S02]  /*b8d0*/  @!P1 IADD3 R22, PT, PT, -R22, RZ, RZ ;  /* 0x000000ff16169210 */ /* 0x000fe40007ffe1ff */
[----:B------:R-:W-:-:S04]  /*b8e0*/  @!P2 LOP3.LUT R22, RZ, R37, RZ, 0x33, !PT ;  /* 0x00000025ff16a212 */ /* 0x000fc800078e33ff */
[----:B------:R-:W-:-:S05]  /*b8f0*/  IADD3 R34, P0, PT, R25, R22, RZ ;  /* 0x0000001619227210 */ /* 0x000fca0007f1e0ff */
[----:B------:R-:W-:Y:S01]  /*b900*/  IMAD.X R35, RZ, RZ, R28, P0 ;  /* 0x000000ffff237224 */ /* 0x000fe200000e061c */
[----:B0-----:R-:W-:-:S04]  /*b910*/  LEA R36, P0, R34, UR4, 0x2 ;  /* 0x0000000422247c11 */ /* 0x001fc8000f8010ff */
[----:B------:R-:W-:-:S06]  /*b920*/  LEA.HI.X R37, R34, UR5, R35, 0x2, P0 ;  /* 0x0000000522257c11 */ /* 0x000fcc00080f1423 */
[----:B------:R-:W3:Y:S01]  /*b930*/  LDG.E R37, desc[UR36][R36.64] ;  /* 0x0000002424257981 */ /* 0x000ee2000c1e1900 */
[----:B------:R-:W-:Y:S01]  /*b940*/  ISETP.NE.AND P0, PT, R52, RZ, PT ;  /* 0x000000ff3400720c */ /* 0x000fe20003f05270 */
[----:B---3--:R-:W-:-:S04]  /*b950*/  IMAD R22, R48, R37, R22 ;  /* 0x0000002530167224 */ /* 0x008fc800078e0216 */
[----:B------:R-:W-:-:S04]  /*b960*/  IMAD R35, R22, 0x60, RZ ;  /* 0x0000006016237824 */ /* 0x000fc800078e02ff */
[----:B------:R-:W-:-:S05]  /*b970*/  IMAD.WIDE R34, R35, 0x4, R20 ;  /* 0x0000000423227825 */ /* 0x000fca00078e0214 */
[----:B------:R0:W5:Y:S01]  /*b980*/  LDG.E.128 R40, desc[UR36][R34.64] ;  /* 0x0000002422287981 */ /* 0x000162000c1e1d00 */
[----:B------:R-:W-:Y:S04]  /*b990*/  BSSY.RECONVERGENT B3, `(.L_x_1348) ;  /* 0x0000010000037945 */ /* 0x000fe80003800200 */
[----:B--2---:R-:W-:Y:S05]  /*b9a0*/  @P0 BRA `(.L_x_1349) ;  /* 0x0000000000380947 */ /* 0x004fea0003800000 */
[----:B------:R-:W-:Y:S01]  /*b9b0*/  ISETP.NE.AND P3, PT, R30, RZ, PT ;  /* 0x000000ff1e00720c */ /* 0x000fe20003f65270 */
[----:B------:R-:W1:-:S12]  /*b9c0*/  LDS.128 R52, [R19] ;  /* 0x0000000013347984 */ /* 0x000e580000000c00 */
[----:B------:R-:W2:Y:S01]  /*b9d0*/  @P3 LDG.E.128 R36, desc[UR36][R32.64] ;  /* 0x0000002420243981 */ /* 0x000ea2000c1e1d00 */
[----:B0-----:R-:W-:-:S04]  /*b9e0*/  IMAD R35, R26, 0x60, RZ ;  /* 0x000000601a237824 */ /* 0x001fc800078e02ff */
[----:B------:R-:W-:-:S04]  /*b9f0*/  IMAD.WIDE.U32 R34, R35, 0x4, R14 ;  /* 0x0000000423227825 */ /* 0x000fc800078e000e */
[----:B-1---5:R-:W-:Y:S01]  /*ba00*/  FADD.FTZ R40, R52, R40 ;  /* 0x0000002834287221 */ /* 0x022fe20000010000 */
        /* <DEDUP_REMOVED lines=8> */
.L_x_1349:
[----:B------:R-:W-:Y:S05]  /*ba90*/  BSYNC.RECONVERGENT B3 ;  /* 0x0000000000037941 */ /* 0x000fea0003800200 */
.L_x_1348:
[C---:B-----5:R-:W-:Y:S01]  /*baa0*/  FFMA.FTZ R8, R31.reuse, R40, R8 ;  /* 0x000000281f087223 */ /* 0x060fe20000010008 */
[C---:B------:R-:W-:Y:S01]  /*bab0*/  FFMA.FTZ R9, R31.reuse, R41, R9 ;  /* 0x000000291f097223 */ /* 0x040fe20000010009 */
[C---:B------:R-:W-:Y:S01]  /*bac0*/  FFMA.FTZ R10, R31.reuse, R42, R10 ;  /* 0x0000002a1f0a7223 */ /* 0x040fe2000001000a */
[----:B------:R-:W-:Y:S01]  /*bad0*/  FFMA.FTZ R11, R31, R43, R11 ;  /* 0x0000002b1f0b7223 */ /* 0x000fe2000001000b */
[----:B------:R-:W-:-:S07]  /*bae0*/  IMAD.MOV.U32 R22, RZ, RZ, R44 ;  /* 0x000000ffff167224 */ /* 0x000fce00078e002c */
.L_x_1347:
[----:B------:R-:W-:Y:S05]  /*baf0*/  BSYNC.RECONVERGENT B2 ;  /* 0x0000000000027941 */ /* 0x000fea0003800200 */
.L_x_1346:
[----:B------:R-:W-:-:S13]  /*bb00*/  ISETP.GE.U32.AND P0, PT, R0, 0x4, PT ;  /* 0x000000040000780c */ /* 0x000fda0003f06070 */
[----:B------:R-:W-:Y:S05]  /*bb10*/  @!P0 BRA `(.L_x_1345) ;  /* 0x0000000800008947 */ /* 0x000fea0003800000 */
[----:B------:R-:W-:Y:S01]  /*bb20*/  SHF.L.U32 R29, R29, 0x2, RZ ;  /* 0x000000021d1d7819 */ /* 0x000fe200000006ff */
[----:B------:R-:W-:-:S04]  /*bb30*/  VIADD R26, R22, 0x4 ;  /* 0x00000004161a7836 */ /* 0x000fc80000000000 */
[C---:B------:R-:W-:Y:S02]  /*bb40*/  IMAD R0, R22.reuse, 0x4, -R29 ;  /* 0x0000000416007824 */ /* 0x040fe400078e0a1d */
[----:B------:R-:W-:-:S03]  /*bb50*/  IMAD R29, R22, 0x60, RZ ;  /* 0x00000060161d7824 */ /* 0x000fc600078e02ff */
[----:B------:R-:W-:-:S07]  /*bb60*/  IADD3 R0, PT, PT, R0, 0x10, R57 ;  /* 0x0000001000007810 */ /* 0x000fce0007ffe039 */
.L_x_1356:
[----:B------:R-:W2:Y:S01]  /*bb70*/  LDC R49, c[0x0][0x3f4] ;  /* 0x0000fd00ff317b82 */ /* 0x000ea20000000800 */
[----:B------:R-:W-:Y:S01]  /*bb80*/  IADD3 R36, PT, PT, R26, -0x4, RZ ;  /* 0xfffffffc1a247810 */ /* 0x000fe20007ffe0ff */
[----:B------:R-:W-:Y:S03]  /*bb90*/  BSSY.RECONVERGENT B2, `(.L_x_1350) ;  /* 0x0000038000027945 */ /* 0x000fe60003800200 */
[----:B--2---:R-:W-:-:S13]  /*bba0*/  ISETP.GE.AND P0, PT, R36, R49, PT ;  /* 0x000000312400720c */ /* 0x004fda0003f06270 */
[----:B0-----:R-:W-:Y:S05]  /*bbb0*/  @!P0 BRA `(.L_x_1351) ;  /* 0x0000000000d48947 */ /* 0x001fea0003800000 */
[----:B------:R-:W-:Y:S01]  /*bbc0*/  IABS R37, R49 ;  /* 0x0000003100257213 */ /* 0x000fe20000000000 */
[----:B------:R-:W2:Y:S01]  /*bbd0*/  LDCU.64 UR4, c[0x0][0x3c8] ;  /* 0x00007900ff0477ac */ /* 0x000ea20008000a00 */
[----:B------:R-:W-:Y:S02]  /*bbe0*/  IABS R39, R36 ;  /* 0x0000002400277213 */ /* 0x000fe40000000000 */
[----:B------:R-:W3:Y:S01]  /*bbf0*/  I2F.RP R38, R37 ;  /* 0x0000002500267306 */ /* 0x000ee20000209400 */
[----:B------:R-:W-:Y:S02]  /*bc00*/  ISETP.GE.AND P1, PT, R36, RZ, PT ;  /* 0x000000ff2400720c */ /* 0x000fe40003f26270 */
[----:B------:R-:W-:-:S05]  /*bc10*/  ISETP.NE.AND P2, PT, R49, RZ, PT ;  /* 0x000000ff3100720c */ /* 0x000fca0003f45270 */
[----:B---3--:R-:W0:Y:S02]  /*bc20*/  MUFU.RCP R38, R38 ;  /* 0x0000002600267308 */ /* 0x008e240000001000 */
[----:B01----:R-:W-:-:S06]  /*bc30*/  VIADD R34, R38, 0xffffffe ;  /* 0x0ffffffe26227836 */ /* 0x003fcc0000000000 */
[----:B------:R0:W1:Y:S02]  /*bc40*/  F2I.FTZ.U32.TRUNC.NTZ R35, R34 ;  /* 0x0000002200237305 */ /* 0x000064000021f000 */
[----:B0-----:R-:W-:Y:S02]  /*bc50*/  HFMA2 R34, -RZ, RZ, 0, 0 ;  /* 0x00000000ff227431 */ /* 0x001fe400000001ff */
[----:B-1----:R-:W-:-:S04]  /*bc60*/  IMAD.MOV R22, RZ, RZ, -R35 ;  /* 0x000000ffff167224 */ /* 0x002fc800078e0a23 */
[----:B------:R-:W-:-:S04]  /*bc70*/  IMAD R31, R22, R37, RZ ;  /* 0x00000025161f7224 */ /* 0x000fc800078e02ff */
        /* <DEDUP_REMOVED lines=11> */
[----:B------:R-:W-:-:S04]  /*bd30*/  IADD3 R31, P0, PT, R25, R22, RZ ;  /* 0x00000016191f7210 */ /* 0x000fc80007f1e0ff */
[----:B------:R-:W-:Y:S02]  /*bd40*/  IADD3.X R34, PT, PT, RZ, R28, RZ, P0, !PT ;  /* 0x0000001cff227210 */ /* 0x000fe400007fe4ff */
[C---:B--2---:R-:W-:Y:S01]  /*bd50*/  LEA R36, P0, R31.reuse, UR4, 0x2 ;  /* 0x000000041f247c11 */ /* 0x044fe2000f8010ff */
[----:B------:R-:W0:Y:S03]  /*bd60*/  LDCU UR4, c[0x0][0x40c] ;  /* 0x00008180ff0477ac */ /* 0x000e260008000800 */
[----:B------:R-:W-:Y:S02]  /*bd70*/  LEA.HI.X R37, R31, UR5, R34, 0x2, P0 ;  /* 0x000000051f257c11 */ /* 0x000fe400080f1422 */
[----:B------:R1:W2:Y:S04]  /*bd80*/  LDS R31, [R0+-0x10] ;  /* 0xfffff000001f7984 */ /* 0x0002a80000000800 */
[----:B------:R-:W3:Y:S02]  /*bd90*/  LDG.E R37, desc[UR36][R36.64] ;  /* 0x0000002424257981 */ /* 0x000ee4000c1e1900 */
[----:B---3--:R-:W-:-:S04]  /*bda0*/  IMAD R22, R48, R37, R22 ;  /* 0x0000002530167224 */ /* 0x008fc800078e0216 */
[----:B------:R-:W-:-:S04]  /*bdb0*/  IMAD R35, R22, 0x60, RZ ;  /* 0x0000006016237824 */ /* 0x000fc800078e02ff */
[----:B------:R-:W-:-:S05]  /*bdc0*/  IMAD.WIDE R34, R35, 0x4, R20 ;  /* 0x0000000423227825 */ /* 0x000fca00078e0214 */
[----:B----4-:R1:W5:Y:S01]  /*bdd0*/  LDG.E.128 R40, desc[UR36][R34.64] ;  /* 0x0000002422287981 */ /* 0x010362000c1e1d00 */
[----:B0-----:R-:W-:-:S09]  /*bde0*/  UISETP.NE.AND UP0, UPT, UR4, URZ, UPT ;  /* 0x000000ff0400728c */ /* 0x001fd2000bf05270 */
[----:B-12---:R-:W-:Y:S05]  /*bdf0*/  BRA.U UP0, `(.L_x_1352) ;  /* 0x0000000100347547 */ /* 0x006fea000b800000 */
[----:B------:R-:W-:Y:S01]  /*be00*/  ISETP.NE.AND P3, PT, R30, RZ, PT ;  /* 0x000000ff1e00720c */ /* 0x000fe20003f65270 */
[----:B------:R-:W0:-:S12]  /*be10*/  LDS.128 R36, [R19] ;  /* 0x0000000013247984 */ /* 0x000e180000000c00 */
[----:B------:R-:W2:Y:S01]  /*be20*/  @P3 LDG.E.128 R44, desc[UR36][R32.64] ;  /* 0x00000024202c3981 */ /* 0x000ea2000c1e1d00 */
[----:B------:R-:W-:-:S04]  /*be30*/  IMAD.WIDE.U32 R34, R29, 0x4, R14 ;  /* 0x000000041d227825 */ /* 0x000fc800078e000e */
        /* <DEDUP_REMOVED lines=9> */
.L_x_1352:
[C---:B-----5:R-:W-:Y:S01]  /*bed0*/  FFMA.FTZ R8, R31.reuse, R40, R8 ;  /* 0x000000281f087223 */ /* 0x060fe20000010008 */
[C---:B------:R-:W-:Y:S01]  /*bee0*/  FFMA.FTZ R9, R31.reuse, R41, R9 ;  /* 0x000000291f097223 */ /* 0x040fe20000010009 */
[C---:B------:R-:W-:Y:S01]  /*bef0*/  FFMA.FTZ R10, R31.reuse, R42, R10 ;  /* 0x0000002a1f0a7223 */ /* 0x040fe2000001000a */
[----:B------:R-:W-:-:S07]  /*bf00*/  FFMA.FTZ R11, R31, R43, R11 ;  /* 0x0000002b1f0b7223 */ /* 0x000fce000001000b */
.L_x_1351:
[----:B------:R-:W-:Y:S05]  /*bf10*/  BSYNC.RECONVERGENT B2 ;  /* 0x0000000000027941 */ /* 0x000fea0003800200 */
.L_x_1350:
[----:B------:R-:W-:Y:S01]  /*bf20*/  ISETP.GE.AND P0, PT, R26, R49, PT ;  /* 0x000000311a00720c */ /* 0x000fe20003f06270 */
[----:B------:R-:W-:-:S12]  /*bf30*/  BSSY.RECONVERGENT B2, `(.L_x_1353) ;  /* 0x0000038000027945 */ /* 0x000fd80003800200 */
[----:B------:R-:W-:Y:S05]  /*bf40*/  @!P0 BRA `(.L_x_1354) ;  /* 0x0000000000d88947 */ /* 0x000fea0003800000 */
        /* <DEDUP_REMOVED lines=9> */
[----:B0-----:R-:W-:Y:S01]  /*bfe0*/  MOV R34, RZ ;  /* 0x000000ff00227202 */ /* 0x001fe20000000f00 */
        /* <DEDUP_REMOVED lines=18> */
[----:B------:R1:W2:Y:S04]  /*c110*/  LDS R31, [R0] ;  /* 0x00000000001f7984 */ /* 0x0002a80000000800 */
        /* <DEDUP_REMOVED lines=10> */
[----:B------:R-:W-:-:S04]  /*c1c0*/  VIADD R35, R29, 0x180 ;  /* 0x000001801d237836 */ /* 0x000fc80000000000 */
        /* <DEDUP_REMOVED lines=10> */
.L_x_1355:
[C---:B-----5:R-:W-:Y:S01]  /*c270*/  FFMA.FTZ R8, R31.reuse, R40, R8 ;  /* 0x000000281f087223 */ /* 0x060fe20000010008 */
[C---:B------:R-:W-:Y:S01]  /*c280*/  FFMA.FTZ R9, R31.reuse, R41, R9 ;  /* 0x000000291f097223 */ /* 0x040fe20000010009 */
[C---:B------:R-:W-:Y:S01]  /*c290*/  FFMA.FTZ R10, R31.reuse, R42, R10 ;  /* 0x0000002a1f0a7223 */ /* 0x040fe2000001000a */
[----:B------:R-:W-:-:S07]  /*c2a0*/  FFMA.FTZ R11, R31, R43, R11 ;  /* 0x0000002b1f0b7223 */ /* 0x000fce000001000b */
.L_x_1354:
[----:B------:R-:W-:Y:S05]  /*c2b0*/  BSYNC.RECONVERGENT B2 ;  /* 0x0000000000027941 */ /* 0x000fea0003800200 */
.L_x_1353:
[C---:B------:R-:W-:Y:S01]  /*c2c0*/  VIADD R22, R26.reuse, 0x4 ;  /* 0x000000041a167836 */ /* 0x040fe20000000000 */
[----:B------:R-:W-:Y:S01]  /*c2d0*/  IADD3 R26, PT, PT, R26, 0x8, RZ ;  /* 0x000000081a1a7810 */ /* 0x000fe20007ffe0ff */
[----:B------:R-:W-:Y:S02]  /*c2e0*/  VIADD R29, R29, 0x300 ;  /* 0x000003001d1d7836 */ /* 0x000fe40000000000 */
[----:B------:R-:W-:Y:S01]  /*c2f0*/  VIADD R0, R0, 0x20 ;  /* 0x0000002000007836 */ /* 0x000fe20000000000 */
[----:B------:R-:W-:-:S13]  /*c300*/  ISETP.GE.AND P0, PT, R22, R23, PT ;  /* 0x000000171600720c */ /* 0x000fda0003f06270 */
[----:B------:R-:W-:Y:S05]  /*c310*/  @!P0 BRA `(.L_x_1356) ;  /* 0xfffffff800148947 */ /* 0x000fea000383ffff */
.L_x_1345:
[----:B------:R-:W-:Y:S05]  /*c320*/  BSYNC.RECONVERGENT B1 ;  /* 0x0000000000017941 */ /* 0x000fea0003800200 */
.L_x_1344:
[----:B------:R-:W-:-:S13]  /*c330*/  ISETP.NE.AND P0, PT, R12, R13, PT ;  /* 0x0000000d0c00720c */ /* 0x000fda0003f05270 */
[----:B------:R-:W-:Y:S05]  /*c340*/  @P0 BRA `(.L_x_1334) ;  /* 0x0000000000800947 */ /* 0x000fea0003800000 */
[----:B------:R-:W-:Y:S01]  /*c350*/  HFMA2 R21, -RZ, RZ, 0, 5.7220458984375e-06 ;  /* 0x00000060ff157431 */ /* 0x000fe200000001ff */
[----:B------:R2:W3:Y:S01]  /*c360*/  LDS R13, [R232+-0x4] ;  /* 0xfffffc00e80d7984 */ /* 0x0004e20000000800 */
[----:B------:R-:W0:Y:S03]  /*c370*/  LDCU UR4, c[0x0][0x40c] ;  /* 0x00008180ff0477ac */ /* 0x000e260008000800 */
[----:B------:R-:W-:-:S04]  /*c380*/  IMAD R21, R16, R21, -0x60 ;  /* 0xffffffa010157424 */ /* 0x000fc800078e0215 */
[----:B------:R-:W-:-:S05]  /*c390*/  IMAD.WIDE R20, R21, 0x4, R14 ;  /* 0x0000000415147825 */ /* 0x000fca00078e020e */
[----:B------:R2:W5:Y:S01]  /*c3a0*/  LDG.E.128 R28, desc[UR36][R20.64] ;  /* 0x00000024141c7981 */ /* 0x000562000c1e1d00 */
[----:B0-----:R-:W-:-:S09]  /*c3b0*/  UISETP.NE.AND UP0, UPT, UR4, URZ, UPT ;  /* 0x000000ff0400728c */ /* 0x001fd2000bf05270 */
[----:B--2---:R-:W-:Y:S05]  /*c3c0*/  BRA.U UP0, `(.L_x_1357) ;  /* 0x0000000100507547 */ /* 0x004fea000b800000 */
        /* <DEDUP_REMOVED lines=9> */
[----:B-----5:R-:W-:Y:S01]  /*c460*/  FADD.FTZ R28, R28, R4 ;  /* 0x000000041c1c7221 */ /* 0x020fe20000010000 */
[----:B------:R-:W-:Y:S02]  /*c470*/  IMAD R27, R27, 0x60, RZ ;  /* 0x000000601b1b7824 */ /* 0x000fe400078e02ff */
[----:B------:R-:W-:Y:S01]  /*c480*/  FADD.FTZ R29, R29, R5 ;  /* 0x000000051d1d7221 */ /* 0x000fe20000010000 */
[----:B------:R-:W-:Y:S01]  /*c490*/  FADD.FTZ R30, R30, R6 ;  /* 0x000000061e1e7221 */ /* 0x000fe20000010000 */
[----:B------:R-:W-:Y:S01]  /*c4a0*/  FADD.FTZ R31, R31, R7 ;  /* 0x000000071f1f7221 */ /* 0x000fe20000010000 */
[----:B------:R-:W-:-:S04]  /*c4b0*/  IMAD.WIDE R14, R27, 0x4, R14 ;  /* 0x000000041b0e7825 */ /* 0x000fc800078e020e */
[----:B--2---:R-:W-:Y:S01]  /*c4c0*/  @P0 FMUL.FTZ R28, R28, R20 ;  /* 0x000000141c1c0220 */ /* 0x004fe20000410000 */
[----:B------:R-:W-:Y:S01]  /*c4d0*/  @P0 FMUL.FTZ R29, R29, R21 ;  /* 0x000000151d1d0220 */ /* 0x000fe20000410000 */
[----:B------:R-:W-:Y:S01]  /*c4e0*/  @P0 FMUL.FTZ R30, R30, R22 ;  /* 0x000000161e1e0220 */ /* 0x000fe20000410000 */
[----:B------:R-:W-:-:S05]  /*c4f0*/  @P0 FMUL.FTZ R31, R31, R23 ;  /* 0x000000171f1f0220 */ /* 0x000fca0000410000 */
[----:B------:R0:W-:Y:S02]  /*c500*/  STG.E.128 desc[UR36][R14.64], R28 ;  /* 0x0000001c0e007986 */ /* 0x0001e4000c101d24 */
.L_x_1357:
[C---:B---3-5:R-:W-:Y:S01]  /*c510*/  FFMA.FTZ R8, R13.reuse, R28, R8 ;  /* 0x0000001c0d087223 */ /* 0x068fe20000010008 */
[C---:B------:R-:W-:Y:S01]  /*c520*/  FFMA.FTZ R9, R13.reuse, R29, R9 ;  /* 0x0000001d0d097223 */ /* 0x040fe20000010009 */
[C---:B------:R-:W-:Y:S01]  /*c530*/  FFMA.FTZ R10, R13.reuse, R30, R10 ;  /* 0x0000001e0d0a7223 */ /* 0x040fe2000001000a */
[----:B------:R-:W-:-:S07]  /*c540*/  FFMA.FTZ R11, R13, R31, R11 ;  /* 0x0000001f0d0b7223 */ /* 0x000fce000001000b */
.L_x_1334:
[----:B-1-3--:R-:W-:Y:S05]  /*c550*/  BSYNC.RECONVERGENT B0 ;  /* 0x0000000000007941 */ /* 0x00afea0003800200 */
.L_x_1333:
[----:B------:R-:W-:Y:S01]  /*c560*/  BAR.SYNC.DEFER_BLOCKING 0x0 ;  /* 0x0000000000007b1d */ /* 0x000fe20000010000 */
[----:B------:R-:W-:-:S13]  /*c570*/  ISETP.GT.U32.AND P0, PT, R3, 0x5f, PT ;  /* 0x0000005f0300780c */ /* 0x000fda0003f04070 */
[----:B------:R-:W-:Y:S05]  /*c580*/  @P0 EXIT ;  /* 0x000000000000094d */ /* 0x000fea0003800000 */
[----:B------:R-:W1:Y:S01]  /*c590*/  S2UR UR5, SR_CgaCtaId ;  /* 0x00000000000579c3 */ /* 0x000e620000008800 */
[----:B------:R-:W-:Y:S01]  /*c5a0*/  UMOV UR4, 0x400 ;  /* 0x0000040000047882 */ /* 0x000fe20000000000 */
[----:B------:R-:W-:Y:S01]  /*c5b0*/  LOP3.LUT R0, R18, 0x3c0, RZ, 0xc0, !PT ;  /* 0x000003c012007812 */ /* 0x000fe200078ec0ff */
[----:B------:R-:W-:Y:S01]  /*c5c0*/  UIADD3 UR4, UPT, UPT, UR4, 0x420, URZ ;  /* 0x0000042004047890 */ /* 0x000fe2000fffe0ff */
[----:B------:R-:W-:Y:S01]  /*c5d0*/  IMAD R12, R12, 0x60, R3 ;  /* 0x000000600c0c7824 */ /* 0x000fe200078e0203 */
[----:B------:R-:W-:Y:S02]  /*c5e0*/  ISETP.GT.U32.AND P1, PT, R18, 0x3f, PT ;  /* 0x0000003f1200780c */ /* 0x000fe40003f24070 */
[----:B------:R-:W-:Y:S02]  /*c5f0*/  ISETP.NE.AND P0, PT, R0, 0x40, PT ;  /* 0x000000400000780c */ /* 0x000fe40003f05270 */
[C---:B------:R-:W-:Y:S02]  /*c600*/  LOP3.LUT R0, R18.reuse, 0x3e0, RZ, 0xc0, !PT ;  /* 0x000003e012007812 */ /* 0x040fe400078ec0ff */
[----:B------:R-:W-:Y:S01]  /*c610*/  ISETP.GT.U32.AND P2, PT, R18, 0x1f, PT ;  /* 0x0000001f1200780c */ /* 0x000fe20003f44070 */
[----:B-1----:R-:W-:-:S06]  /*c620*/  ULEA UR4, UR5, UR4, 0x18 ;  /* 0x0000000405047291 */ /* 0x002fcc000f8ec0ff */
[----:B------:R-:W-:-:S05]  /*c630*/  LEA R12, R12, UR4, 0x2 ;  /* 0x000000040c0c7c11 */ /* 0x000fca000f8e10ff */
[----:B------:R-:W-:Y:S01]  /*c640*/  @!P0 STS.128 [R12+-0x300], R8 ;  /* 0xfffd00080c008388 */ /* 0x000fe20000000c00 */
[----:B------:R-:W-:Y:S01]  /*c650*/  BAR.SYNC.DEFER_BLOCKING 0x0 ;  /* 0x0000000000007b1d */ /* 0x000fe20000010000 */
[----:B------:R-:W-:-:S05]  /*c660*/  ISETP.NE.AND P0, PT, R0, 0x20, PT ;  /* 0x000000200000780c */ /* 0x000fca0003f05270 */
[----:B0-----:R-:W0:Y:S02]  /*c670*/  @!P1 LDS.128 R4, [R12] ;  /* 0x000000000c049984 */ /* 0x001e240000000c00 */
[----:B0-----:R-:W-:Y:S01]  /*c680*/  @!P1 FADD.FTZ R8, R8, R4 ;  /* 0x0000000408089221 */ /* 0x001fe20000010000 */
[----:B------:R-:W-:Y:S01]  /*c690*/  @!P1 FADD.FTZ R9, R9, R5 ;  /* 0x0000000509099221 */ /* 0x000fe20000010000 */
[----:B------:R-:W-:Y:S01]  /*c6a0*/  @!P1 FADD.FTZ R10, R10, R6 ;  /* 0x000000060a0a9221 */ /* 0x000fe20000010000 */
[----:B------:R-:W-:Y:S01]  /*c6b0*/  @!P1 FADD.FTZ R11, R11, R7 ;  /* 0x000000070b0b9221 */ /* 0x000fe20000010000 */
[----:B------:R-:W-:Y:S06]  /*c6c0*/  BAR.SYNC.DEFER_BLOCKING 0x0 ;  /* 0x0000000000007b1d */ /* 0x000fec0000010000 */
[----:B------:R0:W-:Y:S02]  /*c6d0*/  @!P0 STS.128 [R12+-0x180], R8 ;  /* 0xfffe80080c008388 */ /* 0x0001e40000000c00 */
[----:B------:R-:W-:Y:S06]  /*c6e0*/  BAR.SYNC.DEFER_BLOCKING 0x0 ;  /* 0x0000000000007b1d */ /* 0x000fec0000010000 */
[----:B------:R0:W1:Y:S02]  /*c6f0*/  @!P2 LDS.128 R4, [R12] ;  /* 0x000000000c04a984 */ /* 0x0000640000000c00 */
[----:B------:R-:W-:Y:S06]  /*c700*/  BAR.SYNC.DEFER_BLOCKING 0x0 ;  /* 0x0000000000007b1d */ /* 0x000fec0000010000 */
[----:B------:R-:W-:Y:S05]  /*c710*/  @P2 EXIT ;  /* 0x000000000000294d */ /* 0x000fea0003800000 */
[----:B------:R-:W3:Y:S01]  /*c720*/  LDCU UR4, c[0x0][0x478] ;  /* 0x00008f00ff0477ac */ /* 0x000ee20008000800 */
[----:B01----:R-:W-:Y:S01]  /*c730*/  @!P2 FADD.FTZ R8, R8, R4 ;  /* 0x000000040808a221 */ /* 0x003fe20000010000 */
[----:B------:R-:W-:Y:S01]  /*c740*/  @!P2 FADD.FTZ R9, R9, R5 ;  /* 0x000000050909a221 */ /* 0x000fe20000010000 */
[----:B------:R-:W-:Y:S01]  /*c750*/  @!P2 FADD.FTZ R10, R10, R6 ;  /* 0x000000060a0aa221 */ /* 0x000fe20000010000 */
[----:B------:R-:W-:Y:S01]  /*c760*/  @!P2 FADD.FTZ R11, R11, R7 ;  /* 0x000000070b0ba221 */ /* 0x000fe20000010000 */
[----:B---3--:R-:W-:-:S09]  /*c770*/  UISETP.NE.AND UP0, UPT, UR4, 0x2, UPT ;  /* 0x000000020400788c */ /* 0x008fd2000bf05270 */
[----:B------:R-:W-:Y:S05]  /*c780*/  BRA.U UP0, `(.L_x_1358) ;  /* 0x00000001007c7547 */ /* 0x000fea000b800000 */
[----:B------:R-:W0:Y:S01]  /*c790*/  LDC.64 R4, c[0x0][0x470] ;  /* 0x00011c00ff047b82 */ /* 0x000e220000000a00 */
[----:B------:R-:W1:Y:S01]  /*c7a0*/  LDCU.64 UR4, c[0x0][0x380] ;  /* 0x00007000ff0477ac */ /* 0x000e620008000a00 */
[----:B0-----:R-:W3:Y:S01]  /*c7b0*/  LDG.E R4, desc[UR36][R4.64] ;  /* 0x0000002404047981 */ /* 0x001ee2000c1e1900 */
[----:B------:R-:W-:Y:S02]  /*c7c0*/  IMAD.IADD R3, R24, 0x1, R3 ;  /* 0x0000000118037824 */ /* 0x000fe400078e0203 */
[C---:B---3--:R-:W-:Y:S01]  /*c7d0*/  FMUL.FTZ R10, R4.reuse, R10 ;  /* 0x0000000a040a7220 */ /* 0x048fe20000410000 */
[C---:B------:R-:W-:Y:S01]  /*c7e0*/  FMUL.FTZ R11, R4.reuse, R11 ;  /* 0x0000000b040b7220 */ /* 0x040fe20000410000 */
[C---:B------:R-:W-:Y:S01]  /*c7f0*/  FMUL.FTZ R9, R4.reuse, R9 ;  /* 0x0000000904097220 */ /* 0x040fe20000410000 */
[----:B------:R-:W-:-:S03]  /*c800*/  FMUL.FTZ R8, R4, R8 ;  /* 0x0000000804087220 */ /* 0x000fc60000410000 */
[----:B------:R-:W0:Y:S08]  /*c810*/  F2I.S8.NTZ R10, R10 ;  /* 0x0000000a000a7305 */ /* 0x000e300000202100 */
[----:B------:R-:W3:Y:S01]  /*c820*/  F2I.S8.NTZ R11, R11 ;  /* 0x0000000b000b7305 */ /* 0x000ee20000202100 */
[----:B0-----:R-:W-:-:S07]  /*c830*/  PRMT R0, R10, 0x8880, RZ ;  /* 0x000088800a007816 */ /* 0x001fce00000000ff */
[----:B------:R-:W0:Y:S01]  /*c840*/  F2I.S8.NTZ R9, R9 ;  /* 0x0000000900097305 */ /* 0x000e220000202100 */
[----:B------:R-:W-:Y:S02]  /*c850*/  PRMT R0, R0, 0x7710, RZ ;  /* 0x0000771000007816 */ /* 0x000fe400000000ff */
[----:B---3--:R-:W-:-:S05]  /*c860*/  PRMT R4, R11, 0x8880, RZ ;  /* 0x000088800b047816 */ /* 0x008fca00000000ff */
[----:B------:R-:W3:Y:S01]  /*c870*/  F2I.S8.NTZ R8, R8 ;  /* 0x0000000800087305 */ /* 0x000ee20000202100 */
[----:B------:R-:W-:Y:S01]  /*c880*/  IMAD.U32 R2, R0, 0x10000, RZ ;  /* 0x0001000000027824 */ /* 0x000fe200078e00ff */
[----:B------:R-:W-:-:S04]  /*c890*/  PRMT R0, R4, 0x7710, RZ ;  /* 0x0000771004007816 */ /* 0x000fc800000000ff */
[----:B------:R-:W-:Y:S02]  /*c8a0*/  LOP3.LUT R5, R2, 0xff0000, RZ, 0xc0, !PT ;  /* 0x00ff000002057812 */ /* 0x000fe400078ec0ff */
[----:B0-----:R-:W-:Y:S02]  /*c8b0*/  PRMT R9, R9, 0x8880, RZ ;  /* 0x0000888009097816 */ /* 0x001fe400000000ff */
[----:B------:R-:W-:Y:S02]  /*c8c0*/  LEA R5, R0, R5, 0x18 ;  /* 0x0000000500057211 */ /* 0x000fe400078ec0ff */
[----:B------:R-:W-:Y:S02]  /*c8d0*/  PRMT R2, R9, 0x7710, RZ ;  /* 0x0000771009027816 */ /* 0x000fe400000000ff */
[----:B---3--:R-:W-:-:S04]  /*c8e0*/  PRMT R4, R8, 0x8880, RZ ;  /* 0x0000888008047816 */ /* 0x008fc800000000ff */
[----:B------:R-:W-:Y:S02]  /*c8f0*/  PRMT R0, R4, 0x7710, RZ ;  /* 0x0000771004007816 */ /* 0x000fe400000000ff */
[----:B------:R-:W-:Y:S02]  /*c900*/  LOP3.LUT R4, R2, 0xff, RZ, 0xc0, !PT ;  /* 0x000000ff02047812 */ /* 0x000fe400078ec0ff */
[----:B------:R-:W-:Y:S02]  /*c910*/  LOP3.LUT R7, R0, 0xff, RZ, 0xc0, !PT ;  /* 0x000000ff00077812 */ /* 0x000fe400078ec0ff */
[----:B-1----:R-:W-:Y:S01]  /*c920*/  IADD3 R2, P0, PT, R3, UR4, RZ ;  /* 0x0000000403027c10 */ /* 0x002fe2000ff1e0ff */
[----:B------:R-:W-:-:S03]  /*c930*/  IMAD R4, R4, 0x100, R5 ;  /* 0x0000010004047824 */ /* 0x000fc600078e0205 */
[----:B------:R-:W-:Y:S01]  /*c940*/  LEA.HI.X.SX32 R3, R3, UR5, 0x1, P0 ;  /* 0x0000000503037c11 */ /* 0x000fe200080f0eff */
[----:B------:R-:W-:-:S05]  /*c950*/  IMAD.IADD R7, R4, 0x1, R7 ;  /* 0x0000000104077824 */ /* 0x000fca00078e0207 */
[----:B------:R-:W-:Y:S01]  /*c960*/  STG.E desc[UR36][R2.64], R7 ;  /* 0x0000000702007986 */ /* 0x000fe2000c101924 */
[----:B------:R-:W-:Y:S05]  /*c970*/  EXIT ;  /* 0x000000000000794d */ /* 0x000fea0003800000 */
.L_x_1358:
[----:B------:R-:W0:Y:S01]  /*c980*/  LDC.64 R4, c[0x0][0x380] ;  /* 0x0000e000ff047b82 */ /* 0x000e220000000a00 */
[----:B------:R-:W-:-:S05]  /*c990*/  IADD3 R3, PT, PT, R24, R3, RZ ;  /* 0x0000000318037210 */ /* 0x000fca0007ffe0ff */
[----:B0-----:R-:W-:-:S05]  /*c9a0*/  IMAD.WIDE R2, R3, 0x4, R4 ;  /* 0x0000000403027825 */ /* 0x001fca00078e0204 */
[----:B------:R-:W-:Y:S01]  /*c9b0*/  STG.E.128 desc[UR36][R2.64], R8 ;  /* 0x0000000802007986 */ /* 0x000fe2000c101d24 */
[----:B------:R-:W-:Y:S05]  /*c9c0*/  EXIT ;  /* 0x000000000000794d */ /* 0x000fea0003800000 */
.L_x_1220:
[----:B------:R-:W-:Y:S01]  /*c9d0*/  IMAD.MOV.U32 R12, RZ, RZ, 0x10 ;  /* 0x00000010ff0c7424 */ /* 0x000fe200078e00ff */
[----:B------:R-:W-:Y:S01]  /*c9e0*/  MOV R15, 0xffffffff ;  /* 0xffffffff000f7802 */ /* 0x000fe20000000f00 */
[----:B------:R-:W-:-:S07]  /*c9f0*/  IMAD.MOV.U32 R11, RZ, RZ, 0x1f ;  /* 0x0000001fff0b7424 */ /* 0x000fce00078e00ff */
[----:B-1---5:R-:W-:Y:S05]  /*ca00*/  WARPSYNC.COLLECTIVE R15, `(.L_x_1359) ;  /* 0x000000000f087348 */ /* 0x022fea0003c00000 */
[----:B------:R0:W2:Y:S02]  /*ca10*/  SHFL.BFLY P6, R14, R13, R12, R11 ;  /* 0x0c00000c0d0e7389 */ /* 0x0000a400000c000b */
[----:B012--5:R-:W-:Y:S05]  /*ca20*/  ENDCOLLECTIVE ;  /* 0x000000000000791b */ /* 0x027fea0003800000 */
.L_x_1359:
[----:B------:R-:W-:Y:S02]  /*ca30*/  IMAD.MOV.U32 R12, RZ, RZ, 0x8 ;  /* 0x00000008ff0c7424 */ /* 0x000fe400078e00ff */
[----:B------:R-:W-:-:S04]  /*ca40*/  FADD.FTZ R0, R13, R14 ;  /* 0x0000000e0d007221 */ /* 0x000fc80000010000 */
[----:B------:R-:W-:-:S07]  /*ca50*/  IMAD.MOV.U32 R13, RZ, RZ, R0 ;  /* 0x000000ffff0d7224 */ /* 0x000fce00078e0000 */
[----:B------:R-:W-:Y:S05]  /*ca60*/  WARPSYNC.COLLECTIVE R15, `(.L_x_1360) ;  /* 0x000000000f087348 */ /* 0x000fea0003c00000 */
[----:B------:R0:W1:Y:S02]  /*ca70*/  SHFL.BFLY P6, R14, R13, R12, R11 ;  /* 0x0c00000c0d0e7389 */ /* 0x00006400000c000b */
[----:B01----:R-:W-:Y:S05]  /*ca80*/  ENDCOLLECTIVE ;  /* 0x000000000000791b */ /* 0x003fea0003800000 */
.L_x_1360:
[----:B------:R-:W-:Y:S02]  /*ca90*/  IMAD.MOV.U32 R12, RZ, RZ, 0x4 ;  /* 0x00000004ff0c7424 */ /* 0x000fe400078e00ff */
[----:B------:R-:W-:-:S05]  /*caa0*/  FADD.FTZ R3, R0, R14 ;  /* 0x0000000e00037221 */ /* 0x000fca0000010000 */
[----:B------:R-:W-:-:S07]  /*cab0*/  MOV R13, R3 ;  /* 0x00000003000d7202 */ /* 0x000fce0000000f00 */
[----:B------:R-:W-:Y:S05]  /*cac0*/  WARPSYNC.COLLECTIVE R15, `(.L_x_1361) ;  /* 0x000000000f087348 */ /* 0x000fea0003c00000 */
[----:B------:R0:W1:Y:S02]  /*cad0*/  SHFL.BFLY P6, R14, R13, R12, R11 ;  /* 0x0c00000c0d0e7389 */ /* 0x00006400000c000b */
[----:B01----:R-:W-:Y:S05]  /*cae0*/  ENDCOLLECTIVE ;  /* 0x000000000000791b */ /* 0x003fea0003800000 */
.L_x_1361:
[----:B------:R-:W-:Y:S02]  /*caf0*/  HFMA2 R12, -RZ, RZ, 0, 1.1920928955078125e-07 ;  /* 0x00000002ff0c7431 */ /* 0x000fe400000001ff */
[----:B------:R-:W-:-:S04]  /*cb00*/  FADD.FTZ R4, R3, R14 ;  /* 0x0000000e03047221 */ /* 0x000fc80000010000 */
[----:B------:R-:W-:-:S07]  /*cb10*/  IMAD.MOV.U32 R13, RZ, RZ, R4 ;  /* 0x000000ffff0d7224 */ /* 0x000fce00078e0004 */
[----:B------:R-:W-:Y:S05]  /*cb20*/  WARPSYNC.COLLECTIVE R15, `(.L_x_1362) ;  /* 0x000000000f087348 */ /* 0x000fea0003c00000 */
[----:B------:R0:W1:Y:S02]  /*cb30*/  SHFL.BFLY P6, R14, R13, R12, R11 ;  /* 0x0c00000c0d0e7389 */ /* 0x00006400000c000b */
[----:B01----:R-:W-:Y:S05]  /*cb40*/  ENDCOLLECTIVE ;  /* 0x000000000000791b */ /* 0x003fea0003800000 */
.L_x_1362:
[----:B------:R-:W-:Y:S02]  /*cb50*/  IMAD.MOV.U32 R12, RZ, RZ, 0x1 ;  /* 0x00000001ff0c7424 */ /* 0x000fe400078e00ff */
[----:B------:R-:W-:-:S04]  /*cb60*/  FADD.FTZ R5, R4, R14 ;  /* 0x0000000e04057221 */ /* 0x000fc80000010000 */
[----:B------:R-:W-:-:S07]  /*cb70*/  IMAD.MOV.U32 R13, RZ, RZ, R5 ;  /* 0x000000ffff0d7224 */ /* 0x000fce00078e0005 */
[----:B------:R-:W-:Y:S05]  /*cb80*/  WARPSYNC.COLLECTIVE R15, `(.L_x_1363) ;  /* 0x000000000f087348 */ /* 0x000fea0003c00000 */
[----:B------:R0:W1:Y:S02]  /*cb90*/  SHFL.BFLY P6, R14, R13, R12, R11 ;  /* 0x0c00000c0d0e7389 */ /* 0x00006400000c000b */
[----:B01----:R-:W-:Y:S05]  /*cba0*/  ENDCOLLECTIVE ;  /* 0x000000000000791b */ /* 0x003fea0003800000 */
.L_x_1363:
[----:B------:R-:W-:Y:S05]  /*cbb0*/  BRA `(.L_x_1364) ;  /* 0xffffff5000b47947 */ /* 0x000fea000383ffff */
.L_x_1290:
[----:B------:R-:W-:Y:S01]  /*cbc0*/  BSSY B0, `(.L_x_1365) ;  /* 0x0000007000007945 */ /* 0x000fe20003800000 */
[----:B------:R-:W-:Y:S01]  /*cbd0*/  MOV R12, 0x1 ;  /* 0x00000001000c7802 */ /* 0x000fe20000000f00 */
[----:B------:R-:W-:Y:S02]  /*cbe0*/  IMAD.MOV.U32 R11, RZ, RZ, 0x1f ;  /* 0x0000001fff0b7424 */ /* 0x000fe400078e00ff */
[----:B------:R-:W-:-:S07]  /*cbf0*/  IMAD.MOV.U32 R15, RZ, RZ, -0x1 ;  /* 0xffffffffff0f7424 */ /* 0x000fce00078e00ff */
[----:B-12-4-:R-:W-:Y:S05]  /*cc00*/  WARPSYNC.COLLECTIVE R15, `(.L_x_1366) ;  /* 0x000000000f087348 */ /* 0x016fea0003c00000 */
[----:B------:R0:W3:Y:S02]  /*cc10*/  SHFL.BFLY P6, R14, R13, R12, R11 ;  /* 0x0c00000c0d0e7389 */ /* 0x0000e400000c000b */
[----:B01234-:R-:W-:Y:S05]  /*cc20*/  ENDCOLLECTIVE ;  /* 0x000000000000791b */ /* 0x01ffea0003800000 */
.L_x_1366:
[----:B------:R-:W-:Y:S05]  /*cc30*/  BSYNC B0 ;  /* 0x0000000000007941 */ /* 0x000fea0003800000 */
.L_x_1365:
[----:B------:R-:W-:Y:S05]  /*cc40*/  BRA `(.L_x_1367) ;  /* 0xffffffac00cc7947 */ /* 0x000fea000383ffff */
.L_x_1294:
[----:B------:R-:W-:Y:S01]  /*cc50*/  BSSY B0, `(.L_x_1368) ;  /* 0x0000008000007945 */ /* 0x000fe20003800000 */
[----:B------:R-:W-:Y:S01]  /*cc60*/  MOV R13, R231 ;  /* 0x000000e7000d7202 */ /* 0x000fe20000000f00 */
[----:B------:R-:W-:Y:S01]  /*cc70*/  IMAD.MOV.U32 R12, RZ, RZ, 0x10 ;  /* 0x00000010ff0c7424 */ /* 0x000fe200078e00ff */
[----:B------:R-:W-:Y:S01]  /*cc80*/  MOV R15, 0xffffffff ;  /* 0xffffffff000f7802 */ /* 0x000fe20000000f00 */
[----:B------:R-:W-:-:S07]  /*cc90*/  IMAD.MOV.U32 R11, RZ, RZ, 0x1f ;  /* 0x0000001fff0b7424 */ /* 0x000fce00078e00ff */
[----:B-12-45:R-:W-:Y:S05]  /*cca0*/  WARPSYNC.COLLECTIVE R15, `(.L_x_1369) ;  /* 0x000000000f087348 */ /* 0x036fea0003c00000 */
[----:B------:R0:W3:Y:S02]  /*ccb0*/  SHFL.BFLY P6, R14, R13, R12, R11 ;  /* 0x0c00000c0d0e7389 */ /* 0x0000e400000c000b */
[----:B012345:R-:W-:Y:S05]  /*ccc0*/  ENDCOLLECTIVE ;  /* 0x000000000000791b */ /* 0x03ffea0003800000 */
.L_x_1369:
[----:B------:R-:W-:Y:S05]  /*ccd0*/  BSYNC B0 ;  /* 0x0000000000007941 */ /* 0x000fea0003800000 */
.L_x_1368:
[----:B------:R-:W-:Y:S01]  /*cce0*/  FMNMX.FTZ R13, R14, R231, !PT ;  /* 0x000000e70e0d7209 */ /* 0x000fe20007810000 */
[----:B------:R-:W-:Y:S01]  /*ccf0*/  IMAD.MOV.U32 R12, RZ, RZ, 0x8 ;  /* 0x00000008ff0c7424 */ /* 0x000fe200078e00ff */
[----:B------:R-:W-:Y:S01]  /*cd00*/  MOV R15, 0xffffffff ;  /* 0xffffffff000f7802 */ /* 0x000fe20000000f00 */
[----:B------:R-:W-:-:S07]  /*cd10*/  IMAD.MOV.U32 R11, RZ, RZ, 0x1f ;  /* 0x0000001fff0b7424 */ /* 0x000fce00078e00ff */
[----:B------:R-:W-:Y:S05]  /*cd20*/  WARPSYNC.COLLECTIVE R15, `(.L_x_1370) ;  /* 0x000000000f087348 */ /* 0x000fea0003c00000 */
[----:B------:R0:W1:Y:S02]  /*cd30*/  SHFL.BFLY P6, R14, R13, R12, R11 ;  /* 0x0c00000c0d0e7389 */ /* 0x00006400000c000b */
[----:B01----:R-:W-:Y:S05]  /*cd40*/  ENDCOLLECTIVE ;  /* 0x000000000000791b */ /* 0x003fea0003800000 */
.L_x_1370:
[----:B------:R-:W-:Y:S01]  /*cd50*/  IMAD.MOV.U32 R12, RZ, RZ, 0x4 ;  /* 0x00000004ff0c7424 */ /* 0x000fe200078e00ff */
[----:B------:R-:W-:-:S05]  /*cd60*/  FMNMX.FTZ R3, R13, R14, !PT ;  /* 0x0000000e0d037209 */ /* 0x000fca0007810000 */
[----:B------:R-:W-:-:S07]  /*cd70*/  IMAD.MOV.U32 R13, RZ, RZ, R3 ;  /* 0x000000ffff0d7224 */ /* 0x000fce00078e0003 */
[----:B------:R-:W-:Y:S05]  /*cd80*/  WARPSYNC.COLLECTIVE R15, `(.L_x_1371) ;  /* 0x000000000f087348 */ /* 0x000fea0003c00000 */
[----:B------:R0:W1:Y:S02]  /*cd90*/  SHFL.BFLY P6, R14, R13, R12, R11 ;  /* 0x0c00000c0d0e7389 */ /* 0x00006400000c000b */
[----:B01----:R-:W-:Y:S05]  /*cda0*/  ENDCOLLECTIVE ;  /* 0x000000000000791b */ /* 0x003fea0003800000 */
.L_x_1371:
[----:B------:R-:W-:Y:S01]  /*cdb0*/  IMAD.MOV.U32 R12, RZ, RZ, 0x2 ;  /* 0x00000002ff0c7424 */ /* 0x000fe200078e00ff */
[----:B------:R-:W-:-:S04]  /*cdc0*/  FMNMX.FTZ R4, R3, R14, !PT ;  /* 0x0000000e03047209 */ /* 0x000fc80007810000 */
[----:B------:R-:W-:-:S07]  /*cdd0*/  MOV R13, R4 ;  /* 0x00000004000d7202 */ /* 0x000fce0000000f00 */
[----:B------:R-:W-:Y:S05]  /*cde0*/  WARPSYNC.COLLECTIVE R15, `(.L_x_1372) ;  /* 0x000000000f087348 */ /* 0x000fea0003c00000 */
[----:B------:R0:W1:Y:S02]  /*cdf0*/  SHFL.BFLY P6, R14, R13, R12, R11 ;  /* 0x0c00000c0d0e7389 */ /* 0x00006400000c000b */
[----:B01----:R-:W-:Y:S05]  /*ce00*/  ENDCOLLECTIVE ;  /* 0x000000000000791b */ /* 0x003fea0003800000 */
.L_x_1372:
[----:B------:R-:W-:Y:S05]  /*ce10*/  BRA `(.L_x_1373) ;  /* 0xffffffac00f87947 */ /* 0x000fea000383ffff */
.L_x_1374:
        /* <DEDUP_REMOVED lines=14> */
.L_x_4060:


//--------------------- .text._ZN4mmha33masked_multihead_attention_kernelIfLi96ELi128ELi4ELi32ELi64ELb1ELb1EEEv26Multihead_attention_paramsIT_XT5_EE --------------------------
	.section	.text._ZN4mmha33masked_multihead_attention_kernelIfLi96ELi128ELi4ELi32ELi64ELb1ELb1EEEv26Multihead_attention_paramsIT_XT5_EE,"ax",@progbits
	.align	128
        .global         _ZN4mmha33masked_multihead_attention_kernelIfLi96ELi128ELi4ELi32ELi64ELb1ELb1EEEv26Multihead_attention_paramsIT_XT5_EE
        .type           _ZN4mmha33masked_multihead_attention_kernelIfLi96ELi128ELi4ELi32ELi64ELb1ELb1EEEv26Multihead_attention_paramsIT_XT5_EE,@function
        .size           _ZN4mmha33masked_multihead_attention_kernelIfLi96ELi128ELi4ELi32ELi64ELb1ELb1EEEv26Multihead_attention_paramsIT_XT5_EE,(.L_x_4061 - _ZN4mmha33masked_multihead_attention_kernelIfLi96ELi128ELi4ELi32ELi64ELb1ELb1EEEv26Multihead_attention_paramsIT_XT5_EE)
        .other          _ZN4mmha33masked_multihead_attention_kernelIfLi96ELi128ELi4ELi32ELi64ELb1ELb1EEEv26Multihead_attention_paramsIT_XT5_EE,@"STO_CUDA_ENTRY STV_DEFAULT"
_ZN4mmha33masked_multihead_attention_kernelIfLi96ELi128ELi4ELi32ELi64ELb1ELb1EEEv26Multihead_attention_paramsIT_XT5_EE:
.text._ZN4mmha33masked_multihead_attention_kernelIfLi96ELi128ELi4ELi32ELi64ELb1ELb1EEEv26Multihead_attention_paramsIT_XT5_EE:
[----:B------:R-:W0:Y:S01]  /*0000*/  LDC R1, c[0x0][0x37c] ;  /* 0x0000df00ff017b82 */ /* 0x000e220000000800 */
[----:B------:R-:W1:Y:S07]  /*0010*/  LDCU.64 UR4, c[0x0][0x490] ;  /* 0x00009200ff0477ac */ /* 0x000e6e0008000a00 */
[----:B------:R-:W2:Y:S01]  /*0020*/  S2UR UR8, SR_CTAID.Y ;  /* 0x00000000000879c3 */ /* 0x000ea20000002600 */
[----:B------:R-:W3:Y:S01]  /*0030*/  LDCU.64 UR36, c[0x0][0x358] ;  /* 0x00006b00ff2477ac */ /* 0x000ee20008000a00 */
[----:B-1----:R-:W-:-:S04]  /*0040*/  UISETP.NE.U32.AND UP0, UPT, UR4, URZ, UPT ;  /* 0x000000ff0400728c */ /* 0x002fc8000bf05070 */
[----:B------:R-:W-:-:S09]  /*0050*/  UISETP.NE.AND.EX UP0, UPT, UR5, URZ, UPT, UP0 ;  /* 0x000000ff0500728c */ /* 0x000fd2000bf05300 */
[----:B--23--:R-:W-:Y:S05]  /*0060*/  BRA.U !UP0, `(.L_x_1375) ;  /* 0x0000000108187547 */ /* 0x00cfea000b800000 */
[----:B------:R-:W-:-:S05]  /*0070*/  IMAD.U32 R2, RZ, RZ, UR4 ;  /* 0x00000004ff027e24 */ /* 0x000fca000f8e00ff */
[----:B------:R-:W-:-:S05]  /*0080*/  IADD3 R2, P0, PT, R2, UR8, RZ ;  /* 0x0000000802027c10 */ /* 0x000fca000ff1e0ff */
[----:B------:R-:W-:-:S05]  /*0090*/  IMAD.X R3, RZ, RZ, UR5, P0 ;  /* 0x00000005ff037e24 */ /* 0x000fca00080e06ff */
[----:B------:R-:W2:Y:S02]  /*00a0*/  LDG.E.U8 R2, desc[UR36][R2.64] ;  /* 0x0000002402027981 */ /* 0x000ea4000c1e1100 */
[----:B--2---:R-:W-:-:S13]  /*00b0*/  ISETP.NE.AND P0, PT, R2, 0x1, PT ;  /* 0x000000010200780c */ /* 0x004fda0003f05270 */
[----:B------:R-:W-:Y:S05]  /*00c0*/  @!P0 EXIT ;  /* 0x000000000000894d */ /* 0x000fea0003800000 */
.L_x_1375:
[----:B------:R-:W1:Y:S01]  /*00d0*/  S2R R23, SR_CTAID.Y ;  /* 0x0000000000177919 */ /* 0x000e620000002600 */
[----:B------:R-:W1:Y:S01]  /*00e0*/  LDC.64 R2, c[0x0][0x498] ;  /* 0x00012600ff027b82 */ /* 0x000e620000000a00 */
[----:B------:R-:W2:Y:S01]  /*00f0*/  LDCU UR7, c[0x0][0x3f0] ;  /* 0x00007e00ff0777ac */ /* 0x000ea20008000800 */
[----:B------:R-:W3:Y:S01]  /*0100*/  S2R R6, SR_CTAID.Y ;  /* 0x0000000000067919 */ /* 0x000ee20000002600 */
[----:B------:R-:W4:Y:S01]  /*0110*/  LDCU UR10, c[0x0][0x3f4] ;  /* 0x00007e80ff0a77ac */ /* 0x000f220008000800 */
[----:B------:R-:W0:Y:S04]  /*0120*/  S2R R52, SR_TID.X ;  /* 0x0000000000347919 */ /* 0x000e280000002100 */
[----:B------:R-:W0:Y:S01]  /*0130*/  S2UR UR44, SR_CTAID.X ;  /* 0x00000000002c79c3 */ /* 0x000e220000002500 */
[----:B------:R-:W0:Y:S07]  /*0140*/  LDCU UR9, c[0x0][0x3f8] ;  /* 0x00007f00ff0977ac */ /* 0x000e2e0008000800 */
[----:B------:R-:W0:Y:S01]  /*0150*/  LDC.64 R20, c[0x0][0x418] ;  /* 0x00010600ff147b82 */ /* 0x000e220000000a00 */
[----:B--2---:R-:W-:-:S05]  /*0160*/  IMAD.U32 R0, RZ, RZ, UR7 ;  /* 0x00000007ff007e24 */ /* 0x004fca000f8e00ff */
[----:B------:R-:W-:-:S04]  /*0170*/  IABS R7, R0 ;  /* 0x0000000000077213 */ /* 0x000fc80000000000 */
[----:B------:R-:W2:Y:S01]  /*0180*/  I2F.RP R0, R7 ;  /* 0x0000000700007306 */ /* 0x000ea20000209400 */
[----:B-1----:R-:W-:-:S05]  /*0190*/  IMAD.WIDE.U32 R2, R23, 0x4, R2 ;  /* 0x0000000417027825 */ /* 0x002fca00078e0002 */
[----:B------:R1:W4:Y:S02]  /*01a0*/  LDG.E R10, desc[UR36][R2.64] ;  /* 0x00000024020a7981 */ /* 0x000324000c1e1900 */
[----:B--2---:R-:W2:Y:S02]  /*01b0*/  MUFU.RCP R0, R0 ;  /* 0x0000000000007308 */ /* 0x004ea40000001000 */
[----:B--2---:R-:W-:-:S06]  /*01c0*/  VIADD R4, R0, 0xffffffe ;  /* 0x0ffffffe00047836 */ /* 0x004fcc0000000000 */
[----:B------:R2:W1:Y:S01]  /*01d0*/  F2I.FTZ.U32.TRUNC.NTZ R5, R4 ;  /* 0x0000000400057305 */ /* 0x000462000021f000 */
[----:B---3--:R-:W-:Y:S01]  /*01e0*/  IABS R0, R6 ;  /* 0x0000000600007213 */ /* 0x008fe20000000000 */
[----:B--2---:R-:W-:Y:S02]  /*01f0*/  IMAD.MOV.U32 R4, RZ, RZ, RZ ;  /* 0x000000ffff047224 */ /* 0x004fe400078e00ff */
[----:B-1----:R-:W-:-:S04]  /*0200*/  IMAD.MOV R8, RZ, RZ, -R5 ;  /* 0x000000ffff087224 */ /* 0x002fc800078e0a05 */
[----:B------:R-:W-:-:S04]  /*0210*/  IMAD R9, R8, R7, RZ ;  /* 0x0000000708097224 */ /* 0x000fc800078e02ff */
[----:B------:R-:W-:Y:S02]  /*0220*/  IMAD.HI.U32 R5, R5, R9, R4 ;  /* 0x0000000905057227 */ /* 0x000fe400078e0004 */
[----:B------:R-:W1:Y:S04]  /*0230*/  LDC.64 R8, c[0x0][0x460] ;  /* 0x00011800ff087b82 */ /* 0x000e680000000a00 */
[----:B------:R-:W-:-:S05]  /*0240*/  IMAD.HI.U32 R5, R5, R0, RZ ;  /* 0x0000000005057227 */ /* 0x000fca00078e00ff */
[----:B------:R-:W-:-:S13]  /*0250*/  R2UR UR6, R5 ;  /* 0x00000000050672ca */ /* 0x000fda00000e0000 */
[----:B------:R-:W-:-:S04]  /*0260*/  IMAD R4, RZ, RZ, -UR6 ;  /* 0x80000006ff047e24 */ /* 0x000fc8000f8e02ff */
[C---:B------:R-:W-:Y:S02]  /*0270*/  IMAD R2, R7.reuse, R4, R0 ;  /* 0x0000000407027224 */ /* 0x040fe400078e0200 */
[----:B------:R-:W-:Y:S01]  /*0280*/  IMAD.U32 R3, RZ, RZ, UR6 ;  /* 0x00000006ff037e24 */ /* 0x000fe2000f8e00ff */
[----:B------:R-:W2:Y:S02]  /*0290*/  LDC R0, c[0x0][0x40c] ;  /* 0x00010300ff007b82 */ /* 0x000ea40000000800 */
[----:B------:R-:W-:-:S13]  /*02a0*/  ISETP.GT.U32.AND P0, PT, R7, R2, PT ;  /* 0x000000020700720c */ /* 0x000fda0003f04070 */
[----:B------:R-:W-:Y:S02]  /*02b0*/  @!P0 VIADD R3, R3, 0x1 ;  /* 0x0000000103038836 */ /* 0x000fe40000000000 */
[----:B------:R-:W-:-:S03]  /*02c0*/  @!P0 IMAD.IADD R2, R2, 0x1, -R7 ;  /* 0x0000000102028824 */ /* 0x000fc600078e0a07 */
[----:B------:R-:W-:Y:S02]  /*02d0*/  @!P0 R2UR UR6, R3 ;  /* 0x00000000030682ca */ /* 0x000fe400000e0000 */
[----:B------:R-:W-:Y:S01]  /*02e0*/  ISETP.GE.U32.AND P1, PT, R2, R7, PT ;  /* 0x000000070200720c */ /* 0x000fe20003f26070 */
[----:B----4-:R-:W-:Y:S01]  /*02f0*/  IMAD.U32 R37, RZ, RZ, UR10 ;  /* 0x0000000aff257e24 */ /* 0x010fe2000f8e00ff */
[----:B-1----:R-:W-:-:S09]  /*0300*/  ISETP.NE.U32.AND P0, PT, R8, RZ, PT ;  /* 0x000000ff0800720c */ /* 0x002fd20003f05070 */
[----:B------:R-:W-:Y:S01]  /*0310*/  IMAD.U32 R3, RZ, RZ, UR6 ;  /* 0x00000006ff037e24 */ /* 0x000fe2000f8e00ff */
[----:B------:R-:W-:-:S03]  /*0320*/  IABS R8, R37 ;  /* 0x0000002500087213 */ /* 0x000fc60000000000 */
[----:B------:R-:W-:Y:S01]  /*0330*/  @P1 VIADD R3, R3, 0x1 ;  /* 0x0000000103031836 */ /* 0x000fe20000000000 */
[----:B------:R-:W-:-:S04]  /*0340*/  ISETP.NE.AND.EX P0, PT, R9, RZ, PT, P0 ;  /* 0x000000ff0900720c */ /* 0x000fc80003f05300 */
[----:B------:R-:W-:Y:S02]  /*0350*/  @P1 R2UR UR6, R3 ;  /* 0x00000000030612ca */ /* 0x000fe400000e0000 */
[----:B------:R-:W1:Y:S01]  /*0360*/  I2F.RP R3, R8 ;  /* 0x0000000800037306 */ /* 0x000e620000209400 */
[----:B--2---:R-:W-:Y:S01]  /*0370*/  ISETP.EQ.AND P4, PT, R0, RZ, P0 ;  /* 0x000000ff0000720c */ /* 0x004fe20000782270 */
[----:B------:R-:W-:-:S05]  /*0380*/  IMAD.U32 R2, RZ, RZ, UR7 ;  /* 0x00000007ff027e24 */ /* 0x000fca000f8e00ff */
[----:B------:R-:W-:-:S04]  /*0390*/  LOP3.LUT R2, R2, UR8, RZ, 0x3c, !PT ;  /* 0x0000000802027c12 */ /* 0x000fc8000f8e3cff */
[----:B------:R-:W-:Y:S01]  /*03a0*/  ISETP.GE.AND P0, PT, R2, RZ, PT ;  /* 0x000000ff0200720c */ /* 0x000fe20003f06270 */
[----:B-1----:R-:W1:Y:S02]  /*03b0*/  MUFU.RCP R3, R3 ;  /* 0x0000000300037308 */ /* 0x002e640000001000 */
[----:B------:R-:W-:Y:S01]  /*03c0*/  VOTEU.ANY UP2, P4 ;  /* 0x0000000000ff7886 */ /* 0x000fe20002040100 */
[----:B------:R-:W-:-:S04]  /*03d0*/  UISETP.NE.AND UP0, UPT, UR7, URZ, UPT ;  /* 0x000000ff0700728c */ /* 0x000fc8000bf05270 */
[----:B------:R-:W2:Y:S05]  /*03e0*/  @UP2 LDCU.64 UR4, c[0x0][0x460] ;  /* 0x00008c00ff0427ac */ /* 0x000eaa0008000a00 */
[----:B------:R-:W-:Y:S01]  /*03f0*/  VOTEU.ANY UP1, P0 ;  /* 0x0000000000ff7886 */ /* 0x000fe20000020100 */
[----:B------:R-:W-:-:S04]  /*0400*/  PLOP3.LUT P0, PT, PT, PT, UP2, 0x80, 0x8 ;  /* 0x000000000008781c */ /* 0x000fc80003f0f028 */
[----:B------:R-:W-:Y:S01]  /*0410*/  @!UP1 UIADD3 UR6, UPT, UPT, -UR6, URZ, URZ ;  /* 0x000000ff06069290 */ /* 0x000fe2000fffe1ff */
[----:B-1----:R-:W-:Y:S01]  /*0420*/  VIADD R6, R3, 0xffffffe ;  /* 0x0ffffffe03067836 */ /* 0x002fe20000000000 */
[----:B------:R-:W-:-:S03]  /*0430*/  @!UP0 ULOP3.LUT UR6, URZ, UR7, URZ, 0x33, !UPT ;  /* 0x00000007ff068292 */ /* 0x000fc6000f8e33ff */
[----:B------:R1:W3:Y:S01]  /*0440*/  F2I.FTZ.U32.TRUNC.NTZ R7, R6 ;  /* 0x0000000600077305 */ /* 0x0002e2000021f000 */
[----:B--2---:R-:W-:Y:S01]  /*0450*/  @UP2 UIMAD.WIDE UR4, UR6, 0x4, UR4 ;  /* 0x00000004060428a5 */ /* 0x004fe2000f8e0204 */
[----:B------:R-:W-:-:S05]  /*0460*/  IMAD.MOV.U32 R2, RZ, RZ, RZ ;  /* 0x000000ffff027224 */ /* 0x000fca00078e00ff */
[----:B------:R-:W-:Y:S02]  /*0470*/  IMAD.U32 R4, RZ, RZ, UR4 ;  /* 0x00000004ff047e24 */ /* 0x000fe4000f8e00ff */
[----:B------:R-:W-:Y:S02]  /*0480*/  IMAD.U32 R5, RZ, RZ, UR5 ;  /* 0x00000005ff057e24 */ /* 0x000fe4000f8e00ff */
[----:B-1----:R-:W-:Y:S01]  /*0490*/  IMAD.MOV.U32 R6, RZ, RZ, RZ ;  /* 0x000000ffff067224 */ /* 0x002fe200078e00ff */
[----:B------:R-:W1:Y:S02]  /*04a0*/  LDCU UR4, c[0x0][0x3e8] ;  /* 0x00007d00ff0477ac */ /* 0x000e640008000800 */
[----:B------:R3:W5:Y:S02]  /*04b0*/  @P0 LDG.E R2, desc[UR36][R4.64] ;  /* 0x0000002404020981 */ /* 0x000764000c1e1900 */
[----:B---3--:R-:W-:-:S04]  /*04c0*/  IMAD.MOV R5, RZ, RZ, -R7 ;  /* 0x000000ffff057224 */ /* 0x008fc800078e0a07 */
[----:B------:R-:W-:-:S04]  /*04d0*/  IMAD R5, R5, R8, RZ ;  /* 0x0000000805057224 */ /* 0x000fc800078e02ff */
[----:B------:R-:W-:Y:S01]  /*04e0*/  IMAD.HI.U32 R7, R7, R5, R6 ;  /* 0x0000000507077227 */ /* 0x000fe200078e0006 */
[----:B-1----:R-:W-:Y:S01]  /*04f0*/  UISETP.NE.AND UP1, UPT, UR4, URZ, UPT ;  /* 0x000000ff0400728c */ /* 0x002fe2000bf25270 */
[----:B0-----:R-:W-:Y:S01]  /*0500*/  ISETP.GT.U32.AND P3, PT, R52, 0x17, PT ;  /* 0x000000173400780c */ /* 0x001fe20003f64070 */
[----:B------:R-:W-:Y:S01]  /*0510*/  UP2UR UR41, UPR, URZ, 0x4 ;  /* 0x00000004ff297883 */ /* 0x000fe20008000000 */
[----:B------:R-:W-:-:S13]  /*0520*/  R2UR UR42, R10 ;  /* 0x000000000a2a72ca */ /* 0x000fda00000e0000 */
[----:B------:R-:W-:-:S06]  /*0530*/  UIADD3 UR43, UPT, UPT, UR42, -0x1, URZ ;  /* 0xffffffff2a2b7890 */ /* 0x000fcc000fffe0ff */
[----:B------:R-:W-:-:S05]  /*0540*/  IABS R3, UR43 ;  /* 0x0000002b00037c13 */ /* 0x000fca0008000000 */
        /* <DEDUP_REMOVED lines=8> */
[----:B------:R-:W-:Y:S02]  /*05d0*/  UISETP.GE.AND UP2, UPT, UR43, URZ, UPT ;  /* 0x000000ff2b00728c */ /* 0x000fe4000bf46270 */
[----:B------:R-:W-:-:S10]  /*05e0*/  UISETP.NE.AND UP0, UPT, UR10, URZ, UPT ;  /* 0x000000ff0a00728c */ /* 0x000fd4000bf05270 */
[----:B------:R-:W-:-:S04]  /*05f0*/  @!P0 IADD3 R8, PT, PT, -R8, UR39, RZ ;  /* 0x0000002708088c10 */ /* 0x000fc8000fffe1ff */
[----:B------:R-:W-:Y:S01]  /*0600*/  @!P0 R2UR UR39, R8 ;  /* 0x00000000082782ca */ /* 0x000fe200000e0000 */
[----:B------:R-:W-:Y:S02]  /*0610*/  UIMAD UR5, UR8, UR9, UR44 ;  /* 0x00000009080572a4 */ /* 0x000fe4000f8e022c */
[----:B------:R-:W-:Y:S01]  /*0620*/  @UP1 UIMAD UR4, UR8, UR4, URZ ;  /* 0x00000004080412a4 */ /* 0x000fe2000f8e02ff */
[----:B------:R-:W-:Y:S01]  /*0630*/  BSSY.RECONVERGENT B0, `(.L_x_1376) ;  /* 0x0000022000007945 */ /* 0x000fe20003800200 */
[----:B------:R-:W-:Y:S02]  /*0640*/  @!UP1 UIMAD UR7, UR5, 0x60, URZ ;  /* 0x00000060050798a4 */ /* 0x000fe4000f8e02ff */
[----:B------:R-:W-:Y:S02]  /*0650*/  @UP1 UIMAD UR7, UR44, 0x60, UR4 ;  /* 0x000000602c0718a4 */ /* 0x000fe4000f8e0204 */
[----:B------:R-:W-:-:S04]  /*0660*/  UIMAD UR40, UR6, UR9, URZ ;  /* 0x00000009062872a4 */ /* 0x000fc8000f8e02ff */
[----:B------:R-:W-:Y:S02]  /*0670*/  @!UP2 UIADD3 UR39, UPT, UPT, -UR39, URZ, URZ ;  /* 0x000000ff2727a290 */ /* 0x000fe4000fffe1ff */
[----:B------:R-:W-:Y:S01]  /*0680*/  @!UP0 ULOP3.LUT UR39, URZ, UR10, URZ, 0x33, !UPT ;  /* 0x0000000aff278292 */ /* 0x000fe2000f8e33ff */
[----:B------:R-:W-:Y:S01]  /*0690*/  P2R R16, PR, RZ, 0x10 ;  /* 0x00000010ff107803 */ /* 0x000fe20000000000 */
[----:B------:R-:W-:Y:S02]  /*06a0*/  IMAD.MOV.U32 R7, RZ, RZ, RZ ;  /* 0x000000ffff077224 */ /* 0x000fe400078e00ff */
[----:B------:R-:W-:Y:S02]  /*06b0*/  IMAD.MOV.U32 R6, RZ, RZ, RZ ;  /* 0x000000ffff067224 */ /* 0x000fe400078e00ff */
[----:B------:R-:W-:Y:S02]  /*06c0*/  IMAD.MOV.U32 R5, RZ, RZ, RZ ;  /* 0x000000ffff057224 */ /* 0x000fe400078e00ff */
[----:B------:R-:W-:-:S02]  /*06d0*/  IMAD.MOV.U32 R4, RZ, RZ, RZ ;  /* 0x000000ffff047224 */ /* 0x000fc400078e00ff */
[----:B------:R-:W-:Y:S02]  /*06e0*/  IMAD.SHL.U32 R17, R52, 0x4, RZ ;  /* 0x0000000434117824 */ /* 0x000fe400078e00ff */
[----:B------:R-:W-:Y:S01]  /*06f0*/  IMAD R56, R37, UR8, RZ ;  /* 0x0000000825387c24 */ /* 0x000fe2000f8e02ff */
        /* <DEDUP_REMOVED lines=12> */
[----:B----4-:R-:W3:Y:S08]  /*07c0*/  @!P0 I2F.S8 R7, R12.B2 ;  /* 0x2000000c00078306 */ /* 0x010ef00000001400 */
[----:B------:R-:W0:Y:S08]  /*07d0*/  @!P0 I2F.S8 R3, R12 ;  /* 0x0000000c00038306 */ /* 0x000e300000001400 */
[----:B------:R-:W1:Y:S08]  /*07e0*/  @!P0 I2F.S8 R5, R12.B1 ;  /* 0x1000000c00058306 */ /* 0x000e700000001400 */
[----:B------:R-:W2:Y:S01]  /*07f0*/  @!P0 I2F.S8 R15, R12.B3 ;  /* 0x3000000c000f8306 */ /* 0x000ea20000001400 */
[C---:B---3--:R-:W-:Y:S01]  /*0800*/  @!P0 FMUL.FTZ R6, R8.reuse, R7 ;  /* 0x0000000708068220 */ /* 0x048fe20000410000 */
[C---:B0-----:R-:W-:Y:S01]  /*0810*/  @!P0 FMUL.FTZ R4, R8.reuse, R3 ;  /* 0x0000000308048220 */ /* 0x041fe20000410000 */
[C---:B-1----:R-:W-:Y:S01]  /*0820*/  @!P0 FMUL.FTZ R5, R8.reuse, R5 ;  /* 0x0000000508058220 */ /* 0x042fe20000410000 */
[----:B--2---:R-:W-:-:S06]  /*0830*/  @!P0 FMUL.FTZ R7, R8, R15 ;  /* 0x0000000f08078220 */ /* 0x004fcc0000410000 */
[----:B------:R0:W5:Y:S02]  /*0840*/  @P0 LDG.E.128 R4, desc[UR36][R10.64] ;  /* 0x000000240a040981 */ /* 0x000164000c1e1d00 */
.L_x_1377:
[----:B------:R-:W-:Y:S05]  /*0850*/  BSYNC.RECONVERGENT B0 ;  /* 0x0000000000007941 */ /* 0x000fea0003800200 */
.L_x_1376:
[----:B------:R-:W1:Y:S01]  /*0860*/  LDCU.64 UR12, c[0x0][0x3a0] ;  /* 0x00007400ff0c77ac */ /* 0x000e620008000a00 */
[----:B------:R-:W-:Y:S01]  /*0870*/  ISETP.NE.U32.AND P0, PT, R20, RZ, PT ;  /* 0x000000ff1400720c */ /* 0x000fe20003f05070 */
[----:B------:R-:W2:Y:S01]  /*0880*/  S2R R22, SR_CTAID.X ;  /* 0x0000000000167919 */ /* 0x000ea20000002500 */
[----:B------:R-:W3:Y:S01]  /*0890*/  @!P3 LDC.64 R8, c[0x0][0x3b8] ;  /* 0x0000ee00ff08bb82 */ /* 0x000ee20000000a00 */
[----:B------:R-:W4:Y:S01]  /*08a0*/  LDCU.64 UR6, c[0x0][0x390] ;  /* 0x00007200ff0677ac */ /* 0x000f220008000a00 */
[----:B------:R-:W-:Y:S01]  /*08b0*/  ISETP.NE.AND.EX P0, PT, R21, RZ, PT, P0 ;  /* 0x000000ff1500720c */ /* 0x000fe20003f05300 */
[----:B------:R-:W-:Y:S01]  /*08c0*/  @!P3 IMAD R3, R52, R37, UR43 ;  /* 0x0000002b3403be24 */ /* 0x000fe2000f8e0225 */
[----:B------:R-:W-:Y:S01]  /*08d0*/  VOTEU.ANY UP0, P4 ;  /* 0x0000000000ff7886 */ /* 0x000fe20002000100 */
[----:B------:R-:W-:Y:S01]  /*08e0*/  IMAD.U32 R55, RZ, RZ, UR5 ;  /* 0x00000005ff377e24 */ /* 0x000fe2000f8e00ff */
[----:B------:R-:W-:Y:S01]  /*08f0*/  CS2R R26, SRZ ;  /* 0x00000000001a7805 */ /* 0x000fe2000001ff00 */
[----:B------:R-:W-:Y:S01]  /*0900*/  @!P3 IMAD.SHL.U32 R20, R3, 0x4, RZ ;  /* 0x000000040314b824 */ /* 0x000fe200078e00ff */
[----:B------:R-:W-:Y:S01]  /*0910*/  CS2R R24, SRZ ;  /* 0x0000000000187805 */ /* 0x000fe2000001ff00 */
[----:B------:R-:W-:Y:S01]  /*0920*/  IMAD R55, R55, 0x60, RZ ;  /* 0x0000006037377824 */ /* 0x000fe200078e02ff */
[----:B------:R-:W-:-:S02]  /*0930*/  CS2R R30, SRZ ;  /* 0x00000000001e7805 */ /* 0x000fc4000001ff00 */
[----:B------:R-:W-:Y:S02]  /*0940*/  CS2R R28, SRZ ;  /* 0x00000000001c7805 */ /* 0x000fe4000001ff00 */
[----:B------:R-:W-:Y:S01]  /*0950*/  CS2R R34, SRZ ;  /* 0x0000000000227805 */ /* 0x000fe2000001ff00 */
[----:B------:R-:W-:Y:S01]  /*0960*/  @!P3 IMAD R21, R55, UR10, R20 ;  /* 0x0000000a3715bc24 */ /* 0x000fe2000f8e0214 */
[----:B-1----:R-:W-:Y:S01]  /*0970*/  ISETP.NE.U32.AND P2, PT, RZ, UR12, PT ;  /* 0x0000000cff007c0c */ /* 0x002fe2000bf45070 */
[----:B------:R-:W1:Y:S01]  /*0980*/  @P0 LDC.64 R18, c[0x0][0x418] ;  /* 0x00010600ff120b82 */ /* 0x000e620000000a00 */
[----:B------:R-:W-:Y:S01]  /*0990*/  CS2R R32, SRZ ;  /* 0x0000000000207805 */ /* 0x000fe2000001ff00 */
[----:B------:R-:W0:Y:S01]  /*09a0*/  LDCU.U8 UR4, c[0x0][0x404] ;  /* 0x00008080ff0477ac */ /* 0x000e220008000000 */
[----:B------:R-:W-:Y:S02]  /*09b0*/  ISETP.NE.AND.EX P2, PT, RZ, UR13, PT, P2 ;  /* 0x0000000dff007c0c */ /* 0x000fe4000bf45320 */
[----:B----4-:R-:W-:-:S02]  /*09c0*/  ISETP.NE.U32.AND P1, PT, RZ, UR6, PT ;  /* 0x00000006ff007c0c */ /* 0x010fc4000bf25070 */
[----:B------:R-:W-:Y:S01]  /*09d0*/  ISETP.GT.U32.OR P2, PT, R52, 0x17, !P2 ;  /* 0x000000173400780c */ /* 0x000fe20005744470 */
[----:B---3--:R-:W-:Y:S01]  /*09e0*/  @!P3 IMAD.WIDE R8, R21, 0x4, R8 ;  /* 0x000000041508b825 */ /* 0x008fe200078e0208 */
[----:B------:R-:W-:Y:S02]  /*09f0*/  ISETP.NE.AND.EX P1, PT, RZ, UR7, PT, P1 ;  /* 0x00000007ff007c0c */ /* 0x000fe4000bf25310 */
[----:B------:R-:W-:Y:S02]  /*0a00*/  ISETP.NE.OR P4, PT, R0, RZ, P2 ;  /* 0x000000ff0000720c */ /* 0x000fe40001785670 */
[----:B------:R-:W-:Y:S01]  /*0a10*/  PLOP3.LUT P2, PT, PT, PT, UP0, 0x40, 0x4 ;  /* 0x000000000004781c */ /* 0x000fe20003f4e808 */
[----:B------:R-:W3:Y:S01]  /*0a20*/  @!P3 LDG.E.128 R24, desc[UR36][R8.64] ;  /* 0x000000240818b981 */ /* 0x000ee2000c1e1d00 */
[----:B------:R-:W-:Y:S01]  /*0a30*/  ISETP.GT.U32.OR P1, PT, R52, 0x17, !P1 ;  /* 0x000000173400780c */ /* 0x000fe20004f24470 */
[----:B--2---:R-:W-:Y:S01]  /*0a40*/  IMAD R3, R22, 0x60, R17 ;  /* 0x0000006016037824 */ /* 0x004fe200078e0211 */
[----:B------:R-:W-:-:S07]  /*0a50*/  ISETP.GT.U32.OR P2, PT, R52, 0x1f, P2 ;  /* 0x0000001f3400780c */ /* 0x000fce0001744470 */
[----:B------:R-:W2:Y:S01]  /*0a60*/  @!P4 LDC.64 R12, c[0x0][0x3a0] ;  /* 0x0000e800ff0ccb82 */ /* 0x000ea20000000a00 */
[----:B-1----:R-:W-:-:S05]  /*0a70*/  @P0 IMAD.WIDE.U32 R18, R23, 0x4, R18 ;  /* 0x0000000417120825 */ /* 0x002fca00078e0012 */
[----:B-----5:R-:W-:Y:S01]  /*0a80*/  @!P2 IMAD R20, R2, UR9, RZ ;  /* 0x000000090214ac24 */ /* 0x020fe2000f8e02ff */
[----:B------:R-:W4:Y:S01]  /*0a90*/  @P0 LDG.E R18, desc[UR36][R18.64] ;  /* 0x0000002412120981 */ /* 0x000f22000c1e1900 */
[----:B0-----:R-:W0:Y:S02]  /*0aa0*/  @!P1 LDC.64 R10, c[0x0][0x390] ;  /* 0x0000e400ff0a9b82 */ /* 0x001e240000000a00 */
[----:B------:R-:W-:-:S06]  /*0ab0*/  @!P2 IMAD R21, R20, 0x60, R3 ;  /* 0x000000601415a824 */ /* 0x000fcc00078e0203 */
[----:B------:R-:W1:Y:S01]  /*0ac0*/  @!P2 LDC.64 R14, c[0x0][0x450] ;  /* 0x00011400ff0eab82 */ /* 0x000e620000000a00 */
[----:B--2---:R-:W-:-:S05]  /*0ad0*/  @!P4 IMAD.WIDE.U32 R12, R3, 0x4, R12 ;  /* 0x00000004030cc825 */ /* 0x004fca00078e000c */
[----:B------:R-:W3:Y:S01]  /*0ae0*/  @!P4 LDG.E.128 R28, desc[UR36][R12.64] ;  /* 0x000000240c1cc981 */ /* 0x000ee2000c1e1d00 */
[----:B0-----:R-:W-:-:S05]  /*0af0*/  @!P1 IMAD.WIDE.U32 R10, R3, 0x4, R10 ;  /* 0x00000004030a9825 */ /* 0x001fca00078e000a */
[----:B------:R0:W2:Y:S01]  /*0b00*/  @!P1 LDG.E.128 R32, desc[UR36][R10.64] ;  /* 0x000000240a209981 */ /* 0x0000a2000c1e1d00 */
[----:B-1----:R-:W-:-:S05]  /*0b10*/  @!P2 IMAD.WIDE R14, R21, 0x4, R14 ;  /* 0x00000004150ea825 */ /* 0x002fca00078e020e */
[----:B------:R-:W2:Y:S01]  /*0b20*/  @!P2 LDG.E.128 R20, desc[UR36][R14.64] ;  /* 0x000000240e14a981 */ /* 0x000ea2000c1e1d00 */
[----:B0-----:R-:W0:Y:S01]  /*0b30*/  LDC R10, c[0x0][0x400] ;  /* 0x00010000ff0a7b82 */ /* 0x001e220000000800 */
[----:B------:R-:W-:Y:S02]  /*0b40*/  ISETP.NE.AND P1, PT, RZ, UR4, PT ;  /* 0x00000004ff007c0c */ /* 0x000fe4000bf25270 */
[----:B------:R-:W-:Y:S01]  /*0b50*/  ISETP.NE.AND P3, PT, R0, RZ, PT ;  /* 0x000000ff0000720c */ /* 0x000fe20003f65270 */
[----:B------:R-:W-:Y:S01]  /*0b60*/  IMAD.MOV R3, RZ, RZ, -R37 ;  /* 0x000000ffff037224 */ /* 0x000fe200078e0a25 */
[----:B------:R-:W-:-:S04]  /*0b70*/  UMOV UR38, URZ ;  /* 0x000000ff00267c82 */ /* 0x000fc80008000000 */
[----:B------:R-:W-:Y:S01]  /*0b80*/  VIADDMNMX R3, R3, UR42, RZ, !PT ;  /* 0x0000002a03037c46 */ /* 0x000fe2000f8001ff */
[----:B------:R-:W-:Y:S01]  /*0b90*/  BSSY.RECONVERGENT B6, `(.L_x_1378) ;  /* 0x0000121000067945 */ /* 0x000fe20003800200 */
[----:B0-----:R-:W-:Y:S02]  /*0ba0*/  ISETP.LT.OR P1, PT, R10, 0x1, P1 ;  /* 0x000000010a00780c */ /* 0x001fe40000f21670 */
[----:B------:R-:W-:Y:S02]  /*0bb0*/  R2UR UR45, R3 ;  /* 0x00000000032d72ca */ /* 0x000fe400000e0000 */
[----:B------:R-:W-:Y:S02]  /*0bc0*/  SHF.R.S32.HI R57, RZ, 0x1f, R56 ;  /* 0x0000001fff397819 */ /* 0x000fe40000011438 */
[----:B----4-:R-:W-:Y:S01]  /*0bd0*/  @P0 R2UR UR38, R18 ;  /* 0x00000000122602ca */ /* 0x010fe200000e0000 */
[----:B---3--:R-:W-:Y:S01]  /*0be0*/  @!P3 FADD.FTZ R24, R24, R28 ;  /* 0x0000001c1818b221 */ /* 0x008fe20000010000 */
[----:B------:R-:W-:Y:S01]  /*0bf0*/  @!P3 FADD.FTZ R25, R25, R29 ;  /* 0x0000001d1919b221 */ /* 0x000fe20000010000 */
[----:B------:R-:W-:Y:S01]  /*0c00*/  @!P3 FADD.FTZ R26, R26, R30 ;  /* 0x0000001e1a1ab221 */ /* 0x000fe20000010000 */
[----:B------:R-:W-:Y:S01]  /*0c10*/  @!P3 FADD.FTZ R27, R27, R31 ;  /* 0x0000001f1b1bb221 */ /* 0x000fe20000010000 */
[----:B--2---:R-:W-:Y:S01]  /*0c20*/  FADD.FTZ R32, R32, R4 ;  /* 0x0000000420207221 */ /* 0x004fe20000010000 */
[----:B------:R-:W-:Y:S01]  /*0c30*/  FADD.FTZ R33, R33, R5 ;  /* 0x0000000521217221 */ /* 0x000fe20000010000 */
[----:B------:R-:W-:Y:S01]  /*0c40*/  FADD.FTZ R34, R34, R6 ;  /* 0x0000000622227221 */ /* 0x000fe20000010000 */
[----:B------:R-:W-:Y:S01]  /*0c50*/  FADD.FTZ R35, R35, R7 ;  /* 0x0000000723237221 */ /* 0x000fe20000010000 */
[----:B------:R-:W-:Y:S01]  /*0c60*/  @!P2 FMUL.FTZ R24, R24, R20 ;  /* 0x000000141818a220 */ /* 0x000fe20000410000 */
[----:B------:R-:W-:Y:S01]  /*0c70*/  @!P2 FMUL.FTZ R25, R25, R21 ;  /* 0x000000151919a220 */ /* 0x000fe20000410000 */
[----:B------:R-:W-:Y:S01]  /*0c80*/  @!P2 FMUL.FTZ R26, R26, R22 ;  /* 0x000000161a1aa220 */ /* 0x000fe20000410000 */
[----:B------:R-:W-:Y:S01]  /*0c90*/  @!P2 FMUL.FTZ R27, R27, R23 ;  /* 0x000000171b1ba220 */ /* 0x000fe20000410000 */
[----:B------:R-:W-:Y:S06]  /*0ca0*/  @P1 BRA `(.L_x_1379) ;  /* 0x00000004002c1947 */ /* 0x000fec0003800000 */
[----:B------:R-:W-:Y:S05]  /*0cb0*/  @P3 BRA `(.L_x_1380) ;  /* 0x0000000000a83947 */ /* 0x000fea0003800000 */
[----:B------:R-:W-:-:S13]  /*0cc0*/  ISETP.GE.AND P0, PT, R17, R10, PT ;  /* 0x0000000a1100720c */ /* 0x000fda0003f06270 */
[----:B------:R-:W-:Y:S05]  /*0cd0*/  @P0 BRA `(.L_x_1381) ;  /* 0x0000001000300947 */ /* 0x000fea0003800000 */
[----:B------:R-:W-:Y:S01]  /*0ce0*/  I2FP.F32.U32 R4, R10 ;  /* 0x0000000a00047245 */ /* 0x000fe20000201000 */
[----:B------:R-:W-:Y:S02]  /*0cf0*/  VIADD R3, R17, 0x2 ;  /* 0x0000000211037836 */ /* 0x000fe40000000000 */
[----:B------:R-:W-:-:S03]  /*0d00*/  VIADD R0, R0, -UR38 ;  /* 0x8000002600007c36 */ /* 0x000fc60008000000 */
        /* <DEDUP_REMOVED lines=18> */
[-C--:B------:R-:W-:Y:S01]  /*0e30*/  FMUL.FTZ R9, R27, R6.reuse ;  /* 0x000000061b097220 */ /* 0x080fe20000410000 */
[-C--:B------:R-:W-:Y:S01]  /*0e40*/  FMUL.FTZ R10, R34, R6.reuse ;  /* 0x00000006220a7220 */ /* 0x080fe20000410000 */
[----:B------:R-:W-:-:S04]  /*0e50*/  FMUL.FTZ R12, R26, R6 ;  /* 0x000000061a0c7220 */ /* 0x000fc80000410000 */
[----:B------:R-:W0:Y:S01]  /*0e60*/  MUFU.COS R0, R11 ;  /* 0x0000000b00007308 */ /* 0x000e220000000000 */
[-C--:B-1----:R-:W-:Y:S01]  /*0e70*/  FMUL.FTZ R3, R33, R4.reuse ;  /* 0x0000000421037220 */ /* 0x082fe20000410000 */
[-C--:B------:R-:W-:Y:S01]  /*0e80*/  FMUL.FTZ R6, R32, R4.reuse ;  /* 0x0000000420067220 */ /* 0x080fe20000410000 */
[-C--:B--2---:R-:W-:Y:S01]  /*0e90*/  FFMA.FTZ R8, R34, R7.reuse, -R5 ;  /* 0x0000000722087223 */ /* 0x084fe20000010805 */
[-C--:B------:R-:W-:Y:S01]  /*0ea0*/  FMUL.FTZ R5, R25, R4.reuse ;  /* 0x0000000419057220 */ /* 0x080fe20000410000 */
[----:B------:R-:W-:Y:S01]  /*0eb0*/  FMUL.FTZ R4, R24, R4 ;  /* 0x0000000418047220 */ /* 0x000fe20000410000 */
[-C--:B------:R-:W-:Y:S01]  /*0ec0*/  FFMA.FTZ R26, R26, R7.reuse, -R9 ;  /* 0x000000071a1a7223 */ /* 0x080fe20000010809 */
[-C--:B------:R-:W-:Y:S01]  /*0ed0*/  FFMA.FTZ R35, R35, R7.reuse, R10 ;  /* 0x0000000723237223 */ /* 0x080fe2000001000a */
[----:B------:R-:W-:Y:S01]  /*0ee0*/  FFMA.FTZ R27, R27, R7, R12 ;  /* 0x000000071b1b7223 */ /* 0x000fe2000001000c */
[----:B------:R-:W-:Y:S02]  /*0ef0*/  IMAD.MOV.U32 R34, RZ, RZ, R8 ;  /* 0x000000ffff227224 */ /* 0x000fe400078e0008 */
[-C--:B0-----:R-:W-:Y:S01]  /*0f00*/  FFMA.FTZ R3, R32, R0.reuse, -R3 ;  /* 0x0000000020037223 */ /* 0x081fe20000010803 */
[-C--:B------:R-:W-:Y:S01]  /*0f10*/  FFMA.FTZ R24, R24, R0.reuse, -R5 ;  /* 0x0000000018187223 */ /* 0x080fe20000010805 */
[-C--:B------:R-:W-:Y:S01]  /*0f20*/  FFMA.FTZ R33, R33, R0.reuse, R6 ;  /* 0x0000000021217223 */ /* 0x080fe20000010006 */
[----:B------:R-:W-:Y:S01]  /*0f30*/  FFMA.FTZ R25, R25, R0, R4 ;  /* 0x0000000019197223 */ /* 0x000fe20000010004 */
[----:B------:R-:W-:Y:S01]  /*0f40*/  IMAD.MOV.U32 R32, RZ, RZ, R3 ;  /* 0x000000ffff207224 */ /* 0x000fe200078e0003 */
[----:B------:R-:W-:Y:S06]  /*0f50*/  BRA `(.L_x_1381) ;  /* 0x0000000c00907947 */ /* 0x000fec0003800000 */
.L_x_1380:
        /* <DEDUP_REMOVED lines=11> */
[----:B------:R-:W-:Y:S02]  /*1010*/  FMUL.FTZ R3, R3, R10 ;  /* 0x0000000a03037220 */ /* 0x000fe40000410000 */
[----:B------:R-:W0:Y:S02]  /*1020*/  MUFU.EX2 R5, -R4 ;  /* 0x8000000400057308 */ /* 0x000e240000000800 */
[----:B------:R-:W-:-:S06]  /*1030*/  FMUL.FTZ R3, R3, 13.28771209716796875 ;  /* 0x41549a7803037820 */ /* 0x000fcc0000410000 */
        /* <DEDUP_REMOVED lines=18> */
.L_x_1379:
        /* <DEDUP_REMOVED lines=13> */
[----:B0-----:R-:W-:Y:S02]  /*1230*/  IMAD.MOV.U32 R4, RZ, RZ, RZ ;  /* 0x000000ffff047224 */ /* 0x001fe400078e00ff */
        /* <DEDUP_REMOVED lines=13> */
[----:B------:R-:W-:Y:S01]  /*1310*/  @P0 VIADD R19, R19, 0x1 ;  /* 0x0000000113130836 */ /* 0x000fe20000000000 */
[----:B------:R-:W-:-:S05]  /*1320*/  ISETP.GE.AND P0, PT, R17, R10, PT ;  /* 0x0000000a1100720c */ /* 0x000fca0003f06270 */
        /* <DEDUP_REMOVED lines=10> */
[----:B------:R-:W-:Y:S02]  /*13d0*/  IMAD.MOV.U32 R8, RZ, RZ, 0x53f ;  /* 0x0000053fff087424 */ /* 0x000fe400078e00ff */
[----:B------:R1:W2:Y:S01]  /*13e0*/  LDC.64 R14, c[0x4][R0] ;  /* 0x01000000000e7b82 */ /* 0x0002a20000000a00 */
[----:B------:R-:W3:Y:S01]  /*13f0*/  LDCU.64 UR6, c[0x4][0xd0] ;  /* 0x01001a00ff0677ac */ /* 0x000ee20008000a00 */
[----:B------:R-:W-:Y:S02]  /*1400*/  IMAD.MOV.U32 R12, RZ, RZ, 0x1 ;  /* 0x00000001ff0c7424 */ /* 0x000fe400078e00ff */
[----:B------:R-:W-:Y:S01]  /*1410*/  IMAD.MOV.U32 R13, RZ, RZ, RZ ;  /* 0x000000ffff0d7224 */ /* 0x000fe200078e00ff */
[----:B------:R-:W4:Y:S01]  /*1420*/  LDCU.64 UR8, c[0x4][0x80] ;  /* 0x01001000ff0877ac */ /* 0x000f220008000a00 */
[----:B0-----:R-:W-:-:S02]  /*1430*/  IMAD.U32 R4, RZ, RZ, UR4 ;  /* 0x00000004ff047e24 */ /* 0x001fc4000f8e00ff */
[----:B------:R-:W-:Y:S02]  /*1440*/  IMAD.U32 R5, RZ, RZ, UR5 ;  /* 0x00000005ff057e24 */ /* 0x000fe4000f8e00ff */
[----:B---3--:R-:W-:Y:S02]  /*1450*/  IMAD.U32 R6, RZ, RZ, UR6 ;  /* 0x00000006ff067e24 */ /* 0x008fe4000f8e00ff */
[----:B------:R-:W-:Y:S02]  /*1460*/  IMAD.U32 R7, RZ, RZ, UR7 ;  /* 0x00000007ff077e24 */ /* 0x000fe4000f8e00ff */
[----:B----4-:R-:W-:Y:S02]  /*1470*/  IMAD.U32 R10, RZ, RZ, UR8 ;  /* 0x00000008ff0a7e24 */ /* 0x010fe4000f8e00ff */
[----:B-1----:R-:W-:-:S07]  /*1480*/  IMAD.U32 R11, RZ, RZ, UR9 ;  /* 0x00000009ff0b7e24 */ /* 0x002fce000f8e00ff */
[----:B------:R-:W-:-:S07]  /*1490*/  LEPC R20, `(.L_x_1382) ;  /* 0x000000001014794e */ /* 0x000fce0000000000 */
[----:B--2---:R-:W-:Y:S05]  /*14a0*/  CALL.ABS.NOINC R14 ;  /* 0x000000000e007343 */ /* 0x004fea0003c00000 */
.L_x_1382:
        /* <DEDUP_REMOVED lines=15> */
.L_x_1383:
        /* <DEDUP_REMOVED lines=60> */
[----:B------:R-:W-:Y:S01]  /*1960*/  FFMA.FTZ R27, R27, R8, R14 ;  /* 0x000000081b1b7223 */ /* 0x000fe2000001000e */
[----:B------:R-:W-:Y:S02]  /*1970*/  IMAD.MOV.U32 R34, RZ, RZ, R10 ;  /* 0x000000ffff227224 */ /* 0x000fe400078e000a */
        /* <DEDUP_REMOVED lines=9> */
.L_x_1389:
[----:B------:R-:W-:Y:S05]  /*1a10*/  BSYNC.RECONVERGENT B2 ;  /* 0x0000000000027941 */ /* 0x000fea0003800200 */
.L_x_1388:
[----:B-1----:R0:W-:Y:S04]  /*1a20*/  STS [R23], R24 ;  /* 0x0000001817007388 */ /* 0x0021e80000000800 */
[----:B--2---:R0:W-:Y:S04]  /*1a30*/  STS [R23+0x4], R26 ;  /* 0x0000041a17007388 */ /* 0x0041e80000000800 */
[----:B---3--:R0:W-:Y:S04]  /*1a40*/  STS [R36], R25 ;  /* 0x0000001924007388 */ /* 0x0081e80000000800 */
[----:B----4-:R0:W-:Y:S01]  /*1a50*/  STS [R36+0x4], R27 ;  /* 0x0000041b24007388 */ /* 0x0101e20000000800 */
[----:B------:R-:W-:Y:S05]  /*1a60*/  BRA `(.L_x_1390) ;  /* 0x0000000000847947 */ /* 0x000fea0003800000 */
.L_x_1387:
        /* <DEDUP_REMOVED lines=33> */
.L_x_1390:
[----:B------:R-:W-:Y:S05]  /*1c80*/  BSYNC.RECONVERGENT B1 ;  /* 0x0000000000017941 */ /* 0x000fea0003800200 */
.L_x_1386:
[----:B------:R1:W-:Y:S04]  /*1c90*/  STS [R21], R32 ;  /* 0x0000002015007388 */ /* 0x0003e80000000800 */
[----:B------:R1:W-:Y:S04]  /*1ca0*/  STS [R21+0x4], R34 ;  /* 0x0000042215007388 */ /* 0x0003e80000000800 */
[----:B------:R1:W-:Y:S04]  /*1cb0*/  STS [R20], R33 ;  /* 0x0000002114007388 */ /* 0x0003e80000000800 */
[----:B------:R1:W-:Y:S02]  /*1cc0*/  STS [R20+0x4], R35 ;  /* 0x0000042314007388 */ /* 0x0003e40000000800 */
.L_x_1385:
[----:B------:R-:W-:Y:S05]  /*1cd0*/  BSYNC.RECONVERGENT B0 ;  /* 0x0000000000007941 */ /* 0x000fea0003800200 */
.L_x_1384:
        /* <DEDUP_REMOVED lines=10> */
.L_x_1392:
[----:B------:R-:W-:Y:S05]  /*1d80*/  BSYNC.RECONVERGENT B0 ;  /* 0x0000000000007941 */ /* 0x000fea0003800200 */
.L_x_1391:
[----:B------:R-:W-:Y:S06]  /*1d90*/  BAR.SYNC.DEFER_BLOCKING 0x0 ;  /* 0x0000000000007b1d */ /* 0x000fec0000010000 */
.L_x_1381:
[----:B------:R-:W-:Y:S05]  /*1da0*/  BSYNC.RECONVERGENT B6 ;  /* 0x0000000000067941 */ /* 0x000fea0003800200 */
.L_x_1378:
[----:B------:R-:W5:Y:S01]  /*1db0*/  S2UR UR10, SR_CgaCtaId ;  /* 0x00000000000a79c3 */ /* 0x000f620000008800 */
[----:B------:R-:W-:Y:S01]  /*1dc0*/  ISETP.GT.U32.AND P0, PT, R52, 0x1f, PT ;  /* 0x0000001f3400780c */ /* 0x000fe20003f04070 */
[----:B------:R-:W-:Y:S01]  /*1dd0*/  UMOV UR9, 0x400 ;  /* 0x0000040000097882 */ /* 0x000fe20000000000 */
[----:B------:R-:W-:Y:S01]  /*1de0*/  UIADD3 UR4, UPT, UPT, UR42, -UR45, URZ ;  /* 0x8000002d2a047290 */ /* 0x000fe2000fffe0ff */
[----:B------:R-:W-:Y:S01]  /*1df0*/  IMAD.MOV.U32 R87, RZ, RZ, -0x800001 ;  /* 0xff7fffffff577424 */ /* 0x000fe200078e00ff */
[----:B------:R-:W-:-:S04]  /*1e00*/  UIADD3 UR5, UPT, UPT, UR9, 0x410, URZ ;  /* 0x0000041009057890 */ /* 0x000fc8000fffe0ff */
[----:B-----5:R-:W-:-:S04]  /*1e10*/  ULEA UR5, UR10, UR5, 0x18 ;  /* 0x000000050a057291 */ /* 0x020fc8000f8ec0ff */
[----:B------:R-:W-:Y:S01]  /*1e20*/  ULEA UR4, UR4, UR5, 0x2 ;  /* 0x0000000504047291 */ /* 0x000fe2000f8e10ff */
[----:B------:R-:W-:Y:S11]  /*1e30*/  @P0 BRA `(.L_x_1393) ;  /* 0x0000000000d40947 */ /* 0x000ff60003800000 */
[----:B------:R-:W5:Y:S01]  /*1e40*/  LDCU UR6, c[0x0][0x40c] ;  /* 0x00008180ff0677ac */ /* 0x000f620008000800 */
[----:B--2-4-:R-:W-:Y:S01]  /*1e50*/  FMUL.FTZ R6, R32, R24 ;  /* 0x0000001820067220 */ /* 0x014fe20000410000 */
[----:B-----5:R-:W-:Y:S02]  /*1e60*/  UISETP.NE.AND UP0, UPT, UR6, URZ, UPT ;  /* 0x000000ff0600728c */ /* 0x020fe4000bf05270 */
[----:B------:R-:W-:-:S04]  /*1e70*/  UIADD3 UR6, UPT, UPT, UR9, 0x10, URZ ;  /* 0x0000001009067890 */ /* 0x000fc8000fffe0ff */
[----:B------:R-:W-:Y:S01]  /*1e80*/  PLOP3.LUT P1, PT, PT, PT, UP0, 0x80, 0x8 ;  /* 0x000000000008781c */ /* 0x000fe20003f2f008 */
[----:B------:R-:W-:-:S03]  /*1e90*/  ULEA UR6, UR10, UR6, 0x18 ;  /* 0x000000060a067291 */ /* 0x000fc6000f8ec0ff */
[----:B------:R-:W-:Y:S01]  /*1ea0*/  ISETP.GT.U32.OR P0, PT, R52, 0x17, P1 ;  /* 0x000000173400780c */ /* 0x000fe20000f04470 */
[----:B------:R-:W-:-:S04]  /*1eb0*/  @!UP0 UIADD3 UR7, UPT, UPT, UR9, 0x210, URZ ;  /* 0x0000021009078890 */ /* 0x000fc8000fffe0ff */
[----:B------:R-:W-:-:S06]  /*1ec0*/  @!UP0 ULEA UR7, UR10, UR7, 0x18 ;  /* 0x000000070a078291 */ /* 0x000fcc000f8ec0ff */
[C---:B---3--:R-:W-:Y:S02]  /*1ed0*/  @!P1 LEA R3, R52.reuse, UR7, 0x4 ;  /* 0x0000000734039c11 */ /* 0x048fe4000f8e20ff */
[----:B------:R-:W2:Y:S08]  /*1ee0*/  @!P0 LDC R7, c[0x0][0x3f4] ;  /* 0x0000fd00ff078b82 */ /* 0x000eb00000000800 */
[----:B-1----:R-:W1:Y:S01]  /*1ef0*/  @!P0 LDC.64 R4, c[0x0][0x3b8] ;  /* 0x0000ee00ff048b82 */ /* 0x002e620000000a00 */
[----:B--2---:R-:W-:-:S04]  /*1f00*/  @!P0 IMAD R0, R52, R7, UR39 ;  /* 0x0000002734008e24 */ /* 0x004fc8000f8e0207 */
[----:B------:R-:W-:-:S04]  /*1f10*/  @!P0 IMAD.SHL.U32 R0, R0, 0x4, RZ ;  /* 0x0000000400008824 */ /* 0x000fc800078e00ff */
[----:B------:R-:W-:Y:S01]  /*1f20*/  @!P0 IMAD R7, R55, R7, R0 ;  /* 0x0000000737078224 */ /* 0x000fe200078e0200 */
[----:B------:R-:W-:Y:S01]  /*1f30*/  LEA R0, R52, UR6, 0x4 ;  /* 0x0000000634007c11 */ /* 0x000fe2000f8e20ff */
[----:B------:R-:W-:Y:S02]  /*1f40*/  UMOV UR6, 0xffffffff ;  /* 0xffffffff00067882 */ /* 0x000fe40000000000 */
        /* <DEDUP_REMOVED lines=17> */
.L_x_1779:
[----:B------:R-:W-:Y:S01]  /*2060*/  ISETP.NE.AND P0, PT, R52, RZ, PT ;  /* 0x000000ff3400720c */ /* 0x000fe20003f05270 */
[----:B--2---:R-:W-:-:S12]  /*2070*/  FADD.FTZ R14, R5, R14 ;  /* 0x0000000e050e7221 */ /* 0x004fd80000010000 */
[----:B------:R-:W-:Y:S05]  /*2080*/  @P0 BRA `(.L_x_1393) ;  /* 0x0000000000400947 */ /* 0x000fea0003800000 */
[----:B------:R-:W2:Y:S01]  /*2090*/  LDCU.64 UR12, c[0x0][0x438] ;  /* 0x00008700ff0c77ac */ /* 0x000ea20008000a00 */
[----:B------:R-:W3:Y:S01]  /*20a0*/  LDCU UR6, c[0x0][0x410] ;  /* 0x00008200ff0677ac */ /* 0x000ee20008000800 */
[----:B--2---:R-:W-:-:S04]  /*20b0*/  UISETP.NE.U32.AND UP0, UPT, UR12, URZ, UPT ;  /* 0x000000ff0c00728c */ /* 0x004fc8000bf05070 */
[----:B------:R-:W-:Y:S01]  /*20c0*/  UISETP.NE.AND.EX UP0, UPT, UR13, URZ, UPT, UP0 ;  /* 0x000000ff0d00728c */ /* 0x000fe2000bf05300 */
[----:B---3--:R-:W-:-:S08]  /*20d0*/  FMUL.FTZ R87, R14, UR6 ;  /* 0x000000060e577c20 */ /* 0x008fd00008410000 */
[----:B------:R-:W-:Y:S05]  /*20e0*/  BRA.U !UP0, `(.L_x_1395) ;  /* 0x0000000108247547 */ /* 0x000fea000b800000 */
[----:B------:R-:W2:Y:S01]  /*20f0*/  LDCU UR8, c[0x0][0x440] ;  /* 0x00008800ff0877ac */ /* 0x000ea20008000800 */
[----:B-1----:R-:W1:Y:S01]  /*2100*/  LDC.64 R4, c[0x0][0x438] ;  /* 0x00010e00ff047b82 */ /* 0x002e620000000a00 */
[----:B------:R-:W-:-:S04]  /*2110*/  UIADD3 UR6, UPT, UPT, UR43, -UR38, URZ ;  /* 0x800000262b067290 */ /* 0x000fc8000fffe0ff */
[----:B--2---:R-:W-:-:S04]  /*2120*/  UIMAD UR7, UR44, UR8, UR6 ;  /* 0x000000082c0772a4 */ /* 0x004fc8000f8e0206 */
[----:B------:R-:W-:-:S06]  /*2130*/  UIMAD UR7, UR7, UR8, UR6 ;  /* 0x00000008070772a4 */ /* 0x000fcc000f8e0206 */
[----:B------:R-:W-:-:S04]  /*2140*/  IMAD.U32 R3, RZ, RZ, UR7 ;  /* 0x00000007ff037e24 */ /* 0x000fc8000f8e00ff */
[----:B-1----:R-:W-:-:S06]  /*2150*/  IMAD.WIDE R4, R3, 0x4, R4 ;  /* 0x0000000403047825 */ /* 0x002fcc00078e0204 */
[----:B------:R-:W2:Y:S02]  /*2160*/  LDG.E R4, desc[UR36][R4.64] ;  /* 0x0000002404047981 */ /* 0x000ea4000c1e1900 */
[----:B--2---:R-:W-:-:S07]  /*2170*/  FADD.FTZ R87, R87, R4 ;  /* 0x0000000457577221 */ /* 0x004fce0000010000 */
.L_x_1395:
[----:B------:R2:W-:Y:S02]  /*2180*/  STS [UR4+-0x4], R87 ;  /* 0xfffffc57ff007988 */ /* 0x0005e40008000804 */
.L_x_1393:
[----:B------:R-:W-:Y:S05]  /*2190*/  WARPSYNC.ALL ;  /* 0x0000000000007948 */ /* 0x000fea0003800000 */
[----:B------:R-:W-:Y:S01]  /*21a0*/  BAR.SYNC.DEFER_BLOCKING 0x0 ;  /* 0x0000000000007b1d */ /* 0x000fe20000010000 */
[----:B------:R-:W-:Y:S01]  /*21b0*/  UIADD3 UR6, UPT, UPT, UR9, 0x10, URZ ;  /* 0x0000001009067890 */ /* 0x000fe2000fffe0ff */
[----:B------:R-:W-:Y:S02]  /*21c0*/  LOP3.LUT R12, R17, 0xc, RZ, 0xc0, !PT ;  /* 0x0000000c110c7812 */ /* 0x000fe400078ec0ff */
[----:B------:R-:W-:Y:S01]  /*21d0*/  LOP3.LUT R11, R52, 0x3, RZ, 0xc0, !PT ;  /* 0x00000003340b7812 */ /* 0x000fe200078ec0ff */
[----:B------:R-:W-:Y:S01]  /*21e0*/  ULEA UR6, UR10, UR6, 0x18 ;  /* 0x000000060a067291 */ /* 0x000fe2000f8ec0ff */
[----:B------:R-:W5:Y:S08]  /*21f0*/  LDCU UR7, c[0x0][0x40c] ;  /* 0x00008180ff0777ac */ /* 0x000f700008000800 */
[----:B------:R0:W0:Y:S01]  /*2200*/  LDS R86, [R12+UR6] ;  /* 0x000000060c567984 */ /* 0x0000220008000800 */
[----:B-----5:R-:W-:-:S03]  /*2210*/  UISETP.NE.AND UP0, UPT, UR7, URZ, UPT ;  /* 0x000000ff0700728c */ /* 0x020fc6000bf05270 */
        /* <DEDUP_REMOVED lines=21> */
[----:B-1----:R3:W1:Y:S04]  /*2370*/  LDS R4, [R12+UR6+0x160] ;  /* 0x000160060c047984 */ /* 0x0026680008000800 */
        /* <DEDUP_REMOVED lines=9> */
[----:B------:R-:W-:Y:S05]  /*2410*/  BRA.U UP0, `(.L_x_1396) ;  /* 0x00000001008c7547 */ /* 0x000fea000b800000 */
[----:B------:R-:W-:-:S04]  /*2420*/  UIADD3 UR9, UPT, UPT, UR9, 0x210, URZ ;  /* 0x0000021009097890 */ /* 0x000fc8000fffe0ff */
[----:B------:R-:W-:-:S06]  /*2430*/  ULEA UR9, UR10, UR9, 0x18 ;  /* 0x000000090a097291 */ /* 0x000fcc000f8ec0ff */
[----:B0--3--:R-:W-:-:S05]  /*2440*/  LEA R12, R11, UR9, 0x2 ;  /* 0x000000090b0c7c11 */ /* 0x009fca000f8e10ff */
[----:B------:R0:W3:Y:S04]  /*2450*/  LDS R20, [R12] ;  /* 0x000000000c147984 */ /* 0x0000e80000000800 */
[----:B------:R0:W0:Y:S04]  /*2460*/  LDS R21, [R12+0x10] ;  /* 0x000010000c157984 */ /* 0x0000280000000800 */
[----:B------:R0:W0:Y:S04]  /*2470*/  LDS R22, [R12+0x20] ;  /* 0x000020000c167984 */ /* 0x0000280000000800 */
[----:B------:R0:W0:Y:S04]  /*2480*/  LDS R23, [R12+0x30] ;  /* 0x000030000c177984 */ /* 0x0000280000000800 */
[----:B--2---:R2:W0:Y:S04]  /*2490*/  LDS R24, [R12+0x40] ;  /* 0x000040000c187984 */ /* 0x0044280000000800 */
[----:B------:R2:W0:Y:S04]  /*24a0*/  LDS R25, [R12+0x50] ;  /* 0x000050000c197984 */ /* 0x0004280000000800 */
[----:B------:R2:W0:Y:S04]  /*24b0*/  LDS R26, [R12+0x60] ;  /* 0x000060000c1a7984 */ /* 0x0004280000000800 */
[----:B------:R2:W0:Y:S04]  /*24c0*/  LDS R27, [R12+0x70] ;  /* 0x000070000c1b7984 */ /* 0x0004280000000800 */
[----:B------:R2:W0:Y:S04]  /*24d0*/  LDS R28, [R12+0x80] ;  /* 0x000080000c1c7984 */ /* 0x0004280000000800 */
[----:B------:R2:W0:Y:S04]  /*24e0*/  LDS R29, [R12+0x90] ;  /* 0x000090000c1d7984 */ /* 0x0004280000000800 */
[----:B------:R2:W0:Y:S04]  /*24f0*/  LDS R30, [R12+0xa0] ;  /* 0x0000a0000c1e7984 */ /* 0x0004280000000800 */
[----:B------:R2:W0:Y:S04]  /*2500*/  LDS R31, [R12+0xb0] ;  /* 0x0000b0000c1f7984 */ /* 0x0004280000000800 */
[----:B----4-:R2:W4:Y:S04]  /*2510*/  LDS R32, [R12+0xc0] ;  /* 0x0000c0000c207984 */ /* 0x0105280000000800 */
        /* <DEDUP_REMOVED lines=18> */
[----:B---34-:R2:W0:Y:S02]  /*2640*/  LDS R51, [R12+0x1f0] ;  /* 0x0001f0000c337984 */ /* 0x0184240000000800 */
.L_x_1396:
[----:B------:R-:W-:Y:S01]  /*2650*/  UIADD3 UR14, UPT, UPT, UR43, 0x7, -UR45 ;  /* 0x000000072b0e7890 */ /* 0x000fe2000fffe82d */
[----:B------:R-:W-:Y:S01]  /*2660*/  SHF.R.U32.HI R59, RZ, 0x2, R52 ;  /* 0x00000002ff3b7819 */ /* 0x000fe20000011634 */
[----:B------:R-:W5:Y:S01]  /*2670*/  LDCU.64 UR6, c[0x0][0x3f0] ;  /* 0x00007e00ff0677ac */ /* 0x000f620008000a00 */
[----:B------:R-:W-:Y:S03]  /*2680*/  BSSY B1, `(.L_x_1397) ;  /* 0x0000c63000017945 */ /* 0x000fe60003800000 */
[----:B0-23--:R-:W-:Y:S01]  /*2690*/  IMAD.U32 R12, RZ, RZ, UR14 ;  /* 0x0000000eff0c7e24 */ /* 0x00dfe2000f8e00ff */
[----:B------:R-:W0:Y:S04]  /*26a0*/  LDCU UR16, c[0x0][0x40c] ;  /* 0x00008180ff1077ac */ /* 0x000e280008000800 */
[----:B------:R-:W-:Y:S01]  /*26b0*/  SHF.R.S32.HI R12, RZ, 0x1f, R12 ;  /* 0x0000001fff0c7819 */ /* 0x000fe2000001140c */
[----:B------:R-:W2:Y:S03]  /*26c0*/  LDCU UR17, c[0x0][0x3f4] ;  /* 0x00007e80ff1177ac */ /* 0x000ea60008000800 */
[----:B------:R-:W-:Y:S01]  /*26d0*/  LEA.HI R12, R12, UR14, RZ, 0x3 ;  /* 0x0000000e0c0c7c11 */ /* 0x000fe2000f8f18ff */
[----:B------:R-:W3:Y:S03]  /*26e0*/  LDCU UR18, c[0x0][0x410] ;  /* 0x00008200ff1277ac */ /* 0x000ee60008000800 */
[----:B------:R-:W-:Y:S01]  /*26f0*/  LOP3.LUT R58, R12, 0xfffffff8, RZ, 0xc0, !PT ;  /* 0xfffffff80c3a7812 */ /* 0x000fe200078ec0ff */
[----:B-----5:R-:W-:Y:S01]  /*2700*/  UIMAD UR6, UR40, UR6, UR44 ;  /* 0x00000006280672a4 */ /* 0x020fe2000f8e022c */
[----:B------:R-:W-:Y:S01]  /*2710*/  IMAD.U32 R52, RZ, RZ, UR7 ;  /* 0x00000007ff347e24 */ /* 0x000fe2000f8e00ff */
[----:B------:R-:W0:Y:S01]  /*2720*/  LDCU.64 UR8, c[0x0][0x3c8] ;  /* 0x00007900ff0877ac */ /* 0x000e220008000a00 */
[----:B------:R-:W-:Y:S01]  /*2730*/  ISETP.GE.AND P0, PT, R59, R58, PT ;  /* 0x0000003a3b00720c */ /* 0x000fe20003f06270 */
[----:B------:R-:W0:Y:S01]  /*2740*/  LDCU.64 UR10, c[0x0][0x3b8] ;  /* 0x00007700ff0a77ac */ /* 0x000e220008000a00 */
[----:B------:R-:W0:Y:S01]  /*2750*/  LDCU.64 UR12, c[0x0][0x438] ;  /* 0x00008700ff0c77ac */ /* 0x000e220008000a00 */
[----:B------:R-:W0:Y:S01]  /*2760*/  LDCU.64 UR14, c[0x0][0x448] ;  /* 0x00008900ff0e77ac */ /* 0x000e220008000a00 */
[----:B------:R-:W-:-:S09]  /*2770*/  UIMAD UR6, UR6, 0x60, URZ ;  /* 0x00000060060678a4 */ /* 0x000fd2000f8e02ff */
[----:B--23--:R-:W-:Y:S05]  /*2780*/  @P0 BRA `(.L_x_1398) ;  /* 0x000000c400480947 */ /* 0x00cfea0003800000 */
[-C--:B------:R-:W-:Y:S01]  /*2790*/  IABS R53, R52.reuse ;  /* 0x0000003400357213 */ /* 0x080fe20000000000 */
[----:B------:R-:W2:Y:S01]  /*27a0*/  S2R R15, SR_CTAID.X ;  /* 0x00000000000f7919 */ /* 0x000ea20000002500 */
[----:B------:R-:W3:Y:S01]  /*27b0*/  LDCU UR19, c[0x0][0x3f8] ;  /* 0x00007f00ff1377ac */ /* 0x000ee20008000800 */
[----:B------:R-:W5:Y:S01]  /*27c0*/  LDC.64 R120, c[0x0][0x450] ;  /* 0x00011400ff787b82 */ /* 0x000f620000000a00 */
[----:B------:R-:W1:Y:S01]  /*27d0*/  I2F.RP R14, R53 ;  /* 0x00000035000e7306 */ /* 0x000e620000209400 */
[----:B------:R-:W-:Y:S01]  /*27e0*/  VIADD R61, R59, UR45 ;  /* 0x0000002d3b3d7c36 */ /* 0x000fe20008000000 */
[----:B------:R-:W4:Y:S01]  /*27f0*/  LDCU UR22, c[0x0][0x440] ;  /* 0x00008800ff1677ac */ /* 0x000f220008000800 */
[----:B------:R-:W-:Y:S01]  /*2800*/  IMAD R54, R55, R52, R11 ;  /* 0x0000003437367224 */ /* 0x000fe200078e020b */
[----:B------:R-:W-:Y:S01]  /*2810*/  LEA R59, R59, UR5, 0x2 ;  /* 0x000000053b3b7c11 */ /* 0x000fe2000f8e10ff */
[----:B------:R-:W-:Y:S01]  /*2820*/  VIADD R58, R58, UR45 ;  /* 0x0000002d3a3a7c36 */ /* 0x000fe20008000000 */
[----:B------:R-:W0:Y:S01]  /*2830*/  LDCU.64 UR20, c[0x0][0x420] ;  /* 0x00008400ff1477ac */ /* 0x000e220008000a00 */
[----:B------:R-:W5:Y:S01]  /*2840*/  LDC R63, c[0x0][0x430] ;  /* 0x00010c00ff3f7b82 */ /* 0x000f620000000800 */
[----:B------:R-:W-:Y:S01]  /*2850*/  SHF.R.S32.HI R62, RZ, 0x1f, R54 ;  /* 0x0000001fff3e7819 */ /* 0x000fe20000011436 */
[----:B------:R-:W5:Y:S01]  /*2860*/  LDCU UR7, c[0x0][0x408] ;  /* 0x00008100ff0777ac */ /* 0x000f620008000800 */
[----:B-1----:R-:W1:Y:S01]  /*2870*/  MUFU.RCP R14, R14 ;  /* 0x0000000e000e7308 */ /* 0x002e620000001000 */
[----:B---3--:R-:W-:-:S02]  /*2880*/  IMAD R64, R52, UR19, RZ ;  /* 0x0000001334407c24 */ /* 0x008fc4000f8e02ff */
[----:B----4-:R-:W-:Y:S02]  /*2890*/  IMAD.U32 R60, RZ, RZ, UR22 ;  /* 0x00000016ff3c7e24 */ /* 0x010fe4000f8e00ff */
[----:B------:R-:W-:Y:S01]  /*28a0*/  IMAD R64, R64, 0x60, RZ ;  /* 0x0000006040407824 */ /* 0x000fe200078e02ff */
[----:B0-----:R-:W-:Y:S02]  /*28b0*/  IADD3 R56, P1, P2, R56, UR20, R61 ;  /* 0x0000001438387c10 */ /* 0x001fe4000fa3e03d */
[----:B------:R-:W-:Y:S02]  /*28c0*/  ISETP.NE.U32.AND P0, PT, RZ, UR20, PT ;  /* 0x00000014ff007c0c */ /* 0x000fe4000bf05070 */
[----:B------:R-:W-:Y:S01]  /*28d0*/  IADD3.X R57, PT, PT, R57, UR21, RZ, P1, P2 ;  /* 0x0000001539397c10 */ /* 0x000fe20008fe44ff */
[----:B--2---:R-:W-:Y:S01]  /*28e0*/  IMAD R12, R2, UR19, R15 ;  /* 0x00000013020c7c24 */ /* 0x004fe2000f8e020f */
[----:B------:R-:W-:Y:S01]  /*28f0*/  ISETP.NE.AND.EX P0, PT, RZ, UR21, PT, P0 ;  /* 0x00000015ff007c0c */ /* 0x000fe2000bf05300 */
[----:B------:R-:W-:-:S02]  /*2900*/  IMAD R60, R15, R60, UR43 ;  /* 0x0000002b0f3c7e24 */ /* 0x000fc4000f8e023c */
[----:B-1----:R-:W-:Y:S02]  /*2910*/  VIADD R13, R14, 0xffffffe ;  /* 0x0ffffffe0e0d7836 */ /* 0x002fe40000000000 */
[----:B------:R-:W-:Y:S02]  /*2920*/  IMAD R11, R12, 0x60, R11 ;  /* 0x000000600c0b7824 */ /* 0x000fe400078e020b */
[----:B------:R-:W-:Y:S02]  /*2930*/  IMAD.MOV.U32 R12, RZ, RZ, RZ ;  /* 0x000000ffff0c7224 */ /* 0x000fe400078e00ff */
[----:B------:R-:W0:Y:S01]  /*2940*/  F2I.FTZ.U32.TRUNC.NTZ R13, R13 ;  /* 0x0000000d000d7305 */ /* 0x000e22000021f000 */
[----:B------:R-:W-:Y:S02]  /*2950*/  IMAD R60, R60, UR22, R61 ;  /* 0x000000163c3c7c24 */ /* 0x000fe4000f8e023d */
[----:B-----5:R-:W-:-:S04]  /*2960*/  IMAD.WIDE R120, R11, 0x4, R120 ;  /* 0x000000040b787825 */ /* 0x020fc800078e0278 */
[----:B------:R-:W-:Y:S02]  /*2970*/  VIADD R61, R61, 0x1 ;  /* 0x000000013d3d7836 */ /* 0x000fe40000000000 */
[----:B------:R-:W-:Y:S02]  /*2980*/  VIADD R63, R63, UR7 ;  /* 0x000000073f3f7c36 */ /* 0x000fe40008000000 */
[----:B0-----:R-:W-:-:S04]  /*2990*/  IMAD.MOV R14, RZ, RZ, -R13 ;  /* 0x000000ffff0e7224 */ /* 0x001fc800078e0a0d */
[----:B------:R-:W-:-:S04]  /*29a0*/  IMAD R55, R14, R53, RZ ;  /* 0x000000350e377224 */ /* 0x000fc800078e02ff */
[----:B------:R-:W-:-:S07]  /*29b0*/  IMAD.HI.U32 R55, R13, R55, R12 ;  /* 0x000000370d377227 */ /* 0x000fce00078e000c */
.L_x_1708:
[----:B0-----:R-:W2:Y:S01]  /*29c0*/  @P0 LDG.E.U8 R13, desc[UR36][R56.64] ;  /* 0x00000024380d0981 */ /* 0x001ea2000c1e1100 */
[----:B------:R-:W-:Y:S01]  /*29d0*/  VIADD R66, R61, 0xffffffff ;  /* 0xffffffff3d427836 */ /* 0x000fe20000000000 */
[----:B------:R-:W-:Y:S01]  /*29e0*/  UISETP.NE.AND UP0, UPT, UR16, URZ, UPT ;  /* 0x000000ff1000728c */ /* 0x000fe2000bf05270 */
[----:B------:R-:W-:Y:S01]  /*29f0*/  IMAD.U32 R52, RZ, RZ, UR17 ;  /* 0x00000011ff347e24 */ /* 0x000fe2000f8e00ff */
[----:B------:R-:W-:Y:S02]  /*2a00*/  BSSY.RECONVERGENT B0, `(.L_x_1399) ;  /* 0x0000be2000007945 */ /* 0x000fe40003800200 */
[----:B------:R-:W-:Y:S02]  /*2a10*/  IABS R12, R66 ;  /* 0x00000042000c7213 */ /* 0x000fe40000000000 */
[----:B------:R-:W-:Y:S02]  /*2a20*/  IABS R14, R52 ;  /* 0x00000034000e7213 */ /* 0x000fe40000000000 */
[----:B------:R-:W-:Y:S01]  /*2a30*/  ISETP.GE.AND P3, PT, R66, RZ, PT ;  /* 0x000000ff4200720c */ /* 0x000fe20003f66270 */
[----:B------:R-:W-:-:S04]  /*2a40*/  IMAD.HI.U32 R11, R55, R12, RZ ;  /* 0x0000000c370b7227 */ /* 0x000fc800078e00ff */
[----:B------:R-:W-:-:S04]  /*2a50*/  IMAD.MOV R11, RZ, RZ, -R11 ;  /* 0x000000ffff0b7224 */ /* 0x000fc800078e0a0b */
[----:B------:R-:W-:-:S05]  /*2a60*/  IMAD R11, R14, R11, R12 ;  /* 0x0000000b0e0b7224 */ /* 0x000fca00078e020c */
[----:B------:R-:W-:-:S13]  /*2a70*/  ISETP.GT.U32.AND P1, PT, R53, R11, PT ;  /* 0x0000000b3500720c */ /* 0x000fda0003f24070 */
[----:B------:R-:W-:-:S05]  /*2a80*/  @!P1 IMAD.IADD R11, R11, 0x1, -R14 ;  /* 0x000000010b0b9824 */ /* 0x000fca00078e0a0e */
[----:B------:R-:W-:-:S13]  /*2a90*/  ISETP.GT.U32.AND P1, PT, R53, R11, PT ;  /* 0x0000000b3500720c */ /* 0x000fda0003f24070 */
[----:B------:R-:W-:Y:S01]  /*2aa0*/  @!P1 IMAD.IADD R11, R11, 0x1, -R14 ;  /* 0x000000010b0b9824 */ /* 0x000fe200078e0a0e */
[----:B------:R-:W-:-:S03]  /*2ab0*/  ISETP.NE.AND P1, PT, R52, RZ, PT ;  /* 0x000000ff3400720c */ /* 0x000fc60003f25270 */
[----:B------:R-:W-:-:S10]  /*2ac0*/  @!P3 IMAD.MOV R11, RZ, RZ, -R11 ;  /* 0x000000ffff0bb224 */ /* 0x000fd400078e0a0b */
[----:B------:R-:W-:Y:S02]  /*2ad0*/  @!P1 LOP3.LUT R11, RZ, R52, RZ, 0x33, !PT ;  /* 0x00000034ff0b9212 */ /* 0x000fe400078e33ff */
[----:B--2---:R-:W-:Y:S01]  /*2ae0*/  ISETP.NE.AND P2, PT, R13, RZ, P0 ;  /* 0x000000ff0d00720c */ /* 0x004fe20000745270 */
[----:B------:R-:W-:-:S12]  /*2af0*/  BRA.U UP0, `(.L_x_1400) ;  /* 0x0000008900d47547 */ /* 0x000fd8000b800000 */
[----:B------:R-:W-:-:S13]  /*2b00*/  ISETP.NE.AND P4, PT, R16, RZ, PT ;  /* 0x000000ff1000720c */ /* 0x000fda0003f85270 */
[----:B------:R-:W-:Y:S02]  /*2b10*/  VOTEU.ANY UP0, P4 ;  /* 0x0000000000ff7886 */ /* 0x000fe40002000100 */
[----:B------:R-:W-:Y:S05]  /*2b20*/  BRA.U !UP0, `(.L_x_1401) ;  /* 0x0000004508e47547 */ /* 0x000fea000b800000 */
[----:B------:R-:W-:Y:S01]  /*2b30*/  ISETP.GE.AND P1, PT, R66, UR43, PT ;  /* 0x0000002b42007c0c */ /* 0x000fe2000bf26270 */
[----:B------:R-:W-:Y:S01]  /*2b40*/  BSSY.RECONVERGENT B2, `(.L_x_1402) ;  /* 0x0000023000027945 */ /* 0x000fe20003800200 */
[----:B------:R-:W-:Y:S02]  /*2b50*/  IMAD.SHL.U32 R13, R11, 0x4, RZ ;  /* 0x000000040b0d7824 */ /* 0x000fe400078e00ff */
[----:B------:R-:W-:-:S09]  /*2b60*/  IMAD R12, R52, 0x60, RZ ;  /* 0x00000060340c7824 */ /* 0x000fd200078e02ff */
[----:B------:R-:W-:Y:S05]  /*2b70*/  @P1 BRA `(.L_x_1403) ;  /* 0x00000000007c1947 */ /* 0x000fea0003800000 */
[----:B------:R-:W-:Y:S01]  /*2b80*/  ISETP.GE.AND P1, PT, R13, R12, PT ;  /* 0x0000000c0d00720c */ /* 0x000fe20003f26270 */
[----:B------:R-:W-:Y:S01]  /*2b90*/  BSSY.RECONVERGENT B3, `(.L_x_1404) ;  /* 0x0000014000037945 */ /* 0x000fe20003800200 */
[----:B------:R-:W-:-:S11]  /*2ba0*/  IMAD.MOV.U32 R119, RZ, RZ, RZ ;  /* 0x000000ffff777224 */ /* 0x000fd600078e00ff */
[----:B------:R-:W-:Y:S05]  /*2bb0*/  @P1 BRA `(.L_x_1405) ;  /* 0x0000000000441947 */ /* 0x000fea0003800000 */
[----:B------:R-:W0:Y:S02]  /*2bc0*/  S2UR UR7, SR_CTAID.Y ;  /* 0x00000000000779c3 */ /* 0x000e240000002600 */
[----:B0-----:R-:W-:-:S05]  /*2bd0*/  IMAD R122, R52, UR7, RZ ;  /* 0x00000007347a7c24 */ /* 0x001fca000f8e02ff */
[----:B------:R-:W-:-:S04]  /*2be0*/  IADD3 R14, P3, PT, R122, R11, RZ ;  /* 0x0000000b7a0e7210 */ /* 0x000fc80007f7e0ff */
[----:B------:R-:W-:Y:S02]  /*2bf0*/  LEA.HI.X.SX32 R15, R122, RZ, 0x1, P3 ;  /* 0x000000ff7a0f7211 */ /* 0x000fe400018f0eff */
[----:B------:R-:W-:-:S04]  /*2c00*/  LEA R122, P3, R14, UR8, 0x2 ;  /* 0x000000080e7a7c11 */ /* 0x000fc8000f8610ff */
[----:B------:R-:W-:-:S05]  /*2c10*/  LEA.HI.X R123, R14, UR9, R15, 0x2, P3 ;  /* 0x000000090e7b7c11 */ /* 0x000fca00098f140f */
[----:B------:R-:W2:Y:S01]  /*2c20*/  LDG.E R122, desc[UR36][R122.64] ;  /* 0x000000247a7a7981 */ /* 0x000ea2000c1e1900 */
[----:B------:R-:W0:Y:S02]  /*2c30*/  S2R R14, SR_TID.X ;  /* 0x00000000000e7919 */ /* 0x000e240000002100 */
[----:B0-----:R-:W-:-:S05]  /*2c40*/  LOP3.LUT R15, R14, 0x3, RZ, 0xc0, !PT ;  /* 0x000000030e0f7812 */ /* 0x001fca00078ec0ff */
        /* <DEDUP_REMOVED lines=8> */
.L_x_1405:
[----:B------:R-:W-:Y:S05]  /*2cd0*/  BSYNC.RECONVERGENT B3 ;  /* 0x0000000000037941 */ /* 0x000fea0003800200 */
.L_x_1404:
[----:B------:R-:W2:Y:S01]  /*2ce0*/  LDG.E R113, desc[UR36][R120.64] ;  /* 0x0000002478717981 */ /* 0x000ea2000c1e1900 */
[----:B0-----:R-:W0:Y:S01]  /*2cf0*/  @!P1 LDC.64 R14, c[0x0][0x3b8] ;  /* 0x0000ee00ff0e9b82 */ /* 0x001e220000000a00 */
[----:B------:R-:W-:-:S05]  /*2d00*/  @!P1 IADD3 R122, P3, PT, R54, R13, RZ ;  /* 0x0000000d367a9210 */ /* 0x000fca0007f7e0ff */
[----:B------:R-:W-:Y:S01]  /*2d10*/  @!P1 IMAD.X R123, RZ, RZ, R62, P3 ;  /* 0x000000ffff7b9224 */ /* 0x000fe200018e063e */
[----:B0-----:R-:W-:-:S04]  /*2d20*/  @!P1 LEA R14, P4, R122, R14, 0x2 ;  /* 0x0000000e7a0e9211 */ /* 0x001fc800078810ff */
[----:B------:R-:W-:Y:S01]  /*2d30*/  @!P1 LEA.HI.X R15, R122, R15, R123, 0x2, P4 ;  /* 0x0000000f7a0f9211 */ /* 0x000fe200020f147b */
[----:B-----5:R-:W-:-:S04]  /*2d40*/  FADD.FTZ R122, R20, R119 ;  /* 0x00000077147a7221 */ /* 0x020fc80000010000 */
[----:B--2---:R-:W-:-:S05]  /*2d50*/  FMUL.FTZ R113, R122, R113 ;  /* 0x000000717a717220 */ /* 0x004fca0000410000 */
[----:B------:R0:W-:Y:S02]  /*2d60*/  @!P1 STG.E desc[UR36][R14.64], R113 ;  /* 0x000000710e009986 */ /* 0x0001e4000c101924 */
.L_x_1403:
[----:B------:R-:W-:Y:S05]  /*2d70*/  BSYNC.RECONVERGENT B2 ;  /* 0x0000000000027941 */ /* 0x000fea0003800200 */
.L_x_1402:
[----:B------:R-:W-:Y:S01]  /*2d80*/  ISETP.GE.AND P1, PT, R66, UR43, PT ;  /* 0x0000002b42007c0c */ /* 0x000fe2000bf26270 */
[----:B------:R-:W-:Y:S01]  /*2d90*/  BSSY.RECONVERGENT B2, `(.L_x_1406) ;  /* 0x0000044000027945 */ /* 0x000fe20003800200 */
[----:B------:R-:W-:-:S11]  /*2da0*/  IMAD.IADD R119, R11, 0x1, R52 ;  /* 0x000000010b777824 */ /* 0x000fd600078e0234 */
[----:B------:R-:W-:Y:S05]  /*2db0*/  @P1 BRA `(.L_x_1407) ;  /* 0x0000000400041947 */ /* 0x000fea0003800000 */
[----:B------:R-:W-:Y:S01]  /*2dc0*/  IMAD.SHL.U32 R117, R119, 0x4, RZ ;  /* 0x0000000477757824 */ /* 0x000fe200078e00ff */
[----:B------:R-:W-:Y:S01]  /*2dd0*/  BSSY.RECONVERGENT B3, `(.L_x_1408) ;  /* 0x0000015000037945 */ /* 0x000fe20003800200 */
[----:B------:R-:W-:-:S03]  /*2de0*/  IMAD.MOV.U32 R122, RZ, RZ, RZ ;  /* 0x000000ffff7a7224 */ /* 0x000fc600078e00ff */
[----:B------:R-:W-:-:S13]  /*2df0*/  ISETP.GE.AND P3, PT, R117, R12, PT ;  /* 0x0000000c7500720c */ /* 0x000fda0003f66270 */
        /* <DEDUP_REMOVED lines=18> */
.L_x_1409:
[----:B------:R-:W-:Y:S05]  /*2f20*/  BSYNC.RECONVERGENT B3 ;  /* 0x0000000000037941 */ /* 0x000fea0003800200 */
.L_x_1408:
[----:B------:R-:W2:Y:S01]  /*2f30*/  LDG.E R118, desc[UR36][R120.64+0x10] ;  /* 0x0000102478767981 */ /* 0x000ea2000c1e1900 */
[----:B0-----:R-:W0:Y:S01]  /*2f40*/  @!P3 LDC.64 R14, c[0x0][0x3b8] ;  /* 0x0000ee00ff0ebb82 */ /* 0x001e220000000a00 */
[----:B-1----:R-:W-:Y:S01]  /*2f50*/  @!P3 IADD3 R123, P4, PT, R54, R117, RZ ;  /* 0x00000075367bb210 */ /* 0x002fe20007f9e0ff */
[----:B------:R-:W-:Y:S03]  /*2f60*/  BSSY.RECONVERGENT B3, `(.L_x_1410) ;  /* 0x000001d000037945 */ /* 0x000fe60003800200 */
[----:B------:R-:W-:Y:S01]  /*2f70*/  @!P3 LEA.HI.X.SX32 R124, R117, R62, 0x1, P4 ;  /* 0x0000003e757cb211 */ /* 0x000fe200020f0eff */
[----:B-----5:R-:W-:Y:S01]  /*2f80*/  FADD.FTZ R117, R21, R122 ;  /* 0x0000007a15757221 */ /* 0x020fe20000010000 */
[----:B0-----:R-:W-:-:S04]  /*2f90*/  @!P3 LEA R14, P4, R123, R14, 0x2 ;  /* 0x0000000e7b0eb211 */ /* 0x001fc800078810ff */
[----:B------:R-:W-:Y:S01]  /*2fa0*/  @!P3 LEA.HI.X R15, R123, R15, R124, 0x2, P4 ;  /* 0x0000000f7b0fb211 */ /* 0x000fe200020f147c */
[----:B------:R-:W-:Y:S02]  /*2fb0*/  IMAD.MOV.U32 R123, RZ, RZ, RZ ;  /* 0x000000ffff7b7224 */ /* 0x000fe400078e00ff */
[----:B--2---:R-:W-:Y:S01]  /*2fc0*/  FMUL.FTZ R118, R117, R118 ;  /* 0x0000007675767220 */ /* 0x004fe20000410000 */
[----:B------:R-:W-:-:S04]  /*2fd0*/  IMAD R117, R52, 0x8, R13 ;  /* 0x0000000834757824 */ /* 0x000fc800078e020d */
[----:B------:R0:W-:Y:S01]  /*2fe0*/  @!P3 STG.E desc[UR36][R14.64], R118 ;  /* 0x000000760e00b986 */ /* 0x0001e2000c101924 */
[CC--:B------:R-:W-:Y:S02]  /*2ff0*/  ISETP.GE.AND P5, PT, R117.reuse, R12.reuse, PT ;  /* 0x0000000c7500720c */ /* 0x0c0fe40003fa6270 */
[----:B------:R-:W-:-:S11]  /*3000*/  ISETP.GE.AND P4, PT, R117, R12, PT ;  /* 0x0000000c7500720c */ /* 0x000fd60003f86270 */
[----:B0-----:R-:W-:Y:S05]  /*3010*/  @P5 BRA `(.L_x_1411) ;  /* 0x0000000000445947 */ /* 0x001fea0003800000 */
        /* <DEDUP_REMOVED lines=15> */
[----:B------:R-:W-:-:S06]  /*3110*/  LEA.HI.X R123, R124, UR11, R123, 0x2, P3 ;  /* 0x0000000b7c7b7c11 */ /* 0x000fcc00098f147b */
[----:B------:R0:W5:Y:S03]  /*3120*/  LDG.E R123, desc[UR36][R122.64] ;  /* 0x000000247a7b7981 */ /* 0x000166000c1e1900 */
.L_x_1411:
[----:B------:R-:W-:Y:S05]  /*3130*/  BSYNC.RECONVERGENT B3 ;  /* 0x0000000000037941 */ /* 0x000fea0003800200 */
.L_x_1410:
[----:B------:R-:W1:Y:S01]  /*3140*/  @!P4 LDC.64 R14, c[0x0][0x3b8] ;  /* 0x0000ee00ff0ecb82 */ /* 0x000e620000000a00 */
[----:B0-----:R-:W-:-:S04]  /*3150*/  @!P4 IADD3 R122, P3, PT, R54, R117, RZ ;  /* 0x00000075367ac210 */ /* 0x001fc80007f7e0ff */
[----:B------:R-:W-:Y:S02]  /*3160*/  @!P4 LEA.HI.X.SX32 R117, R117, R62, 0x1, P3 ;  /* 0x0000003e7575c211 */ /* 0x000fe400018f0eff */
[----:B-1----:R-:W-:-:S04]  /*3170*/  @!P4 LEA R14, P3, R122, R14, 0x2 ;  /* 0x0000000e7a0ec211 */ /* 0x002fc800078610ff */
[----:B------:R-:W-:Y:S02]  /*3180*/  @!P4 LEA.HI.X R15, R122, R15, R117, 0x2, P3 ;  /* 0x0000000f7a0fc211 */ /* 0x000fe400018f1475 */
[----:B------:R-:W2:Y:S01]  /*3190*/  LDG.E R122, desc[UR36][R120.64+0x20] ;  /* 0x00002024787a7981 */ /* 0x000ea2000c1e1900 */
[----:B-----5:R-:W-:-:S04]  /*31a0*/  FADD.FTZ R123, R22, R123 ;  /* 0x0000007b167b7221 */ /* 0x020fc80000010000 */
[----:B--2---:R-:W-:-:S05]  /*31b0*/  FMUL.FTZ R117, R123, R122 ;  /* 0x0000007a7b757220 */ /* 0x004fca0000410000 */
[----:B------:R1:W-:Y:S02]  /*31c0*/  @!P4 STG.E desc[UR36][R14.64], R117 ;  /* 0x000000750e00c986 */ /* 0x0003e4000c101924 */
.L_x_1407:
[----:B------:R-:W-:Y:S05]  /*31d0*/  BSYNC.RECONVERGENT B2 ;  /* 0x0000000000027941 */ /* 0x000fea0003800200 */
.L_x_1406:
[----:B------:R-:W-:Y:S04]  /*31e0*/  BSSY.RECONVERGENT B2, `(.L_x_1412) ;  /* 0x0000046000027945 */ /* 0x000fe80003800200 */
[----:B------:R-:W-:Y:S05]  /*31f0*/  @P1 BRA `(.L_x_1413) ;  /* 0x0000000400101947 */ /* 0x000fea0003800000 */
[----:B------:R-:W-:Y:S01]  /*3200*/  IMAD R125, R52, 0x2, R119 ;  /* 0x00000002347d7824 */ /* 0x000fe200078e0277 */
[----:B------:R-:W-:Y:S01]  /*3210*/  BSSY.RECONVERGENT B3, `(.L_x_1414) ;  /* 0x0000017000037945 */ /* 0x000fe20003800200 */
[----:B------:R-:W-:Y:S02]  /*3220*/  IMAD.MOV.U32 R122, RZ, RZ, RZ ;  /* 0x000000ffff7a7224 */ /* 0x000fe400078e00ff */
[----:B------:R-:W-:-:S05]  /*3230*/  IMAD.SHL.U32 R125, R125, 0x4, RZ ;  /* 0x000000047d7d7824 */ /* 0x000fca00078e00ff */
[CC--:B------:R-:W-:Y:S02]  /*3240*/  ISETP.GE.AND P4, PT, R125.reuse, R12.reuse, PT ;  /* 0x0000000c7d00720c */ /* 0x0c0fe40003f86270 */
[----:B------:R-:W-:-:S11]  /*3250*/  ISETP.GE.AND P3, PT, R125, R12, PT ;  /* 0x0000000c7d00720c */ /* 0x000fd60003f66270 */
[----:B------:R-:W-:Y:S05]  /*3260*/  @P4 BRA `(.L_x_1415) ;  /* 0x0000000000444947 */ /* 0x000fea0003800000 */
[----:B------:R-:W0:Y:S02]  /*3270*/  S2UR UR7, SR_CTAID.Y ;  /* 0x00000000000779c3 */ /* 0x000e240000002600 */
[----:B01----:R-:W-:-:S05]  /*3280*/  IMAD R14, R52, UR7, RZ ;  /* 0x00000007340e7c24 */ /* 0x003fca000f8e02ff */
        /* <DEDUP_REMOVED lines=15> */
.L_x_1415:
[----:B------:R-:W-:Y:S05]  /*3380*/  BSYNC.RECONVERGENT B3 ;  /* 0x0000000000037941 */ /* 0x000fea0003800200 */
.L_x_1414:
[----:B--2---:R-:W2:Y:S01]  /*3390*/  LDG.E R123, desc[UR36][R120.64+0x30] ;  /* 0x00003024787b7981 */ /* 0x004ea2000c1e1900 */
[----:B01----:R-:W0:Y:S01]  /*33a0*/  @!P3 LDC.64 R14, c[0x0][0x3b8] ;  /* 0x0000ee00ff0ebb82 */ /* 0x003e220000000a00 */
[----:B------:R-:W-:Y:S01]  /*33b0*/  @!P3 IADD3 R116, P4, PT, R54, R125, RZ ;  /* 0x0000007d3674b210 */ /* 0x000fe20007f9e0ff */
[----:B-----5:R-:W-:-:S03]  /*33c0*/  FADD.FTZ R122, R23, R122 ;  /* 0x0000007a177a7221 */ /* 0x020fc60000010000 */
[----:B------:R-:W-:Y:S02]  /*33d0*/  @!P3 LEA.HI.X.SX32 R125, R125, R62, 0x1, P4 ;  /* 0x0000003e7d7db211 */ /* 0x000fe400020f0eff */
[----:B0-----:R-:W-:-:S04]  /*33e0*/  @!P3 LEA R14, P4, R116, R14, 0x2 ;  /* 0x0000000e740eb211 */ /* 0x001fc800078810ff */
[----:B------:R-:W-:Y:S01]  /*33f0*/  @!P3 LEA.HI.X R15, R116, R15, R125, 0x2, P4 ;  /* 0x0000000f740fb211 */ /* 0x000fe200020f147d */
[----:B--2---:R-:W-:-:S05]  /*3400*/  FMUL.FTZ R116, R122, R123 ;  /* 0x0000007b7a747220 */ /* 0x004fca0000410000 */
[----:B------:R2:W-:Y:S01]  /*3410*/  @!P3 STG.E desc[UR36][R14.64], R116 ;  /* 0x000000740e00b986 */ /* 0x0005e2000c101924 */
[----:B------:R-:W-:Y:S05]  /*3420*/  @P1 BRA `(.L_x_1413) ;  /* 0x0000000000841947 */ /* 0x000fea0003800000 */
[----:B------:R-:W-:Y:S01]  /*3430*/  IMAD R111, R52, 0x10, R13 ;  /* 0x00000010346f7824 */ /* 0x000fe200078e020d */
[----:B------:R-:W-:Y:S01]  /*3440*/  BSSY.RECONVERGENT B3, `(.L_x_1416) ;  /* 0x0000016000037945 */ /* 0x000fe20003800200 */
[----:B------:R-:W-:-:S03]  /*3450*/  IMAD.MOV.U32 R123, RZ, RZ, RZ ;  /* 0x000000ffff7b7224 */ /* 0x000fc600078e00ff */
[CC--:B------:R-:W-:Y:S02]  /*3460*/  ISETP.GE.AND P4, PT, R111.reuse, R12.reuse, PT ;  /* 0x0000000c6f00720c */ /* 0x0c0fe40003f86270 */
[----:B------:R-:W-:-:S11]  /*3470*/  ISETP.GE.AND P3, PT, R111, R12, PT ;  /* 0x0000000c6f00720c */ /* 0x000fd60003f66270 */
[----:B------:R-:W-:Y:S05]  /*3480*/  @P4 BRA `(.L_x_1417) ;  /* 0x0000000000444947 */ /* 0x000fea0003800000 */
[----:B------:R-:W2:Y:S02]  /*3490*/  S2UR UR7, SR_CTAID.Y ;  /* 0x00000000000779c3 */ /* 0x000ea40000002600 */
[----:B--2---:R-:W-:-:S05]  /*34a0*/  IMAD R14, R52, UR7, RZ ;  /* 0x00000007340e7c24 */ /* 0x004fca000f8e02ff */
        /* <DEDUP_REMOVED lines=15> */
.L_x_1417:
[----:B------:R-:W-:Y:S05]  /*35a0*/  BSYNC.RECONVERGENT B3 ;  /* 0x0000000000037941 */ /* 0x000fea0003800200 */
.L_x_1416:
[----:B--2---:R-:W1:Y:S01]  /*35b0*/  @!P3 LDC.64 R14, c[0x0][0x3b8] ;  /* 0x0000ee00ff0ebb82 */ /* 0x004e620000000a00 */
        /* <DEDUP_REMOVED lines=8> */
.L_x_1413:
[----:B------:R-:W-:Y:S05]  /*3640*/  BSYNC.RECONVERGENT B2 ;  /* 0x0000000000027941 */ /* 0x000fea0003800200 */
.L_x_1412:
[----:B------:R-:W-:Y:S01]  /*3650*/  BSSY.RECONVERGENT B2, `(.L_x_1418) ;  /* 0x0000023000027945 */ /* 0x000fe20003800200 */
[----:B------:R-:W-:-:S03]  /*3660*/  IMAD R119, R52, 0x4, R119 ;  /* 0x0000000434777824 */ /* 0x000fc600078e0277 */
[----:B------:R-:W-:Y:S05]  /*3670*/  @P1 BRA `(.L_x_1419) ;  /* 0x0000000000801947 */ /* 0x000fea0003800000 */
[----:B------:R-:W-:Y:S01]  /*3680*/  IMAD.SHL.U32 R125, R119, 0x4, RZ ;  /* 0x00000004777d7824 */ /* 0x000fe200078e00ff */
[----:B------:R-:W-:Y:S01]  /*3690*/  BSSY.RECONVERGENT B3, `(.L_x_1420) ;  /* 0x0000015000037945 */ /* 0x000fe20003800200 */
[----:B------:R-:W-:-:S03]  /*36a0*/  IMAD.MOV.U32 R122, RZ, RZ, RZ ;  /* 0x000000ffff7a7224 */ /* 0x000fc600078e00ff */
[----:B------:R-:W-:-:S13]  /*36b0*/  ISETP.GE.AND P3, PT, R125, R12, PT ;  /* 0x0000000c7d00720c */ /* 0x000fda0003f66270 */
[----:B------:R-:W-:Y:S05]  /*36c0*/  @P3 BRA `(.L_x_1421) ;  /* 0x0000000000443947 */ /* 0x000fea0003800000 */
[----:B------:R-:W0:Y:S02]  /*36d0*/  S2UR UR7, SR_CTAID.Y ;  /* 0x00000000000779c3 */ /* 0x000e240000002600 */
[----:B0123--:R-:W-:-:S05]  /*36e0*/  IMAD R14, R52, UR7, RZ ;  /* 0x00000007340e7c24 */ /* 0x00ffca000f8e02ff */
        /* <DEDUP_REMOVED lines=15> */
.L_x_1421:
[----:B------:R-:W-:Y:S05]  /*37e0*/  BSYNC.RECONVERGENT B3 ;  /* 0x0000000000037941 */ /* 0x000fea0003800200 */
.L_x_1420:
[----:B----4-:R-:W4:Y:S01]  /*37f0*/  LDG.E R123, desc[UR36][R120.64+0x50] ;  /* 0x00005024787b7981 */ /* 0x010f22000c1e1900 */
[----:B0123--:R-:W0:Y:S01]  /*3800*/  @!P3 LDC.64 R14, c[0x0][0x3b8] ;  /* 0x0000ee00ff0ebb82 */ /* 0x00fe220000000a00 */
[----:B------:R-:W-:Y:S01]  /*3810*/  @!P3 IADD3 R114, P4, PT, R54, R125, RZ ;  /* 0x0000007d3672b210 */ /* 0x000fe20007f9e0ff */
[----:B-----5:R-:W-:-:S03]  /*3820*/  FADD.FTZ R122, R25, R122 ;  /* 0x0000007a197a7221 */ /* 0x020fc60000010000 */
[----:B------:R-:W-:Y:S02]  /*3830*/  @!P3 LEA.HI.X.SX32 R125, R125, R62, 0x1, P4 ;  /* 0x0000003e7d7db211 */ /* 0x000fe400020f0eff */
[----:B0-----:R-:W-:-:S04]  /*3840*/  @!P3 LEA R14, P4, R114, R14, 0x2 ;  /* 0x0000000e720eb211 */ /* 0x001fc800078810ff */
[----:B------:R-:W-:Y:S01]  /*3850*/  @!P3 LEA.HI.X R15, R114, R15, R125, 0x2, P4 ;  /* 0x0000000f720fb211 */ /* 0x000fe200020f147d */
[----:B----4-:R-:W-:-:S05]  /*3860*/  FMUL.FTZ R114, R122, R123 ;  /* 0x0000007b7a727220 */ /* 0x010fca0000410000 */
[----:B------:R4:W-:Y:S03]  /*3870*/  @!P3 STG.E desc[UR36][R14.64], R114 ;  /* 0x000000720e00b986 */ /* 0x0009e6000c101924 */
.L_x_1419:
[----:B------:R-:W-:Y:S05]  /*3880*/  BSYNC.RECONVERGENT B2 ;  /* 0x0000000000027941 */ /* 0x000fea0003800200 */
.L_x_1418:
[----:B------:R-:W-:Y:S01]  /*3890*/  BSSY.RECONVERGENT B2, `(.L_x_1422) ;  /* 0x0000023000027945 */ /* 0x000fe20003800200 */
[----:B------:R-:W-:-:S03]  /*38a0*/  IMAD.IADD R119, R119, 0x1, R52 ;  /* 0x0000000177777824 */ /* 0x000fc600078e0234 */
[----:B------:R-:W-:Y:S05]  /*38b0*/  @P1 BRA `(.L_x_1423) ;  /* 0x0000000000801947 */ /* 0x000fea0003800000 */
[----:B------:R-:W-:Y:S01]  /*38c0*/  IMAD.SHL.U32 R109, R119, 0x4, RZ ;  /* 0x00000004776d7824 */ /* 0x000fe200078e00ff */
[----:B------:R-:W-:Y:S01]  /*38d0*/  BSSY.RECONVERGENT B3, `(.L_x_1424) ;  /* 0x0000015000037945 */ /* 0x000fe20003800200 */
[----:B------:R-:W-:-:S03]  /*38e0*/  IMAD.MOV.U32 R123, RZ, RZ, RZ ;  /* 0x000000ffff7b7224 */ /* 0x000fc600078e00ff */
[----:B------:R-:W-:-:S13]  /*38f0*/  ISETP.GE.AND P3, PT, R109, R12, PT ;  /* 0x0000000c6d00720c */ /* 0x000fda0003f66270 */
[----:B------:R-:W-:Y:S05]  /*3900*/  @P3 BRA `(.L_x_1425) ;  /* 0x0000000000443947 */ /* 0x000fea0003800000 */
[----:B------:R-:W0:Y:S02]  /*3910*/  S2UR UR7, SR_CTAID.Y ;  /* 0x00000000000779c3 */ /* 0x000e240000002600 */
[----:B01234-:R-:W-:-:S05]  /*3920*/  IMAD R14, R52, UR7, RZ ;  /* 0x00000007340e7c24 */ /* 0x01ffca000f8e02ff */
        /* <DEDUP_REMOVED lines=15> */
.L_x_1425:
[----:B------:R-:W-:Y:S05]  /*3a20*/  BSYNC.RECONVERGENT B3 ;  /* 0x0000000000037941 */ /* 0x000fea0003800200 */
.L_x_1424:
[----:B01234-:R-:W0:Y:S01]  /*3a30*/  @!P3 LDC.64 R14, c[0x0][0x3b8] ;  /* 0x0000ee00ff0ebb82 */ /* 0x01fe220000000a00 */
[----:B------:R-:W-:-:S04]  /*3a40*/  @!P3 IADD3 R122, P4, PT, R54, R109, RZ ;  /* 0x0000006d367ab210 */ /* 0x000fc80007f9e0ff */
[----:B------:R-:W-:Y:S02]  /*3a50*/  @!P3 LEA.HI.X.SX32 R109, R109, R62, 0x1, P4 ;  /* 0x0000003e6d6db211 */ /* 0x000fe400020f0eff */
[----:B0-----:R-:W-:-:S04]  /*3a60*/  @!P3 LEA R14, P4, R122, R14, 0x2 ;  /* 0x0000000e7a0eb211 */ /* 0x001fc800078810ff */
[----:B------:R-:W-:Y:S02]  /*3a70*/  @!P3 LEA.HI.X R15, R122, R15, R109, 0x2, P4 ;  /* 0x0000000f7a0fb211 */ /* 0x000fe400020f146d */
[----:B------:R-:W2:Y:S01]  /*3a80*/  LDG.E R122, desc[UR36][R120.64+0x60] ;  /* 0x00006024787a7981 */ /* 0x000ea2000c1e1900 */
[----:B-----5:R-:W-:-:S04]  /*3a90*/  FADD.FTZ R123, R26, R123 ;  /* 0x0000007b1a7b7221 */ /* 0x020fc80000010000 */
[----:B--2---:R-:W-:-:S05]  /*3aa0*/  FMUL.FTZ R109, R123, R122 ;  /* 0x0000007a7b6d7220 */ /* 0x004fca0000410000 */
[----:B------:R0:W-:Y:S02]  /*3ab0*/  @!P3 STG.E desc[UR36][R14.64], R109 ;  /* 0x0000006d0e00b986 */ /* 0x0001e4000c101924 */
.L_x_1423:
[----:B------:R-:W-:Y:S05]  /*3ac0*/  BSYNC.RECONVERGENT B2 ;  /* 0x0000000000027941 */ /* 0x000fea0003800200 */
.L_x_1422:
        /* <DEDUP_REMOVED lines=25> */
.L_x_1429:
[----:B------:R-:W-:Y:S05]  /*3c60*/  BSYNC.RECONVERGENT B3 ;  /* 0x0000000000037941 */ /* 0x000fea0003800200 */
.L_x_1428:
[----:B------:R-:W2:Y:S02]  /*3c70*/  LDG.E R112, desc[UR36][R120.64+0x70] ;  /* 0x0000702478707981 */ /* 0x000ea4000c1e1900 */
[----:B01234-:R-:W0:Y:S01]  /*3c80*/  @!P3 LDC.64 R14, c[0x0][0x3b8] ;  /* 0x0000ee00ff0ebb82 */ /* 0x01fe220000000a00 */
[----:B------:R-:W-:Y:S01]  /*3c90*/  @!P3 IADD3 R123, P4, PT, R54, R115, RZ ;  /* 0x00000073367bb210 */ /* 0x000fe20007f9e0ff */
[----:B------:R-:W-:Y:S03]  /*3ca0*/  BSSY.RECONVERGENT B3, `(.L_x_1430) ;  /* 0x000001d000037945 */ /* 0x000fe60003800200 */
[----:B------:R-:W-:Y:S01]  /*3cb0*/  @!P3 LEA.HI.X.SX32 R124, R115, R62, 0x1, P4 ;  /* 0x0000003e737cb211 */ /* 0x000fe200020f0eff */
[----:B-----5:R-:W-:Y:S01]  /*3cc0*/  FADD.FTZ R115, R27, R122 ;  /* 0x0000007a1b737221 */ /* 0x020fe20000010000 */
[----:B0-----:R-:W-:-:S04]  /*3cd0*/  @!P3 LEA R14, P4, R123, R14, 0x2 ;  /* 0x0000000e7b0eb211 */ /* 0x001fc800078810ff */
[----:B------:R-:W-:Y:S01]  /*3ce0*/  @!P3 LEA.HI.X R15, R123, R15, R124, 0x2, P4 ;  /* 0x0000000f7b0fb211 */ /* 0x000fe200020f147c */
[----:B------:R-:W-:Y:S02]  /*3cf0*/  IMAD.MOV.U32 R123, RZ, RZ, RZ ;  /* 0x000000ffff7b7224 */ /* 0x000fe400078e00ff */
[----:B------:R-:W-:Y:S01]  /*3d00*/  FMUL.FTZ R112, R115, R112 ;  /* 0x0000007073707220 */ /* 0x000fe20000410000 */
        /* <DEDUP_REMOVED lines=22> */
.L_x_1431:
[----:B------:R-:W-:Y:S05]  /*3e70*/  BSYNC.RECONVERGENT B3 ;  /* 0x0000000000037941 */ /* 0x000fea0003800200 */
.L_x_1430:
        /* <DEDUP_REMOVED lines=9> */
.L_x_1427:
[----:B------:R-:W-:Y:S05]  /*3f10*/  BSYNC.RECONVERGENT B2 ;  /* 0x0000000000027941 */ /* 0x000fea0003800200 */
.L_x_1426:
        /* <DEDUP_REMOVED lines=25> */
.L_x_1435:
[----:B------:R-:W-:Y:S05]  /*40b0*/  BSYNC.RECONVERGENT B3 ;  /* 0x0000000000037941 */ /* 0x000fea0003800200 */
.L_x_1434:
[----:B0-----:R-:W2:Y:S02]  /*40c0*/  LDG.E R123, desc[UR36][R120.64+0x90] ;  /* 0x00009024787b7981 */ /* 0x001ea4000c1e1900 */
[----:B-1234-:R-:W0:Y:S01]  /*40d0*/  @!P3 LDC.64 R14, c[0x0][0x3b8] ;  /* 0x0000ee00ff0ebb82 */ /* 0x01ee220000000a00 */
[----:B------:R-:W-:Y:S01]  /*40e0*/  @!P3 IADD3 R110, P4, PT, R54, R125, RZ ;  /* 0x0000007d366eb210 */ /* 0x000fe20007f9e0ff */
[----:B-----5:R-:W-:-:S03]  /*40f0*/  FADD.FTZ R122, R29, R122 ;  /* 0x0000007a1d7a7221 */ /* 0x020fc60000010000 */
[----:B------:R-:W-:Y:S02]  /*4100*/  @!P3 LEA.HI.X.SX32 R125, R125, R62, 0x1, P4 ;  /* 0x0000003e7d7db211 */ /* 0x000fe400020f0eff */
[----:B0-----:R-:W-:-:S04]  /*4110*/  @!P3 LEA R14, P4, R110, R14, 0x2 ;  /* 0x0000000e6e0eb211 */ /* 0x001fc800078810ff */
[----:B------:R-:W-:Y:S01]  /*4120*/  @!P3 LEA.HI.X R15, R110, R15, R125, 0x2, P4 ;  /* 0x0000000f6e0fb211 */ /* 0x000fe200020f147d */
[----:B------:R-:W-:-:S05]  /*4130*/  FMUL.FTZ R110, R122, R123 ;  /* 0x0000007b7a6e7220 */ /* 0x000fca0000410000 */
[----:B------:R0:W-:Y:S03]  /*4140*/  @!P3 STG.E desc[UR36][R14.64], R110 ;  /* 0x0000006e0e00b986 */ /* 0x0001e6000c101924 */
.L_x_1433:
[----:B------:R-:W-:Y:S05]  /*4150*/  BSYNC.RECONVERGENT B2 ;  /* 0x0000000000027941 */ /* 0x000fea0003800200 */
.L_x_1432:
        /* <DEDUP_REMOVED lines=25> */
.L_x_1439:
[----:B------:R-:W-:Y:S05]  /*42f0*/  BSYNC.RECONVERGENT B3 ;  /* 0x0000000000037941 */ /* 0x000fea0003800200 */
.L_x_1438:
        /* <DEDUP_REMOVED lines=9> */
.L_x_1437:
[----:B------:R-:W-:Y:S05]  /*4390*/  BSYNC.RECONVERGENT B2 ;  /* 0x0000000000027941 */ /* 0x000fea0003800200 */
.L_x_1436:
        /* <DEDUP_REMOVED lines=25> */
.L_x_1443:
[----:B------:R-:W-:Y:S05]  /*4530*/  BSYNC.RECONVERGENT B3 ;  /* 0x0000000000037941 */ /* 0x000fea0003800200 */
.L_x_1442:
        /* <DEDUP_REMOVED lines=9> */
.L_x_1441:
[----:B------:R-:W-:Y:S05]  /*45d0*/  BSYNC.RECONVERGENT B2 ;  /* 0x0000000000027941 */ /* 0x000fea0003800200 */
.L_x_1440:
        /* <DEDUP_REMOVED lines=25> */
.L_x_1447:
[----:B------:R-:W-:Y:S05]  /*4770*/  BSYNC.RECONVERGENT B3 ;  /* 0x0000000000037941 */ /* 0x000fea0003800200 */
.L_x_1446:
        /* <DEDUP_REMOVED lines=9> */
.L_x_1445:
[----:B------:R-:W-:Y:S05]  /*4810*/  BSYNC.RECONVERGENT B2 ;  /* 0x0000000000027941 */ /* 0x000fea0003800200 */
.L_x_1444:
        /* <DEDUP_REMOVED lines=25> */
.L_x_1451:
[----:B------:R-:W-:Y:S05]  /*49b0*/  BSYNC.RECONVERGENT B3 ;  /* 0x0000000000037941 */ /* 0x000fea0003800200 */
.L_x_1450:
        /* <DEDUP_REMOVED lines=9> */
.L_x_1449:
[----:B------:R-:W-:Y:S05]  /*4a50*/  BSYNC.RECONVERGENT B2 ;  /* 0x0000000000027941 */ /* 0x000fea0003800200 */
.L_x_1448:
        /* <DEDUP_REMOVED lines=25> */
.L_x_1455:
[----:B------:R-:W-:Y:S05]  /*4bf0*/  BSYNC.RECONVERGENT B3 ;  /* 0x0000000000037941 */ /* 0x000fea0003800200 */
.L_x_1454:
        /* <DEDUP_REMOVED lines=9> */
.L_x_1453:
[----:B------:R-:W-:Y:S05]  /*4c90*/  BSYNC.RECONVERGENT B2 ;  /* 0x0000000000027941 */ /* 0x000fea0003800200 */
.L_x_1452:
        /* <DEDUP_REMOVED lines=25> */
.L_x_1459:
[----:B------:R-:W-:Y:S05]  /*4e30*/  BSYNC.RECONVERGENT B3 ;  /* 0x0000000000037941 */ /* 0x000fea0003800200 */
.L_x_1458:
        /* <DEDUP_REMOVED lines=9> */
.L_x_1457:
[----:B------:R-:W-:Y:S05]  /*4ed0*/  BSYNC.RECONVERGENT B2 ;  /* 0x0000000000027941 */ /* 0x000fea0003800200 */
.L_x_1456:
[----:B------:R-:W-:Y:S01]  /*4ee0*/  BSSY.RECONVERGENT B2, `(.L_x_1460) ;  /* 0x0000022000027945 */ /* 0x000fe20003800200 */
[----:B------:R-:W-:-:S03]  /*4ef0*/  IMAD R13, R52, 0x40, R13 ;  /* 0x00000040340d7824 */ /* 0x000fc600078e020d */
[----:B------:R-:W-:Y:S05]  /*4f00*/  @P1 BRA `(.L_x_1461) ;  /* 0x00000000007c1947 */ /* 0x000fea0003800000 */
[----:B------:R-:W-:Y:S01]  /*4f10*/  ISETP.GE.AND P3, PT, R13, R12, PT ;  /* 0x0000000c0d00720c */ /* 0x000fe20003f66270 */
[----:B------:R-:W-:Y:S01]  /*4f20*/  BSSY.RECONVERGENT B3, `(.L_x_1462) ;  /* 0x0000014000037945 */ /* 0x000fe20003800200 */
[----:B------:R-:W-:-:S11]  /*4f30*/  IMAD.MOV.U32 R123, RZ, RZ, RZ ;  /* 0x000000ffff7b7224 */ /* 0x000fd600078e00ff */
        /* <DEDUP_REMOVED lines=18> */
.L_x_1463:
[----:B------:R-:W-:Y:S05]  /*5060*/  BSYNC.RECONVERGENT B3 ;  /* 0x0000000000037941 */ /* 0x000fea0003800200 */
.L_x_1462:
[----:B------:R-:W2:Y:S02]  /*5070*/  LDG.E R101, desc[UR36][R120.64+0x100] ;  /* 0x0001002478657981 */ /* 0x000ea4000c1e1900 */
[----:B01234-:R-:W0:Y:S01]  /*5080*/  @!P3 LDC.64 R14, c[0x0][0x3b8] ;  /* 0x0000ee00ff0ebb82 */ /* 0x01fe220000000a00 */
[----:B------:R-:W-:-:S04]  /*5090*/  @!P3 IADD3 R122, P4, PT, R54, R13, RZ ;  /* 0x0000000d367ab210 */ /* 0x000fc80007f9e0ff */
[----:B------:R-:W-:Y:S02]  /*50a0*/  @!P3 LEA.HI.X.SX32 R13, R13, R62, 0x1, P4 ;  /* 0x0000003e0d0db211 */ /* 0x000fe400020f0eff */
[----:B0-----:R-:W-:-:S04]  /*50b0*/  @!P3 LEA R14, P4, R122, R14, 0x2 ;  /* 0x0000000e7a0eb211 */ /* 0x001fc800078810ff */
[----:B------:R-:W-:Y:S01]  /*50c0*/  @!P3 LEA.HI.X R15, R122, R15, R13, 0x2, P4 ;  /* 0x0000000f7a0fb211 */ /* 0x000fe200020f140d */
[----:B-----5:R-:W-:-:S04]  /*50d0*/  FADD.FTZ R122, R36, R123 ;  /* 0x0000007b247a7221 */ /* 0x020fc80000010000 */
[----:B------:R-:W-:-:S05]  /*50e0*/  FMUL.FTZ R101, R122, R101 ;  /* 0x000000657a657220 */ /* 0x000fca0000410000 */
[----:B------:R0:W-:Y:S02]  /*50f0*/  @!P3 STG.E desc[UR36][R14.64], R101 ;  /* 0x000000650e00b986 */ /* 0x0001e4000c101924 */
.L_x_1461:
[----:B------:R-:W-:Y:S05]  /*5100*/  BSYNC.RECONVERGENT B2 ;  /* 0x0000000000027941 */ /* 0x000fea0003800200 */
.L_x_1460:
        /* <DEDUP_REMOVED lines=25> */
.L_x_1467:
[----:B------:R-:W-:Y:S05]  /*52a0*/  BSYNC.RECONVERGENT B3 ;  /* 0x0000000000037941 */ /* 0x000fea0003800200 */
.L_x_1466:
[----:B------:R-:W2:Y:S02]  /*52b0*/  LDG.E R102, desc[UR36][R120.64+0x110] ;  /* 0x0001102478667981 */ /* 0x000ea4000c1e1900 */
[----:B01234-:R-:W0:Y:S01]  /*52c0*/  @!P3 LDC.64 R14, c[0x0][0x3b8] ;  /* 0x0000ee00ff0ebb82 */ /* 0x01fe220000000a00 */
[----:B------:R-:W-:-:S04]  /*52d0*/  @!P3 IADD3 R123, P4, PT, R54, R119, RZ ;  /* 0x00000077367bb210 */ /* 0x000fc80007f9e0ff */
[----:B------:R-:W-:Y:S01]  /*52e0*/  @!P3 LEA.HI.X.SX32 R124, R119, R62, 0x1, P4 ;  /* 0x0000003e777cb211 */ /* 0x000fe200020f0eff */
[----:B-----5:R-:W-:Y:S01]  /*52f0*/  FADD.FTZ R119, R37, R122 ;  /* 0x0000007a25777221 */ /* 0x020fe20000010000 */
[----:B0-----:R-:W-:-:S04]  /*5300*/  @!P3 LEA R14, P4, R123, R14, 0x2 ;  /* 0x0000000e7b0eb211 */ /* 0x001fc800078810ff */
[----:B------:R-:W-:Y:S01]  /*5310*/  @!P3 LEA.HI.X R15, R123, R15, R124, 0x2, P4 ;  /* 0x0000000f7b0fb211 */ /* 0x000fe200020f147c */
[----:B------:R-:W-:-:S05]  /*5320*/  FMUL.FTZ R102, R119, R102 ;  /* 0x0000006677667220 */ /* 0x000fca0000410000 */
[----:B------:R0:W-:Y:S03]  /*5330*/  @!P3 STG.E desc[UR36][R14.64], R102 ;  /* 0x000000660e00b986 */ /* 0x0001e6000c101924 */
.L_x_1465:
[----:B------:R-:W-:Y:S05]  /*5340*/  BSYNC.RECONVERGENT B2 ;  /* 0x0000000000027941 */ /* 0x000fea0003800200 */
.L_x_1464:
        /* <DEDUP_REMOVED lines=25> */
.L_x_1471:
[----:B------:R-:W-:Y:S05]  /*54e0*/  BSYNC.RECONVERGENT B3 ;  /* 0x0000000000037941 */ /* 0x000fea0003800200 */
.L_x_1470:
[----:B------:R-:W2:Y:S02]  /*54f0*/  LDG.E R100, desc[UR36][R120.64+0x120] ;  /* 0x0001202478647981 */ /* 0x000ea4000c1e1900 */
[----:B01234-:R-:W0:Y:S01]  /*5500*/  @!P3 LDC.64 R14, c[0x0][0x3b8] ;  /* 0x0000ee00ff0ebb82 */ /* 0x01fe220000000a00 */
[----:B------:R-:W-:Y:S01]  /*5510*/  @!P3 IADD3 R122, P4, PT, R54, R119, RZ ;  /* 0x00000077367ab210 */ /* 0x000fe20007f9e0ff */
[----:B-----5:R-:W-:-:S03]  /*5520*/  FADD.FTZ R123, R38, R123 ;  /* 0x0000007b267b7221 */ /* 0x020fc60000010000 */
[----:B------:R-:W-:Y:S02]  /*5530*/  @!P3 LEA.HI.X.SX32 R119, R119, R62, 0x1, P4 ;  /* 0x0000003e7777b211 */ /* 0x000fe400020f0eff */
[----:B0-----:R-:W-:-:S04]  /*5540*/  @!P3 LEA R14, P4, R122, R14, 0x2 ;  /* 0x0000000e7a0eb211 */ /* 0x001fc800078810ff */
[----:B------:R-:W-:Y:S01]  /*5550*/  @!P3 LEA.HI.X R15, R122, R15, R119, 0x2, P4 ;  /* 0x0000000f7a0fb211 */ /* 0x000fe200020f1477 */
[----:B------:R-:W-:-:S05]  /*5560*/  FMUL.FTZ R100, R123, R100 ;  /* 0x000000647b647220 */ /* 0x000fca0000410000 */
[----:B------:R0:W-:Y:S03]  /*5570*/  @!P3 STG.E desc[UR36][R14.64], R100 ;  /* 0x000000640e00b986 */ /* 0x0001e6000c101924 */
.L_x_1469:
[----:B------:R-:W-:Y:S05]  /*5580*/  BSYNC.RECONVERGENT B2 ;  /* 0x0000000000027941 */ /* 0x000fea0003800200 */
.L_x_1468:
        /* <DEDUP_REMOVED lines=25> */
.L_x_1475:
[----:B------:R-:W-:Y:S05]  /*5720*/  BSYNC.RECONVERGENT B3 ;  /* 0x0000000000037941 */ /* 0x000fea0003800200 */
.L_x_1474:
        /* <DEDUP_REMOVED lines=9> */
.L_x_1473:
[----:B------:R-:W-:Y:S05]  /*57c0*/  BSYNC.RECONVERGENT B2 ;  /* 0x0000000000027941 */ /* 0x000fea0003800200 */
.L_x_1472:
        /* <DEDUP_REMOVED lines=25> */
.L_x_1479:
[----:B------:R-:W-:Y:S05]  /*5960*/  BSYNC.RECONVERGENT B3 ;  /* 0x0000000000037941 */ /* 0x000fea0003800200 */
.L_x_1478:
        /* <DEDUP_REMOVED lines=9> */
.L_x_1477:
[----:B------:R-:W-:Y:S05]  /*5a00*/  BSYNC.RECONVERGENT B2 ;  /* 0x0000000000027941 */ /* 0x000fea0003800200 */
.L_x_1476:
        /* <DEDUP_REMOVED lines=25> */
.L_x_1483:
[----:B------:R-:W-:Y:S05]  /*5ba0*/  BSYNC.RECONVERGENT B3 ;  /* 0x0000000000037941 */ /* 0x000fea0003800200 */
.L_x_1482:
        /* <DEDUP_REMOVED lines=9> */
.L_x_1481:
[----:B------:R-:W-:Y:S05]  /*5c40*/  BSYNC.RECONVERGENT B2 ;  /* 0x0000000000027941 */ /* 0x000fea0003800200 */
.L_x_1480:
        /* <DEDUP_REMOVED lines=25> */
.L_x_1487:
[----:B------:R-:W-:Y:S05]  /*5de0*/  BSYNC.RECONVERGENT B3 ;  /* 0x0000000000037941 */ /* 0x000fea0003800200 */
.L_x_1486:
        /* <DEDUP_REMOVED lines=9> */
.L_x_1485:
[----:B------:R-:W-:Y:S05]  /*5e80*/  BSYNC.RECONVERGENT B2 ;  /* 0x0000000000027941 */ /* 0x000fea0003800200 */
.L_x_1484:
        /* <DEDUP_REMOVED lines=25> */
.L_x_1491:
[----:B------:R-:W-:Y:S05]  /*6020*/  BSYNC.RECONVERGENT B3 ;  /* 0x0000000000037941 */ /* 0x000fea0003800200 */
.L_x_1490:
        /* <DEDUP_REMOVED lines=9> */
.L_x_1489:
[----:B------:R-:W-:Y:S05]  /*60c0*/  BSYNC.RECONVERGENT B2 ;  /* 0x0000000000027941 */ /* 0x000fea0003800200 */
.L_x_1488:
        /* <DEDUP_REMOVED lines=25> */
.L_x_1495:
[----:B------:R-:W-:Y:S05]  /*6260*/  BSYNC.RECONVERGENT B3 ;  /* 0x0000000000037941 */ /* 0x000fea0003800200 */
.L_x_1494:
        /* <DEDUP_REMOVED lines=9> */
.L_x_1493:
[----:B------:R-:W-:Y:S05]  /*6300*/  BSYNC.RECONVERGENT B2 ;  /* 0x0000000000027941 */ /* 0x000fea0003800200 */
.L_x_1492:
        /* <DEDUP_REMOVED lines=25> */
.L_x_1499:
[----:B------:R-:W-:Y:S05]  /*64a0*/  BSYNC.RECONVERGENT B3 ;  /* 0x0000000000037941 */ /* 0x000fea0003800200 */
.L_x_1498:
        /* <DEDUP_REMOVED lines=9> */
.L_x_1497:
[----:B------:R-:W-:Y:S05]  /*6540*/  BSYNC.RECONVERGENT B2 ;  /* 0x0000000000027941 */ /* 0x000fea0003800200 */
.L_x_1496:
        /* <DEDUP_REMOVED lines=25> */
.L_x_1503:
[----:B------:R-:W-:Y:S05]  /*66e0*/  BSYNC.RECONVERGENT B3 ;  /* 0x0000000000037941 */ /* 0x000fea0003800200 */
.L_x_1502:
        /* <DEDUP_REMOVED lines=9> */
.L_x_1501:
[----:B------:R-:W-:Y:S05]  /*6780*/  BSYNC.RECONVERGENT B2 ;  /* 0x0000000000027941 */ /* 0x000fea0003800200 */
.L_x_1500:
        /* <DEDUP_REMOVED lines=25> */
.L_x_1507:
[----:B------:R-:W-:Y:S05]  /*6920*/  BSYNC.RECONVERGENT B3 ;  /* 0x0000000000037941 */ /* 0x000fea0003800200 */
.L_x_1506:
        /* <DEDUP_REMOVED lines=9> */
.L_x_1505:
[----:B------:R-:W-:Y:S05]  /*69c0*/  BSYNC.RECONVERGENT B2 ;  /* 0x0000000000027941 */ /* 0x000fea0003800200 */
.L_x_1504:
        /* <DEDUP_REMOVED lines=25> */
.L_x_1511:
[----:B------:R-:W-:Y:S05]  /*6b60*/  BSYNC.RECONVERGENT B3 ;  /* 0x0000000000037941 */ /* 0x000fea0003800200 */
.L_x_1510:
        /* <DEDUP_REMOVED lines=9> */
.L_x_1509:
[----:B------:R-:W-:Y:S05]  /*6c00*/  BSYNC.RECONVERGENT B2 ;  /* 0x0000000000027941 */ /* 0x000fea0003800200 */
.L_x_1508:
        /* <DEDUP_REMOVED lines=25> */
.L_x_1515:
[----:B------:R-:W-:Y:S05]  /*6da0*/  BSYNC.RECONVERGENT B3 ;  /* 0x0000000000037941 */ /* 0x000fea0003800200 */
.L_x_1514:
        /* <DEDUP_REMOVED lines=9> */
.L_x_1513:
[----:B------:R-:W-:Y:S05]  /*6e40*/  BSYNC.RECONVERGENT B2 ;  /* 0x0000000000027941 */ /* 0x000fea0003800200 */
.L_x_1512:
        /* <DEDUP_REMOVED lines=25> */
.L_x_1519:
[----:B------:R-:W-:Y:S05]  /*6fe0*/  BSYNC.RECONVERGENT B3 ;  /* 0x0000000000037941 */ /* 0x000fea0003800200 */
.L_x_1518:
        /* <DEDUP_REMOVED lines=9> */
.L_x_1517:
[----:B------:R-:W-:Y:S05]  /*7080*/  BSYNC.RECONVERGENT B2 ;  /* 0x0000000000027941 */ /* 0x000fea0003800200 */
.L_x_1516:
[----:B------:R-:W-:Y:S05]  /*7090*/  @P1 BRA `(.L_x_1520) ;  /* 0x0000007400e01947 */ /* 0x000fea0003800000 */
[----:B------:R-:W-:Y:S01]  /*70a0*/  IMAD.IADD R119, R13, 0x1, R52 ;  /* 0x000000010d777824 */ /* 0x000fe200078e0234 */
[----:B------:R-:W-:Y:S01]  /*70b0*/  BSSY.RECONVERGENT B2, `(.L_x_1521) ;  /* 0x0000016000027945 */ /* 0x000fe20003800200 */
[----:B01234-:R-:W-:Y:S02]  /*70c0*/  IMAD.MOV.U32 R14, RZ, RZ, RZ ;  /* 0x000000ffff0e7224 */ /* 0x01ffe400078e00ff */
[----:B------:R-:W-:-:S05]  /*70d0*/  IMAD.SHL.U32 R119, R119, 0x4, RZ ;  /* 0x0000000477777824 */ /* 0x000fca00078e00ff */
        /* <DEDUP_REMOVED lines=19> */
.L_x_1522:
[----:B------:R-:W-:Y:S05]  /*7210*/  BSYNC.RECONVERGENT B2 ;  /* 0x0000000000027941 */ /* 0x000fea0003800200 */
.L_x_1521:
[----:B------:R-:W2:Y:S01]  /*7220*/  LDG.E R11, desc[UR36][R120.64+0x1f0] ;  /* 0x0001f024780b7981 */ /* 0x000ea2000c1e1900 */
[----:B-----5:R-:W-:-:S04]  /*7230*/  FADD.FTZ R14, R51, R14 ;  /* 0x0000000e330e7221 */ /* 0x020fc80000010000 */
[----:B--2---:R-:W-:Y:S01]  /*7240*/  FMUL.FTZ R68, R14, R11 ;  /* 0x0000000b0e447220 */ /* 0x004fe20000410000 */
[----:B------:R-:W-:Y:S06]  /*7250*/  @P1 BRA `(.L_x_1520) ;  /* 0x0000007400701947 */ /* 0x000fec0003800000 */
[----:B------:R-:W-:-:S04]  /*7260*/  IADD3 R11, P1, PT, R54, R119, RZ ;  /* 0x00000077360b7210 */ /* 0x000fc80007f3e0ff */
[----:B------:R-:W-:Y:S02]  /*7270*/  LEA.HI.X.SX32 R14, R119, R62, 0x1, P1 ;  /* 0x0000003e770e7211 */ /* 0x000fe400008f0eff */
[----:B------:R-:W-:-:S04]  /*7280*/  LEA R12, P1, R11, UR10, 0x2 ;  /* 0x0000000a0b0c7c11 */ /* 0x000fc8000f8210ff */
[----:B------:R-:W-:-:S05]  /*7290*/  LEA.HI.X R13, R11, UR11, R14, 0x2, P1 ;  /* 0x0000000b0b0d7c11 */ /* 0x000fca00088f140e */
[----:B------:R1:W-:Y:S01]  /*72a0*/  STG.E desc[UR36][R12.64], R68 ;  /* 0x000000440c007986 */ /* 0x0003e2000c101924 */
[----:B------:R-:W-:Y:S05]  /*72b0*/  BRA `(.L_x_1520) ;  /* 0x0000007400587947 */ /* 0x000fea0003800000 */
.L_x_1401:
        /* <DEDUP_REMOVED lines=26> */
.L_x_1526:
[----:B------:R-:W-:Y:S05]  /*7460*/  BSYNC.RECONVERGENT B3 ;  /* 0x0000000000037941 */ /* 0x000fea0003800200 */
.L_x_1525:
[----:B------:R-:W1:Y:S01]  /*7470*/  @!P1 LDC.64 R14, c[0x0][0x3b8] ;  /* 0x0000ee00ff0e9b82 */ /* 0x000e620000000a00 */
[----:B------:R-:W-:Y:S01]  /*7480*/  @!P1 IADD3 R119, P3, PT, R54, R13, RZ ;  /* 0x0000000d36779210 */ /* 0x000fe20007f7e0ff */
[----:B-----5:R-:W-:-:S04]  /*7490*/  FADD.FTZ R113, R20, R113 ;  /* 0x0000007114717221 */ /* 0x020fc80000010000 */
[----:B0-----:R-:W-:Y:S01]  /*74a0*/  @!P1 IMAD.X R122, RZ, RZ, R62, P3 ;  /* 0x000000ffff7a9224 */ /* 0x001fe200018e063e */
[----:B-1----:R-:W-:-:S04]  /*74b0*/  @!P1 LEA R14, P4, R119, R14, 0x2 ;  /* 0x0000000e770e9211 */ /* 0x002fc800078810ff */
[----:B------:R-:W-:-:S05]  /*74c0*/  @!P1 LEA.HI.X R15, R119, R15, R122, 0x2, P4 ;  /* 0x0000000f770f9211 */ /* 0x000fca00020f147a */
[----:B------:R0:W-:Y:S04]  /*74d0*/  @!P1 STG.E desc[UR36][R14.64], R113 ;  /* 0x000000710e009986 */ /* 0x0001e8000c101924 */
.L_x_1524:
[----:B------:R-:W-:Y:S05]  /*74e0*/  BSYNC.RECONVERGENT B2 ;  /* 0x0000000000027941 */ /* 0x000fea0003800200 */
.L_x_1523:
        /* <DEDUP_REMOVED lines=26> */
.L_x_1530:
[----:B------:R-:W-:Y:S05]  /*7690*/  BSYNC.RECONVERGENT B3 ;  /* 0x0000000000037941 */ /* 0x000fea0003800200 */
.L_x_1529:
[----:B0-----:R-:W0:Y:S01]  /*76a0*/  @!P3 LDC.64 R14, c[0x0][0x3b8] ;  /* 0x0000ee00ff0ebb82 */ /* 0x001e220000000a00 */
[----:B-1----:R-:W-:Y:S01]  /*76b0*/  @!P3 IADD3 R122, P4, PT, R54, R117, RZ ;  /* 0x00000075367ab210 */ /* 0x002fe20007f9e0ff */
[----:B-----5:R-:W-:Y:S01]  /*76c0*/  FADD.FTZ R118, R21, R118 ;  /* 0x0000007615767221 */ /* 0x020fe20000010000 */
[----:B------:R-:W-:Y:S01]  /*76d0*/  BSSY.RECONVERGENT B3, `(.L_x_1531) ;  /* 0x000001b000037945 */ /* 0x000fe20003800200 */
[----:B------:R-:W-:Y:S01]  /*76e0*/  IMAD.MOV.U32 R123, RZ, RZ, RZ ;  /* 0x000000ffff7b7224 */ /* 0x000fe200078e00ff */
[----:B------:R-:W-:Y:S02]  /*76f0*/  @!P3 LEA.HI.X.SX32 R117, R117, R62, 0x1, P4 ;  /* 0x0000003e7575b211 */ /* 0x000fe400020f0eff */
[----:B0-----:R-:W-:-:S04]  /*7700*/  @!P3 LEA R14, P4, R122, R14, 0x2 ;  /* 0x0000000e7a0eb211 */ /* 0x001fc800078810ff */
[----:B------:R-:W-:Y:S01]  /*7710*/  @!P3 LEA.HI.X R15, R122, R15, R117, 0x2, P4 ;  /* 0x0000000f7a0fb211 */ /* 0x000fe200020f1475 */
        /* <DEDUP_REMOVED lines=22> */
.L_x_1532:
[----:B------:R-:W-:Y:S05]  /*7880*/  BSYNC.RECONVERGENT B3 ;  /* 0x0000000000037941 */ /* 0x000fea0003800200 */
.L_x_1531:
[----:B------:R-:W1:Y:S01]  /*7890*/  @!P4 LDC.64 R14, c[0x0][0x3b8] ;  /* 0x0000ee00ff0ecb82 */ /* 0x000e620000000a00 */
[----:B0-----:R-:W-:-:S04]  /*78a0*/  @!P4 IADD3 R122, P3, PT, R54, R117, RZ ;  /* 0x00000075367ac210 */ /* 0x001fc80007f7e0ff */
[----:B------:R-:W-:Y:S02]  /*78b0*/  @!P4 LEA.HI.X.SX32 R117, R117, R62, 0x1, P3 ;  /* 0x0000003e7575c211 */ /* 0x000fe400018f0eff */
[----:B-1----:R-:W-:-:S04]  /*78c0*/  @!P4 LEA R14, P3, R122, R14, 0x2 ;  /* 0x0000000e7a0ec211 */ /* 0x002fc800078610ff */
[----:B------:R-:W-:Y:S01]  /*78d0*/  @!P4 LEA.HI.X R15, R122, R15, R117, 0x2, P3 ;  /* 0x0000000f7a0fc211 */ /* 0x000fe200018f1475 */
[----:B-----5:R-:W-:-:S05]  /*78e0*/  FADD.FTZ R117, R22, R123 ;  /* 0x0000007b16757221 */ /* 0x020fca0000010000 */
[----:B------:R1:W-:Y:S03]  /*78f0*/  @!P4 STG.E desc[UR36][R14.64], R117 ;  /* 0x000000750e00c986 */ /* 0x0003e6000c101924 */
.L_x_1528:
[----:B------:R-:W-:Y:S05]  /*7900*/  BSYNC.RECONVERGENT B2 ;  /* 0x0000000000027941 */ /* 0x000fea0003800200 */
.L_x_1527:
        /* <DEDUP_REMOVED lines=26> */
.L_x_1536:
[----:B------:R-:W-:Y:S05]  /*7ab0*/  BSYNC.RECONVERGENT B3 ;  /* 0x0000000000037941 */ /* 0x000fea0003800200 */
.L_x_1535:
[----:B01----:R-:W0:Y:S01]  /*7ac0*/  @!P3 LDC.64 R14, c[0x0][0x3b8] ;  /* 0x0000ee00ff0ebb82 */ /* 0x003e220000000a00 */
[----:B--2---:R-:W-:Y:S01]  /*7ad0*/  @!P3 IADD3 R122, P4, PT, R54, R125, RZ ;  /* 0x0000007d367ab210 */ /* 0x004fe20007f9e0ff */
[----:B-----5:R-:W-:-:S03]  /*7ae0*/  FADD.FTZ R116, R23, R116 ;  /* 0x0000007417747221 */ /* 0x020fc60000010000 */
[----:B------:R-:W-:Y:S02]  /*7af0*/  @!P3 LEA.HI.X.SX32 R125, R125, R62, 0x1, P4 ;  /* 0x0000003e7d7db211 */ /* 0x000fe400020f0eff */
[----:B0-----:R-:W-:-:S04]  /*7b00*/  @!P3 LEA R14, P4, R122, R14, 0x2 ;  /* 0x0000000e7a0eb211 */ /* 0x001fc800078810ff */
[----:B------:R-:W-:-:S05]  /*7b10*/  @!P3 LEA.HI.X R15, R122, R15, R125, 0x2, P4 ;  /* 0x0000000f7a0fb211 */ /* 0x000fca00020f147d */
        /* <DEDUP_REMOVED lines=25> */
.L_x_1538:
[----:B------:R-:W-:Y:S05]  /*7cb0*/  BSYNC.RECONVERGENT B3 ;  /* 0x0000000000037941 */ /* 0x000fea0003800200 */
.L_x_1537:
[----:B--2---:R-:W1:Y:S01]  /*7cc0*/  @!P3 LDC.64 R14, c[0x0][0x3b8] ;  /* 0x0000ee00ff0ebb82 */ /* 0x004e620000000a00 */
[----:B0-----:R-:W-:-:S04]  /*7cd0*/  @!P3 IADD3 R122, P4, PT, R54, R111, RZ ;  /* 0x0000006f367ab210 */ /* 0x001fc80007f9e0ff */
[----:B------:R-:W-:Y:S02]  /*7ce0*/  @!P3 LEA.HI.X.SX32 R111, R111, R62, 0x1, P4 ;  /* 0x0000003e6f6fb211 */ /* 0x000fe400020f0eff */
[----:B-1----:R-:W-:-:S04]  /*7cf0*/  @!P3 LEA R14, P4, R122, R14, 0x2 ;  /* 0x0000000e7a0eb211 */ /* 0x002fc800078810ff */
[----:B------:R-:W-:Y:S01]  /*7d00*/  @!P3 LEA.HI.X R15, R122, R15, R111, 0x2, P4 ;  /* 0x0000000f7a0fb211 */ /* 0x000fe200020f146f */
[----:B-----5:R-:W-:-:S05]  /*7d10*/  FADD.FTZ R111, R24, R123 ;  /* 0x0000007b186f7221 */ /* 0x020fca0000010000 */
[----:B------:R3:W-:Y:S03]  /*7d20*/  @!P3 STG.E desc[UR36][R14.64], R111 ;  /* 0x0000006f0e00b986 */ /* 0x0007e6000c101924 */
.L_x_1534:
[----:B------:R-:W-:Y:S05]  /*7d30*/  BSYNC.RECONVERGENT B2 ;  /* 0x0000000000027941 */ /* 0x000fea0003800200 */
.L_x_1533:
        /* <DEDUP_REMOVED lines=25> */
.L_x_1542:
[----:B------:R-:W-:Y:S05]  /*7ed0*/  BSYNC.RECONVERGENT B3 ;  /* 0x0000000000037941 */ /* 0x000fea0003800200 */
.L_x_1541:
[----:B0123--:R-:W0:Y:S01]  /*7ee0*/  @!P3 LDC.64 R14, c[0x0][0x3b8] ;  /* 0x0000ee00ff0ebb82 */ /* 0x00fe220000000a00 */
[----:B----4-:R-:W-:Y:S01]  /*7ef0*/  @!P3 IADD3 R122, P4, PT, R54, R125, RZ ;  /* 0x0000007d367ab210 */ /* 0x010fe20007f9e0ff */
[----:B-----5:R-:W-:-:S03]  /*7f00*/  FADD.FTZ R114, R25, R114 ;  /* 0x0000007219727221 */ /* 0x020fc60000010000 */
[----:B------:R-:W-:Y:S02]  /*7f10*/  @!P3 LEA.HI.X.SX32 R125, R125, R62, 0x1, P4 ;  /* 0x0000003e7d7db211 */ /* 0x000fe400020f0eff */
[----:B0-----:R-:W-:-:S04]  /*7f20*/  @!P3 LEA R14, P4, R122, R14, 0x2 ;  /* 0x0000000e7a0eb211 */ /* 0x001fc800078810ff */
[----:B------:R-:W-:-:S05]  /*7f30*/  @!P3 LEA.HI.X R15, R122, R15, R125, 0x2, P4 ;  /* 0x0000000f7a0fb211 */ /* 0x000fca00020f147d */
[----:B------:R4:W-:Y:S04]  /*7f40*/  @!P3 STG.E desc[UR36][R14.64], R114 ;  /* 0x000000720e00b986 */ /* 0x0009e8000c101924 */
.L_x_1540:
[----:B------:R-:W-:Y:S05]  /*7f50*/  BSYNC.RECONVERGENT B2 ;  /* 0x0000000000027941 */ /* 0x000fea0003800200 */
.L_x_1539:
        /* <DEDUP_REMOVED lines=25> */
.L_x_1546:
[----:B------:R-:W-:Y:S05]  /*80f0*/  BSYNC.RECONVERGENT B3 ;  /* 0x0000000000037941 */ /* 0x000fea0003800200 */
.L_x_1545:
[----:B01234-:R-:W0:Y:S01]  /*8100*/  @!P3 LDC.64 R14, c[0x0][0x3b8] ;  /* 0x0000ee00ff0ebb82 */ /* 0x01fe220000000a00 */
[----:B------:R-:W-:-:S04]  /*8110*/  @!P3 IADD3 R122, P4, PT, R54, R109, RZ ;  /* 0x0000006d367ab210 */ /* 0x000fc80007f9e0ff */
[----:B------:R-:W-:Y:S02]  /*8120*/  @!P3 LEA.HI.X.SX32 R109, R109, R62, 0x1, P4 ;  /* 0x0000003e6d6db211 */ /* 0x000fe400020f0eff */
[----:B0-----:R-:W-:-:S04]  /*8130*/  @!P3 LEA R14, P4, R122, R14, 0x2 ;  /* 0x0000000e7a0eb211 */ /* 0x001fc800078810ff */
[----:B------:R-:W-:Y:S01]  /*8140*/  @!P3 LEA.HI.X R15, R122, R15, R109, 0x2, P4 ;  /* 0x0000000f7a0fb211 */ /* 0x000fe200020f146d */
[----:B-----5:R-:W-:-:S05]  /*8150*/  FADD.FTZ R109, R26, R123 ;  /* 0x0000007b1a6d7221 */ /* 0x020fca0000010000 */
[----:B------:R0:W-:Y:S03]  /*8160*/  @!P3 STG.E desc[UR36][R14.64], R109 ;  /* 0x0000006d0e00b986 */ /* 0x0001e6000c101924 */
.L_x_1544:
[----:B------:R-:W-:Y:S05]  /*8170*/  BSYNC.RECONVERGENT B2 ;  /* 0x0000000000027941 */ /* 0x000fea0003800200 */
.L_x_1543:
        /* <DEDUP_REMOVED lines=25> */
.L_x_1550:
[----:B------:R-:W-:Y:S05]  /*8310*/  BSYNC.RECONVERGENT B3 ;  /* 0x0000000000037941 */ /* 0x000fea0003800200 */
.L_x_1549:
[----:B01234-:R-:W0:Y:S01]  /*8320*/  @!P3 LDC.64 R14, c[0x0][0x3b8] ;  /* 0x0000ee00ff0ebb82 */ /* 0x01fe220000000a00 */
[----:B------:R-:W-:Y:S01]  /*8330*/  @!P3 IADD3 R122, P4, PT, R54, R115, RZ ;  /* 0x00000073367ab210 */ /* 0x000fe20007f9e0ff */
        /* <DEDUP_REMOVED lines=28> */
.L_x_1552:
[----:B------:R-:W-:Y:S05]  /*8500*/  BSYNC.RECONVERGENT B3 ;  /* 0x0000000000037941 */ /* 0x000fea0003800200 */
.L_x_1551:
[----:B------:R-:W1:Y:S01]  /*8510*/  @!P4 LDC.64 R14, c[0x0][0x3b8] ;  /* 0x0000ee00ff0ecb82 */ /* 0x000e620000000a00 */
[----:B0-----:R-:W-:-:S04]  /*8520*/  @!P4 IADD3 R122, P3, PT, R54, R115, RZ ;  /* 0x00000073367ac210 */ /* 0x001fc80007f7e0ff */
[----:B------:R-:W-:Y:S02]  /*8530*/  @!P4 LEA.HI.X.SX32 R115, R115, R62, 0x1, P3 ;  /* 0x0000003e7373c211 */ /* 0x000fe400018f0eff */
[----:B-1----:R-:W-:-:S04]  /*8540*/  @!P4 LEA R14, P3, R122, R14, 0x2 ;  /* 0x0000000e7a0ec211 */ /* 0x002fc800078610ff */
[----:B------:R-:W-:Y:S01]  /*8550*/  @!P4 LEA.HI.X R15, R122, R15, R115, 0x2, P3 ;  /* 0x0000000f7a0fc211 */ /* 0x000fe200018f1473 */
[----:B-----5:R-:W-:-:S05]  /*8560*/  FADD.FTZ R115, R28, R123 ;  /* 0x0000007b1c737221 */ /* 0x020fca0000010000 */
[----:B------:R0:W-:Y:S03]  /*8570*/  @!P4 STG.E desc[UR36][R14.64], R115 ;  /* 0x000000730e00c986 */ /* 0x0001e6000c101924 */
.L_x_1548:
[----:B------:R-:W-:Y:S05]  /*8580*/  BSYNC.RECONVERGENT B2 ;  /* 0x0000000000027941 */ /* 0x000fea0003800200 */
.L_x_1547:
        /* <DEDUP_REMOVED lines=25> */
.L_x_1556:
[----:B------:R-:W-:Y:S05]  /*8720*/  BSYNC.RECONVERGENT B3 ;  /* 0x0000000000037941 */ /* 0x000fea0003800200 */
.L_x_1555:
[----:B01234-:R-:W0:Y:S01]  /*8730*/  @!P3 LDC.64 R14, c[0x0][0x3b8] ;  /* 0x0000ee00ff0ebb82 */ /* 0x01fe220000000a00 */
[----:B------:R-:W-:Y:S01]  /*8740*/  @!P3 IADD3 R122, P4, PT, R54, R125, RZ ;  /* 0x0000007d367ab210 */ /* 0x000fe20007f9e0ff */
[----:B-----5:R-:W-:-:S03]  /*8750*/  FADD.FTZ R110, R29, R110 ;  /* 0x0000006e1d6e7221 */ /* 0x020fc60000010000 */
[----:B------:R-:W-:Y:S02]  /*8760*/  @!P3 LEA.HI.X.SX32 R125, R125, R62, 0x1, P4 ;  /* 0x0000003e7d7db211 */ /* 0x000fe400020f0eff */
[----:B0-----:R-:W-:-:S04]  /*8770*/  @!P3 LEA R14, P4, R122, R14, 0x2 ;  /* 0x0000000e7a0eb211 */ /* 0x001fc800078810ff */
[----:B------:R-:W-:-:S05]  /*8780*/  @!P3 LEA.HI.X R15, R122, R15, R125, 0x2, P4 ;  /* 0x0000000f7a0fb211 */ /* 0x000fca00020f147d */
[----:B------:R0:W-:Y:S04]  /*8790*/  @!P3 STG.E desc[UR36][R14.64], R110 ;  /* 0x0000006e0e00b986 */ /* 0x0001e8000c101924 */
.L_x_1554:
[----:B------:R-:W-:Y:S05]  /*87a0*/  BSYNC.RECONVERGENT B2 ;  /* 0x0000000000027941 */ /* 0x000fea0003800200 */
.L_x_1553:
        /* <DEDUP_REMOVED lines=25> */
.L_x_1560:
[----:B------:R-:W-:Y:S05]  /*8940*/  BSYNC.RECONVERGENT B3 ;  /* 0x0000000000037941 */ /* 0x000fea0003800200 */
.L_x_1559:
[----:B01234-:R-:W0:Y:S01]  /*8950*/  @!P3 LDC.64 R14, c[0x0][0x3b8] ;  /* 0x0000ee00ff0ebb82 */ /* 0x01fe220000000a00 */
[----:B------:R-:W-:-:S04]  /*8960*/  @!P3 IADD3 R122, P4, PT, R54, R107, RZ ;  /* 0x0000006b367ab210 */ /* 0x000fc80007f9e0ff */
[----:B------:R-:W-:Y:S02]  /*8970*/  @!P3 LEA.HI.X.SX32 R107, R107, R62, 0x1, P4 ;  /* 0x0000003e6b6bb211 */ /* 0x000fe400020f0eff */
[----:B0-----:R-:W-:-:S04]  /*8980*/  @!P3 LEA R14, P4, R122, R14, 0x2 ;  /* 0x0000000e7a0eb211 */ /* 0x001fc800078810ff */
[----:B------:R-:W-:Y:S01]  /*8990*/  @!P3 LEA.HI.X R15, R122, R15, R107, 0x2, P4 ;  /* 0x0000000f7a0fb211 */ /* 0x000fe200020f146b */
[----:B-----5:R-:W-:-:S05]  /*89a0*/  FADD.FTZ R107, R30, R123 ;  /* 0x0000007b1e6b7221 */ /* 0x020fca0000010000 */
[----:B------:R0:W-:Y:S03]  /*89b0*/  @!P3 STG.E desc[UR36][R14.64], R107 ;  /* 0x0000006b0e00b986 */ /* 0x0001e6000c101924 */
.L_x_1558:
[----:B------:R-:W-:Y:S05]  /*89c0*/  BSYNC.RECONVERGENT B2 ;  /* 0x0000000000027941 */ /* 0x000fea0003800200 */
.L_x_1557:
        /* <DEDUP_REMOVED lines=25> */
.L_x_1564:
[----:B------:R-:W-:Y:S05]  /*8b60*/  BSYNC.RECONVERGENT B3 ;  /* 0x0000000000037941 */ /* 0x000fea0003800200 */
.L_x_1563:
[----:B01234-:R-:W0:Y:S01]  /*8b70*/  @!P3 LDC.64 R14, c[0x0][0x3b8] ;  /* 0x0000ee00ff0ebb82 */ /* 0x01fe220000000a00 */
[----:B------:R-:W-:Y:S01]  /*8b80*/  @!P3 IADD3 R122, P4, PT, R54, R125, RZ ;  /* 0x0000007d367ab210 */ /* 0x000fe20007f9e0ff */
[----:B-----5:R-:W-:-:S03]  /*8b90*/  FADD.FTZ R108, R31, R108 ;  /* 0x0000006c1f6c7221 */ /* 0x020fc60000010000 */
[----:B------:R-:W-:Y:S02]  /*8ba0*/  @!P3 LEA.HI.X.SX32 R125, R125, R62, 0x1, P4 ;  /* 0x0000003e7d7db211 */ /* 0x000fe400020f0eff */
[----:B0-----:R-:W-:-:S04]  /*8bb0*/  @!P3 LEA R14, P4, R122, R14, 0x2 ;  /* 0x0000000e7a0eb211 */ /* 0x001fc800078810ff */
[----:B------:R-:W-:-:S05]  /*8bc0*/  @!P3 LEA.HI.X R15, R122, R15, R125, 0x2, P4 ;  /* 0x0000000f7a0fb211 */ /* 0x000fca00020f147d */
[----:B------:R0:W-:Y:S04]  /*8bd0*/  @!P3 STG.E desc[UR36][R14.64], R108 ;  /* 0x0000006c0e00b986 */ /* 0x0001e8000c101924 */
.L_x_1562:
[----:B------:R-:W-:Y:S05]  /*8be0*/  BSYNC.RECONVERGENT B2 ;  /* 0x0000000000027941 */ /* 0x000fea0003800200 */
.L_x_1561:
        /* <DEDUP_REMOVED lines=25> */
.L_x_1568:
[----:B------:R-:W-:Y:S05]  /*8d80*/  BSYNC.RECONVERGENT B3 ;  /* 0x0000000000037941 */ /* 0x000fea0003800200 */
.L_x_1567:
[----:B01234-:R-:W0:Y:S01]  /*8d90*/  @!P3 LDC.64 R14, c[0x0][0x3b8] ;  /* 0x0000ee00ff0ebb82 */ /* 0x01fe220000000a00 */
[----:B------:R-:W-:-:S04]  /*8da0*/  @!P3 IADD3 R122, P4, PT, R54, R105, RZ ;  /* 0x00000069367ab210 */ /* 0x000fc80007f9e0ff */
[----:B------:R-:W-:Y:S02]  /*8db0*/  @!P3 LEA.HI.X.SX32 R105, R105, R62, 0x1, P4 ;  /* 0x0000003e6969b211 */ /* 0x000fe400020f0eff */
[----:B0-----:R-:W-:-:S04]  /*8dc0*/  @!P3 LEA R14, P4, R122, R14, 0x2 ;  /* 0x0000000e7a0eb211 */ /* 0x001fc800078810ff */
[----:B------:R-:W-:Y:S01]  /*8dd0*/  @!P3 LEA.HI.X R15, R122, R15, R105, 0x2, P4 ;  /* 0x0000000f7a0fb211 */ /* 0x000fe200020f1469 */
[----:B-----5:R-:W-:-:S05]  /*8de0*/  FADD.FTZ R105, R32, R123 ;  /* 0x0000007b20697221 */ /* 0x020fca0000010000 */
[----:B------:R0:W-:Y:S03]  /*8df0*/  @!P3 STG.E desc[UR36][R14.64], R105 ;  /* 0x000000690e00b986 */ /* 0x0001e6000c101924 */
.L_x_1566:
[----:B------:R-:W-:Y:S05]  /*8e00*/  BSYNC.RECONVERGENT B2 ;  /* 0x0000000000027941 */ /* 0x000fea0003800200 */
.L_x_1565:
        /* <DEDUP_REMOVED lines=25> */
.L_x_1572:
[----:B------:R-:W-:Y:S05]  /*8fa0*/  BSYNC.RECONVERGENT B3 ;  /* 0x0000000000037941 */ /* 0x000fea0003800200 */
.L_x_1571:
[----:B01234-:R-:W0:Y:S01]  /*8fb0*/  @!P3 LDC.64 R14, c[0x0][0x3b8] ;  /* 0x0000ee00ff0ebb82 */ /* 0x01fe220000000a00 */
[----:B------:R-:W-:Y:S01]  /*8fc0*/  @!P3 IADD3 R122, P4, PT, R54, R125, RZ ;  /* 0x0000007d367ab210 */ /* 0x000fe20007f9e0ff */
[----:B-----5:R-:W-:-:S03]  /*8fd0*/  FADD.FTZ R106, R33, R106 ;  /* 0x0000006a216a7221 */ /* 0x020fc60000010000 */
[----:B------:R-:W-:Y:S02]  /*8fe0*/  @!P3 LEA.HI.X.SX32 R125, R125, R62, 0x1, P4 ;  /* 0x0000003e7d7db211 */ /* 0x000fe400020f0eff */
[----:B0-----:R-:W-:-:S04]  /*8ff0*/  @!P3 LEA R14, P4, R122, R14, 0x2 ;  /* 0x0000000e7a0eb211 */ /* 0x001fc800078810ff */
[----:B------:R-:W-:-:S05]  /*9000*/  @!P3 LEA.HI.X R15, R122, R15, R125, 0x2, P4 ;  /* 0x0000000f7a0fb211 */ /* 0x000fca00020f147d */
[----:B------:R0:W-:Y:S04]  /*9010*/  @!P3 STG.E desc[UR36][R14.64], R106 ;  /* 0x0000006a0e00b986 */ /* 0x0001e8000c101924 */
.L_x_1570:
[----:B------:R-:W-:Y:S05]  /*9020*/  BSYNC.RECONVERGENT B2 ;  /* 0x0000000000027941 */ /* 0x000fea0003800200 */
.L_x_1569:
        /* <DEDUP_REMOVED lines=25> */
.L_x_1576:
[----:B------:R-:W-:Y:S05]  /*91c0*/  BSYNC.RECONVERGENT B3 ;  /* 0x0000000000037941 */ /* 0x000fea0003800200 */
.L_x_1575:
[----:B01234-:R-:W0:Y:S01]  /*91d0*/  @!P3 LDC.64 R14, c[0x0][0x3b8] ;  /* 0x0000ee00ff0ebb82 */ /* 0x01fe220000000a00 */
[----:B------:R-:W-:-:S04]  /*91e0*/  @!P3 IADD3 R122, P4, PT, R54, R103, RZ ;  /* 0x00000067367ab210 */ /* 0x000fc80007f9e0ff */
[----:B------:R-:W-:Y:S02]  /*91f0*/  @!P3 LEA.HI.X.SX32 R103, R103, R62, 0x1, P4 ;  /* 0x0000003e6767b211 */ /* 0x000fe400020f0eff */
[----:B0-----:R-:W-:-:S04]  /*9200*/  @!P3 LEA R14, P4, R122, R14, 0x2 ;  /* 0x0000000e7a0eb211 */ /* 0x001fc800078810ff */
[----:B------:R-:W-:Y:S01]  /*9210*/  @!P3 LEA.HI.X R15, R122, R15, R103, 0x2, P4 ;  /* 0x0000000f7a0fb211 */ /* 0x000fe200020f1467 */
[----:B-----5:R-:W-:-:S05]  /*9220*/  FADD.FTZ R103, R34, R123 ;  /* 0x0000007b22677221 */ /* 0x020fca0000010000 */
[----:B------:R0:W-:Y:S03]  /*9230*/  @!P3 STG.E desc[UR36][R14.64], R103 ;  /* 0x000000670e00b986 */ /* 0x0001e6000c101924 */
.L_x_1574:
[----:B------:R-:W-:Y:S05]  /*9240*/  BSYNC.RECONVERGENT B2 ;  /* 0x0000000000027941 */ /* 0x000fea0003800200 */
.L_x_1573:
        /* <DEDUP_REMOVED lines=25> */
.L_x_1580:
[----:B------:R-:W-:Y:S05]  /*93e0*/  BSYNC.RECONVERGENT B3 ;  /* 0x0000000000037941 */ /* 0x000fea0003800200 */
.L_x_1579:
[----:B01234-:R-:W0:Y:S01]  /*93f0*/  @!P3 LDC.64 R14, c[0x0][0x3b8] ;  /* 0x0000ee00ff0ebb82 */ /* 0x01fe220000000a00 */
[----:B------:R-:W-:Y:S01]  /*9400*/  @!P3 IADD3 R122, P4, PT, R54, R125, RZ ;  /* 0x0000007d367ab210 */ /* 0x000fe20007f9e0ff */
[----:B-----5:R-:W-:-:S03]  /*9410*/  FADD.FTZ R104, R35, R104 ;  /* 0x0000006823687221 */ /* 0x020fc60000010000 */
[----:B------:R-:W-:Y:S02]  /*9420*/  @!P3 LEA.HI.X.SX32 R125, R125, R62, 0x1, P4 ;  /* 0x0000003e7d7db211 */ /* 0x000fe400020f0eff */
[----:B0-----:R-:W-:-:S04]  /*9430*/  @!P3 LEA R14, P4, R122, R14, 0x2 ;  /* 0x0000000e7a0eb211 */ /* 0x001fc800078810ff */
[----:B------:R-:W-:-:S05]  /*9440*/  @!P3 LEA.HI.X R15, R122, R15, R125, 0x2, P4 ;  /* 0x0000000f7a0fb211 */ /* 0x000fca00020f147d */
[----:B------:R0:W-:Y:S04]  /*9450*/  @!P3 STG.E desc[UR36][R14.64], R104 ;  /* 0x000000680e00b986 */ /* 0x0001e8000c101924 */
.L_x_1578:
[----:B------:R-:W-:Y:S05]  /*9460*/  BSYNC.RECONVERGENT B2 ;  /* 0x0000000000027941 */ /* 0x000fea0003800200 */
.L_x_1577:
        /* <DEDUP_REMOVED lines=24> */
.L_x_1584:
[----:B------:R-:W-:Y:S05]  /*95f0*/  BSYNC.RECONVERGENT B3 ;  /* 0x0000000000037941 */ /* 0x000fea0003800200 */
.L_x_1583:
[----:B01234-:R-:W0:Y:S01]  /*9600*/  @!P3 LDC.64 R14, c[0x0][0x3b8] ;  /* 0x0000ee00ff0ebb82 */ /* 0x01fe220000000a00 */
[----:B------:R-:W-:Y:S01]  /*9610*/  @!P3 IADD3 R122, P4, PT, R54, R13, RZ ;  /* 0x0000000d367ab210 */ /* 0x000fe20007f9e0ff */
[----:B-----5:R-:W-:-:S03]  /*9620*/  FADD.FTZ R101, R36, R101 ;  /* 0x0000006524657221 */ /* 0x020fc60000010000 */
[----:B------:R-:W-:Y:S02]  /*9630*/  @!P3 LEA.HI.X.SX32 R13, R13, R62, 0x1, P4 ;  /* 0x0000003e0d0db211 */ /* 0x000fe400020f0eff */
[----:B0-----:R-:W-:-:S04]  /*9640*/  @!P3 LEA R14, P4, R122, R14, 0x2 ;  /* 0x0000000e7a0eb211 */ /* 0x001fc800078810ff */
[----:B------:R-:W-:-:S05]  /*9650*/  @!P3 LEA.HI.X R15, R122, R15, R13, 0x2, P4 ;  /* 0x0000000f7a0fb211 */ /* 0x000fca00020f140d */
[----:B------:R0:W-:Y:S04]  /*9660*/  @!P3 STG.E desc[UR36][R14.64], R101 ;  /* 0x000000650e00b986 */ /* 0x0001e8000c101924 */
.L_x_1582:
[----:B------:R-:W-:Y:S05]  /*9670*/  BSYNC.RECONVERGENT B2 ;  /* 0x0000000000027941 */ /* 0x000fea0003800200 */
.L_x_1581:
        /* <DEDUP_REMOVED lines=25> */
.L_x_1588:
[----:B------:R-:W-:Y:S05]  /*9810*/  BSYNC.RECONVERGENT B3 ;  /* 0x0000000000037941 */ /* 0x000fea0003800200 */
.L_x_1587:
[----:B01234-:R-:W0:Y:S01]  /*9820*/  @!P3 LDC.64 R14, c[0x0][0x3b8] ;  /* 0x0000ee00ff0ebb82 */ /* 0x01fe220000000a00 */
[----:B------:R-:W-:Y:S01]  /*9830*/  @!P3 IADD3 R122, P4, PT, R54, R119, RZ ;  /* 0x00000077367ab210 */ /* 0x000fe20007f9e0ff */
[----:B-----5:R-:W-:-:S03]  /*9840*/  FADD.FTZ R102, R37, R102 ;  /* 0x0000006625667221 */ /* 0x020fc60000010000 */
[----:B------:R-:W-:Y:S02]  /*9850*/  @!P3 LEA.HI.X.SX32 R119, R119, R62, 0x1, P4 ;  /* 0x0000003e7777b211 */ /* 0x000fe400020f0eff */
[----:B0-----:R-:W-:-:S04]  /*9860*/  @!P3 LEA R14, P4, R122, R14, 0x2 ;  /* 0x0000000e7a0eb211 */ /* 0x001fc800078810ff */
[----:B------:R-:W-:-:S05]  /*9870*/  @!P3 LEA.HI.X R15, R122, R15, R119, 0x2, P4 ;  /* 0x0000000f7a0fb211 */ /* 0x000fca00020f1477 */
[----:B------:R0:W-:Y:S04]  /*9880*/  @!P3 STG.E desc[UR36][R14.64], R102 ;  /* 0x000000660e00b986 */ /* 0x0001e8000c101924 */
.L_x_1586:
[----:B------:R-:W-:Y:S05]  /*9890*/  BSYNC.RECONVERGENT B2 ;  /* 0x0000000000027941 */ /* 0x000fea0003800200 */
.L_x_1585:
        /* <DEDUP_REMOVED lines=25> */
.L_x_1592:
[----:B------:R-:W-:Y:S05]  /*9a30*/  BSYNC.RECONVERGENT B3 ;  /* 0x0000000000037941 */ /* 0x000fea0003800200 */
.L_x_1591:
[----:B01234-:R-:W0:Y:S01]  /*9a40*/  @!P3 LDC.64 R14, c[0x0][0x3b8] ;  /* 0x0000ee00ff0ebb82 */ /* 0x01fe220000000a00 */
[----:B------:R-:W-:-:S04]  /*9a50*/  @!P3 IADD3 R100, P4, PT, R54, R119, RZ ;  /* 0x000000773664b210 */ /* 0x000fc80007f9e0ff */
[----:B------:R-:W-:Y:S02]  /*9a60*/  @!P3 LEA.HI.X.SX32 R119, R119, R62, 0x1, P4 ;  /* 0x0000003e7777b211 */ /* 0x000fe400020f0eff */
[----:B0-----:R-:W-:-:S04]  /*9a70*/  @!P3 LEA R14, P4, R100, R14, 0x2 ;  /* 0x0000000e640eb211 */ /* 0x001fc800078810ff */
[----:B------:R-:W-:Y:S01]  /*9a80*/  @!P3 LEA.HI.X R15, R100, R15, R119, 0x2, P4 ;  /* 0x0000000f640fb211 */ /* 0x000fe200020f1477 */
[----:B-----5:R-:W-:-:S05]  /*9a90*/  FADD.FTZ R100, R38, R123 ;  /* 0x0000007b26647221 */ /* 0x020fca0000010000 */
[----:B------:R0:W-:Y:S03]  /*9aa0*/  @!P3 STG.E desc[UR36][R14.64], R100 ;  /* 0x000000640e00b986 */ /* 0x0001e6000c101924 */
.L_x_1590:
[----:B------:R-:W-:Y:S05]  /*9ab0*/  BSYNC.RECONVERGENT B2 ;  /* 0x0000000000027941 */ /* 0x000fea0003800200 */
.L_x_1589:
        /* <DEDUP_REMOVED lines=25> */
.L_x_1596:
[----:B------:R-:W-:Y:S05]  /*9c50*/  BSYNC.RECONVERGENT B3 ;  /* 0x0000000000037941 */ /* 0x000fea0003800200 */
.L_x_1595:
[----:B01234-:R-:W0:Y:S01]  /*9c60*/  @!P3 LDC.64 R14, c[0x0][0x3b8] ;  /* 0x0000ee00ff0ebb82 */ /* 0x01fe220000000a00 */
[----:B------:R-:W-:Y:S01]  /*9c70*/  @!P3 IADD3 R122, P4, PT, R54, R119, RZ ;  /* 0x00000077367ab210 */ /* 0x000fe20007f9e0ff */
[----:B-----5:R-:W-:-:S03]  /*9c80*/  FADD.FTZ R98, R39, R98 ;  /* 0x0000006227627221 */ /* 0x020fc60000010000 */
[----:B------:R-:W-:Y:S02]  /*9c90*/  @!P3 LEA.HI.X.SX32 R119, R119, R62, 0x1, P4 ;  /* 0x0000003e7777b211 */ /* 0x000fe400020f0eff */
[----:B0-----:R-:W-:-:S04]  /*9ca0*/  @!P3 LEA R14, P4, R122, R14, 0x2 ;  /* 0x0000000e7a0eb211 */ /* 0x001fc800078810ff */
[----:B------:R-:W-:-:S05]  /*9cb0*/  @!P3 LEA.HI.X R15, R122, R15, R119, 0x2, P4 ;  /* 0x0000000f7a0fb211 */ /* 0x000fca00020f1477 */
[----:B------:R0:W-:Y:S04]  /*9cc0*/  @!P3 STG.E desc[UR36][R14.64], R98 ;  /* 0x000000620e00b986 */ /* 0x0001e8000c101924 */
.L_x_1594:
[----:B------:R-:W-:Y:S05]  /*9cd0*/  BSYNC.RECONVERGENT B2 ;  /* 0x0000000000027941 */ /* 0x000fea0003800200 */
.L_x_1593:
        /* <DEDUP_REMOVED lines=25> */
.L_x_1600:
[----:B------:R-:W-:Y:S05]  /*9e70*/  BSYNC.RECONVERGENT B3 ;  /* 0x0000000000037941 */ /* 0x000fea0003800200 */
.L_x_1599:
[----:B01234-:R-:W0:Y:S01]  /*9e80*/  @!P3 LDC.64 R14, c[0x0][0x3b8] ;  /* 0x0000ee00ff0ebb82 */ /* 0x01fe220000000a00 */
[----:B------:R-:W-:-:S04]  /*9e90*/  @!P3 IADD3 R119, P4, PT, R54, R99, RZ ;  /* 0x000000633677b210 */ /* 0x000fc80007f9e0ff */
[----:B------:R-:W-:Y:S01]  /*9ea0*/  @!P3 LEA.HI.X.SX32 R122, R99, R62, 0x1, P4 ;  /* 0x0000003e637ab211 */ /* 0x000fe200020f0eff */
[----:B-----5:R-:W-:Y:S01]  /*9eb0*/  FADD.FTZ R99, R40, R123 ;  /* 0x0000007b28637221 */ /* 0x020fe20000010000 */
[----:B0-----:R-:W-:-:S04]  /*9ec0*/  @!P3 LEA R14, P4, R119, R14, 0x2 ;  /* 0x0000000e770eb211 */ /* 0x001fc800078810ff */
[----:B------:R-:W-:-:S05]  /*9ed0*/  @!P3 LEA.HI.X R15, R119, R15, R122, 0x2, P4 ;  /* 0x0000000f770fb211 */ /* 0x000fca00020f147a */
[----:B------:R0:W-:Y:S04]  /*9ee0*/  @!P3 STG.E desc[UR36][R14.64], R99 ;  /* 0x000000630e00b986 */ /* 0x0001e8000c101924 */
.L_x_1598:
[----:B------:R-:W-:Y:S05]  /*9ef0*/  BSYNC.RECONVERGENT B2 ;  /* 0x0000000000027941 */ /* 0x000fea0003800200 */
.L_x_1597:
        /* <DEDUP_REMOVED lines=25> */
.L_x_1604:
[----:B------:R-:W-:Y:S05]  /*a090*/  BSYNC.RECONVERGENT B3 ;  /* 0x0000000000037941 */ /* 0x000fea0003800200 */
.L_x_1603:
[----:B01234-:R-:W0:Y:S01]  /*a0a0*/  @!P3 LDC.64 R14, c[0x0][0x3b8] ;  /* 0x0000ee00ff0ebb82 */ /* 0x01fe220000000a00 */
[----:B------:R-:W-:Y:S01]  /*a0b0*/  @!P3 IADD3 R122, P4, PT, R54, R119, RZ ;  /* 0x00000077367ab210 */ /* 0x000fe20007f9e0ff */
[----:B-----5:R-:W-:-:S03]  /*a0c0*/  FADD.FTZ R96, R41, R96 ;  /* 0x0000006029607221 */ /* 0x020fc60000010000 */
[----:B------:R-:W-:Y:S02]  /*a0d0*/  @!P3 LEA.HI.X.SX32 R119, R119, R62, 0x1, P4 ;  /* 0x0000003e7777b211 */ /* 0x000fe400020f0eff */
[----:B0-----:R-:W-:-:S04]  /*a0e0*/  @!P3 LEA R14, P4, R122, R14, 0x2 ;  /* 0x0000000e7a0eb211 */ /* 0x001fc800078810ff */
[----:B------:R-:W-:-:S05]  /*a0f0*/  @!P3 LEA.HI.X R15, R122, R15, R119, 0x2, P4 ;  /* 0x0000000f7a0fb211 */ /* 0x000fca00020f1477 */
[----:B------:R0:W-:Y:S04]  /*a100*/  @!P3 STG.E desc[UR36][R14.64], R96 ;  /* 0x000000600e00b986 */ /* 0x0001e8000c101924 */
.L_x_1602:
[----:B------:R-:W-:Y:S05]  /*a110*/  BSYNC.RECONVERGENT B2 ;  /* 0x0000000000027941 */ /* 0x000fea0003800200 */
.L_x_1601:
        /* <DEDUP_REMOVED lines=25> */
.L_x_1608:
[----:B------:R-:W-:Y:S05]  /*a2b0*/  BSYNC.RECONVERGENT B3 ;  /* 0x0000000000037941 */ /* 0x000fea0003800200 */
.L_x_1607:
[----:B01234-:R-:W0:Y:S01]  /*a2c0*/  @!P3 LDC.64 R14, c[0x0][0x3b8] ;  /* 0x0000ee00ff0ebb82 */ /* 0x01fe220000000a00 */
[----:B------:R-:W-:-:S04]  /*a2d0*/  @!P3 IADD3 R119, P4, PT, R54, R97, RZ ;  /* 0x000000613677b210 */ /* 0x000fc80007f9e0ff */
[----:B------:R-:W-:Y:S01]  /*a2e0*/  @!P3 LEA.HI.X.SX32 R122, R97, R62, 0x1, P4 ;  /* 0x0000003e617ab211 */ /* 0x000fe200020f0eff */
[----:B-----5:R-:W-:Y:S01]  /*a2f0*/  FADD.FTZ R97, R42, R123 ;  /* 0x0000007b2a617221 */ /* 0x020fe20000010000 */
[----:B0-----:R-:W-:-:S04]  /*a300*/  @!P3 LEA R14, P4, R119, R14, 0x2 ;  /* 0x0000000e770eb211 */ /* 0x001fc800078810ff */
[----:B------:R-:W-:-:S05]  /*a310*/  @!P3 LEA.HI.X R15, R119, R15, R122, 0x2, P4 ;  /* 0x0000000f770fb211 */ /* 0x000fca00020f147a */
[----:B------:R0:W-:Y:S04]  /*a320*/  @!P3 STG.E desc[UR36][R14.64], R97 ;  /* 0x000000610e00b986 */ /* 0x0001e8000c101924 */
.L_x_1606:
[----:B------:R-:W-:Y:S05]  /*a330*/  BSYNC.RECONVERGENT B2 ;  /* 0x0000000000027941 */ /* 0x000fea0003800200 */
.L_x_1605:
        /* <DEDUP_REMOVED lines=25> */
.L_x_1612:
[----:B------:R-:W-:Y:S05]  /*a4d0*/  BSYNC.RECONVERGENT B3 ;  /* 0x0000000000037941 */ /* 0x000fea0003800200 */
.L_x_1611:
[----:B01234-:R-:W0:Y:S01]  /*a4e0*/  @!P3 LDC.64 R14, c[0x0][0x3b8] ;  /* 0x0000ee00ff0ebb82 */ /* 0x01fe220000000a00 */
[----:B------:R-:W-:Y:S01]  /*a4f0*/  @!P3 IADD3 R122, P4, PT, R54, R119, RZ ;  /* 0x00000077367ab210 */ /* 0x000fe20007f9e0ff */
[----:B-----5:R-:W-:-:S03]  /*a500*/  FADD.FTZ R94, R43, R94 ;  /* 0x0000005e2b5e7221 */ /* 0x020fc60000010000 */
[----:B------:R-:W-:Y:S02]  /*a510*/  @!P3 LEA.HI.X.SX32 R119, R119, R62, 0x1, P4 ;  /* 0x0000003e7777b211 */ /* 0x000fe400020f0eff */
[----:B0-----:R-:W-:-:S04]  /*a520*/  @!P3 LEA R14, P4, R122, R14, 0x2 ;  /* 0x0000000e7a0eb211 */ /* 0x001fc800078810ff */
[----:B------:R-:W-:-:S05]  /*a530*/  @!P3 LEA.HI.X R15, R122, R15, R119, 0x2, P4 ;  /* 0x0000000f7a0fb211 */ /* 0x000fca00020f1477 */
[----:B------:R0:W-:Y:S04]  /*a540*/  @!P3 STG.E desc[UR36][R14.64], R94 ;  /* 0x0000005e0e00b986 */ /* 0x0001e8000c101924 */
.L_x_1610:
[----:B------:R-:W-:Y:S05]  /*a550*/  BSYNC.RECONVERGENT B2 ;  /* 0x0000000000027941 */ /* 0x000fea0003800200 */
.L_x_1609:
        /* <DEDUP_REMOVED lines=25> */
.L_x_1616:
[----:B------:R-:W-:Y:S05]  /*a6f0*/  BSYNC.RECONVERGENT B3 ;  /* 0x0000000000037941 */ /* 0x000fea0003800200 */
.L_x_1615:
[----:B01234-:R-:W0:Y:S01]  /*a700*/  @!P3 LDC.64 R14, c[0x0][0x3b8] ;  /* 0x0000ee00ff0ebb82 */ /* 0x01fe220000000a00 */
[----:B------:R-:W-:-:S04]  /*a710*/  @!P3 IADD3 R119, P4, PT, R54, R95, RZ ;  /* 0x0000005f3677b210 */ /* 0x000fc80007f9e0ff */
[----:B------:R-:W-:Y:S01]  /*a720*/  @!P3 LEA.HI.X.SX32 R122, R95, R62, 0x1, P4 ;  /* 0x0000003e5f7ab211 */ /* 0x000fe200020f0eff */
[----:B-----5:R-:W-:Y:S01]  /*a730*/  FADD.FTZ R95, R44, R123 ;  /* 0x0000007b2c5f7221 */ /* 0x020fe20000010000 */
[----:B0-----:R-:W-:-:S04]  /*a740*/  @!P3 LEA R14, P4, R119, R14, 0x2 ;  /* 0x0000000e770eb211 */ /* 0x001fc800078810ff */
[----:B------:R-:W-:-:S05]  /*a750*/  @!P3 LEA.HI.X R15, R119, R15, R122, 0x2, P4 ;  /* 0x0000000f770fb211 */ /* 0x000fca00020f147a */
[----:B------:R0:W-:Y:S04]  /*a760*/  @!P3 STG.E desc[UR36][R14.64], R95 ;  /* 0x0000005f0e00b986 */ /* 0x0001e8000c101924 */
.L_x_1614:
[----:B------:R-:W-:Y:S05]  /*a770*/  BSYNC.RECONVERGENT B2 ;  /* 0x0000000000027941 */ /* 0x000fea0003800200 */
.L_x_1613:
        /* <DEDUP_REMOVED lines=25> */
.L_x_1620:
[----:B------:R-:W-:Y:S05]  /*a910*/  BSYNC.RECONVERGENT B3 ;  /* 0x0000000000037941 */ /* 0x000fea0003800200 */
.L_x_1619:
[----:B01234-:R-:W0:Y:S01]  /*a920*/  @!P3 LDC.64 R14, c[0x0][0x3b8] ;  /* 0x0000ee00ff0ebb82 */ /* 0x01fe220000000a00 */
[----:B------:R-:W-:Y:S01]  /*a930*/  @!P3 IADD3 R122, P4, PT, R54, R119, RZ ;  /* 0x00000077367ab210 */ /* 0x000fe20007f9e0ff */
[----:B-----5:R-:W-:-:S03]  /*a940*/  FADD.FTZ R92, R45, R92 ;  /* 0x0000005c2d5c7221 */ /* 0x020fc60000010000 */
[----:B------:R-:W-:Y:S02]  /*a950*/  @!P3 LEA.HI.X.SX32 R119, R119, R62, 0x1, P4 ;  /* 0x0000003e7777b211 */ /* 0x000fe400020f0eff */
[----:B0-----:R-:W-:-:S04]  /*a960*/  @!P3 LEA R14, P4, R122, R14, 0x2 ;  /* 0x0000000e7a0eb211 */ /* 0x001fc800078810ff */
[----:B------:R-:W-:-:S05]  /*a970*/  @!P3 LEA.HI.X R15, R122, R15, R119, 0x2, P4 ;  /* 0x0000000f7a0fb211 */ /* 0x000fca00020f1477 */
[----:B------:R0:W-:Y:S04]  /*a980*/  @!P3 STG.E desc[UR36][R14.64], R92 ;  /* 0x0000005c0e00b986 */ /* 0x0001e8000c101924 */
.L_x_1618:
[----:B------:R-:W-:Y:S05]  /*a990*/  BSYNC.RECONVERGENT B2 ;  /* 0x0000000000027941 */ /* 0x000fea0003800200 */
.L_x_1617:
        /* <DEDUP_REMOVED lines=25> */
.L_x_1624:
[----:B------:R-:W-:Y:S05]  /*ab30*/  BSYNC.RECONVERGENT B3 ;  /* 0x0000000000037941 */ /* 0x000fea0003800200 */
.L_x_1623:
[----:B01234-:R-:W0:Y:S01]  /*ab40*/  @!P3 LDC.64 R14, c[0x0][0x3b8] ;  /* 0x0000ee00ff0ebb82 */ /* 0x01fe220000000a00 */
[----:B------:R-:W-:-:S04]  /*ab50*/  @!P3 IADD3 R119, P4, PT, R54, R93, RZ ;  /* 0x0000005d3677b210 */ /* 0x000fc80007f9e0ff */
[----:B------:R-:W-:Y:S01]  /*ab60*/  @!P3 LEA.HI.X.SX32 R122, R93, R62, 0x1, P4 ;  /* 0x0000003e5d7ab211 */ /* 0x000fe200020f0eff */
[----:B-----5:R-:W-:Y:S01]  /*ab70*/  FADD.FTZ R93, R46, R123 ;  /* 0x0000007b2e5d7221 */ /* 0x020fe20000010000 */
[----:B0-----:R-:W-:-:S04]  /*ab80*/  @!P3 LEA R14, P4, R119, R14, 0x2 ;  /* 0x0000000e770eb211 */ /* 0x001fc800078810ff */
[----:B------:R-:W-:-:S05]  /*ab90*/  @!P3 LEA.HI.X R15, R119, R15, R122, 0x2, P4 ;  /* 0x0000000f770fb211 */ /* 0x000fca00020f147a */
[----:B------:R0:W-:Y:S04]  /*aba0*/  @!P3 STG.E desc[UR36][R14.64], R93 ;  /* 0x0000005d0e00b986 */ /* 0x0001e8000c101924 */
.L_x_1622:
[----:B------:R-:W-:Y:S05]  /*abb0*/  BSYNC.RECONVERGENT B2 ;  /* 0x0000000000027941 */ /* 0x000fea0003800200 */
.L_x_1621:
        /* <DEDUP_REMOVED lines=25> */
.L_x_1628:
[----:B------:R-:W-:Y:S05]  /*ad50*/  BSYNC.RECONVERGENT B3 ;  /* 0x0000000000037941 */ /* 0x000fea0003800200 */
.L_x_1627:
[----:B01234-:R-:W0:Y:S01]  /*ad60*/  @!P3 LDC.64 R14, c[0x0][0x3b8] ;  /* 0x0000ee00ff0ebb82 */ /* 0x01fe220000000a00 */
[----:B------:R-:W-:Y:S01]  /*ad70*/  @!P3 IADD3 R122, P4, PT, R54, R119, RZ ;  /* 0x00000077367ab210 */ /* 0x000fe20007f9e0ff */
[----:B-----5:R-:W-:-:S03]  /*ad80*/  FADD.FTZ R90, R47, R90 ;  /* 0x0000005a2f5a7221 */ /* 0x020fc60000010000 */
[----:B------:R-:W-:Y:S02]  /*ad90*/  @!P3 LEA.HI.X.SX32 R119, R119, R62, 0x1, P4 ;  /* 0x0000003e7777b211 */ /* 0x000fe400020f0eff */
[----:B0-----:R-:W-:-:S04]  /*ada0*/  @!P3 LEA R14, P4, R122, R14, 0x2 ;  /* 0x0000000e7a0eb211 */ /* 0x001fc800078810ff */
[----:B------:R-:W-:-:S05]  /*adb0*/  @!P3 LEA.HI.X R15, R122, R15, R119, 0x2, P4 ;  /* 0x0000000f7a0fb211 */ /* 0x000fca00020f1477 */
[----:B------:R0:W-:Y:S04]  /*adc0*/  @!P3 STG.E desc[UR36][R14.64], R90 ;  /* 0x0000005a0e00b986 */ /* 0x0001e8000c101924 */
.L_x_1626:
[----:B------:R-:W-:Y:S05]  /*add0*/  BSYNC.RECONVERGENT B2 ;  /* 0x0000000000027941 */ /* 0x000fea0003800200 */
.L_x_1625:
        /* <DEDUP_REMOVED lines=25> */
.L_x_1632:
[----:B------:R-:W-:Y:S05]  /*af70*/  BSYNC.RECONVERGENT B3 ;  /* 0x0000000000037941 */ /* 0x000fea0003800200 */
.L_x_1631:
[----:B01234-:R-:W0:Y:S01]  /*af80*/  @!P3 LDC.64 R14, c[0x0][0x3b8] ;  /* 0x0000ee00ff0ebb82 */ /* 0x01fe220000000a00 */
[----:B------:R-:W-:-:S04]  /*af90*/  @!P3 IADD3 R119, P4, PT, R54, R91, RZ ;  /* 0x0000005b3677b210 */ /* 0x000fc80007f9e0ff */
[----:B------:R-:W-:Y:S01]  /*afa0*/  @!P3 LEA.HI.X.SX32 R122, R91, R62, 0x1, P4 ;  /* 0x0000003e5b7ab211 */ /* 0x000fe200020f0eff */
[----:B-----5:R-:W-:Y:S01]  /*afb0*/  FADD.FTZ R91, R48, R123 ;  /* 0x0000007b305b7221 */ /* 0x020fe20000010000 */
[----:B0-----:R-:W-:-:S04]  /*afc0*/  @!P3 LEA R14, P4, R119, R14, 0x2 ;  /* 0x0000000e770eb211 */ /* 0x001fc800078810ff */
[----:B------:R-:W-:-:S05]  /*afd0*/  @!P3 LEA.HI.X R15, R119, R15, R122, 0x2, P4 ;  /* 0x0000000f770fb211 */ /* 0x000fca00020f147a */
[----:B------:R0:W-:Y:S04]  /*afe0*/  @!P3 STG.E desc[UR36][R14.64], R91 ;  /* 0x0000005b0e00b986 */ /* 0x0001e8000c101924 */
.L_x_1630:
[----:B------:R-:W-:Y:S05]  /*aff0*/  BSYNC.RECONVERGENT B2 ;  /* 0x0000000000027941 */ /* 0x000fea0003800200 */
.L_x_1629:
        /* <DEDUP_REMOVED lines=25> */
.L_x_1636:
[----:B------:R-:W-:Y:S05]  /*b190*/  BSYNC.RECONVERGENT B3 ;  /* 0x0000000000037941 */ /* 0x000fea0003800200 */
.L_x_1635:
[----:B01234-:R-:W0:Y:S01]  /*b1a0*/  @!P3 LDC.64 R14, c[0x0][0x3b8] ;  /* 0x0000ee00ff0ebb82 */ /* 0x01fe220000000a00 */
[----:B------:R-:W-:Y:S01]  /*b1b0*/  @!P3 IADD3 R122, P4, PT, R54, R119, RZ ;  /* 0x00000077367ab210 */ /* 0x000fe20007f9e0ff */
[----:B-----5:R-:W-:-:S03]  /*b1c0*/  FADD.FTZ R88, R49, R88 ;  /* 0x0000005831587221 */ /* 0x020fc60000010000 */
[----:B------:R-:W-:Y:S02]  /*b1d0*/  @!P3 LEA.HI.X.SX32 R119, R119, R62, 0x1, P4 ;  /* 0x0000003e7777b211 */ /* 0x000fe400020f0eff */
[----:B0-----:R-:W-:-:S04]  /*b1e0*/  @!P3 LEA R14, P4, R122, R14, 0x2 ;  /* 0x0000000e7a0eb211 */ /* 0x001fc800078810ff */
[----:B------:R-:W-:-:S05]  /*b1f0*/  @!P3 LEA.HI.X R15, R122, R15, R119, 0x2, P4 ;  /* 0x0000000f7a0fb211 */ /* 0x000fca00020f1477 */
[----:B------:R0:W-:Y:S04]  /*b200*/  @!P3 STG.E desc[UR36][R14.64], R88 ;  /* 0x000000580e00b986 */ /* 0x0001e8000c101924 */
.L_x_1634:
[----:B------:R-:W-:Y:S05]  /*b210*/  BSYNC.RECONVERGENT B2 ;  /* 0x0000000000027941 */ /* 0x000fea0003800200 */
.L_x_1633:
        /* <DEDUP_REMOVED lines=25> */
.L_x_1640:
[----:B------:R-:W-:Y:S05]  /*b3b0*/  BSYNC.RECONVERGENT B3 ;  /* 0x0000000000037941 */ /* 0x000fea0003800200 */
.L_x_1639:
[----:B01234-:R-:W0:Y:S01]  /*b3c0*/  @!P3 LDC.64 R14, c[0x0][0x3b8] ;  /* 0x0000ee00ff0ebb82 */ /* 0x01fe220000000a00 */
[----:B------:R-:W-:-:S04]  /*b3d0*/  @!P3 IADD3 R119, P4, PT, R54, R89, RZ ;  /* 0x000000593677b210 */ /* 0x000fc80007f9e0ff */
[----:B------:R-:W-:Y:S01]  /*b3e0*/  @!P3 LEA.HI.X.SX32 R122, R89, R62, 0x1, P4 ;  /* 0x0000003e597ab211 */ /* 0x000fe200020f0eff */
[----:B-----5:R-:W-:Y:S01]  /*b3f0*/  FADD.FTZ R89, R50, R123 ;  /* 0x0000007b32597221 */ /* 0x020fe20000010000 */
[----:B0-----:R-:W-:-:S04]  /*b400*/  @!P3 LEA R14, P4, R119, R14, 0x2 ;  /* 0x0000000e770eb211 */ /* 0x001fc800078810ff */
[----:B------:R-:W-:-:S05]  /*b410*/  @!P3 LEA.HI.X R15, R119, R15, R122, 0x2, P4 ;  /* 0x0000000f770fb211 */ /* 0x000fca00020f147a */
[----:B------:R0:W-:Y:S04]  /*b420*/  @!P3 STG.E desc[UR36][R14.64], R89 ;  /* 0x000000590e00b986 */ /* 0x0001e8000c101924 */
.L_x_1638:
[----:B------:R-:W-:Y:S05]  /*b430*/  BSYNC.RECONVERGENT B2 ;  /* 0x0000000000027941 */ /* 0x000fea0003800200 */
.L_x_1637:
        /* <DEDUP_REMOVED lines=24> */
.L_x_1642:
[----:B------:R-:W-:Y:S05]  /*b5c0*/  BSYNC.RECONVERGENT B2 ;  /* 0x0000000000027941 */ /* 0x000fea0003800200 */
.L_x_1641:
[----:B-----5:R-:W-:Y:S01]  /*b5d0*/  FADD.FTZ R68, R51, R14 ;  /* 0x0000000e33447221 */ /* 0x020fe20000010000 */
[----:B------:R-:W-:Y:S06]  /*b5e0*/  @P1 BRA `(.L_x_1520) ;  /* 0x00000030008c1947 */ /* 0x000fec0003800000 */
[----:B------:R-:W-:-:S04]  /*b5f0*/  IADD3 R11, P1, PT, R54, R119, RZ ;  /* 0x00000077360b7210 */ /* 0x000fc80007f3e0ff */
[----:B------:R-:W-:Y:S02]  /*b600*/  LEA.HI.X.SX32 R14, R119, R62, 0x1, P1 ;  /* 0x0000003e770e7211 */ /* 0x000fe400008f0eff */
[----:B------:R-:W-:-:S04]  /*b610*/  LEA R12, P1, R11, UR10, 0x2 ;  /* 0x0000000a0b0c7c11 */ /* 0x000fc8000f8210ff */
[----:B------:R-:W-:-:S05]  /*b620*/  LEA.HI.X R13, R11, UR11, R14, 0x2, P1 ;  /* 0x0000000b0b0d7c11 */ /* 0x000fca00088f140e */
[----:B------:R1:W-:Y:S01]  /*b630*/  STG.E desc[UR36][R12.64], R68 ;  /* 0x000000440c007986 */ /* 0x0003e2000c101924 */
[----:B------:R-:W-:Y:S05]  /*b640*/  BRA `(.L_x_1520) ;  /* 0x0000003000747947 */ /* 0x000fea0003800000 */
.L_x_1400:
[----:B------:R-:W-:Y:S01]  /*b650*/  IMAD R122, R52, 0x60, RZ ;  /* 0x00000060347a7824 */ /* 0x000fe200078e02ff */
[----:B------:R-:W-:Y:S01]  /*b660*/  ISETP.GE.AND P3, PT, R66, UR43, PT ;  /* 0x0000002b42007c0c */ /* 0x000fe2000bf66270 */
[----:B------:R-:W-:Y:S01]  /*b670*/  IMAD.SHL.U32 R123, R11, 0x4, RZ ;  /* 0x000000040b7b7824 */ /* 0x000fe200078e00ff */
[----:B------:R-:W-:Y:S02]  /*b680*/  BSSY.RECONVERGENT B2, `(.L_x_1643) ;  /* 0x0000016000027945 */ /* 0x000fe40003800200 */
[----:B------:R-:W-:Y:S02]  /*b690*/  FSEL R113, R113, RZ, P3 ;  /* 0x000000ff71717208 */ /* 0x000fe40001800000 */
[----:B------:R-:W-:-:S04]  /*b6a0*/  ISETP.GE.AND P1, PT, R123, R122, PT ;  /* 0x0000007a7b00720c */ /* 0x000fc80003f26270 */
[----:B------:R-:W-:-:S13]  /*b6b0*/  ISETP.GE.OR P1, PT, R66, UR43, P1 ;  /* 0x0000002b42007c0c */ /* 0x000fda0008f26670 */
        /* <DEDUP_REMOVED lines=18> */
.L_x_1644:
[----:B------:R-:W-:Y:S05]  /*b7e0*/  BSYNC.RECONVERGENT B2 ;  /* 0x0000000000027941 */ /* 0x000fea0003800200 */
.L_x_1643:
[----:B0-----:R-:W-:Y:S01]  /*b7f0*/  IMAD.IADD R15, R11, 0x1, R52 ;  /* 0x000000010b0f7824 */ /* 0x001fe200078e0234 */
[----:B------:R-:W-:Y:S01]  /*b800*/  ISETP.GE.AND P3, PT, R66, UR43, PT ;  /* 0x0000002b42007c0c */ /* 0x000fe2000bf66270 */
[----:B------:R-:W-:Y:S02]  /*b810*/  BSSY.RECONVERGENT B2, `(.L_x_1645) ;  /* 0x0000017000027945 */ /* 0x000fe40003800200 */
[----:B------:R-:W-:Y:S01]  /*b820*/  IMAD.SHL.U32 R119, R15, 0x4, RZ ;  /* 0x000000040f777824 */ /* 0x000fe200078e00ff */
[----:B------:R-:W-:-:S04]  /*b830*/  FSEL R118, R118, RZ, P3 ;  /* 0x000000ff76767208 */ /* 0x000fc80001800000 */
        /* <DEDUP_REMOVED lines=20> */
.L_x_1646:
[----:B------:R-:W-:Y:S05]  /*b980*/  BSYNC.RECONVERGENT B2 ;  /* 0x0000000000027941 */ /* 0x000fea0003800200 */
.L_x_1645:
[----:B0-----:R-:W-:Y:S01]  /*b990*/  IMAD R119, R52, 0x8, R123 ;  /* 0x0000000834777824 */ /* 0x001fe200078e027b */
[----:B------:R-:W-:Y:S01]  /*b9a0*/  BSSY.RECONVERGENT B2, `(.L_x_1647) ;  /* 0x0000016000027945 */ /* 0x000fe20003800200 */
[----:B------:R-:W-:-:S03]  /*b9b0*/  FSEL R117, R117, RZ, P3 ;  /* 0x000000ff75757208 */ /* 0x000fc60001800000 */
        /* <DEDUP_REMOVED lines=20> */
.L_x_1648:
[----:B------:R-:W-:Y:S05]  /*bb00*/  BSYNC.RECONVERGENT B2 ;  /* 0x0000000000027941 */ /* 0x000fea0003800200 */
.L_x_1647:
[----:B------:R-:W-:Y:S01]  /*bb10*/  IMAD R119, R52, 0x2, R15 ;  /* 0x0000000234777824 */ /* 0x000fe200078e020f */
[----:B------:R-:W-:Y:S01]  /*bb20*/  BSSY.RECONVERGENT B2, `(.L_x_1649) ;  /* 0x0000017000027945 */ /* 0x000fe20003800200 */
[----:B------:R-:W-:Y:S02]  /*bb30*/  FSEL R116, R116, RZ, P3 ;  /* 0x000000ff74747208 */ /* 0x000fe40001800000 */
[----:B------:R-:W-:-:S05]  /*bb40*/  IMAD.SHL.U32 R119, R119, 0x4, RZ ;  /* 0x0000000477777824 */ /* 0x000fca00078e00ff */
[----:B------:R-:W-:-:S04]  /*bb50*/  ISETP.GE.AND P1, PT, R119, R122, PT ;  /* 0x0000007a7700720c */ /* 0x000fc80003f26270 */
[----:B------:R-:W-:-:S13]  /*bb60*/  ISETP.GE.OR P1, PT, R66, UR43, P1 ;  /* 0x0000002b42007c0c */ /* 0x000fda0008f26670 */
[----:B------:R-:W-:Y:S05]  /*bb70*/  @P1 BRA `(.L_x_1650) ;  /* 0x0000000000441947 */ /* 0x000fea0003800000 */
[----:B------:R-:W1:Y:S02]  /*bb80*/  S2UR UR7, SR_CTAID.Y ;  /* 0x00000000000779c3 */ /* 0x000e640000002600 */
[----:B-1----:R-:W-:-:S05]  /*bb90*/  IMAD R12, R52, UR7, RZ ;  /* 0x00000007340c7c24 */ /* 0x002fca000f8e02ff */
        /* <DEDUP_REMOVED lines=15> */
.L_x_1650:
[----:B------:R-:W-:Y:S05]  /*bc90*/  BSYNC.RECONVERGENT B2 ;  /* 0x0000000000027941 */ /* 0x000fea0003800200 */
.L_x_1649:
[C---:B01----:R-:W-:Y:S01]  /*bca0*/  IMAD R125, R52.reuse, 0x10, R123 ;  /* 0x00000010347d7824 */ /* 0x043fe200078e027b */
[----:B------:R-:W-:Y:S01]  /*bcb0*/  BSSY.RECONVERGENT B2, `(.L_x_1651) ;  /* 0x0000017000027945 */ /* 0x000fe20003800200 */
[----:B------:R-:W-:Y:S01]  /*bcc0*/  IMAD R119, R52, 0x4, R15 ;  /* 0x0000000434777824 */ /* 0x000fe200078e020f */
        /* <DEDUP_REMOVED lines=21> */
.L_x_1652:
[----:B------:R-:W-:Y:S05]  /*be20*/  BSYNC.RECONVERGENT B2 ;  /* 0x0000000000027941 */ /* 0x000fea0003800200 */
.L_x_1651:
[C---:B0-----:R-:W-:Y:S01]  /*be30*/  IMAD.SHL.U32 R15, R119.reuse, 0x4, RZ ;  /* 0x00000004770f7824 */ /* 0x041fe200078e00ff */
[----:B------:R-:W-:Y:S01]  /*be40*/  BSSY.RECONVERGENT B2, `(.L_x_1653) ;  /* 0x0000017000027945 */ /* 0x000fe20003800200 */
[----:B------:R-:W-:Y:S01]  /*be50*/  IMAD.IADD R119, R119, 0x1, R52 ;  /* 0x0000000177777824 */ /* 0x000fe200078e0234 */
        /* <DEDUP_REMOVED lines=21> */
.L_x_1654:
[----:B------:R-:W-:Y:S05]  /*bfb0*/  BSYNC.RECONVERGENT B2 ;  /* 0x0000000000027941 */ /* 0x000fea0003800200 */
.L_x_1653:
        /* <DEDUP_REMOVED lines=24> */
.L_x_1656:
[----:B------:R-:W-:Y:S05]  /*c140*/  BSYNC.RECONVERGENT B2 ;  /* 0x0000000000027941 */ /* 0x000fea0003800200 */
.L_x_1655:
[----:B0-----:R-:W-:Y:S01]  /*c150*/  IMAD.SHL.U32 R15, R119, 0x4, RZ ;  /* 0x00000004770f7824 */ /* 0x001fe200078e00ff */
        /* <DEDUP_REMOVED lines=22> */
.L_x_1658:
[----:B------:R-:W-:Y:S05]  /*c2c0*/  BSYNC.RECONVERGENT B2 ;  /* 0x0000000000027941 */ /* 0x000fea0003800200 */
.L_x_1657:
[C---:B0-----:R-:W-:Y:S01]  /*c2d0*/  IMAD R15, R52.reuse, 0x20, R123 ;  /* 0x00000020340f7824 */ /* 0x041fe200078e027b */
        /* <DEDUP_REMOVED lines=23> */
.L_x_1660:
[----:B------:R-:W-:Y:S05]  /*c450*/  BSYNC.RECONVERGENT B2 ;  /* 0x0000000000027941 */ /* 0x000fea0003800200 */
.L_x_1659:
        /* <DEDUP_REMOVED lines=24> */
.L_x_1662:
[----:B------:R-:W-:Y:S05]  /*c5e0*/  BSYNC.RECONVERGENT B2 ;  /* 0x0000000000027941 */ /* 0x000fea0003800200 */
.L_x_1661:
        /* <DEDUP_REMOVED lines=24> */
.L_x_1664:
[----:B------:R-:W-:Y:S05]  /*c770*/  BSYNC.RECONVERGENT B2 ;  /* 0x0000000000027941 */ /* 0x000fea0003800200 */
.L_x_1663:
        /* <DEDUP_REMOVED lines=24> */
.L_x_1666:
[----:B------:R-:W-:Y:S05]  /*c900*/  BSYNC.RECONVERGENT B2 ;  /* 0x0000000000027941 */ /* 0x000fea0003800200 */
.L_x_1665:
        /* <DEDUP_REMOVED lines=24> */
.L_x_1668:
[----:B------:R-:W-:Y:S05]  /*ca90*/  BSYNC.RECONVERGENT B2 ;  /* 0x0000000000027941 */ /* 0x000fea0003800200 */
.L_x_1667:
        /* <DEDUP_REMOVED lines=24> */
.L_x_1670:
[----:B------:R-:W-:Y:S05]  /*cc20*/  BSYNC.RECONVERGENT B2 ;  /* 0x0000000000027941 */ /* 0x000fea0003800200 */
.L_x_1669:
        /* <DEDUP_REMOVED lines=23> */
.L_x_1672:
[----:B------:R-:W-:Y:S05]  /*cda0*/  BSYNC.RECONVERGENT B2 ;  /* 0x0000000000027941 */ /* 0x000fea0003800200 */
.L_x_1671:
[----:B------:R-:W-:Y:S01]  /*cdb0*/  IMAD.IADD R119, R119, 0x1, R52 ;  /* 0x0000000177777824 */ /* 0x000fe200078e0234 */
[----:B------:R-:W-:Y:S01]  /*cdc0*/  BSSY.RECONVERGENT B2, `(.L_x_1673) ;  /* 0x000001a000027945 */ /* 0x000fe20003800200 */
[----:B------:R-:W-:Y:S01]  /*cdd0*/  IMAD R123, R52, 0x40, R123 ;  /* 0x00000040347b7824 */ /* 0x000fe200078e027b */
[----:B------:R-:W-:Y:S01]  /*cde0*/  FSEL R104, R104, RZ, P3 ;  /* 0x000000ff68687208 */ /* 0x000fe20001800000 */
[----:B0-----:R-:W-:-:S03]  /*cdf0*/  IMAD.SHL.U32 R15, R119, 0x4, RZ ;  /* 0x00000004770f7824 */ /* 0x001fc600078e00ff */
[-C--:B------:R-:W-:Y:S02]  /*ce00*/  ISETP.GE.AND P5, PT, R123, R122.reuse, PT ;  /* 0x0000007a7b00720c */ /* 0x080fe40003fa6270 */
[----:B------:R-:W-:-:S04]  /*ce10*/  ISETP.GE.AND P1, PT, R15, R122, PT ;  /* 0x0000007a0f00720c */ /* 0x000fc80003f26270 */
[C---:B------:R-:W-:Y:S02]  /*ce20*/  ISETP.GE.OR P4, PT, R66.reuse, UR43, P1 ;  /* 0x0000002b42007c0c */ /* 0x040fe40008f86670 */
[----:B------:R-:W-:-:S11]  /*ce30*/  ISETP.GE.OR P1, PT, R66, UR43, P5 ;  /* 0x0000002b42007c0c */ /* 0x000fd6000af26670 */
        /* <DEDUP_REMOVED lines=18> */
.L_x_1674:
[----:B------:R-:W-:Y:S05]  /*cf60*/  BSYNC.RECONVERGENT B2 ;  /* 0x0000000000027941 */ /* 0x000fea0003800200 */
.L_x_1673:
[----:B------:R-:W-:Y:S01]  /*cf70*/  BSSY.RECONVERGENT B2, `(.L_x_1675) ;  /* 0x0000015000027945 */ /* 0x000fe20003800200 */
[----:B------:R-:W-:Y:S01]  /*cf80*/  IMAD R119, R52, 0x2, R119 ;  /* 0x0000000234777824 */ /* 0x000fe200078e0277 */
[----:B------:R-:W-:Y:S02]  /*cf90*/  FSEL R101, R101, RZ, P3 ;  /* 0x000000ff65657208 */ /* 0x000fe40001800000 */
[----:B------:R-:W-:Y:S05]  /*cfa0*/  @P1 BRA `(.L_x_1676) ;  /* 0x0000000000441947 */ /* 0x000fea0003800000 */
[----:B------:R-:W1:Y:S02]  /*cfb0*/  S2UR UR7, SR_CTAID.Y ;  /* 0x00000000000779c3 */ /* 0x000e640000002600 */
[----:B-1----:R-:W-:-:S05]  /*cfc0*/  IMAD R12, R52, UR7, RZ ;  /* 0x00000007340c7c24 */ /* 0x002fca000f8e02ff */
[----:B------:R-:W-:-:S04]  /*cfd0*/  IADD3 R13, P1, PT, R12, R11, RZ ;  /* 0x0000000b0c0d7210 */ /* 0x000fc80007f3e0ff */
[----:B0-----:R-:W-:Y:S02]  /*cfe0*/  LEA.HI.X.SX32 R14, R12, RZ, 0x1, P1 ;  /* 0x000000ff0c0e7211 */ /* 0x001fe400008f0eff */
        /* <DEDUP_REMOVED lines=13> */
.L_x_1676:
[----:B------:R-:W-:Y:S05]  /*d0c0*/  BSYNC.RECONVERGENT B2 ;  /* 0x0000000000027941 */ /* 0x000fea0003800200 */
.L_x_1675:
[C---:B01----:R-:W-:Y:S01]  /*d0d0*/  IMAD.SHL.U32 R15, R119.reuse, 0x4, RZ ;  /* 0x00000004770f7824 */ /* 0x043fe200078e00ff */
        /* <DEDUP_REMOVED lines=23> */
.L_x_1678:
[----:B------:R-:W-:Y:S05]  /*d250*/  BSYNC.RECONVERGENT B2 ;  /* 0x0000000000027941 */ /* 0x000fea0003800200 */
.L_x_1677:
        /* <DEDUP_REMOVED lines=24> */
.L_x_1680:
[----:B------:R-:W-:Y:S05]  /*d3e0*/  BSYNC.RECONVERGENT B2 ;  /* 0x0000000000027941 */ /* 0x000fea0003800200 */
.L_x_1679:
        /* <DEDUP_REMOVED lines=24> */
.L_x_1682:
[----:B------:R-:W-:Y:S05]  /*d570*/  BSYNC.RECONVERGENT B2 ;  /* 0x0000000000027941 */ /* 0x000fea0003800200 */
.L_x_1681:
        /* <DEDUP_REMOVED lines=24> */
.L_x_1684:
[----:B------:R-:W-:Y:S05]  /*d700*/  BSYNC.RECONVERGENT B2 ;  /* 0x0000000000027941 */ /* 0x000fea0003800200 */
.L_x_1683:
        /* <DEDUP_REMOVED lines=24> */
.L_x_1686:
[----:B------:R-:W-:Y:S05]  /*d890*/  BSYNC.RECONVERGENT B2 ;  /* 0x0000000000027941 */ /* 0x000fea0003800200 */
.L_x_1685:
        /* <DEDUP_REMOVED lines=24> */
.L_x_1688:
[----:B------:R-:W-:Y:S05]  /*da20*/  BSYNC.RECONVERGENT B2 ;  /* 0x0000000000027941 */ /* 0x000fea0003800200 */
.L_x_1687:
        /* <DEDUP_REMOVED lines=24> */
.L_x_1690:
[----:B------:R-:W-:Y:S05]  /*dbb0*/  BSYNC.RECONVERGENT B2 ;  /* 0x0000000000027941 */ /* 0x000fea0003800200 */
.L_x_1689:
        /* <DEDUP_REMOVED lines=24> */
.L_x_1692:
[----:B------:R-:W-:Y:S05]  /*dd40*/  BSYNC.RECONVERGENT B2 ;  /* 0x0000000000027941 */ /* 0x000fea0003800200 */
.L_x_1691:
        /* <DEDUP_REMOVED lines=24> */
.L_x_1694:
[----:B------:R-:W-:Y:S05]  /*ded0*/  BSYNC.RECONVERGENT B2 ;  /* 0x0000000000027941 */ /* 0x000fea0003800200 */
.L_x_1693:
        /* <DEDUP_REMOVED lines=24> */
.L_x_1696:
[----:B------:R-:W-:Y:S05]  /*e060*/  BSYNC.RECONVERGENT B2 ;  /* 0x0000000000027941 */ /* 0x000fea0003800200 */
.L_x_1695:
        /* <DEDUP_REMOVED lines=24> */
.L_x_1698:
[----:B------:R-:W-:Y:S05]  /*e1f0*/  BSYNC.RECONVERGENT B2 ;  /* 0x0000000000027941 */ /* 0x000fea0003800200 */
.L_x_1697:
        /* <DEDUP_REMOVED lines=24> */
.L_x_1700:
[----:B------:R-:W-:Y:S05]  /*e380*/  BSYNC.RECONVERGENT B2 ;  /* 0x0000000000027941 */ /* 0x000fea0003800200 */
.L_x_1699:
        /* <DEDUP_REMOVED lines=24> */
.L_x_1702:
[----:B------:R-:W-:Y:S05]  /*e510*/  BSYNC.RECONVERGENT B2 ;  /* 0x0000000000027941 */ /* 0x000fea0003800200 */
.L_x_1701:
[----:B0-----:R-:W-:Y:S01]  /*e520*/  IMAD.SHL.U32 R15, R119, 0x4, RZ ;  /* 0x00000004770f7824 */ /* 0x001fe200078e00ff */
[----:B------:R-:W-:Y:S01]  /*e530*/  BSSY.RECONVERGENT B2, `(.L_x_1703) ;  /* 0x0000017000027945 */ /* 0x000fe20003800200 */
[----:B------:R-:W-:Y:S02]  /*e540*/  ISETP.GE.AND P4, PT, R66, UR43, PT ;  /* 0x0000002b42007c0c */ /* 0x000fe4000bf86270 */
        /* <DEDUP_REMOVED lines=21> */
.L_x_1704:
[----:B------:R-:W-:Y:S05]  /*e6a0*/  BSYNC.RECONVERGENT B2 ;  /* 0x0000000000027941 */ /* 0x000fea0003800200 */
.L_x_1703:
[----:B------:R-:W-:Y:S05]  /*e6b0*/  @P4 BRA `(.L_x_1520) ;  /* 0x0000000000584947 */ /* 0x000fea0003800000 */
[----:B0-----:R-:W-:Y:S02]  /*e6c0*/  IMAD.IADD R15, R119, 0x1, R52 ;  /* 0x00000001770f7824 */ /* 0x001fe400078e0234 */
[----:B------:R-:W-:Y:S02]  /*e6d0*/  IMAD.MOV.U32 R68, RZ, RZ, RZ ;  /* 0x000000ffff447224 */ /* 0x000fe400078e00ff */
        /* <DEDUP_REMOVED lines=20> */
.L_x_1520:
[----:B------:R-:W-:Y:S05]  /*e820*/  BSYNC.RECONVERGENT B0 ;  /* 0x0000000000007941 */ /* 0x000fea0003800200 */
.L_x_1399:
[----:B-----5:R-:W-:Y:S01]  /*e830*/  FMUL.FTZ R11, R85, R118 ;  /* 0x00000076550b7220 */ /* 0x020fe20000410000 */
[----:B-1----:R-:W1:Y:S01]  /*e840*/  S2R R13, SR_TID.X ;  /* 0x00000000000d7919 */ /* 0x002e620000002100 */
[----:B------:R-:W-:Y:S02]  /*e850*/  UMOV UR7, 0xffffffff ;  /* 0xffffffff00077882 */ /* 0x000fe40000000000 */
[----:B------:R-:W-:-:S04]  /*e860*/  FFMA.FTZ R11, R86, R113, R11 ;  /* 0x00000071560b7223 */ /* 0x000fc8000001000b */
[----:B------:R-:W-:-:S04]  /*e870*/  FFMA.FTZ R12, R84, R117, R11 ;  /* 0x00000075540c7223 */ /* 0x000fc8000001000b */
[----:B------:R-:W-:-:S04]  /*e880*/  FFMA.FTZ R11, R83, R116, R12 ;  /* 0x00000074530b7223 */ /* 0x000fc8000001000c */
[----:B------:R-:W-:-:S04]  /*e890*/  FFMA.FTZ R12, R82, R111, R11 ;  /* 0x0000006f520c7223 */ /* 0x000fc8000001000b */
[----:B------:R-:W-:-:S04]  /*e8a0*/  FFMA.FTZ R11, R81, R114, R12 ;  /* 0x00000072510b7223 */ /* 0x000fc8000001000c */
[----:B------:R-:W-:-:S04]  /*e8b0*/  FFMA.FTZ R12, R80, R109, R11 ;  /* 0x0000006d500c7223 */ /* 0x000fc8000001000b */
[----:B------:R-:W-:-:S04]  /*e8c0*/  FFMA.FTZ R11, R79, R112, R12 ;  /* 0x000000704f0b7223 */ /* 0x000fc8000001000c */
[----:B------:R-:W-:Y:S01]  /*e8d0*/  FFMA.FTZ R12, R78, R115, R11 ;  /* 0x000000734e0c7223 */ /* 0x000fe2000001000b */
[----:B-1----:R-:W-:-:S03]  /*e8e0*/  LOP3.LUT P1, RZ, R13, 0x3, RZ, 0xc0, !PT ;  /* 0x000000030dff7812 */ /* 0x002fc6000782c0ff */
[----:B------:R-:W-:-:S04]  /*e8f0*/  FFMA.FTZ R11, R77, R110, R12 ;  /* 0x0000006e4d0b7223 */ /* 0x000fc8000001000c */
        /* <DEDUP_REMOVED lines=22> */
[----:B------:R-:W-:Y:S06]  /*ea60*/  BRA.DIV UR7, `(.L_x_1705) ;  /* 0x0000005207bc7947 */ /* 0x000fec000b800000 */
[----:B0-234-:R-:W0:Y:S02]  /*ea70*/  SHFL.BFLY PT, R14, R13, 0x2, 0x1f ;  /* 0x0c401f000d0e7f89 */ /* 0x01de2400000e0000 */
[----:B0-----:R-:W-:-:S05]  /*ea80*/  FADD.FTZ R13, R13, R14 ;  /* 0x0000000e0d0d7221 */ /* 0x001fca0000010000 */
[----:B------:R0:W1:Y:S02]  /*ea90*/  SHFL.BFLY PT, R14, R13, 0x1, 0x1f ;  /* 0x0c201f000d0e7f89 */ /* 0x00006400000e0000 */
.L_x_1783:
[----:B------:R-:W-:Y:S01]  /*eaa0*/  ISETP.GE.OR P1, PT, R66, UR43, P1 ;  /* 0x0000002b42007c0c */ /* 0x000fe20008f26670 */
        /* <DEDUP_REMOVED lines=10> */
[----:B0-----:R-:W0:Y:S02]  /*eb50*/  @P3 LDC.64 R12, c[0x0][0x438] ;  /* 0x00010e00ff0c3b82 */ /* 0x001e240000000a00 */
[----:B0-----:R-:W-:-:S04]  /*eb60*/  @P3 IMAD.WIDE R12, R60, 0x4, R12 ;  /* 0x000000043c0c3825 */ /* 0x001fc800078e020c */
[----:B-1----:R-:W-:Y:S02]  /*eb70*/  @P1 IMAD.WIDE.U32 R14, R119, 0x4, R14 ;  /* 0x00000004770e1825 */ /* 0x002fe400078e000e */
[----:B------:R-:W2:Y:S04]  /*eb80*/  @P3 LDG.E R12, desc[UR36][R12.64] ;  /* 0x000000240c0c3981 */ /* 0x000ea8000c1e1900 */
[----:B------:R-:W3:Y:S01]  /*eb90*/  @P1 LDG.E R14, desc[UR36][R14.64] ;  /* 0x000000240e0e1981 */ /* 0x000ee2000c1e1900 */
[----:B------:R-:W-:-:S04]  /*eba0*/  @P1 ISETP.GE.AND P4, PT, R66, R63, PT ;  /* 0x0000003f4200120c */ /* 0x000fc80003f86270 */
[----:B------:R-:W-:-:S04]  /*ebb0*/  @P1 SEL R66, RZ, UR38, P4 ;  /* 0x00000026ff421c07 */ /* 0x000fc8000a000000 */
[----:B------:R-:W-:-:S04]  /*ebc0*/  @P1 IADD3 R66, PT, PT, R61, -UR42, R66 ;  /* 0x8000002a3d421c10 */ /* 0x000fc8000fffe042 */
[----:B------:R-:W-:Y:S01]  /*ebd0*/  @P1 I2FP.F32.S32 R66, R66 ;  /* 0x0000004200421245 */ /* 0x000fe20000201400 */
[----:B--2---:R-:W-:-:S04]  /*ebe0*/  @P3 FADD.FTZ R11, R11, R12 ;  /* 0x0000000c0b0b3221 */ /* 0x004fc80000010000 */
[----:B---3--:R-:W-:-:S05]  /*ebf0*/  @P1 FFMA.FTZ R11, R66, R14, R11 ;  /* 0x0000000e420b1223 */ /* 0x008fca000001000b */
[----:B------:R1:W-:Y:S01]  /*ec00*/  STS [R59], R11 ;  /* 0x0000000b3b007388 */ /* 0x0003e20000000800 */
[----:B------:R-:W-:-:S07]  /*ec10*/  @!P2 FMNMX.FTZ R87, R87, R11, !PT ;  /* 0x0000000b5757a209 */ /* 0x000fce0007810000 */
.L_x_1707:
[----:B------:R-:W-:Y:S05]  /*ec20*/  BSYNC.RECONVERGENT B0 ;  /* 0x0000000000007941 */ /* 0x000fea0003800200 */
.L_x_1706:
[C---:B-1----:R-:W-:Y:S01]  /*ec30*/  VIADD R11, R61.reuse, 0xf ;  /* 0x0000000f3d0b7836 */ /* 0x042fe20000000000 */
[----:B------:R-:W-:Y:S01]  /*ec40*/  IADD3 R56, P2, PT, R56, 0x10, RZ ;  /* 0x0000001038387810 */ /* 0x000fe20007f5e0ff */
[----:B------:R-:W-:Y:S02]  /*ec50*/  VIADD R61, R61, 0x10 ;  /* 0x000000103d3d7836 */ /* 0x000fe40000000000 */
[----:B------:R-:W-:Y:S01]  /*ec60*/  VIADD R59, R59, 0x40 ;  /* 0x000000403b3b7836 */ /* 0x000fe20000000000 */
[----:B------:R-:W-:Y:S01]  /*ec70*/  ISETP.GE.AND P1, PT, R11, R58, PT ;  /* 0x0000003a0b00720c */ /* 0x000fe20003f26270 */
[----:B------:R-:W-:Y:S02]  /*ec80*/  VIADD R60, R60, 0x10 ;  /* 0x000000103c3c7836 */ /* 0x000fe40000000000 */
[----:B------:R-:W-:-:S10]  /*ec90*/  IMAD.X R57, RZ, RZ, R57, P2 ;  /* 0x000000ffff397224 */ /* 0x000fd400010e0639 */
[----:B------:R-:W-:Y:S05]  /*eca0*/  @!P1 BRA `(.L_x_1708) ;  /* 0xffffff3c00449947 */ /* 0x000fea000383ffff */
.L_x_1398:
[----:B0-----:R-:W-:Y:S05]  /*ecb0*/  BSYNC B1 ;  /* 0x0000000000017941 */ /* 0x001fea0003800000 */
.L_x_1397:
[----:B------:R-:W-:-:S03]  /*ecc0*/  UMOV UR7, 0xffffffff ;  /* 0xffffffff00077882 */ /* 0x000fc60000000000 */
[----:B------:R-:W-:Y:S05]  /*ecd0*/  BRA.DIV UR7, `(.L_x_1709) ;  /* 0x0000005207607947 */ /* 0x000fea000b800000 */
[----:B------:R-:W0:Y:S02]  /*ece0*/  SHFL.BFLY PT, R14, R87, 0x10, 0x1f ;  /* 0x0e001f00570e7f89 */ /* 0x000e2400000e0000 */
[----:B0-----:R-:W-:-:S05]  /*ecf0*/  FMNMX.FTZ R13, R14, R87, !PT ;  /* 0x000000570e0d7209 */ /* 0x001fca0007810000 */
[----:B------:R-:W0:Y:S02]  /*ed00*/  SHFL.BFLY PT, R14, R13, 0x8, 0x1f ;  /* 0x0d001f000d0e7f89 */ /* 0x000e2400000e0000 */
[----:B0-----:R-:W-:-:S05]  /*ed10*/  FMNMX.FTZ R0, R13, R14, !PT ;  /* 0x0000000e0d007209 */ /* 0x001fca0007810000 */
[----:B------:R0:W2:Y:S02]  /*ed20*/  SHFL.BFLY PT, R14, R0, 0x4, 0x1f ;  /* 0x0c801f00000e7f89 */ /* 0x0000a400000e0000 */
.L_x_1788:
[----:B------:R-:W3:Y:S01]  /*ed30*/  S2R R3, SR_TID.X ;  /* 0x0000000000037919 */ /* 0x000ee20000002100 */
[----:B------:R-:W-:Y:S01]  /*ed40*/  MOV R17, 0x400 ;  /* 0x0000040000117802 */ /* 0x000fe20000000f00 */
[----:B------:R-:W-:Y:S05]  /*ed50*/  WARPSYNC.ALL ;  /* 0x0000000000007948 */ /* 0x000fea0003800000 */
[----:B------:R-:W5:Y:S01]  /*ed60*/  S2R R18, SR_CgaCtaId ;  /* 0x0000000000127919 */ /* 0x000f620000008800 */
[----:B--2---:R-:W-:Y:S02]  /*ed70*/  FMNMX.FTZ R7, R0, R14, !PT ;  /* 0x0000000e00077209 */ /* 0x004fe40007810000 */
[----:B---3--:R-:W-:-:S02]  /*ed80*/  LOP3.LUT P0, R6, R3, 0x1f, RZ, 0xc0, !PT ;  /* 0x0000001f03067812 */ /* 0x008fc4000780c0ff */
[----:B-----5:R-:W-:-:S11]  /*ed90*/  LEA R5, R18, R17, 0x18 ;  /* 0x0000001112057211 */ /* 0x020fd600078ec0ff */
[----:B0-----:R-:W-:-:S05]  /*eda0*/  @!P0 LEA.HI R0, R3, R5, RZ, 0x1d ;  /* 0x0000000503008211 */ /* 0x001fca00078fe8ff */
[----:B------:R0:W-:Y:S01]  /*edb0*/  @!P0 STS [R0], R7 ;  /* 0x0000000700008388 */ /* 0x0001e20000000800 */
[----:B------:R-:W-:Y:S01]  /*edc0*/  BAR.SYNC.DEFER_BLOCKING 0x0 ;  /* 0x0000000000007b1d */ /* 0x000fe20000010000 */
[C---:B------:R-:W-:Y:S01]  /*edd0*/  ISETP.GT.U32.AND P0, PT, R6.reuse, 0x1, PT ;  /* 0x000000010600780c */ /* 0x040fe20003f04070 */
[----:B------:R-:W-:Y:S02]  /*ede0*/  IMAD.MOV.U32 R10, RZ, RZ, -0x800001 ;  /* 0xff7fffffff0a7424 */ /* 0x000fe400078e00ff */
[----:B0-----:R-:W-:-:S04]  /*edf0*/  IMAD R7, R6, 0x4, R5 ;  /* 0x0000000406077824 */ /* 0x001fc800078e0205 */
[----:B------:R-:W0:Y:S01]  /*ee00*/  S2UR UR12, SR_CTAID.Y ;  /* 0x00000000000c79c3 */ /* 0x000e220000002600 */
[C---:B-1----:R-:W-:Y:S01]  /*ee10*/  VIADD R4, R3.reuse, UR45 ;  /* 0x0000002d03047c36 */ /* 0x042fe20008000000 */
[----:B------:R-:W-:Y:S01]  /*ee20*/  BSSY.RECONVERGENT B0, `(.L_x_1710) ;  /* 0x0000153000007945 */ /* 0x000fe20003800200 */
[----:B------:R-:W-:-:S03]  /*ee30*/  IMAD.SHL.U32 R0, R3, 0x4, RZ ;  /* 0x0000000403007824 */ /* 0x000fc600078e00ff */
[----:B------:R-:W1:Y:S01]  /*ee40*/  @!P0 LDS R10, [R7] ;  /* 0x00000000070a8984 */ /* 0x000e620000000800 */
[----:B------:R-:W-:Y:S01]  /*ee50*/  ISETP.GE.AND P0, PT, R4, UR42, PT ;  /* 0x0000002a04007c0c */ /* 0x000fe2000bf06270 */
[----:B0-----:R-:W-:-:S05]  /*ee60*/  IMAD R13, R52, UR12, RZ ;  /* 0x0000000c340d7c24 */ /* 0x001fca000f8e02ff */
[----:B------:R-:W-:Y:S01]  /*ee70*/  SHF.R.S32.HI R12, RZ, 0x1f, R13 ;  /* 0x0000001fff0c7819 */ /* 0x000fe2000001140d */
[----:B-1----:R-:W0:Y:S02]  /*ee80*/  SHFL.BFLY PT, R9, R10, 0x1, 0x1f ;  /* 0x0c201f000a097f89 */ /* 0x002e2400000e0000 */
[----:B0-----:R-:W-:Y:S01]  /*ee90*/  FMNMX.FTZ R8, R9, R10, !PT ;  /* 0x0000000a09087209 */ /* 0x001fe20007810000 */
[----:B------:R-:W-:-:S05]  /*eea0*/  IMAD.MOV.U32 R9, RZ, RZ, RZ ;  /* 0x000000ffff097224 */ /* 0x000fca00078e00ff */
[----:B------:R-:W0:Y:S01]  /*eeb0*/  SHFL.IDX PT, R8, R8, RZ, 0x1f ;  /* 0x00001fff08087589 */ /* 0x000e2200000e0000 */
        /* <DEDUP_REMOVED lines=17> */
[----:B------:R-:W-:-:S04]  /*efd0*/  LEA.HI R9, R10, 0x1, RZ, 0x1a ;  /* 0x000000010a097811 */ /* 0x000fc800078fd0ff */
[----:B------:R-:W-:Y:S01]  /*efe0*/  LEA R15, R18, R11, 0x18 ;  /* 0x0000000b120f7211 */ /* 0x000fe200078ec0ff */
[----:B------:R-:W-:Y:S01]  /*eff0*/  IMAD.MOV.U32 R11, RZ, RZ, R4 ;  /* 0x000000ffff0b7224 */ /* 0x000fe200078e0004 */
[----:B------:R-:W-:Y:S01]  /*f000*/  LOP3.LUT R10, R9, 0x3, RZ, 0xc0, !PT ;  /* 0x00000003090a7812 */ /* 0x000fe200078ec0ff */
[----:B------:R-:W-:Y:S02]  /*f010*/  IMAD.MOV.U32 R9, RZ, RZ, RZ ;  /* 0x000000ffff097224 */ /* 0x000fe400078e00ff */
[----:B------:R-:W-:Y:S02]  /*f020*/  IMAD.IADD R14, R0, 0x1, R15 ;  /* 0x00000001000e7824 */ /* 0x000fe400078e020f */
[----:B------:R-:W-:-:S07]  /*f030*/  IMAD.MOV R10, RZ, RZ, -R10 ;  /* 0x000000ffff0a7224 */ /* 0x000fce00078e0a0a */
.L_x_1715:
[----:B------:R-:W0:Y:S01]  /*f040*/  LDS R15, [R14] ;  /* 0x000000000e0f7984 */ /* 0x000e220000000800 */
[----:B------:R-:W-:Y:S02]  /*f050*/  VIADD R10, R10, 0x1 ;  /* 0x000000010a0a7836 */ /* 0x000fe40000000000 */
[----:B------:R-:W-:-:S03]  /*f060*/  VIADD R11, R11, 0x40 ;  /* 0x000000400b0b7836 */ /* 0x000fc60000000000 */
        /* <DEDUP_REMOVED lines=8> */
.L_x_1714:
[----:B------:R-:W-:Y:S05]  /*f0f0*/  BSYNC.RECONVERGENT B1 ;  /* 0x0000000000017941 */ /* 0x000fea0003800200 */
.L_x_1713:
        /* <DEDUP_REMOVED lines=11> */
[----:B------:R-:W-:Y:S01]  /*f1b0*/  IMAD.U32 R14, RZ, RZ, UR42 ;  /* 0x0000002aff0e7e24 */ /* 0x000fe2000f8e00ff */
[----:B------:R-:W-:-:S03]  /*f1c0*/  PLOP3.LUT P0, PT, PT, PT, PT, 0x8, 0x80 ;  /* 0x000000000080781c */ /* 0x000fc60003f0e170 */
[----:B------:R-:W-:-:S10]  /*f1d0*/  VIADD R14, R14, 0xfffffd00 ;  /* 0xfffffd000e0e7836 */ /* 0x000fd40000000000 */
.L_x_1718:
[----:B------:R-:W0:Y:S01]  /*f1e0*/  LDS R15, [R10+-0x200] ;  /* 0xfffe00000a0f7984 */ /* 0x000e220000000800 */
[----:B------:R-:W-:-:S03]  /*f1f0*/  VIADD R11, R11, 0x400 ;  /* 0x000004000b0b7836 */ /* 0x000fc60000000000 */
[----:B------:R-:W1:Y:S02]  /*f200*/  LDS R17, [R10+-0x100] ;  /* 0xffff00000a117984 */ /* 0x000e640000000800 */
[----:B------:R-:W-:Y:S02]  /*f210*/  ISETP.GE.AND P1, PT, R11, R14, PT ;  /* 0x0000000e0b00720c */ /* 0x000fe40003f26270 */
[----:B------:R-:W2:Y:S04]  /*f220*/  LDS R19, [R10] ;  /* 0x000000000a137984 */ /* 0x000ea80000000800 */
[----:B------:R-:W3:Y:S04]  /*f230*/  LDS R21, [R10+0x100] ;  /* 0x000100000a157984 */ /* 0x000ee80000000800 */
[----:B------:R-:W5:Y:S04]  /*f240*/  LDS R23, [R10+0x200] ;  /* 0x000200000a177984 */ /* 0x000f680000000800 */
[----:B------:R-:W5:Y:S04]  /*f250*/  LDS R25, [R10+0x300] ;  /* 0x000300000a197984 */ /* 0x000f680000000800 */
[----:B------:R-:W5:Y:S04]  /*f260*/  LDS R27, [R10+0x400] ;  /* 0x000400000a1b7984 */ /* 0x000f680000000800 */
[----:B------:R-:W5:Y:S04]  /*f270*/  LDS R29, [R10+0x500] ;  /* 0x000500000a1d7984 */ /* 0x000f680000000800 */
[----:B------:R-:W5:Y:S04]  /*f280*/  LDS R31, [R10+0x600] ;  /* 0x000600000a1f7984 */ /* 0x000f680000000800 */
        /* <DEDUP_REMOVED lines=33> */
[C---:B----4-:R-:W-:Y:S01]  /*f4a0*/  FADD.FTZ R33, -R8.reuse, R33 ;  /* 0x0000002108217221 */ /* 0x050fe20000010100 */
[----:B------:R-:W4:Y:S01]  /*f4b0*/  MUFU.EX2 R27, R27 ;  /* 0x0000001b001b7308 */ /* 0x000f220000000800 */
[----:B------:R-:W-:Y:S01]  /*f4c0*/  FMUL.FTZ R31, R31, 1.4426950216293334961 ;  /* 0x3fb8aa3b1f1f7820 */ /* 0x000fe20000410000 */
[----:B------:R-:W-:Y:S01]  /*f4d0*/  FADD.FTZ R9, R9, R21 ;  /* 0x0000001509097221 */ /* 0x000fe20000010000 */
[C---:B------:R-:W-:Y:S01]  /*f4e0*/  FADD.FTZ R35, -R8.reuse, R35 ;  /* 0x0000002308237221 */ /* 0x040fe20000010100 */
[----:B------:R-:W5:Y:S01]  /*f4f0*/  MUFU.EX2 R29, R29 ;  /* 0x0000001d001d7308 */ /* 0x000f620000000800 */
        /* <DEDUP_REMOVED lines=13> */
[----:B-----5:R-:W-:Y:S01]  /*f5d0*/  FADD.FTZ R9, R9, R29 ;  /* 0x0000001d09097221 */ /* 0x020fe20000010000 */
        /* <DEDUP_REMOVED lines=36> */
.L_x_1717:
[----:B------:R-:W-:Y:S05]  /*f820*/  BSYNC.RECONVERGENT B1 ;  /* 0x0000000000017941 */ /* 0x000fea0003800200 */
.L_x_1716:
        /* <DEDUP_REMOVED lines=55> */
.L_x_1720:
[----:B------:R-:W-:Y:S05]  /*fba0*/  BSYNC.RECONVERGENT B1 ;  /* 0x0000000000017941 */ /* 0x000fea0003800200 */
.L_x_1719:
        /* <DEDUP_REMOVED lines=27> */
.L_x_1712:
        /* <DEDUP_REMOVED lines=15> */
[----:B------:R-:W-:Y:S02]  /*fe50*/  LEA R17, R18, R17, 0x18 ;  /* 0x0000001112117211 */ /* 0x000fe400078ec0ff */
[----:B------:R-:W-:Y:S01]  /*fe60*/  LOP3.LUT R10, R9, 0x3, RZ, 0xc0, !PT ;  /* 0x00000003090a7812 */ /* 0x000fe200078ec0ff */
[----:B------:R-:W-:Y:S01]  /*fe70*/  IMAD.MOV.U32 R9, RZ, RZ, RZ ;  /* 0x000000ffff097224 */ /* 0x000fe200078e00ff */
[----:B------:R-:W-:Y:S01]  /*fe80*/  IADD3.X R11, PT, PT, R12, R11, RZ, P1, P2 ;  /* 0x0000000b0c0b7210 */ /* 0x000fe20000fe44ff */
[----:B------:R-:W-:-:S02]  /*fe90*/  IMAD.IADD R15, R0, 0x1, R17 ;  /* 0x00000001000f7824 */ /* 0x000fc400078e0211 */
[----:B------:R-:W-:-:S07]  /*fea0*/  IMAD.MOV R17, RZ, RZ, -R10 ;  /* 0x000000ffff117224 */ /* 0x000fce00078e0a0a */
.L_x_1723:
[----:B------:R-:W-:-:S06]  /*feb0*/  IMAD.MOV.U32 R10, RZ, RZ, R20 ;  /* 0x000000ffff0a7224 */ /* 0x000fcc00078e0014 */
[----:B------:R1:W2:Y:S01]  /*fec0*/  LDG.E.U8 R10, desc[UR36][R10.64] ;  /* 0x000000240a0a7981 */ /* 0x0002a2000c1e1100 */
[----:B------:R-:W-:Y:S01]  /*fed0*/  IMAD.MOV.U32 R18, RZ, RZ, RZ ;  /* 0x000000ffff127224 */ /* 0x000fe200078e00ff */
[----:B------:R-:W-:Y:S01]  /*fee0*/  IADD3 R20, P2, PT, R20, 0x40, RZ ;  /* 0x0000004014147810 */ /* 0x000fe20007f5e0ff */
[----:B------:R-:W-:Y:S02]  /*fef0*/  VIADD R17, R17, 0x1 ;  /* 0x0000000111117836 */ /* 0x000fe40000000000 */
[----:B------:R-:W-:Y:S02]  /*ff00*/  VIADD R14, R14, 0x40 ;  /* 0x000000400e0e7836 */ /* 0x000fe40000000000 */
        /* <DEDUP_REMOVED lines=9> */
[----:B0-----:R-:W-:-:S10]  /*ffa0*/  VIADD R15, R15, 0x100 ;  /* 0x000001000f0f7836 */ /* 0x001fd40000000000 */
[----:B------:R-:W-:Y:S05]  /*ffb0*/  @P1 BRA `(.L_x_1723) ;  /* 0xfffffffc00bc1947 */ /* 0x000fea000383ffff */
.L_x_1722:
[----:B------:R-:W-:Y:S05]  /*ffc0*/  BSYNC.RECONVERGENT B1 ;  /* 0x0000000000017941 */ /* 0x000fea0003800200 */
.L_x_1721:
        /* <DEDUP_REMOVED lines=11> */
[----:B------:R-:W-:-:S03]  /*10080*/  IADD3 R15, PT, PT, R10, 0x200, R15 ;  /* 0x000002000a0f7810 */ /* 0x000fc60007ffe00f */
[----:B------:R-:W-:-:S07]  /*10090*/  IMAD.X R11, RZ, RZ, R11, P2 ;  /* 0x000000ffff0b7224 */ /* 0x000fce00010e060b */
.L_x_1724:
[----:B------:R-:W-:-:S05]  /*100a0*/  IMAD.MOV.U32 R10, RZ, RZ, R17 ;  /* 0x000000ffff0a7224 */ /* 0x000fca00078e0011 */
[----:B------:R-:W2:Y:S04]  /*100b0*/  LDG.E.U8 R20, desc[UR36][R10.64+-0x80] ;  /* 0xffff80240a147981 */ /* 0x000ea8000c1e1100 */
[----:B------:R-:W3:Y:S04]  /*100c0*/  LDG.E.U8 R17, desc[UR36][R10.64+-0x40] ;  /* 0xffffc0240a117981 */ /* 0x000ee8000c1e1100 */
[----:B------:R-:W5:Y:S04]  /*100d0*/  LDG.E.U8 R18, desc[UR36][R10.64] ;  /* 0x000000240a127981 */ /* 0x000f68000c1e1100 */
[----:B------:R-:W4:Y:S01]  /*100e0*/  LDG.E.U8 R19, desc[UR36][R10.64+0x40] ;  /* 0x000040240a137981 */ /* 0x000f22000c1e1100 */
[----:B------:R-:W-:-:S02]  /*100f0*/  IMAD.MOV.U32 R22, RZ, RZ, RZ ;  /* 0x000000ffff167224 */ /* 0x000fc400078e00ff */
[----:B------:R-:W-:Y:S02]  /*10100*/  IMAD.MOV.U32 R24, RZ, RZ, RZ ;  /* 0x000000ffff187224 */ /* 0x000fe400078e00ff */
[----:B------:R-:W-:Y:S01]  /*10110*/  VIADD R14, R14, 0x100 ;  /* 0x000001000e0e7836 */ /* 0x000fe20000000000 */
[----:B--2---:R-:W-:Y:S01]  /*10120*/  ISETP.NE.AND P0, PT, R20, RZ, PT ;  /* 0x000000ff1400720c */ /* 0x004fe20003f05270 */
[----:B------:R-:W-:Y:S01]  /*10130*/  IMAD.MOV.U32 R20, RZ, RZ, RZ ;  /* 0x000000ffff147224 */ /* 0x000fe200078e00ff */
[----:B---3--:R-:W-:Y:S02]  /*10140*/  ISETP.NE.AND P1, PT, R17, RZ, PT ;  /* 0x000000ff1100720c */ /* 0x008fe40003f25270 */
[----:B-----5:R-:W-:Y:S01]  /*10150*/  ISETP.NE.AND P2, PT, R18, RZ, PT ;  /* 0x000000ff1200720c */ /* 0x020fe20003f45270 */
[----:B------:R-:W-:Y:S01]  /*10160*/  IMAD.MOV.U32 R18, RZ, RZ, RZ ;  /* 0x000000ffff127224 */ /* 0x000fe200078e00ff */
[----:B----4-:R-:W-:-:S07]  /*10170*/  ISETP.NE.AND P3, PT, R19, RZ, PT ;  /* 0x000000ff1300720c */ /* 0x010fce0003f65270 */
[----:B------:R-:W0:Y:S04]  /*10180*/  @!P0 LDS R17, [R15+-0x200] ;  /* 0xfffe00000f118984 */ /* 0x000e280000000800 */
        /* <DEDUP_REMOVED lines=28> */
.L_x_1711:
[----:B------:R-:W-:Y:S05]  /*10350*/  BSYNC.RECONVERGENT B0 ;  /* 0x0000000000007941 */ /* 0x000fea0003800200 */
.L_x_1710:
[----:B0-----:R-:W0:Y:S01]  /*10360*/  SHFL.BFLY PT, R8, R9, 0x10, 0x1f ;  /* 0x0e001f0009087f89 */ /* 0x001e2200000e0000 */
[C---:B------:R-:W-:Y:S01]  /*10370*/  ISETP.NE.AND P0, PT, R6.reuse, RZ, PT ;  /* 0x000000ff0600720c */ /* 0x040fe20003f05270 */
[----:B------:R-:W1:Y:S01]  /*10380*/  LDCU.U8 UR8, c[0x0][0x48c] ;  /* 0x00009180ff0877ac */ /* 0x000e620008000000 */
[----:B------:R-:W-:Y:S02]  /*10390*/  SHF.R.U32.HI R14, RZ, 0x5, R3 ;  /* 0x00000005ff0e7819 */ /* 0x000fe40000011603 */
[----:B------:R-:W-:Y:S01]  /*103a0*/  ISETP.GT.U32.AND P1, PT, R6, 0x1, PT ;  /* 0x000000010600780c */ /* 0x000fe20003f24070 */
[----:B-1----:R-:W-:Y:S01]  /*103b0*/  UISETP.NE.AND UP0, UPT, UR8, URZ, UPT ;  /* 0x000000ff0800728c */ /* 0x002fe2000bf05270 */
[----:B0-----:R-:W-:-:S07]  /*103c0*/  FADD.FTZ R8, R8, R9 ;  /* 0x0000000908087221 */ /* 0x001fce0000010000 */
[----:B------:R-:W-:Y:S01]  /*103d0*/  @!P0 IMAD R9, R14, 0x4, R5 ;  /* 0x000000040e098824 */ /* 0x000fe200078e0205 */
[----:B------:R-:W0:Y:S02]  /*103e0*/  SHFL.BFLY PT, R11, R8, 0x8, 0x1f ;  /* 0x0d001f00080b7f89 */ /* 0x000e2400000e0000 */
[----:B0-----:R-:W-:-:S05]  /*103f0*/  FADD.FTZ R11, R8, R11 ;  /* 0x0000000b080b7221 */ /* 0x001fca0000010000 */
[----:B------:R-:W0:Y:S02]  /*10400*/  SHFL.BFLY PT, R10, R11, 0x4, 0x1f ;  /* 0x0c801f000b0a7f89 */ /* 0x000e2400000e0000 */
[----:B0-----:R-:W-:-:S05]  /*10410*/  FADD.FTZ R10, R11, R10 ;  /* 0x0000000a0b0a7221 */ /* 0x001fca0000010000 */
[----:B------:R-:W0:Y:S02]  /*10420*/  SHFL.BFLY PT, R15, R10, 0x2, 0x1f ;  /* 0x0c401f000a0f7f89 */ /* 0x000e2400000e0000 */
[----:B0-----:R-:W-:-:S05]  /*10430*/  FADD.FTZ R15, R10, R15 ;  /* 0x0000000f0a0f7221 */ /* 0x001fca0000010000 */
[----:B------:R-:W0:Y:S02]  /*10440*/  SHFL.BFLY PT, R18, R15, 0x1, 0x1f ;  /* 0x0c201f000f127f89 */ /* 0x000e2400000e0000 */
[----:B0-----:R-:W-:Y:S02]  /*10450*/  FADD.FTZ R18, R15, R18 ;  /* 0x000000120f127221 */ /* 0x001fe40000010000 */
[----:B------:R-:W0:Y:S03]  /*10460*/  S2R R15, SR_CTAID.X ;  /* 0x00000000000f7919 */ /* 0x000e260000002500 */
[----:B------:R1:W-:Y:S01]  /*10470*/  @!P0 STS [R9+0x8], R18 ;  /* 0x0000081209008388 */ /* 0x0003e20000000800 */
[----:B------:R-:W-:Y:S01]  /*10480*/  BAR.SYNC.DEFER_BLOCKING 0x0 ;  /* 0x0000000000007b1d */ /* 0x000fe20000010000 */
[----:B------:R-:W-:Y:S02]  /*10490*/  ISETP.GE.AND P0, PT, R4, UR42, PT ;  /* 0x0000002a04007c0c */ /* 0x000fe4000bf06270 */
[----:B-1----:R-:W-:-:S03]  /*104a0*/  CS2R R8, SRZ ;  /* 0x0000000000087805 */ /* 0x002fc6000001ff00 */
[----:B------:R-:W1:Y:S04]  /*104b0*/  @!P1 LDS R18, [R7+0x8] ;  /* 0x0000080007129984 */ /* 0x000e680000000800 */
[----:B-1----:R-:W1:Y:S02]  /*104c0*/  SHFL.BFLY PT, R5, R18, 0x1, 0x1f ;  /* 0x0c201f0012057f89 */ /* 0x002e6400000e0000 */
[----:B-1----:R-:W-:-:S06]  /*104d0*/  FADD.FTZ R6, R5, R18 ;  /* 0x0000001205067221 */ /* 0x002fcc0000010000 */
[----:B------:R-:W1:Y:S02]  /*104e0*/  SHFL.IDX PT, R6, R6, RZ, 0x1f ;  /* 0x00001fff06067589 */ /* 0x000e6400000e0000 */
[----:B-1----:R-:W-:-:S06]  /*104f0*/  FADD.FTZ R5, R6, 9.9999999747524270788e-07 ;  /* 0x358637bd06057421 */ /* 0x002fcc0000010000 */
[----:B------:R-:W1:Y:S01]  /*10500*/  MUFU.RCP R5, R5 ;  /* 0x0000000500057308 */ /* 0x000e620000001000 */
[----:B0-----:R-:W-:Y:S05]  /*10510*/  BRA.U !UP0, `(.L_x_1725) ;  /* 0x0000000108207547 */ /* 0x001fea000b800000 */
[----:B------:R-:W0:Y:S08]  /*10520*/  LDC R8, c[0x0][0x3f8] ;  /* 0x0000fe00ff087b82 */ /* 0x000e300000000800 */
[----:B------:R-:W2:Y:S08]  /*10530*/  LDC R6, c[0x0][0x488] ;  /* 0x00012200ff067b82 */ /* 0x000eb00000000800 */
[----:B------:R-:W2:Y:S08]  /*10540*/  LDC R9, c[0x0][0x40c] ;  /* 0x00010300ff097b82 */ /* 0x000eb00000000800 */
[----:B------:R-:W3:Y:S01]  /*10550*/  LDC R11, c[0x0][0x3f4] ;  /* 0x0000fd00ff0b7b82 */ /* 0x000ee20000000800 */
[----:B0-----:R-:W-:-:S04]  /*10560*/  IMAD R7, R8, UR12, R15 ;  /* 0x0000000c08077c24 */ /* 0x001fc8000f8e020f */
[----:B--2---:R-:W-:-:S04]  /*10570*/  IMAD R6, R7, R6, R9 ;  /* 0x0000000607067224 */ /* 0x004fc800078e0209 */
[----:B---3--:R-:W-:-:S05]  /*10580*/  IMAD R8, R6, R11, RZ ;  /* 0x0000000b06087224 */ /* 0x008fca00078e02ff */
[----:B------:R-:W-:-:S07]  /*10590*/  SHF.R.S32.HI R9, RZ, 0x1f, R8 ;  /* 0x0000001fff097819 */ /* 0x000fce0000011408 */
.L_x_1725:
[----:B------:R-:W-:Y:S04]  /*105a0*/  BSSY.RECONVERGENT B0, `(.L_x_1726) ;  /* 0x0000158000007945 */ /* 0x000fe80003800200 */
[----:B------:R-:W-:Y:S05]  /*105b0*/  @P0 BRA `(.L_x_1727) ;  /* 0x0000001400580947 */ /* 0x000fea0003800000 */
[----:B------:R-:W-:-:S09]  /*105c0*/  UISETP.NE.AND UP0, UPT, UR8, URZ, UPT ;  /* 0x000000ff0800728c */ /* 0x000fd2000bf05270 */
[----:B------:R-:W-:Y:S05]  /*105d0*/  BRA.U UP0, `(.L_x_1728) ;  /* 0x0000000900407547 */ /* 0x000fea000b800000 */
[----:B------:R-:W-:Y:S01]  /*105e0*/  IMAD.MOV.U32 R9, RZ, RZ, 0x40 ;  /* 0x00000040ff097424 */ /* 0x000fe200078e00ff */
        /* <DEDUP_REMOVED lines=19> */
.L_x_1731:
[----:B------:R-:W1:Y:S01]  /*10720*/  LDS R10, [R6] ;  /* 0x00000000060a7984 */ /* 0x000e620000000800 */
[----:B------:R-:W-:-:S05]  /*10730*/  VIADD R8, R8, 0x1 ;  /* 0x0000000108087836 */ /* 0x000fca0000000000 */
[----:B------:R-:W-:Y:S01]  /*10740*/  ISETP.NE.AND P0, PT, R8, RZ, PT ;  /* 0x000000ff0800720c */ /* 0x000fe20003f05270 */
[----:B-1----:R-:W-:-:S05]  /*10750*/  FMUL.FTZ R7, R10, R5 ;  /* 0x000000050a077220 */ /* 0x002fca0000410000 */
[----:B------:R0:W-:Y:S02]  /*10760*/  STS [R6], R7 ;  /* 0x0000000706007388 */ /* 0x0001e40000000800 */
[----:B0-----:R-:W-:-:S05]  /*10770*/  VIADD R6, R6, 0x100 ;  /* 0x0000010006067836 */ /* 0x001fca0000000000 */
[----:B------:R-:W-:Y:S05]  /*10780*/  @P0 BRA `(.L_x_1731) ;  /* 0xfffffffc00e40947 */ /* 0x000fea000383ffff */
.L_x_1730:
[----:B------:R-:W-:Y:S05]  /*10790*/  BSYNC.RECONVERGENT B1 ;  /* 0x0000000000017941 */ /* 0x000fea0003800200 */
.L_x_1729:
[----:B------:R-:W-:Y:S05]  /*107a0*/  @!P1 BRA `(.L_x_1727) ;  /* 0x0000001000dc9947 */ /* 0x000fea0003800000 */
[----:B------:R-:W0:Y:S01]  /*107b0*/  S2R R8, SR_CgaCtaId ;  /* 0x0000000000087919 */ /* 0x000e220000008800 */
[----:B------:R-:W-:Y:S01]  /*107c0*/  IADD3 R7, PT, PT, -R4, UR42, RZ ;  /* 0x0000002a04077c10 */ /* 0x000fe2000fffe1ff */
[----:B------:R-:W-:Y:S01]  /*107d0*/  USHF.L.U32 UR5, UR45, 0x2, URZ ;  /* 0x000000022d057899 */ /* 0x000fe200080006ff */
[----:B------:R-:W-:Y:S01]  /*107e0*/  MOV R6, 0x400 ;  /* 0x0000040000067802 */ /* 0x000fe20000000f00 */
[----:B------:R-:W-:Y:S01]  /*107f0*/  BSSY.RECONVERGENT B1, `(.L_x_1732) ;  /* 0x000003f000017945 */ /* 0x000fe20003800200 */
[----:B------:R-:W-:Y:S02]  /*10800*/  ISETP.GT.AND P1, PT, R7, 0x300, PT ;  /* 0x000003000700780c */ /* 0x000fe40003f24270 */
[----:B------:R-:W-:Y:S01]  /*10810*/  PLOP3.LUT P0, PT, PT, PT, PT, 0x80, 0x8 ;  /* 0x000000000008781c */ /* 0x000fe20003f0f070 */
[----:B------:R-:W-:Y:S01]  /*10820*/  VIADD R7, R6, 0x410 ;  /* 0x0000041006077836 */ /* 0x000fe20000000000 */
[----:B------:R-:W-:-:S04]  /*10830*/  LEA R6, R4, -UR5, 0x2 ;  /* 0x8000000504067c11 */ /* 0x000fc8000f8e10ff */
[----:B0-----:R-:W-:-:S04]  /*10840*/  LEA R7, R8, R7, 0x18 ;  /* 0x0000000708077211 */ /* 0x001fc800078ec0ff */
[----:B------:R-:W-:Y:S01]  /*10850*/  IADD3 R6, PT, PT, R6, 0x200, R7 ;  /* 0x0000020006067810 */ /* 0x000fe20007ffe007 */
[----:B------:R-:W-:Y:S06]  /*10860*/  @!P1 BRA `(.L_x_1733) ;  /* 0x0000000000dc9947 */ /* 0x000fec0003800000 */
[----:B------:R-:W-:Y:S01]  /*10870*/  IMAD.U32 R31, RZ, RZ, UR42 ;  /* 0x0000002aff1f7e24 */ /* 0x000fe2000f8e00ff */
[----:B------:R-:W-:-:S03]  /*10880*/  PLOP3.LUT P0, PT, PT, PT, PT, 0x8, 0x80 ;  /* 0x000000000080781c */ /* 0x000fc60003f0e170 */
[----:B------:R-:W-:-:S10]  /*10890*/  VIADD R31, R31, 0xfffffd00 ;  /* 0xfffffd001f1f7836 */ /* 0x000fd40000000000 */
.L_x_1734:
[----:B------:R-:W1:Y:S01]  /*108a0*/  LDS R8, [R6+-0x200] ;  /* 0xfffe000006087984 */ /* 0x000e620000000800 */
[----:B------:R-:W-:-:S03]  /*108b0*/  VIADD R4, R4, 0x400 ;  /* 0x0000040004047836 */ /* 0x000fc60000000000 */
[----:B------:R-:W0:Y:S02]  /*108c0*/  LDS R10, [R6+-0x100] ;  /* 0xffff0000060a7984 */ /* 0x000e240000000800 */
[----:B------:R-:W-:Y:S02]  /*108d0*/  ISETP.GE.AND P1, PT, R4, R31, PT ;  /* 0x0000001f0400720c */ /* 0x000fe40003f26270 */
[----:B------:R-:W2:Y:S04]  /*108e0*/  LDS R18, [R6] ;  /* 0x0000000006127984 */ /* 0x000ea80000000800 */
[----:B------:R-:W3:Y:S04]  /*108f0*/  LDS R20, [R6+0x100] ;  /* 0x0001000006147984 */ /* 0x000ee80000000800 */
[----:B------:R-:W5:Y:S04]  /*10900*/  LDS R22, [R6+0x200] ;  /* 0x0002000006167984 */ /* 0x000f680000000800 */
[----:B------:R-:W5:Y:S04]  /*10910*/  LDS R24, [R6+0x300] ;  /* 0x0003000006187984 */ /* 0x000f680000000800 */
[----:B------:R-:W-:Y:S04]  /*10920*/  LDS R26, [R6+0x400] ;  /* 0x00040000061a7984 */ /* 0x000fe80000000800 */
[----:B------:R-:W5:Y:S04]  /*10930*/  LDS R28, [R6+0x500] ;  /* 0x00050000061c7984 */ /* 0x000f680000000800 */
[----:B------:R-:W5:Y:S04]  /*10940*/  LDS R30, [R6+0x600] ;  /* 0x00060000061e7984 */ /* 0x000f680000000800 */
[----:B----4-:R-:W4:Y:S04]  /*10950*/  LDS R32, [R6+0x700] ;  /* 0x0007000006207984 */ /* 0x010f280000000800 */
[----:B------:R-:W4:Y:S01]  /*10960*/  LDS R34, [R6+0x800] ;  /* 0x0008000006227984 */ /* 0x000f220000000800 */
[----:B-1----:R-:W-:-:S03]  /*10970*/  FMUL.FTZ R7, R5, R8 ;  /* 0x0000000805077220 */ /* 0x002fc60000410000 */
[----:B------:R-:W1:Y:S01]  /*10980*/  LDS R36, [R6+0x900] ;  /* 0x0009000006247984 */ /* 0x000e620000000800 */
[----:B0-----:R-:W-:-:S03]  /*10990*/  FMUL.FTZ R9, R5, R10 ;  /* 0x0000000a05097220 */ /* 0x001fc60000410000 */
[----:B------:R-:W0:Y:S01]  /*109a0*/  LDS R38, [R6+0xa00] ;  /* 0x000a000006267984 */ /* 0x000e220000000800 */
[----:B--2---:R-:W-:-:S03]  /*109b0*/  FMUL.FTZ R11, R5, R18 ;  /* 0x00000012050b7220 */ /* 0x004fc60000410000 */
[----:B------:R-:W2:Y:S01]  /*109c0*/  LDS R40, [R6+0xb00] ;  /* 0x000b000006287984 */ /* 0x000ea20000000800 */
[----:B---3--:R-:W-:-:S03]  /*109d0*/  FMUL.FTZ R17, R5, R20 ;  /* 0x0000001405117220 */ /* 0x008fc60000410000 */
[----:B------:R-:W3:Y:S01]  /*109e0*/  LDS R42, [R6+0xc00] ;  /* 0x000c0000062a7984 */ /* 0x000ee20000000800 */
[----:B-----5:R-:W-:-:S03]  /*109f0*/  FMUL.FTZ R19, R5, R22 ;  /* 0x0000001605137220 */ /* 0x020fc60000410000 */
[----:B------:R-:W5:Y:S01]  /*10a00*/  LDS R44, [R6+0xd00] ;  /* 0x000d0000062c7984 */ /* 0x000f620000000800 */
[----:B------:R-:W-:-:S03]  /*10a10*/  FMUL.FTZ R21, R5, R24 ;  /* 0x0000001805157220 */ /* 0x000fc60000410000 */
[----:B------:R4:W-:Y:S04]  /*10a20*/  STS [R6+-0x200], R7 ;  /* 0xfffe000706007388 */ /* 0x0009e80000000800 */
[----:B------:R1:W-:Y:S01]  /*10a30*/  STS [R6+-0x100], R9 ;  /* 0xffff000906007388 */ /* 0x0003e20000000800 */
[----:B------:R-:W-:-:S03]  /*10a40*/  FMUL.FTZ R23, R5, R28 ;  /* 0x0000001c05177220 */ /* 0x000fc60000410000 */
[----:B------:R0:W-:Y:S01]  /*10a50*/  STS [R6], R11 ;  /* 0x0000000b06007388 */ /* 0x0001e20000000800 */
[C---:B------:R-:W-:Y:S01]  /*10a60*/  FMUL.FTZ R25, R5.reuse, R30 ;  /* 0x0000001e05197220 */ /* 0x040fe20000410000 */
[C---:B----4-:R-:W-:Y:S02]  /*10a70*/  FMUL.FTZ R7, R5.reuse, R26 ;  /* 0x0000001a05077220 */ /* 0x050fe40000410000 */
[----:B------:R2:W-:Y:S01]  /*10a80*/  STS [R6+0x100], R17 ;  /* 0x0001001106007388 */ /* 0x0005e20000000800 */
[----:B------:R-:W-:-:S03]  /*10a90*/  FMUL.FTZ R27, R5, R32 ;  /* 0x00000020051b7220 */ /* 0x000fc60000410000 */
[----:B------:R3:W-:Y:S01]  /*10aa0*/  STS [R6+0x200], R19 ;  /* 0x0002001306007388 */ /* 0x0007e20000000800 */
[----:B------:R-:W-:-:S03]  /*10ab0*/  FMUL.FTZ R29, R5, R34 ;  /* 0x00000022051d7220 */ /* 0x000fc60000410000 */
[----:B------:R5:W-:Y:S01]  /*10ac0*/  STS [R6+0x300], R21 ;  /* 0x0003001506007388 */ /* 0x000be20000000800 */
[C---:B-1----:R-:W-:Y:S01]  /*10ad0*/  FMUL.FTZ R9, R5.reuse, R36 ;  /* 0x0000002405097220 */ /* 0x042fe20000410000 */
[C---:B0-----:R-:W-:Y:S02]  /*10ae0*/  FMUL.FTZ R11, R5.reuse, R38 ;  /* 0x00000026050b7220 */ /* 0x041fe40000410000 */
[----:B------:R-:W-:Y:S01]  /*10af0*/  STS [R6+0x400], R7 ;  /* 0x0004000706007388 */ /* 0x000fe20000000800 */
[----:B--2---:R-:W-:-:S03]  /*10b00*/  FMUL.FTZ R17, R5, R40 ;  /* 0x0000002805117220 */ /* 0x004fc60000410000 */
[----:B------:R-:W-:Y:S01]  /*10b10*/  STS [R6+0x500], R23 ;  /* 0x0005001706007388 */ /* 0x000fe20000000800 */
[----:B---3--:R-:W-:-:S03]  /*10b20*/  FMUL.FTZ R19, R5, R42 ;  /* 0x0000002a05137220 */ /* 0x008fc60000410000 */
        /* <DEDUP_REMOVED lines=11> */
.L_x_1733:
[----:B------:R-:W-:Y:S05]  /*10be0*/  BSYNC.RECONVERGENT B1 ;  /* 0x0000000000017941 */ /* 0x000fea0003800200 */
.L_x_1732:
        /* <DEDUP_REMOVED lines=10> */
[----:B------:R-:W5:Y:S04]  /*10c90*/  LDS R22, [R6+0x200] ;  /* 0x0002000006167984 */ /* 0x000f680000000800 */
[----:B------:R-:W4:Y:S04]  /*10ca0*/  LDS R24, [R6+0x300] ;  /* 0x0003000006187984 */ /* 0x000f280000000800 */
[----:B------:R-:W4:Y:S04]  /*10cb0*/  LDS R26, [R6+0x400] ;  /* 0x00040000061a7984 */ /* 0x000f280000000800 */
[----:B------:R-:W4:Y:S01]  /*10cc0*/  LDS R28, [R6+0x500] ;  /* 0x00050000061c7984 */ /* 0x000f220000000800 */
[C---:B-1----:R-:W-:Y:S01]  /*10cd0*/  FMUL.FTZ R7, R5.reuse, R8 ;  /* 0x0000000805077220 */ /* 0x042fe20000410000 */
[----:B0-----:R-:W-:-:S04]  /*10ce0*/  FMUL.FTZ R9, R5, R10 ;  /* 0x0000000a05097220 */ /* 0x001fc80000410000 */
[----:B------:R-:W-:Y:S01]  /*10cf0*/  STS [R6+-0x200], R7 ;  /* 0xfffe000706007388 */ /* 0x000fe20000000800 */
[----:B--2---:R-:W-:-:S03]  /*10d00*/  FMUL.FTZ R11, R5, R18 ;  /* 0x00000012050b7220 */ /* 0x004fc60000410000 */
[----:B------:R-:W-:Y:S01]  /*10d10*/  STS [R6+-0x100], R9 ;  /* 0xffff000906007388 */ /* 0x000fe20000000800 */
[----:B---3--:R-:W-:-:S03]  /*10d20*/  FMUL.FTZ R17, R5, R20 ;  /* 0x0000001405117220 */ /* 0x008fc60000410000 */
[----:B------:R-:W-:Y:S01]  /*10d30*/  STS [R6], R11 ;  /* 0x0000000b06007388 */ /* 0x000fe20000000800 */
[----:B-----5:R-:W-:-:S03]  /*10d40*/  FMUL.FTZ R19, R5, R22 ;  /* 0x0000001605137220 */ /* 0x020fc60000410000 */
[----:B------:R-:W-:Y:S01]  /*10d50*/  STS [R6+0x100], R17 ;  /* 0x0001001106007388 */ /* 0x000fe20000000800 */
[----:B----4-:R-:W-:-:S03]  /*10d60*/  FMUL.FTZ R21, R5, R24 ;  /* 0x0000001805157220 */ /* 0x010fc60000410000 */
[----:B------:R-:W-:Y:S01]  /*10d70*/  STS [R6+0x200], R19 ;  /* 0x0002001306007388 */ /* 0x000fe20000000800 */
[----:B------:R-:W-:-:S03]  /*10d80*/  FMUL.FTZ R23, R5, R26 ;  /* 0x0000001a05177220 */ /* 0x000fc60000410000 */
[----:B------:R-:W-:Y:S01]  /*10d90*/  STS [R6+0x300], R21 ;  /* 0x0003001506007388 */ /* 0x000fe20000000800 */
[----:B------:R-:W-:-:S03]  /*10da0*/  FMUL.FTZ R25, R5, R28 ;  /* 0x0000001c05197220 */ /* 0x000fc60000410000 */
[----:B------:R-:W-:Y:S04]  /*10db0*/  STS [R6+0x400], R23 ;  /* 0x0004001706007388 */ /* 0x000fe80000000800 */
[----:B------:R0:W-:Y:S02]  /*10dc0*/  STS [R6+0x500], R25 ;  /* 0x0005001906007388 */ /* 0x0001e40000000800 */
[----:B0-----:R-:W-:-:S07]  /*10dd0*/  VIADD R6, R6, 0x800 ;  /* 0x0000080006067836 */ /* 0x001fce0000000000 */
.L_x_1736:
[----:B------:R-:W-:Y:S05]  /*10de0*/  BSYNC.RECONVERGENT B1 ;  /* 0x0000000000017941 */ /* 0x000fea0003800200 */
.L_x_1735:
[----:B------:R-:W-:-:S13]  /*10df0*/  ISETP.LT.OR P0, PT, R4, UR42, P0 ;  /* 0x0000002a04007c0c */ /* 0x000fda0008701670 */
[----:B------:R-:W-:Y:S05]  /*10e00*/  @!P0 BRA `(.L_x_1727) ;  /* 0x0000000c00448947 */ /* 0x000fea0003800000 */
[----:B------:R-:W1:Y:S04]  /*10e10*/  LDS R4, [R6+-0x200] ;  /* 0xfffe000006047984 */ /* 0x000e680000000800 */
[----:B------:R-:W0:Y:S04]  /*10e20*/  LDS R8, [R6+-0x100] ;  /* 0xffff000006087984 */ /* 0x000e280000000800 */
[----:B------:R-:W2:Y:S04]  /*10e30*/  LDS R10, [R6] ;  /* 0x00000000060a7984 */ /* 0x000ea80000000800 */
[----:B------:R-:W3:Y:S01]  /*10e40*/  LDS R18, [R6+0x100] ;  /* 0x0001000006127984 */ /* 0x000ee20000000800 */
[-C--:B-1----:R-:W-:Y:S01]  /*10e50*/  FMUL.FTZ R7, R4, R5.reuse ;  /* 0x0000000504077220 */ /* 0x082fe20000410000 */
[----:B0-----:R-:W-:-:S04]  /*10e60*/  FMUL.FTZ R9, R8, R5 ;  /* 0x0000000508097220 */ /* 0x001fc80000410000 */
[----:B------:R0:W-:Y:S01]  /*10e70*/  STS [R6+-0x200], R7 ;  /* 0xfffe000706007388 */ /* 0x0001e20000000800 */
[----:B--2---:R-:W-:-:S03]  /*10e80*/  FMUL.FTZ R11, R10, R5 ;  /* 0x000000050a0b7220 */ /* 0x004fc60000410000 */
[----:B------:R0:W-:Y:S01]  /*10e90*/  STS [R6+-0x100], R9 ;  /* 0xffff000906007388 */ /* 0x0001e20000000800 */
[----:B---3--:R-:W-:-:S03]  /*10ea0*/  FMUL.FTZ R5, R18, R5 ;  /* 0x0000000512057220 */ /* 0x008fc60000410000 */
[----:B------:R0:W-:Y:S04]  /*10eb0*/  STS [R6], R11 ;  /* 0x0000000b06007388 */ /* 0x0001e80000000800 */
[----:B------:R0:W-:Y:S01]  /*10ec0*/  STS [R6+0x100], R5 ;  /* 0x0001000506007388 */ /* 0x0001e20000000800 */
[----:B------:R-:W-:Y:S05]  /*10ed0*/  BRA `(.L_x_1727) ;  /* 0x0000000c00107947 */ /* 0x000fea0003800000 */
.L_x_1728:
        /* <DEDUP_REMOVED lines=13> */
[----:B------:R-:W-:Y:S02]  /*10fb0*/  UMOV UR5, 0x400 ;  /* 0x0000040000057882 */ /* 0x000fe40000000000 */
[----:B------:R-:W-:Y:S01]  /*10fc0*/  UIADD3 UR5, UPT, UPT, UR5, 0x410, URZ ;  /* 0x0000041005057890 */ /* 0x000fe2000fffe0ff */
[C---:B------:R-:W-:Y:S01]  /*10fd0*/  IMAD.SHL.U32 R7, R6.reuse, 0x40, RZ ;  /* 0x0000004006077824 */ /* 0x040fe200078e00ff */
[----:B------:R-:W-:Y:S01]  /*10fe0*/  LOP3.LUT R6, R6, 0x3, RZ, 0xc0, !PT ;  /* 0x0000000306067812 */ /* 0x000fe200078ec0ff */
[----:B------:R-:W-:-:S03]  /*10ff0*/  IMAD.X R10, RZ, RZ, R9, P0 ;  /* 0x000000ffff0a7224 */ /* 0x000fc600000e0609 */
[----:B------:R-:W-:Y:S01]  /*11000*/  LOP3.LUT R7, R7, 0xc0, RZ, 0xc0, !PT ;  /* 0x000000c007077812 */ /* 0x000fe200078ec0ff */
[----:B------:R-:W-:-:S04]  /*11010*/  IMAD.MOV R11, RZ, RZ, -R6 ;  /* 0x000000ffff0b7224 */ /* 0x000fc800078e0a06 */
[----:B------:R-:W-:Y:S01]  /*11020*/  IMAD.IADD R4, R4, 0x1, R7 ;  /* 0x0000000104047824 */ /* 0x000fe200078e0207 */
[----:B--2---:R-:W-:-:S04]  /*11030*/  LEA R18, P0, R19, UR10, 0x2 ;  /* 0x0000000a13127c11 */ /* 0x004fc8000f8010ff */
[----:B------:R-:W-:Y:S01]  /*11040*/  LEA.HI.X R19, R19, UR11, R10, 0x2, P0 ;  /* 0x0000000b13137c11 */ /* 0x000fe200080f140a */
[----:B0-----:R-:W-:-:S06]  /*11050*/  ULEA UR5, UR7, UR5, 0x18 ;  /* 0x0000000507057291 */ /* 0x001fcc000f8ec0ff */
[----:B------:R-:W-:-:S07]  /*11060*/  VIADD R10, R0, UR5 ;  /* 0x00000005000a7c36 */ /* 0x000fce0008000000 */
.L_x_1739:
[----:B--2---:R-:W1:Y:S01]  /*11070*/  LDS R6, [R10] ;  /* 0x000000000a067984 */ /* 0x004e620000000800 */
[----:B------:R-:W-:Y:S02]  /*11080*/  IMAD.MOV.U32 R7, RZ, RZ, R19 ;  /* 0x000000ffff077224 */ /* 0x000fe400078e0013 */
[----:B------:R-:W-:-:S05]  /*11090*/  VIADD R11, R11, 0x1 ;  /* 0x000000010b0b7836 */ /* 0x000fca0000000000 */
[----:B------:R-:W-:Y:S01]  /*110a0*/  ISETP.NE.AND P0, PT, R11, RZ, PT ;  /* 0x000000ff0b00720c */ /* 0x000fe20003f05270 */
[----:B-1----:R-:W-:Y:S01]  /*110b0*/  FMUL.FTZ R17, R6, R5 ;  /* 0x0000000506117220 */ /* 0x002fe20000410000 */
[----:B------:R-:W-:Y:S01]  /*110c0*/  IMAD.MOV.U32 R6, RZ, RZ, R18 ;  /* 0x000000ffff067224 */ /* 0x000fe200078e0012 */
[----:B------:R-:W-:-:S03]  /*110d0*/  IADD3 R18, P2, PT, R18, 0x100, RZ ;  /* 0x0000010012127810 */ /* 0x000fc60007f5e0ff */
[----:B------:R0:W-:Y:S02]  /*110e0*/  STS [R10], R17 ;  /* 0x000000110a007388 */ /* 0x0001e40000000800 */
[----:B------:R-:W-:Y:S02]  /*110f0*/  IMAD.X R19, RZ, RZ, R19, P2 ;  /* 0x000000ffff137224 */ /* 0x000fe400010e0613 */
[----:B------:R2:W-:Y:S01]  /*11100*/  STG.E desc[UR36][R6.64], R17 ;  /* 0x0000001106007986 */ /* 0x0005e2000c101924 */
[----:B0-----:R-:W-:Y:S02]  /*11110*/  VIADD R10, R10, 0x100 ;  /* 0x000001000a0a7836 */ /* 0x001fe40000000000 */
[----:B------:R-:W-:Y:S05]  /*11120*/  @P0 BRA `(.L_x_1739) ;  /* 0xfffffffc00d00947 */ /* 0x000fea000383ffff */
.L_x_1738:
[----:B------:R-:W-:Y:S05]  /*11130*/  BSYNC.RECONVERGENT B1 ;  /* 0x0000000000017941 */ /* 0x000fea0003800200 */
.L_x_1737:
[----:B------:R-:W-:Y:S05]  /*11140*/  @!P1 BRA `(.L_x_1727) ;  /* 0x0000000800749947 */ /* 0x000fea0003800000 */
[----:B------:R-:W0:Y:S01]  /*11150*/  S2R R10, SR_CgaCtaId ;  /* 0x00000000000a7919 */ /* 0x000e220000008800 */
[----:B------:R-:W3:Y:S01]  /*11160*/  LDCU.64 UR10, c[0x0][0x480] ;  /* 0x00009000ff0a77ac */ /* 0x000ee20008000a00 */
[C---:B------:R-:W-:Y:S01]  /*11170*/  IADD3 R18, PT, PT, -R4.reuse, UR42, RZ ;  /* 0x0000002a04127c10 */ /* 0x040fe2000fffe1ff */
[----:B------:R-:W-:Y:S01]  /*11180*/  BSSY.RECONVERGENT B1, `(.L_x_1740) ;  /* 0x000005b000017945 */ /* 0x000fe20003800200 */
[----:B------:R-:W-:Y:S01]  /*11190*/  IADD3 R8, P0, PT, R4, R8, RZ ;  /* 0x0000000804087210 */ /* 0x000fe20007f1e0ff */
[----:B------:R-:W-:Y:S01]  /*111a0*/  USHF.L.U32 UR5, UR45, 0x2, URZ ;  /* 0x000000022d057899 */ /* 0x000fe200080006ff */
[----:B------:R-:W-:Y:S02]  /*111b0*/  ISETP.GT.AND P1, PT, R18, 0x300, PT ;  /* 0x000003001200780c */ /* 0x000fe40003f24270 */
[----:B--2---:R-:W-:Y:S01]  /*111c0*/  MOV R6, 0x400 ;  /* 0x0000040000067802 */ /* 0x004fe20000000f00 */
[----:B------:R-:W-:-:S04]  /*111d0*/  IMAD.X R9, RZ, RZ, R9, P0 ;  /* 0x000000ffff097224 */ /* 0x000fc800000e0609 */
[----:B------:R-:W-:Y:S01]  /*111e0*/  VIADD R7, R6, 0x410 ;  /* 0x0000041006077836 */ /* 0x000fe20000000000 */
[----:B---3--:R-:W-:-:S04]  /*111f0*/  LEA R11, P0, R8, UR10, 0x2 ;  /* 0x0000000a080b7c11 */ /* 0x008fc8000f8010ff */
[----:B------:R-:W-:Y:S02]  /*11200*/  LEA.HI.X R17, R8, UR11, R9, 0x2, P0 ;  /* 0x0000000b08117c11 */ /* 0x000fe400080f1409 */
[----:B------:R-:W-:Y:S02]  /*11210*/  IADD3 R6, P0, PT, R11, 0x200, RZ ;  /* 0x000002000b067810 */ /* 0x000fe40007f1e0ff */
[----:B------:R-:W-:Y:S02]  /*11220*/  LEA R8, R4, -UR5, 0x2 ;  /* 0x8000000504087c11 */ /* 0x000fe4000f8e10ff */
        /* <DEDUP_REMOVED lines=8> */
.L_x_1742:
[----:B------:R-:W1:Y:S01]  /*112b0*/  LDS R10, [R8+-0x200] ;  /* 0xfffe0000080a7984 */ /* 0x000e620000000800 */
[----:B------:R-:W-:-:S03]  /*112c0*/  VIADD R4, R4, 0x400 ;  /* 0x0000040004047836 */ /* 0x000fc60000000000 */
[----:B------:R-:W0:Y:S02]  /*112d0*/  LDS R18, [R8+-0x100] ;  /* 0xffff000008127984 */ /* 0x000e240000000800 */
[----:B------:R-:W-:Y:S02]  /*112e0*/  ISETP.GE.AND P2, PT, R4, R27, PT ;  /* 0x0000001b0400720c */ /* 0x000fe40003f46270 */
[----:B------:R-:W2:Y:S04]  /*112f0*/  LDS R20, [R8] ;  /* 0x0000000008147984 */ /* 0x000ea80000000800 */
[----:B----4-:R-:W-:Y:S04]  /*11300*/  LDS R32, [R8+0x600] ;  /* 0x0006000008207984 */ /* 0x010fe80000000800 */
[----:B------:R-:W3:Y:S04]  /*11310*/  LDS R22, [R8+0x100] ;  /* 0x0001000008167984 */ /* 0x000ee80000000800 */
[----:B------:R-:W4:Y:S04]  /*11320*/  LDS R24, [R8+0x200] ;  /* 0x0002000008187984 */ /* 0x000f280000000800 */
[----:B------:R-:W5:Y:S04]  /*11330*/  LDS R26, [R8+0x300] ;  /* 0x00030000081a7984 */ /* 0x000f680000000800 */
[----:B------:R-:W5:Y:S04]  /*11340*/  LDS R28, [R8+0x400] ;  /* 0x00040000081c7984 */ /* 0x000f680000000800 */
[----:B------:R-:W5:Y:S04]  /*11350*/  LDS R30, [R8+0x500] ;  /* 0x00050000081e7984 */ /* 0x000f680000000800 */
[----:B------:R-:W5:Y:S01]  /*11360*/  LDS R34, [R8+0x700] ;  /* 0x0007000008227984 */ /* 0x000f620000000800 */
[----:B-1----:R-:W-:-:S03]  /*11370*/  FMUL.FTZ R9, R5, R10 ;  /* 0x0000000a05097220 */ /* 0x002fc60000410000 */
[----:B------:R-:W-:Y:S01]  /*11380*/  LDS R36, [R8+0x800] ;  /* 0x0008000008247984 */ /* 0x000fe20000000800 */
[----:B0-----:R-:W-:-:S03]  /*11390*/  FMUL.FTZ R11, R5, R18 ;  /* 0x00000012050b7220 */ /* 0x001fc60000410000 */
[----:B------:R-:W0:Y:S01]  /*113a0*/  LDS R10, [R8+0xd00] ;  /* 0x000d0000080a7984 */ /* 0x000e220000000800 */
[----:B--2---:R-:W-:-:S03]  /*113b0*/  FMUL.FTZ R17, R5, R20 ;  /* 0x0000001405117220 */ /* 0x004fc60000410000 */
[----:B------:R-:W1:Y:S04]  /*113c0*/  LDS R38, [R8+0x900] ;  /* 0x0009000008267984 */ /* 0x000e680000000800 */
[----:B------:R-:W2:Y:S01]  /*113d0*/  LDS R40, [R8+0xa00] ;  /* 0x000a000008287984 */ /* 0x000ea20000000800 */
[----:B---3--:R-:W-:-:S03]  /*113e0*/  FMUL.FTZ R19, R5, R22 ;  /* 0x0000001605137220 */ /* 0x008fc60000410000 */
[----:B------:R-:W-:Y:S01]  /*113f0*/  LDS R42, [R8+0xb00] ;  /* 0x000b0000082a7984 */ /* 0x000fe20000000800 */
[----:B----4-:R-:W-:-:S03]  /*11400*/  FMUL.FTZ R21, R5, R24 ;  /* 0x0000001805157220 */ /* 0x010fc60000410000 */
[----:B------:R-:W3:Y:S01]  /*11410*/  LDS R44, [R8+0xc00] ;  /* 0x000c0000082c7984 */ /* 0x000ee20000000800 */
[----:B-----5:R-:W-:-:S03]  /*11420*/  FMUL.FTZ R23, R5, R26 ;  /* 0x0000001a05177220 */ /* 0x020fc60000410000 */
[----:B------:R-:W-:Y:S01]  /*11430*/  STG.E desc[UR36][R6.64+-0x100], R11 ;  /* 0xffff000b06007986 */ /* 0x000fe2000c101924 */
[----:B------:R-:W-:-:S03]  /*11440*/  FMUL.FTZ R25, R5, R28 ;  /* 0x0000001c05197220 */ /* 0x000fc60000410000 */
[----:B------:R4:W-:Y:S04]  /*11450*/  STS [R8+-0x100], R11 ;  /* 0xffff000b08007388 */ /* 0x0009e80000000800 */
[----:B------:R-:W-:Y:S04]  /*11460*/  STG.E desc[UR36][R6.64+-0x200], R9 ;  /* 0xfffe000906007986 */ /* 0x000fe8000c101924 */
[----:B------:R5:W-:Y:S01]  /*11470*/  STS [R8+-0x200], R9 ;  /* 0xfffe000908007388 */ /* 0x000be20000000800 */
[----:B----4-:R-:W-:-:S03]  /*11480*/  FMUL.FTZ R11, R5, R32 ;  /* 0x00000020050b7220 */ /* 0x010fc60000410000 */
[----:B------:R-:W-:Y:S04]  /*11490*/  STG.E desc[UR36][R6.64], R17 ;  /* 0x0000001106007986 */ /* 0x000fe8000c101924 */
[----:B------:R4:W-:Y:S01]  /*114a0*/  STS [R8], R17 ;  /* 0x0000001108007388 */ /* 0x0009e20000000800 */
[----:B-----5:R-:W-:-:S03]  /*114b0*/  FMUL.FTZ R9, R5, R30 ;  /* 0x0000001e05097220 */ /* 0x020fc60000410000 */
[----:B------:R-:W-:Y:S04]  /*114c0*/  STG.E desc[UR36][R6.64+0x600], R11 ;  /* 0x0006000b06007986 */ /* 0x000fe8000c101924 */
[----:B------:R0:W-:Y:S01]  /*114d0*/  STS [R8+0x600], R11 ;  /* 0x0006000b08007388 */ /* 0x0001e20000000800 */
[----:B----4-:R-:W-:-:S03]  /*114e0*/  FMUL.FTZ R17, R5, R34 ;  /* 0x0000002205117220 */ /* 0x010fc60000410000 */
[----:B------:R-:W-:Y:S04]  /*114f0*/  STG.E desc[UR36][R6.64+0x100], R19 ;  /* 0x0001001306007986 */ /* 0x000fe8000c101924 */
[----:B------:R4:W-:Y:S01]  /*11500*/  STS [R8+0x100], R19 ;  /* 0x0001001308007388 */ /* 0x0009e20000000800 */
[C---:B0-----:R-:W-:Y:S01]  /*11510*/  FMUL.FTZ R11, R5.reuse, R10 ;  /* 0x0000000a050b7220 */ /* 0x041fe20000410000 */
[----:B------:R-:W-:Y:S02]  /*11520*/  IADD3 R10, P1, PT, R6, 0x1000, RZ ;  /* 0x00001000060a7810 */ /* 0x000fe40007f3e0ff */
[----:B------:R-:W-:Y:S04]  /*11530*/  STG.E desc[UR36][R6.64+0x200], R21 ;  /* 0x0002001506007986 */ /* 0x000fe8000c101924 */
[----:B------:R1:W-:Y:S01]  /*11540*/  STS [R8+0x200], R21 ;  /* 0x0002001508007388 */ /* 0x0003e20000000800 */
[----:B----4-:R-:W-:-:S03]  /*11550*/  FMUL.FTZ R19, R5, R36 ;  /* 0x0000002405137220 */ /* 0x010fc60000410000 */
[----:B------:R-:W-:Y:S04]  /*11560*/  STG.E desc[UR36][R6.64+0x300], R23 ;  /* 0x0003001706007986 */ /* 0x000fe8000c101924 */
[----:B------:R2:W-:Y:S01]  /*11570*/  STS [R8+0x300], R23 ;  /* 0x0003001708007388 */ /* 0x0005e20000000800 */
[----:B-1----:R-:W-:-:S03]  /*11580*/  FMUL.FTZ R21, R5, R38 ;  /* 0x0000002605157220 */ /* 0x002fc60000410000 */
[----:B------:R-:W-:Y:S04]  /*11590*/  STG.E desc[UR36][R6.64+0x400], R25 ;  /* 0x0004001906007986 */ /* 0x000fe8000c101924 */
[----:B------:R3:W-:Y:S01]  /*115a0*/  STS [R8+0x400], R25 ;  /* 0x0004001908007388 */ /* 0x0007e20000000800 */
[----:B--2---:R-:W-:-:S03]  /*115b0*/  FMUL.FTZ R23, R5, R40 ;  /* 0x0000002805177220 */ /* 0x004fc60000410000 */
[----:B------:R-:W-:Y:S04]  /*115c0*/  STG.E desc[UR36][R6.64+0x500], R9 ;  /* 0x0005000906007986 */ /* 0x000fe8000c101924 */
[----:B------:R0:W-:Y:S01]  /*115d0*/  STS [R8+0x500], R9 ;  /* 0x0005000908007388 */ /* 0x0001e20000000800 */
[----:B---3--:R-:W-:-:S03]  /*115e0*/  FMUL.FTZ R25, R5, R44 ;  /* 0x0000002c05197220 */ /* 0x008fc60000410000 */
        /* <DEDUP_REMOVED lines=16> */
[----:B0-----:R-:W-:-:S02]  /*116f0*/  IMAD.MOV.U32 R6, RZ, RZ, R10 ;  /* 0x000000ffff067224 */ /* 0x001fc400078e000a */
[----:B-1----:R-:W-:Y:S02]  /*11700*/  VIADD R8, R8, 0x1000 ;  /* 0x0000100008087836 */ /* 0x002fe40000000000 */
[----:B------:R-:W-:Y:S01]  /*11710*/  IMAD.MOV.U32 R7, RZ, RZ, R17 ;  /* 0x000000ffff077224 */ /* 0x000fe200078e0011 */
[----:B------:R-:W-:Y:S06]  /*11720*/  @!P2 BRA `(.L_x_1742) ;  /* 0xfffffff800e0a947 */ /* 0x000fec000383ffff */
.L_x_1741:
[----:B------:R-:W-:Y:S05]  /*11730*/  BSYNC.RECONVERGENT B1 ;  /* 0x0000000000017941 */ /* 0x000fea0003800200 */
.L_x_1740:
        /* <DEDUP_REMOVED lines=15> */
[----:B------:R-:W-:Y:S01]  /*11830*/  IADD3 R10, P1, PT, R6, 0x800, RZ ;  /* 0x00000800060a7810 */ /* 0x000fe20007f3e0ff */
[----:B0-----:R-:W-:-:S03]  /*11840*/  FMUL.FTZ R11, R5, R18 ;  /* 0x00000012050b7220 */ /* 0x001fc60000410000 */
[----:B------:R-:W-:Y:S01]  /*11850*/  STG.E desc[UR36][R6.64+-0x200], R9 ;  /* 0xfffe000906007986 */ /* 0x000fe2000c101924 */
[----:B--2---:R-:W-:-:S03]  /*11860*/  FMUL.FTZ R17, R5, R20 ;  /* 0x0000001405117220 */ /* 0x004fc60000410000 */
[----:B------:R-:W-:Y:S01]  /*11870*/  STS [R8+-0x200], R9 ;  /* 0xfffe000908007388 */ /* 0x000fe20000000800 */
[----:B---3--:R-:W-:-:S03]  /*11880*/  FMUL.FTZ R19, R5, R22 ;  /* 0x0000001605137220 */ /* 0x008fc60000410000 */
[----:B------:R-:W-:Y:S01]  /*11890*/  STG.E desc[UR36][R6.64+-0x100], R11 ;  /* 0xffff000b06007986 */ /* 0x000fe2000c101924 */
[----:B-----5:R-:W-:-:S03]  /*118a0*/  FMUL.FTZ R21, R5, R24 ;  /* 0x0000001805157220 */ /* 0x020fc60000410000 */
[----:B------:R0:W-:Y:S01]  /*118b0*/  STS [R8+-0x100], R11 ;  /* 0xffff000b08007388 */ /* 0x0001e20000000800 */
[----:B----4-:R-:W-:-:S03]  /*118c0*/  FMUL.FTZ R23, R5, R26 ;  /* 0x0000001a05177220 */ /* 0x010fc60000410000 */
        /* <DEDUP_REMOVED lines=17> */
[----:B------:R-:W-:-:S07]  /*119e0*/  IMAD.MOV.U32 R7, RZ, RZ, R11 ;  /* 0x000000ffff077224 */ /* 0x000fce00078e000b */
.L_x_1744:
[----:B------:R-:W-:Y:S05]  /*119f0*/  BSYNC.RECONVERGENT B1 ;  /* 0x0000000000017941 */ /* 0x000fea0003800200 */
.L_x_1743:
        /* <DEDUP_REMOVED lines=8> */
[----:B------:R0:W-:Y:S01]  /*11a80*/  STG.E desc[UR36][R6.64+-0x200], R9 ;  /* 0xfffe000906007986 */ /* 0x0001e2000c101924 */
[----:B--2---:R-:W-:-:S03]  /*11a90*/  FMUL.FTZ R17, R18, R5 ;  /* 0x0000000512117220 */ /* 0x004fc60000410000 */
        /* <DEDUP_REMOVED lines=8> */
.L_x_1727:
[----:B------:R-:W-:Y:S05]  /*11b20*/  BSYNC.RECONVERGENT B0 ;  /* 0x0000000000007941 */ /* 0x000fea0003800200 */
.L_x_1726:
[----:B------:R-:W3:Y:S01]  /*11b30*/  LDCU UR5, c[0x0][0x40c] ;  /* 0x00008180ff0577ac */ /* 0x000ee20008000800 */
[----:B------:R-:W-:Y:S01]  /*11b40*/  IMAD.U32 R4, RZ, RZ, UR43 ;  /* 0x0000002bff047e24 */ /* 0x000fe2000f8e00ff */
[----:B------:R-:W1:Y:S01]  /*11b50*/  S2R R25, SR_CgaCtaId ;  /* 0x0000000000197919 */ /* 0x000e620000008800 */
[----:B------:R-:W-:Y:S01]  /*11b60*/  LOP3.LUT R22, R0, 0x7c, RZ, 0xc0, !PT ;  /* 0x0000007c00167812 */ /* 0x000fe200078ec0ff */
[----:B------:R-:W-:Y:S01]  /*11b70*/  IMAD.SHL.U32 R0, R3, 0x10, RZ ;  /* 0x0000001003007824 */ /* 0x000fe200078e00ff */
[----:B------:R-:W-:Y:S01]  /*11b80*/  MOV R18, 0x400 ;  /* 0x0000040000127802 */ /* 0x000fe20000000f00 */
[----:B------:R-:W-:Y:S01]  /*11b90*/  BSSY.RECONVERGENT B0, `(.L_x_1745) ;  /* 0x0000019000007945 */ /* 0x000fe20003800200 */
[----:B------:R-:W-:Y:S02]  /*11ba0*/  LEA.HI R4, R4, UR43, RZ, 0x1 ;  /* 0x0000002b04047c11 */ /* 0x000fe4000f8f08ff */
[----:B0-2---:R-:W-:Y:S02]  /*11bb0*/  CS2R R6, SRZ ;  /* 0x0000000000067805 */ /* 0x005fe4000001ff00 */
[----:B------:R-:W-:-:S02]  /*11bc0*/  LOP3.LUT R0, R0, 0x1f0, RZ, 0xc0, !PT ;  /* 0x000001f000007812 */ /* 0x000fc400078ec0ff */
[----:B------:R-:W-:-:S04]  /*11bd0*/  LOP3.LUT R4, R4, 0xfffffffe, RZ, 0xc0, !PT ;  /* 0xfffffffe04047812 */ /* 0x000fc800078ec0ff */
[----:B------:R-:W-:Y:S01]  /*11be0*/  IADD3 R23, PT, PT, -R4, UR43, RZ ;  /* 0x0000002b04177c10 */ /* 0x000fe2000fffe1ff */
[----:B------:R-:W-:Y:S02]  /*11bf0*/  VIADD R4, R18, 0x210 ;  /* 0x0000021012047836 */ /* 0x000fe40000000000 */
[----:B---3--:R-:W-:Y:S01]  /*11c00*/  IMAD.U32 R38, RZ, RZ, UR5 ;  /* 0x00000005ff267e24 */ /* 0x008fe2000f8e00ff */
[----:B------:R-:W-:-:S04]  /*11c10*/  ISETP.NE.AND P0, PT, R14, R23, PT ;  /* 0x000000170e00720c */ /* 0x000fc80003f05270 */
[----:B------:R-:W-:-:S04]  /*11c20*/  ISETP.NE.OR P0, PT, R38, RZ, P0 ;  /* 0x000000ff2600720c */ /* 0x000fc80000705670 */
[----:B------:R-:W-:Y:S02]  /*11c30*/  ISETP.GT.U32.OR P0, PT, R22, 0x5f, P0 ;  /* 0x0000005f1600780c */ /* 0x000fe40000704470 */
[----:B-1----:R-:W-:-:S05]  /*11c40*/  LEA R5, R25, R4, 0x18 ;  /* 0x0000000419057211 */ /* 0x002fca00078ec0ff */
        /* <DEDUP_REMOVED lines=12> */
.L_x_1747:
[----:B-----5:R0:W-:Y:S02]  /*11d10*/  STS.128 [R24], R4 ;  /* 0x0000000418007388 */ /* 0x0201e40000000c00 */
.L_x_1746:
[----:B------:R-:W-:Y:S05]  /*11d20*/  BSYNC.RECONVERGENT B0 ;  /* 0x0000000000007941 */ /* 0x000fea0003800200 */
.L_x_1745:
[----:B------:R-:W1:Y:S08]  /*11d30*/  LDC R0, c[0x0][0x3f8] ;  /* 0x0000fe00ff007b82 */ /* 0x000e700000000800 */
[----:B------:R-:W-:Y:S01]  /*11d40*/  BAR.SYNC.DEFER_BLOCKING 0x0 ;  /* 0x0000000000007b1d */ /* 0x000fe20000010000 */
[----:B------:R-:W-:Y:S02]  /*11d50*/  ISETP.GT.U32.AND P0, PT, R22, 0x5f, PT ;  /* 0x0000005f1600780c */ /* 0x000fe40003f04070 */
[----:B------:R-:W-:-:S02]  /*11d60*/  CS2R R10, SRZ ;  /* 0x00000000000a7805 */ /* 0x000fc4000001ff00 */
[----:B------:R-:W-:Y:S01]  /*11d70*/  CS2R R8, SRZ ;  /* 0x0000000000087805 */ /* 0x000fe2000001ff00 */
[----:B------:R-:W2:Y:S01]  /*11d80*/  LDCU UR13, c[0x0][0x40c] ;  /* 0x00008180ff0d77ac */ /* 0x000ea20008000800 */
[----:B------:R-:W-:Y:S01]  /*11d90*/  BSSY.RECONVERGENT B0, `(.L_x_1748) ;  /* 0x00001a2000007945 */ /* 0x000fe20003800200 */
[----:B------:R-:W3:Y:S01]  /*11da0*/  LDCU.64 UR10, c[0x0][0x3c8] ;  /* 0x00007900ff0a77ac */ /* 0x000ee20008000a00 */
[----:B-1----:R-:W-:-:S04]  /*11db0*/  IMAD R17, R0, UR12, R15 ;  /* 0x0000000c00117c24 */ /* 0x002fc8000f8e020f */
[----:B------:R-:W-:Y:S01]  /*11dc0*/  IMAD R17, R17, 0x60, RZ ;  /* 0x0000006011117824 */ /* 0x000fe200078e02ff */
[----:B--23--:R-:W-:Y:S06]  /*11dd0*/  @P0 BRA `(.L_x_1749) ;  /* 0x0000001800740947 */ /* 0x00cfec0003800000 */
[----:B------:R-:W1:Y:S01]  /*11de0*/  LDC R31, c[0x0][0x3f4] ;  /* 0x0000fd00ff1f7b82 */ /* 0x000e620000000800 */
[----:B------:R-:W-:Y:S01]  /*11df0*/  VIADD R36, R14, UR45 ;  /* 0x0000002d0e247c36 */ /* 0x000fe20008000000 */
[----:B------:R-:W-:Y:S01]  /*11e00*/  BSSY.RECONVERGENT B1, `(.L_x_1750) ;  /* 0x0000093000017945 */ /* 0x000fe20003800200 */
[----:B------:R-:W-:-:S05]  /*11e10*/  VIADD R18, R18, 0x410 ;  /* 0x0000041012127836 */ /* 0x000fca0000000000 */
[----:B------:R-:W2:Y:S01]  /*11e20*/  LDC.64 R20, c[0x0][0x3c0] ;  /* 0x0000f000ff147b82 */ /* 0x000ea20000000a00 */
[----:B------:R-:W-:-:S05]  /*11e30*/  LEA R25, R25, R18, 0x18 ;  /* 0x0000001219197211 */ /* 0x000fca00078ec0ff */
[----:B------:R-:W-:Y:S01]  /*11e40*/  IMAD R37, R14, 0x4, R25 ;  /* 0x000000040e257824 */ /* 0x000fe200078e0219 */
[----:B-1----:R-:W-:Y:S01]  /*11e50*/  VIMNMX R39, PT, PT, R31, UR43, PT ;  /* 0x0000002b1f277c48 */ /* 0x002fe2000bfe0100 */
[--C-:B------:R-:W-:Y:S02]  /*11e60*/  IMAD R19, R17, R31, R22.reuse ;  /* 0x0000001f11137224 */ /* 0x100fe400078e0216 */
[----:B------:R-:W-:Y:S01]  /*11e70*/  IMAD R11, R31, UR6, R22 ;  /* 0x000000061f0b7c24 */ /* 0x000fe2000f8e0216 */
[----:B------:R-:W-:Y:S01]  /*11e80*/  ISETP.GE.AND P0, PT, R36, R39, PT ;  /* 0x000000272400720c */ /* 0x000fe20003f06270 */
[----:B--2---:R-:W-:-:S04]  /*11e90*/  IMAD.WIDE R18, R19, 0x4, R20 ;  /* 0x0000000413127825 */ /* 0x004fc800078e0214 */
[----:B------:R-:W-:-:S04]  /*11ea0*/  IMAD.WIDE R20, R11, 0x4, R20 ;  /* 0x000000040b147825 */ /* 0x000fc800078e0214 */
[----:B------:R-:W-:-:S04]  /*11eb0*/  IMAD.MOV.U32 R11, RZ, RZ, RZ ;  /* 0x000000ffff0b7224 */ /* 0x000fc800078e00ff */
[----:B------:R-:W-:Y:S05]  /*11ec0*/  @P0 BRA `(.L_x_1751) ;  /* 0x0000000800180947 */ /* 0x000fea0003800000 */
[----:B------:R-:W-:Y:S01]  /*11ed0*/  VIADD R28, R36, 0x2 ;  /* 0x00000002241c7836 */ /* 0x000fe20000000000 */
[----:B------:R-:W1:Y:S01]  /*11ee0*/  LDC.64 R26, c[0x0][0x458] ;  /* 0x00011600ff1a7b82 */ /* 0x000e620000000a00 */
[----:B------:R-:W-:Y:S01]  /*11ef0*/  ULOP3.LUT UR5, URZ, UR45, URZ, 0x33, !UPT ;  /* 0x0000002dff057292 */ /* 0x000fe2000f8e33ff */
[----:B------:R-:W-:Y:S01]  /*11f00*/  IMAD R9, R2, R0, R15 ;  /* 0x0000000002097224 */ /* 0x000fe200078e020f */
[----:B------:R-:W-:Y:S01]  /*11f10*/  BSSY.RECONVERGENT B2, `(.L_x_1752) ;  /* 0x0000032000027945 */ /* 0x000fe20003800200 */
[----:B------:R-:W-:Y:S01]  /*11f20*/  VIMNMX R11, PT, PT, R39, R28, !PT ;  /* 0x0000001c270b7248 */ /* 0x000fe20007fe0100 */
[----:B------:R-:W-:Y:S02]  /*11f30*/  IMAD R31, R0, R31, RZ ;  /* 0x0000001f001f7224 */ /* 0x000fe400078e02ff */
[----:B------:R-:W-:Y:S01]  /*11f40*/  IMAD R9, R9, 0x60, R22 ;  /* 0x0000006009097824 */ /* 0x000fe200078e0216 */
[----:B------:R-:W-:Y:S01]  /*11f50*/  IADD3 R29, PT, PT, -R14, UR5, R11 ;  /* 0x000000050e1d7c10 */ /* 0x000fe2000fffe10b */
[----:B------:R-:W-:Y:S01]  /*11f60*/  IMAD.MOV.U32 R0, RZ, RZ, R36 ;  /* 0x000000ffff007224 */ /* 0x000fe200078e0024 */
[----:B------:R-:W-:Y:S01]  /*11f70*/  CS2R R10, SRZ ;  /* 0x00000000000a7805 */ /* 0x000fe2000001ff00 */
[----:B------:R-:W-:Y:S01]  /*11f80*/  IMAD R48, R31, 0x60, RZ ;  /* 0x000000601f307824 */ /* 0x000fe200078e02ff */
[----:B------:R-:W-:Y:S01]  /*11f90*/  LOP3.LUT P0, RZ, R29, 0x2, RZ, 0xc0, !PT ;  /* 0x000000021dff7812 */ /* 0x000fe2000780c0ff */
[----:B-1----:R-:W-:Y:S01]  /*11fa0*/  IMAD.WIDE R26, R9, 0x4, R26 ;  /* 0x00000004091a7825 */ /* 0x002fe200078e021a */
[----:B------:R-:W-:-:S11]  /*11fb0*/  CS2R R8, SRZ ;  /* 0x0000000000087805 */ /* 0x000fd6000001ff00 */
[----:B------:R-:W-:Y:S05]  /*11fc0*/  @P0 BRA `(.L_x_1753) ;  /* 0x0000000000980947 */ /* 0x000fea0003800000 */
[----:B------:R-:W1:Y:S01]  /*11fd0*/  LDCU.64 UR8, c[0x0][0x3c8] ;  /* 0x00007900ff0877ac */ /* 0x000e620008000a00 */
[----:B------:R-:W-:-:S05]  /*11fe0*/  IADD3 R0, P0, PT, R13, R36, RZ ;  /* 0x000000240d007210 */ /* 0x000fca0007f1e0ff */
[----:B------:R-:W-:Y:S01]  /*11ff0*/  IMAD.X R9, RZ, RZ, R12, P0 ;  /* 0x000000ffff097224 */ /* 0x000fe200000e060c */
[----:B-1----:R-:W-:-:S04]  /*12000*/  LEA R10, P0, R0, UR8, 0x2 ;  /* 0x00000008000a7c11 */ /* 0x002fc8000f8010ff */
        /* <DEDUP_REMOVED lines=10> */
[----:B-1----:R-:W1:-:S12]  /*120b0*/  LDS.128 R8, [R24] ;  /* 0x0000000018087984 */ /* 0x002e580000000c00 */
[----:B------:R-:W-:Y:S01]  /*120c0*/  VOTEU.ANY UP0, P1 ;  /* 0x0000000000ff7886 */ /* 0x000fe20000800100 */
[----:B------:R-:W-:-:S13]  /*120d0*/  PLOP3.LUT P0, PT, PT, PT, UP0, 0x80, 0x8 ;  /* 0x000000000008781c */ /* 0x000fda0003f0f008 */
[----:B------:R-:W2:Y:S01]  /*120e0*/  @P0 LDG.E.128 R40, desc[UR36][R26.64] ;  /* 0x000000241a280981 */ /* 0x000ea2000c1e1d00 */
[----:B------:R-:W-:Y:S02]  /*120f0*/  PLOP3.LUT P0, PT, PT, PT, UP0, 0x80, 0x8 ;  /* 0x000000000008781c */ /* 0x000fe40003f0f008 */
[----:B------:R-:W-:Y:S02]  /*12100*/  PLOP3.LUT P1, PT, PT, PT, UP0, 0x80, 0x8 ;  /* 0x000000000008781c */ /* 0x000fe40003f2f008 */
[----:B------:R-:W-:Y:S02]  /*12110*/  PLOP3.LUT P2, PT, PT, PT, UP0, 0x80, 0x8 ;  /* 0x000000000008781c */ /* 0x000fe40003f4f008 */
[----:B------:R-:W-:Y:S01]  /*12120*/  PLOP3.LUT P3, PT, PT, PT, UP0, 0x80, 0x8 ;  /* 0x000000000008781c */ /* 0x000fe20003f6f008 */
[----:B-1---5:R-:W-:Y:S01]  /*12130*/  FADD.FTZ R33, R33, R9 ;  /* 0x0000000921217221 */ /* 0x022fe20000010000 */
        /* <DEDUP_REMOVED lines=10> */
.L_x_1754:
[C---:B-12--5:R-:W-:Y:S01]  /*121e0*/  FFMA.FTZ R8, R0.reuse, R32, RZ ;  /* 0x0000002000087223 */ /* 0x066fe200000100ff */
[C---:B------:R-:W-:Y:S01]  /*121f0*/  FFMA.FTZ R9, R0.reuse, R33, RZ ;  /* 0x0000002100097223 */ /* 0x040fe200000100ff */
[C---:B------:R-:W-:Y:S01]  /*12200*/  FFMA.FTZ R10, R0.reuse, R34, RZ ;  /* 0x00000022000a7223 */ /* 0x040fe200000100ff */
[----:B------:R-:W-:Y:S01]  /*12210*/  FFMA.FTZ R11, R0, R35, RZ ;  /* 0x00000023000b7223 */ /* 0x000fe200000100ff */
[----:B------:R-:W-:-:S07]  /*12220*/  IMAD.MOV.U32 R0, RZ, RZ, R28 ;  /* 0x000000ffff007224 */ /* 0x000fce00078e001c */
.L_x_1753:
[----:B------:R-:W-:Y:S05]  /*12230*/  BSYNC.RECONVERGENT B2 ;  /* 0x0000000000027941 */ /* 0x000fea0003800200 */
.L_x_1752:
[----:B------:R-:W-:-:S13]  /*12240*/  ISETP.GE.U32.AND P0, PT, R29, 0x2, PT ;  /* 0x000000021d00780c */ /* 0x000fda0003f06070 */
[----:B------:R-:W-:Y:S05]  /*12250*/  @!P0 BRA `(.L_x_1751) ;  /* 0x0000000400348947 */ /* 0x000fea0003800000 */
[----:B------:R-:W-:Y:S01]  /*12260*/  USHF.L.U32 UR5, UR45, 0x2, URZ ;  /* 0x000000022d057899 */ /* 0x000fe200080006ff */
[----:B------:R-:W-:Y:S01]  /*12270*/  ISETP.NE.AND P0, PT, R38, RZ, PT ;  /* 0x000000ff2600720c */ /* 0x000fe20003f05270 */
[----:B------:R-:W-:-:S04]  /*12280*/  IMAD R43, R0, 0x60, RZ ;  /* 0x00000060002b7824 */ /* 0x000fc800078e02ff */
[----:B------:R-:W-:-:S04]  /*12290*/  LEA R28, R0, -UR5, 0x2 ;  /* 0x80000005001c7c11 */ /* 0x000fc8000f8e10ff */
[----:B------:R-:W-:-:S07]  /*122a0*/  IADD3 R42, PT, PT, R28, 0x8, R25 ;  /* 0x000000081c2a7810 */ /* 0x000fce0007ffe019 */
.L_x_1758:
[----:B------:R-:W-:Y:S02]  /*122b0*/  IADD3 R28, P1, PT, R13, R0, RZ ;  /* 0x000000000d1c7210 */ /* 0x000fe40007f3e0ff */
[----:B------:R-:W-:-:S03]  /*122c0*/  ISETP.NE.AND P4, PT, R16, RZ, PT ;  /* 0x000000ff1000720c */ /* 0x000fc60003f85270 */
[----:B------:R-:W-:Y:S01]  /*122d0*/  IMAD.X R29, RZ, RZ, R12, P1 ;  /* 0x000000ffff1d7224 */ /* 0x000fe200008e060c */
        /* <DEDUP_REMOVED lines=10> */
[----:B----4-:R-:W1:-:S12]  /*12380*/  LDS.128 R32, [R24] ;  /* 0x0000000018207984 */ /* 0x010e580000000c00 */
        /* <DEDUP_REMOVED lines=9> */
[----:B------:R-:W-:-:S04]  /*12420*/  IMAD.WIDE.U32 R32, R43, 0x4, R18 ;  /* 0x000000042b207825 */ /* 0x000fc800078e0012 */
[----:B--2---:R-:W-:Y:S01]  /*12430*/  @P0 FMUL.FTZ R28, R28, R44 ;  /* 0x0000002c1c1c0220 */ /* 0x004fe20000410000 */
[----:B------:R-:W-:Y:S01]  /*12440*/  @P1 FMUL.FTZ R29, R29, R45 ;  /* 0x0000002d1d1d1220 */ /* 0x000fe20000410000 */
[----:B------:R-:W-:Y:S02]  /*12450*/  @P2 FMUL.FTZ R30, R30, R46 ;  /* 0x0000002e1e1e2220 */ /* 0x000fe40000410000 */
[----:B------:R-:W-:-:S05]  /*12460*/  @P3 FMUL.FTZ R31, R31, R47 ;  /* 0x0000002f1f1f3220 */ /* 0x000fca0000410000 */
[----:B------:R1:W-:Y:S02]  /*12470*/  STG.E.128 desc[UR36][R32.64], R28 ;  /* 0x0000001c20007986 */ /* 0x0003e4000c101d24 */
.L_x_1756:
[----:B------:R-:W-:Y:S05]  /*12480*/  BSYNC.RECONVERGENT B2 ;  /* 0x0000000000027941 */ /* 0x000fea0003800200 */
.L_x_1755:
[----:B------:R-:W1:Y:S04]  /*12490*/  LDG.E R40, desc[UR36][R40.64+0x8] ;  /* 0x0000082428287981 */ /* 0x000e68000c1e1900 */
[----:B------:R-:W2:Y:S01]  /*124a0*/  LDS R45, [R42+-0x8] ;  /* 0xfffff8002a2d7984 */ /* 0x000ea20000000800 */
[----:B------:R-:W-:Y:S02]  /*124b0*/  IMAD.U32 R38, RZ, RZ, UR13 ;  /* 0x0000000dff267e24 */ /* 0x000fe4000f8e00ff */
[----:B-1--4-:R-:W-:-:S04]  /*124c0*/  IMAD R32, R48, R40, R43 ;  /* 0x0000002830207224 */ /* 0x012fc800078e022b */
[----:B------:R-:W-:-:S04]  /*124d0*/  VIADD R33, R32, 0xc0 ;  /* 0x000000c020217836 */ /* 0x000fc80000000000 */
[----:B------:R-:W-:-:S06]  /*124e0*/  IMAD.WIDE R32, R33, 0x4, R20 ;  /* 0x0000000421207825 */ /* 0x000fcc00078e0214 */
[----:B------:R-:W5:Y:S01]  /*124f0*/  LDG.E.128 R32, desc[UR36][R32.64] ;  /* 0x0000002420207981 */ /* 0x000f62000c1e1d00 */
[----:B------:R-:W-:Y:S01]  /*12500*/  ISETP.NE.AND P0, PT, R38, RZ, PT ;  /* 0x000000ff2600720c */ /* 0x000fe20003f05270 */
[C---:B--2--5:R-:W-:Y:S01]  /*12510*/  FFMA.FTZ R44, R45.reuse, R28, R8 ;  /* 0x0000001c2d2c7223 */ /* 0x064fe20000010008 */
[C---:B------:R-:W-:Y:S01]  /*12520*/  FFMA.FTZ R46, R45.reuse, R29, R9 ;  /* 0x0000001d2d2e7223 */ /* 0x040fe20000010009 */
[C---:B------:R-:W-:Y:S01]  /*12530*/  FFMA.FTZ R47, R45.reuse, R30, R10 ;  /* 0x0000001e2d2f7223 */ /* 0x040fe2000001000a */
[----:B------:R-:W-:-:S09]  /*12540*/  FFMA.FTZ R40, R45, R31, R11 ;  /* 0x0000001f2d287223 */ /* 0x000fd2000001000b */
        /* <DEDUP_REMOVED lines=9> */
[----:B-1----:R-:W-:Y:S01]  /*125e0*/  FADD.FTZ R32, R28, R32 ;  /* 0x000000201c207221 */ /* 0x002fe20000010000 */
[----:B------:R-:W-:Y:S01]  /*125f0*/  FADD.FTZ R33, R29, R33 ;  /* 0x000000211d217221 */ /* 0x000fe20000010000 */
[----:B------:R-:W-:Y:S01]  /*12600*/  FADD.FTZ R34, R30, R34 ;  /* 0x000000221e227221 */ /* 0x000fe20000010000 */
[----:B------:R-:W-:Y:S01]  /*12610*/  FADD.FTZ R35, R31, R35 ;  /* 0x000000231f237221 */ /* 0x000fe20000010000 */
[----:B------:R-:W-:-:S02]  /*12620*/  VIADD R29, R43, 0xc0 ;  /* 0x000000c02b1d7836 */ /* 0x000fc40000000000 */
[----:B--2---:R-:W-:Y:S02]  /*12630*/  @P1 FMUL.FTZ R32, R32, R8 ;  /* 0x0000000820201220 */ /* 0x004fe40000410000 */
[----:B------:R-:W-:Y:S02]  /*12640*/  @P2 FMUL.FTZ R33, R33, R9 ;  /* 0x0000000921212220 */ /* 0x000fe40000410000 */
[----:B------:R-:W-:Y:S02]  /*12650*/  @P3 FMUL.FTZ R34, R34, R10 ;  /* 0x0000000a22223220 */ /* 0x000fe40000410000 */
[----:B------:R-:W-:Y:S01]  /*12660*/  @P4 FMUL.FTZ R35, R35, R11 ;  /* 0x0000000b23234220 */ /* 0x000fe20000410000 */
[----:B------:R-:W-:-:S05]  /*12670*/  IMAD.WIDE.U32 R8, R29, 0x4, R18 ;  /* 0x000000041d087825 */ /* 0x000fca00078e0012 */
[----:B------:R1:W-:Y:S02]  /*12680*/  STG.E.128 desc[UR36][R8.64], R32 ;  /* 0x0000002008007986 */ /* 0x0003e4000c101d24 */
.L_x_1757:
[----:B------:R2:W1:Y:S01]  /*12690*/  LDS R11, [R42] ;  /* 0x000000002a0b7984 */ /* 0x0004620000000800 */
[----:B------:R-:W-:Y:S02]  /*126a0*/  VIADD R0, R0, 0x4 ;  /* 0x0000000400007836 */ /* 0x000fe40000000000 */
[----:B------:R-:W-:-:S03]  /*126b0*/  VIADD R43, R43, 0x180 ;  /* 0x000001802b2b7836 */ /* 0x000fc60000000000 */
[----:B------:R-:W-:Y:S01]  /*126c0*/  ISETP.GE.AND P1, PT, R0, R39, PT ;  /* 0x000000270000720c */ /* 0x000fe20003f26270 */
[----:B--2---:R-:W-:Y:S02]  /*126d0*/  VIADD R42, R42, 0x10 ;  /* 0x000000102a2a7836 */ /* 0x004fe40000000000 */
[C---:B-1----:R-:W-:Y:S01]  /*126e0*/  FFMA.FTZ R8, R11.reuse, R32, R44 ;  /* 0x000000200b087223 */ /* 0x042fe2000001002c */
[C---:B------:R-:W-:Y:S01]  /*126f0*/  FFMA.FTZ R9, R11.reuse, R33, R46 ;  /* 0x000000210b097223 */ /* 0x040fe2000001002e */
[C---:B------:R-:W-:Y:S01]  /*12700*/  FFMA.FTZ R10, R11.reuse, R34, R47 ;  /* 0x000000220b0a7223 */ /* 0x040fe2000001002f */
[----:B------:R-:W-:-:S07]  /*12710*/  FFMA.FTZ R11, R11, R35, R40 ;  /* 0x000000230b0b7223 */ /* 0x000fce0000010028 */
[----:B------:R-:W-:Y:S05]  /*12720*/  @!P1 BRA `(.L_x_1758) ;  /* 0xfffffff800e09947 */ /* 0x000fea000383ffff */
.L_x_1751:
[----:B------:R-:W-:Y:S05]  /*12730*/  BSYNC.RECONVERGENT B1 ;  /* 0x0000000000017941 */ /* 0x000fea0003800200 */
.L_x_1750:
[----:B------:R-:W-:Y:S01]  /*12740*/  ISETP.GE.AND P0, PT, R36, UR43, PT ;  /* 0x0000002b24007c0c */ /* 0x000fe2000bf06270 */
[----:B------:R-:W-:-:S12]  /*12750*/  BSSY.RECONVERGENT B1, `(.L_x_1759) ;  /* 0x00000e1000017945 */ /* 0x000fd80003800200 */
[----:B------:R-:W-:Y:S05]  /*12760*/  @P0 BRA `(.L_x_1760) ;  /* 0x0000000c007c0947 */ /* 0x000fea0003800000 */
[----:B----4-:R-:W-:Y:S01]  /*12770*/  VIADD R35, R36, 0x2 ;  /* 0x0000000224237836 */ /* 0x010fe20000000000 */
[----:B------:R-:W1:Y:S01]  /*12780*/  LDC R31, c[0x0][0x3f4] ;  /* 0x0000fd00ff1f7b82 */ /* 0x000e620000000800 */
[----:B------:R-:W2:Y:S01]  /*12790*/  LDCU UR5, c[0x0][0x3f8] ;  /* 0x00007f00ff0577ac */ /* 0x000ea20008000800 */
[----:B------:R-:W-:Y:S01]  /*127a0*/  BSSY.RECONVERGENT B2, `(.L_x_1761) ;  /* 0x000004d000027945 */ /* 0x000fe20003800200 */
[----:B------:R-:W-:Y:S01]  /*127b0*/  IMAD.MOV.U32 R28, RZ, RZ, R36 ;  /* 0x000000ffff1c7224 */ /* 0x000fe200078e0024 */
[----:B------:R-:W-:Y:S01]  /*127c0*/  VIMNMX R29, PT, PT, R35, UR43, !PT ;  /* 0x0000002b231d7c48 */ /* 0x000fe2000ffe0100 */
[----:B------:R-:W-:-:S03]  /*127d0*/  ULOP3.LUT UR7, URZ, UR45, URZ, 0x33, !UPT ;  /* 0x0000002dff077292 */ /* 0x000fc6000f8e33ff */
[----:B------:R-:W3:Y:S03]  /*127e0*/  LDC.64 R26, c[0x0][0x458] ;  /* 0x00011600ff1a7b82 */ /* 0x000ee60000000a00 */
[----:B------:R-:W-:-:S04]  /*127f0*/  IADD3 R32, PT, PT, -R14, UR7, R29 ;  /* 0x000000070e207c10 */ /* 0x000fc8000fffe11d */
[----:B------:R-:W-:Y:S01]  /*12800*/  LOP3.LUT P0, RZ, R32, 0x2, RZ, 0xc0, !PT ;  /* 0x0000000220ff7812 */ /* 0x000fe2000780c0ff */
[----:B--2---:R-:W-:-:S04]  /*12810*/  IMAD R33, R2, UR5, R15 ;  /* 0x0000000502217c24 */ /* 0x004fc8000f8e020f */
[----:B------:R-:W-:Y:S02]  /*12820*/  IMAD R33, R33, 0x60, R22 ;  /* 0x0000006021217824 */ /* 0x000fe400078e0216 */
[----:B-1----:R-:W-:Y:S02]  /*12830*/  IMAD R0, R31, UR5, RZ ;  /* 0x000000051f007c24 */ /* 0x002fe4000f8e02ff */
[----:B---3--:R-:W-:-:S04]  /*12840*/  IMAD.WIDE R26, R33, 0x4, R26 ;  /* 0x00000004211a7825 */ /* 0x008fc800078e021a */
[----:B------:R-:W-:Y:S05]  /*12850*/  @P0 BRA `(.L_x_1762) ;  /* 0x0000000400040947 */ /* 0x000fea0003800000 */
[----:B------:R-:W-:Y:S01]  /*12860*/  ISETP.GE.AND P0, PT, R36, R31, PT ;  /* 0x0000001f2400720c */ /* 0x000fe20003f06270 */
[----:B------:R-:W-:-:S12]  /*12870*/  IMAD.MOV.U32 R28, RZ, RZ, R35 ;  /* 0x000000ffff1c7224 */ /* 0x000fd800078e0023 */
[----:B------:R-:W-:Y:S05]  /*12880*/  @!P0 BRA `(.L_x_1762) ;  /* 0x0000000000f88947 */ /* 0x000fea0003800000 */
[----:B------:R-:W-:Y:S01]  /*12890*/  IABS R33, R31 ;  /* 0x0000001f00217213 */ /* 0x000fe20000000000 */
[----:B------:R-:W1:Y:S01]  /*128a0*/  LDCU.64 UR8, c[0x0][0x3c8] ;  /* 0x00007900ff0877ac */ /* 0x000e620008000a00 */
[----:B------:R-:W-:Y:S01]  /*128b0*/  IABS R40, R36 ;  /* 0x0000002400287213 */ /* 0x000fe20000000000 */
[----:B------:R-:W2:Y:S01]  /*128c0*/  LDS R37, [R37] ;  /* 0x0000000025257984 */ /* 0x000ea20000000800 */
[----:B------:R-:W3:Y:S01]  /*128d0*/  I2F.RP R30, R33 ;  /* 0x00000021001e7306 */ /* 0x000ee20000209400 */
[----:B------:R-:W-:Y:S02]  /*128e0*/  ISETP.GE.AND P1, PT, R36, RZ, PT ;  /* 0x000000ff2400720c */ /* 0x000fe40003f26270 */
[----:B------:R-:W-:-:S05]  /*128f0*/  ISETP.NE.AND P2, PT, R31, RZ, PT ;  /* 0x000000ff1f00720c */ /* 0x000fca0003f45270 */
[----:B---3--:R-:W3:Y:S02]  /*12900*/  MUFU.RCP R30, R30 ;  /* 0x0000001e001e7308 */ /* 0x008ee40000001000 */
[----:B---3--:R-:W-:-:S06]  /*12910*/  VIADD R34, R30, 0xffffffe ;  /* 0x0ffffffe1e227836 */ /* 0x008fcc0000000000 */
[----:B------:R-:W3:Y:S02]  /*12920*/  F2I.FTZ.U32.TRUNC.NTZ R29, R34 ;  /* 0x00000022001d7305 */ /* 0x000ee4000021f000 */
[----:B---3--:R-:W-:-:S04]  /*12930*/  IMAD.MOV R28, RZ, RZ, -R29 ;  /* 0x000000ffff1c7224 */ /* 0x008fc800078e0a1d */
        /* <DEDUP_REMOVED lines=13> */
[----:B------:R-:W-:-:S05]  /*12a10*/  IADD3 R29, P0, PT, R13, R28, RZ ;  /* 0x0000001c0d1d7210 */ /* 0x000fca0007f1e0ff */
[----:B------:R-:W-:Y:S01]  /*12a20*/  IMAD.X R34, RZ, RZ, R12, P0 ;  /* 0x000000ffff227224 */ /* 0x000fe200000e060c */
[----:B-1----:R-:W-:-:S04]  /*12a30*/  LEA R30, P0, R29, UR8, 0x2 ;  /* 0x000000081d1e7c11 */ /* 0x002fc8000f8010ff */
        /* <DEDUP_REMOVED lines=10> */
[----:B------:R-:W2:-:S12]  /*12ae0*/  LDS.128 R44, [R24] ;  /* 0x00000000182c7984 */ /* 0x000e980000000c00 */
[----:B------:R-:W-:Y:S01]  /*12af0*/  VOTEU.ANY UP0, P3 ;  /* 0x0000000000ff7886 */ /* 0x000fe20001800100 */
[----:B------:R-:W-:-:S13]  /*12b00*/  PLOP3.LUT P0, PT, PT, PT, UP0, 0x80, 0x8 ;  /* 0x000000000008781c */ /* 0x000fda0003f0f008 */
[----:B-1----:R-:W3:Y:S01]  /*12b10*/  @P0 LDG.E.128 R28, desc[UR36][R26.64] ;  /* 0x000000241a1c0981 */ /* 0x002ee2000c1e1d00 */
[----:B------:R-:W-:Y:S01]  /*12b20*/  PLOP3.LUT P0, PT, PT, PT, UP0, 0x80, 0x8 ;  /* 0x000000000008781c */ /* 0x000fe20003f0f008 */
[----:B------:R-:W-:Y:S01]  /*12b30*/  IMAD R33, R36, 0x60, RZ ;  /* 0x0000006024217824 */ /* 0x000fe200078e02ff */
        /* <DEDUP_REMOVED lines=10> */
[----:B------:R-:W-:Y:S01]  /*12be0*/  @P3 FMUL.FTZ R43, R43, R31 ;  /* 0x0000001f2b2b3220 */ /* 0x000fe20000410000 */
[----:B------:R-:W-:-:S05]  /*12bf0*/  IMAD.WIDE.U32 R28, R33, 0x4, R18 ;  /* 0x00000004211c7825 */ /* 0x000fca00078e0012 */
[----:B------:R2:W-:Y:S02]  /*12c00*/  STG.E.128 desc[UR36][R28.64], R40 ;  /* 0x000000281c007986 */ /* 0x0005e4000c101d24 */
.L_x_1764:
[----:B------:R-:W-:Y:S05]  /*12c10*/  BSYNC.RECONVERGENT B3 ;  /* 0x0000000000037941 */ /* 0x000fea0003800200 */
.L_x_1763:
[C---:B-----5:R-:W-:Y:S01]  /*12c20*/  FFMA.FTZ R8, R37.reuse, R40, R8 ;  /* 0x0000002825087223 */ /* 0x060fe20000010008 */
[C---:B------:R-:W-:Y:S01]  /*12c30*/  FFMA.FTZ R9, R37.reuse, R41, R9 ;  /* 0x0000002925097223 */ /* 0x040fe20000010009 */
[C---:B------:R-:W-:Y:S01]  /*12c40*/  FFMA.FTZ R10, R37.reuse, R42, R10 ;  /* 0x0000002a250a7223 */ /* 0x040fe2000001000a */
[----:B------:R-:W-:Y:S01]  /*12c50*/  FFMA.FTZ R11, R37, R43, R11 ;  /* 0x0000002b250b7223 */ /* 0x000fe2000001000b */
[----:B-12---:R-:W-:-:S07]  /*12c60*/  IMAD.MOV.U32 R28, RZ, RZ, R35 ;  /* 0x000000ffff1c7224 */ /* 0x006fce00078e0023 */
.L_x_1762:
[----:B------:R-:W-:Y:S05]  /*12c70*/  BSYNC.RECONVERGENT B2 ;  /* 0x0000000000027941 */ /* 0x000fea0003800200 */
.L_x_1761:
[----:B------:R-:W-:-:S13]  /*12c80*/  ISETP.GE.U32.AND P0, PT, R32, 0x2, PT ;  /* 0x000000022000780c */ /* 0x000fda0003f06070 */
[----:B------:R-:W-:Y:S05]  /*12c90*/  @!P0 BRA `(.L_x_1760) ;  /* 0x0000000800308947 */ /* 0x000fea0003800000 */
[----:B------:R-:W-:Y:S01]  /*12ca0*/  USHF.L.U32 UR5, UR45, 0x2, URZ ;  /* 0x000000022d057899 */ /* 0x000fe200080006ff */
[C---:B------:R-:W-:Y:S02]  /*12cb0*/  VIADD R32, R28.reuse, 0x2 ;  /* 0x000000021c207836 */ /* 0x040fe40000000000 */
[----:B------:R-:W-:-:S03]  /*12cc0*/  IMAD R33, R28, 0x60, RZ ;  /* 0x000000601c217824 */ /* 0x000fc600078e02ff */
[----:B------:R-:W-:-:S04]  /*12cd0*/  LEA R30, R28, -UR5, 0x2 ;  /* 0x800000051c1e7c11 */ /* 0x000fc8000f8e10ff */
[----:B------:R-:W-:-:S07]  /*12ce0*/  IADD3 R25, PT, PT, R30, 0x8, R25 ;  /* 0x000000081e197810 */ /* 0x000fce0007ffe019 */
.L_x_1771:
[----:B------:R-:W1:Y:S01]  /*12cf0*/  LDC R45, c[0x0][0x3f4] ;  /* 0x0000fd00ff2d7b82 */ /* 0x000e620000000800 */
[----:B------:R-:W-:Y:S01]  /*12d00*/  VIADD R30, R32, 0xfffffffe ;  /* 0xfffffffe201e7836 */ /* 0x000fe20000000000 */
[----:B------:R-:W-:Y:S04]  /*12d10*/  BSSY.RECONVERGENT B2, `(.L_x_1765) ;  /* 0x000003e000027945 */ /* 0x000fe80003800200 */
[----:B-1----:R-:W-:-:S13]  /*12d20*/  ISETP.GE.AND P0, PT, R30, R45, PT ;  /* 0x0000002d1e00720c */ /* 0x002fda0003f06270 */
[----:B------:R-:W-:Y:S05]  /*12d30*/  @!P0 BRA `(.L_x_1766) ;  /* 0x0000000000ec8947 */ /* 0x000fea0003800000 */
[----:B------:R-:W-:Y:S01]  /*12d40*/  IABS R31, R45 ;  /* 0x0000002d001f7213 */ /* 0x000fe20000000000 */
[----:B------:R-:W1:Y:S01]  /*12d50*/  LDCU.64 UR8, c[0x0][0x3c8] ;  /* 0x00007900ff0877ac */ /* 0x000e620008000a00 */
[----:B------:R-:W-:Y:S02]  /*12d60*/  IABS R36, R30 ;  /* 0x0000001e00247213 */ /* 0x000fe40000000000 */
[----:B------:R-:W2:Y:S01]  /*12d70*/  I2F.RP R34, R31 ;  /* 0x0000001f00227306 */ /* 0x000ea20000209400 */
[----:B------:R-:W-:Y:S01]  /*12d80*/  ISETP.GE.AND P1, PT, R30, RZ, PT ;  /* 0x000000ff1e00720c */ /* 0x000fe20003f26270 */
[----:B------:R-:W3:Y:S01]  /*12d90*/  LDCU UR5, c[0x0][0x40c] ;  /* 0x00008180ff0577ac */ /* 0x000ee20008000800 */
[----:B------:R-:W-:-:S05]  /*12da0*/  ISETP.NE.AND P2, PT, R45, RZ, PT ;  /* 0x000000ff2d00720c */ /* 0x000fca0003f45270 */
[----:B--2---:R-:W2:Y:S02]  /*12db0*/  MUFU.RCP R34, R34 ;  /* 0x0000002200227308 */ /* 0x004ea40000001000 */
[----:B--2---:R-:W-:-:S06]  /*12dc0*/  VIADD R35, R34, 0xffffffe ;  /* 0x0ffffffe22237836 */ /* 0x004fcc0000000000 */
[----:B------:R2:W4:Y:S02]  /*12dd0*/  F2I.FTZ.U32.TRUNC.NTZ R29, R35 ;  /* 0x00000023001d7305 */ /* 0x000524000021f000 */
[----:B--2---:R2:W0:Y:S01]  /*12de0*/  LDS R35, [R25+-0x8] ;  /* 0xfffff80019237984 */ /* 0x0044220000000800 */
        /* <DEDUP_REMOVED lines=18> */
[----:B------:R-:W4:Y:S01]  /*12f10*/  LDG.E R31, desc[UR36][R30.64] ;  /* 0x000000241e1f7981 */ /* 0x000f22000c1e1900 */
[----:B---3--:R-:W-:Y:S01]  /*12f20*/  UISETP.NE.AND UP0, UPT, UR5, URZ, UPT ;  /* 0x000000ff0500728c */ /* 0x008fe2000bf05270 */
[----:B----4-:R-:W-:-:S04]  /*12f30*/  IMAD R28, R0, R31, R28 ;  /* 0x0000001f001c7224 */ /* 0x010fc800078e021c */
[----:B------:R-:W-:-:S04]  /*12f40*/  IMAD R29, R28, 0x60, RZ ;  /* 0x000000601c1d7824 */ /* 0x000fc800078e02ff */
[----:B------:R-:W-:-:S05]  /*12f50*/  IMAD.WIDE R28, R29, 0x4, R20 ;  /* 0x000000041d1c7825 */ /* 0x000fca00078e0214 */
[----:B------:R2:W5:Y:S01]  /*12f60*/  LDG.E.128 R36, desc[UR36][R28.64] ;  /* 0x000000241c247981 */ /* 0x000562000c1e1d00 */
[----:B0-----:R-:W-:Y:S05]  /*12f70*/  BRA.U UP0, `(.L_x_1767) ;  /* 0x00000001004c7547 */ /* 0x001fea000b800000 */
[----:B------:R-:W-:Y:S01]  /*12f80*/  ISETP.NE.AND P3, PT, R16, RZ, PT ;  /* 0x000000ff1000720c */ /* 0x000fe20003f65270 */
[----:B--2---:R-:W0:-:S12]  /*12f90*/  LDS.128 R28, [R24] ;  /* 0x00000000181c7984 */ /* 0x004e180000000c00 */
        /* <DEDUP_REMOVED lines=17> */
.L_x_1767:
[C---:B-----5:R-:W-:Y:S01]  /*130b0*/  FFMA.FTZ R8, R35.reuse, R36, R8 ;  /* 0x0000002423087223 */ /* 0x060fe20000010008 */
[C---:B------:R-:W-:Y:S01]  /*130c0*/  FFMA.FTZ R9, R35.reuse, R37, R9 ;  /* 0x0000002523097223 */ /* 0x040fe20000010009 */
[C---:B------:R-:W-:Y:S01]  /*130d0*/  FFMA.FTZ R10, R35.reuse, R38, R10 ;  /* 0x00000026230a7223 */ /* 0x040fe2000001000a */
[----:B------:R-:W-:-:S07]  /*130e0*/  FFMA.FTZ R11, R35, R39, R11 ;  /* 0x00000027230b7223 */ /* 0x000fce000001000b */
.L_x_1766:
[----:B------:R-:W-:Y:S05]  /*130f0*/  BSYNC.RECONVERGENT B2 ;  /* 0x0000000000027941 */ /* 0x000fea0003800200 */
.L_x_1765:
[----:B------:R-:W-:Y:S01]  /*13100*/  ISETP.GE.AND P0, PT, R32, R45, PT ;  /* 0x0000002d2000720c */ /* 0x000fe20003f06270 */
[----:B------:R-:W-:-:S12]  /*13110*/  BSSY.RECONVERGENT B2, `(.L_x_1768) ;  /* 0x000003e000027945 */ /* 0x000fd80003800200 */
[----:B------:R-:W-:Y:S05]  /*13120*/  @!P0 BRA `(.L_x_1769) ;  /* 0x0000000000f08947 */ /* 0x000fea0003800000 */
[----:B------:R-:W-:Y:S01]  /*13130*/  IABS R31, R45 ;  /* 0x0000002d001f7213 */ /* 0x000fe20000000000 */
[----:B------:R-:W1:Y:S01]  /*13140*/  LDCU.64 UR8, c[0x0][0x3c8] ;  /* 0x00007900ff0877ac */ /* 0x000e620008000a00 */
[----:B0-----:R-:W-:Y:S01]  /*13150*/  IABS R36, R32 ;  /* 0x0000002000247213 */ /* 0x001fe20000000000 */
[----:B------:R0:W3:Y:S01]  /*13160*/  LDS R41, [R25] ;  /* 0x0000000019297984 */ /* 0x0000e20000000800 */
[----:B------:R-:W4:Y:S01]  /*13170*/  I2F.RP R30, R31 ;  /* 0x0000001f001e7306 */ /* 0x000f220000209400 */
[----:B------:R-:W-:Y:S01]  /*13180*/  ISETP.GE.AND P1, PT, R32, RZ, PT ;  /* 0x000000ff2000720c */ /* 0x000fe20003f26270 */
[----:B------:R-:W0:Y:S01]  /*13190*/  LDCU UR5, c[0x0][0x40c] ;  /* 0x00008180ff0577ac */ /* 0x000e220008000800 */
[----:B------:R-:W-:-:S05]  /*131a0*/  ISETP.NE.AND P2, PT, R45, RZ, PT ;  /* 0x000000ff2d00720c */ /* 0x000fca0003f45270 */
[----:B----4-:R-:W4:Y:S02]  /*131b0*/  MUFU.RCP R30, R30 ;  /* 0x0000001e001e7308 */ /* 0x010f240000001000 */
[----:B----4-:R-:W-:-:S06]  /*131c0*/  VIADD R34, R30, 0xffffffe ;  /* 0x0ffffffe1e227836 */ /* 0x010fcc0000000000 */
[----:B--2---:R-:W2:Y:S02]  /*131d0*/  F2I.FTZ.U32.TRUNC.NTZ R29, R34 ;  /* 0x00000022001d7305 */ /* 0x004ea4000021f000 */
[----:B--2---:R-:W-:-:S04]  /*131e0*/  IMAD.MOV R28, RZ, RZ, -R29 ;  /* 0x000000ffff1c7224 */ /* 0x004fc800078e0a1d */
        /* <DEDUP_REMOVED lines=17> */
[----:B------:R-:W2:Y:S01]  /*13300*/  LDG.E R31, desc[UR36][R30.64] ;  /* 0x000000241e1f7981 */ /* 0x000ea2000c1e1900 */
[----:B0-----:R-:W-:Y:S01]  /*13310*/  UISETP.NE.AND UP0, UPT, UR5, URZ, UPT ;  /* 0x000000ff0500728c */ /* 0x001fe2000bf05270 */
[----:B--2---:R-:W-:-:S04]  /*13320*/  IMAD R28, R0, R31, R28 ;  /* 0x0000001f001c7224 */ /* 0x004fc800078e021c */
[----:B------:R-:W-:-:S04]  /*13330*/  IMAD R29, R28, 0x60, RZ ;  /* 0x000000601c1d7824 */ /* 0x000fc800078e02ff */
[----:B------:R-:W-:-:S05]  /*13340*/  IMAD.WIDE R28, R29, 0x4, R20 ;  /* 0x000000041d1c7825 */ /* 0x000fca00078e0214 */
[----:B------:R0:W5:Y:S01]  /*13350*/  LDG.E.128 R36, desc[UR36][R28.64] ;  /* 0x000000241c247981 */ /* 0x000162000c1e1d00 */
[----:B---3--:R-:W-:Y:S05]  /*13360*/  BRA.U UP0, `(.L_x_1770) ;  /* 0x0000000100507547 */ /* 0x008fea000b800000 */
[----:B------:R-:W-:Y:S01]  /*13370*/  ISETP.NE.AND P3, PT, R16, RZ, PT ;  /* 0x000000ff1000720c */ /* 0x000fe20003f65270 */
[----:B------:R-:W1:-:S12]  /*13380*/  LDS.128 R44, [R24] ;  /* 0x00000000182c7984 */ /* 0x000e580000000c00 */
[----:B------:R-:W-:Y:S01]  /*13390*/  VOTEU.ANY UP0, P3 ;  /* 0x0000000000ff7886 */ /* 0x000fe20001800100 */
[----:B------:R-:W-:-:S13]  /*133a0*/  PLOP3.LUT P0, PT, PT, PT, UP0, 0x80, 0x8 ;  /* 0x000000000008781c */ /* 0x000fda0003f0f008 */
[----:B0-----:R-:W2:Y:S01]  /*133b0*/  @P0 LDG.E.128 R28, desc[UR36][R26.64] ;  /* 0x000000241a1c0981 */ /* 0x001ea2000c1e1d00 */
[----:B------:R-:W-:Y:S01]  /*133c0*/  PLOP3.LUT P0, PT, PT, PT, UP0, 0x80, 0x8 ;  /* 0x000000000008781c */ /* 0x000fe20003f0f008 */
[----:B------:R-:W-:Y:S01]  /*133d0*/  VIADD R35, R33, 0xc0 ;  /* 0x000000c021237836 */ /* 0x000fe20000000000 */
[----:B------:R-:W-:Y:S02]  /*133e0*/  PLOP3.LUT P1, PT, PT, PT, UP0, 0x80, 0x8 ;  /* 0x000000000008781c */ /* 0x000fe40003f2f008 */
[----:B------:R-:W-:Y:S02]  /*133f0*/  PLOP3.LUT P2, PT, PT, PT, UP0, 0x80, 0x8 ;  /* 0x000000000008781c */ /* 0x000fe40003f4f008 */
[----:B------:R-:W-:Y:S01]  /*13400*/  PLOP3.LUT P3, PT, PT, PT, UP0, 0x80, 0x8 ;  /* 0x000000000008781c */ /* 0x000fe20003f6f008 */
[----:B-1---5:R-:W-:Y:S01]  /*13410*/  FADD.FTZ R36, R44, R36 ;  /* 0x000000242c247221 */ /* 0x022fe20000010000 */
        /* <DEDUP_REMOVED lines=9> */
.L_x_1770:
[C---:B-----5:R-:W-:Y:S01]  /*134b0*/  FFMA.FTZ R8, R41.reuse, R36, R8 ;  /* 0x0000002429087223 */ /* 0x060fe20000010008 */
[C---:B------:R-:W-:Y:S01]  /*134c0*/  FFMA.FTZ R9, R41.reuse, R37, R9 ;  /* 0x0000002529097223 */ /* 0x040fe20000010009 */
[C---:B------:R-:W-:Y:S01]  /*134d0*/  FFMA.FTZ R10, R41.reuse, R38, R10 ;  /* 0x00000026290a7223 */ /* 0x040fe2000001000a */
[----:B------:R-:W-:-:S07]  /*134e0*/  FFMA.FTZ R11, R41, R39, R11 ;  /* 0x00000027290b7223 */ /* 0x000fce000001000b */
.L_x_1769:
[----:B------:R-:W-:Y:S05]  /*134f0*/  BSYNC.RECONVERGENT B2 ;  /* 0x0000000000027941 */ /* 0x000fea0003800200 */
.L_x_1768:
[C---:B012---:R-:W-:Y:S02]  /*13500*/  VIADD R28, R32.reuse, 0x2 ;  /* 0x00000002201c7836 */ /* 0x047fe40000000000 */
[----:B------:R-:W-:Y:S02]  /*13510*/  VIADD R32, R32, 0x4 ;  /* 0x0000000420207836 */ /* 0x000fe40000000000 */
[----:B------:R-:W-:Y:S01]  /*13520*/  VIADD R33, R33, 0x180 ;  /* 0x0000018021217836 */ /* 0x000fe20000000000 */
[----:B------:R-:W-:Y:S01]  /*13530*/  ISETP.GE.AND P0, PT, R28, UR43, PT ;  /* 0x0000002b1c007c0c */ /* 0x000fe2000bf06270 */
[----:B------:R-:W-:-:S12]  /*13540*/  VIADD R25, R25, 0x10 ;  /* 0x0000001019197836 */ /* 0x000fd80000000000 */
[----:B------:R-:W-:Y:S05]  /*13550*/  @!P0 BRA `(.L_x_1771) ;  /* 0xfffffff400e48947 */ /* 0x000fea000383ffff */
.L_x_1760:
[----:B------:R-:W-:Y:S05]  /*13560*/  BSYNC.RECONVERGENT B1 ;  /* 0x0000000000017941 */ /* 0x000fea0003800200 */
.L_x_1759:
[----:B------:R-:W-:-:S13]  /*13570*/  ISETP.NE.AND P0, PT, R14, R23, PT ;  /* 0x000000170e00720c */ /* 0x000fda0003f05270 */
[----:B------:R-:W-:Y:S05]  /*13580*/  @P0 BRA `(.L_x_1749) ;  /* 0x0000000000880947 */ /* 0x000fea0003800000 */
[----:B------:R-:W-:Y:S01]  /*13590*/  UMOV UR5, 0x60 ;  /* 0x0000006000057882 */ /* 0x000fe20000000000 */
[----:B------:R-:W1:Y:S01]  /*135a0*/  LDS R21, [UR4+-0x4] ;  /* 0xfffffc04ff157984 */ /* 0x000e620008000800 */
[----:B------:R-:W-:-:S06]  /*135b0*/  UIMAD UR5, UR42, UR5, -0x60 ;  /* 0xffffffa02a0574a4 */ /* 0x000fcc000f8e0205 */
[----:B------:R-:W-:-:S04]  /*135c0*/  IMAD.U32 R13, RZ, RZ, UR5 ;  /* 0x00000005ff0d7e24 */ /* 0x000fc8000f8e00ff */
[----:B------:R-:W-:Y:S01]  /*135d0*/  IMAD.WIDE R12, R13, 0x4, R18 ;  /* 0x000000040d0c7825 */ /* 0x000fe200078e0212 */
[----:B------:R-:W2:Y:S04]  /*135e0*/  LDCU UR5, c[0x0][0x40c] ;  /* 0x00008180ff0577ac */ /* 0x000ea80008000800 */
[----:B0-----:R0:W5:Y:S01]  /*135f0*/  LDG.E.128 R24, desc[UR36][R12.64] ;  /* 0x000000240c187981 */ /* 0x001162000c1e1d00 */
[----:B--2---:R-:W-:-:S09]  /*13600*/  UISETP.NE.AND UP0, UPT, UR5, URZ, UPT ;  /* 0x000000ff0500728c */ /* 0x004fd2000bf05270 */
[----:B0-----:R-:W-:Y:S05]  /*13610*/  BRA.U UP0, `(.L_x_1772) ;  /* 0x0000000100547547 */ /* 0x001fea000b800000 */
        /* <DEDUP_REMOVED lines=10> */
[----:B-----5:R-:W-:Y:S01]  /*136c0*/  FADD.FTZ R24, R24, R4 ;  /* 0x0000000418187221 */ /* 0x020fe20000010000 */
[----:B------:R-:W-:Y:S01]  /*136d0*/  FADD.FTZ R25, R25, R5 ;  /* 0x0000000519197221 */ /* 0x000fe20000010000 */
[----:B------:R-:W-:Y:S01]  /*136e0*/  FADD.FTZ R26, R26, R6 ;  /* 0x000000061a1a7221 */ /* 0x000fe20000010000 */
[----:B------:R-:W-:Y:S02]  /*136f0*/  FADD.FTZ R27, R27, R7 ;  /* 0x000000071b1b7221 */ /* 0x000fe40000010000 */
[----:B------:R-:W-:-:S04]  /*13700*/  IMAD.U32 R23, RZ, RZ, UR5 ;  /* 0x00000005ff177e24 */ /* 0x000fc8000f8e00ff */
[----:B------:R-:W-:-:S04]  /*13710*/  IMAD.WIDE R18, R23, 0x4, R18 ;  /* 0x0000000417127825 */ /* 0x000fc800078e0212 */
[----:B--2---:R-:W-:Y:S01]  /*13720*/  @P0 FMUL.FTZ R24, R24, R12 ;  /* 0x0000000c18180220 */ /* 0x004fe20000410000 */
[----:B------:R-:W-:Y:S01]  /*13730*/  @P0 FMUL.FTZ R25, R25, R13 ;  /* 0x0000000d19190220 */ /* 0x000fe20000410000 */
[----:B------:R-:W-:Y:S01]  /*13740*/  @P0 FMUL.FTZ R26, R26, R14 ;  /* 0x0000000e1a1a0220 */ /* 0x000fe20000410000 */
[----:B------:R-:W-:-:S05]  /*13750*/  @P0 FMUL.FTZ R27, R27, R15 ;  /* 0x0000000f1b1b0220 */ /* 0x000fca0000410000 */
[----:B------:R0:W-:Y:S02]  /*13760*/  STG.E.128 desc[UR36][R18.64], R24 ;  /* 0x0000001812007986 */ /* 0x0001e4000c101d24 */
.L_x_1772:
[C---:B-1---5:R-:W-:Y:S01]  /*13770*/  FFMA.FTZ R8, R21.reuse, R24, R8 ;  /* 0x0000001815087223 */ /* 0x062fe20000010008 */
[C---:B------:R-:W-:Y:S01]  /*13780*/  FFMA.FTZ R9, R21.reuse, R25, R9 ;  /* 0x0000001915097223 */ /* 0x040fe20000010009 */
[C---:B------:R-:W-:Y:S01]  /*13790*/  FFMA.FTZ R10, R21.reuse, R26, R10 ;  /* 0x0000001a150a7223 */ /* 0x040fe2000001000a */
[----:B------:R-:W-:-:S07]  /*137a0*/  FFMA.FTZ R11, R21, R27, R11 ;  /* 0x0000001b150b7223 */ /* 0x000fce000001000b */
.L_x_1749:
[----:B------:R-:W-:Y:S05]  /*137b0*/  BSYNC.RECONVERGENT B0 ;  /* 0x0000000000007941 */ /* 0x000fea0003800200 */
.L_x_1748:
[----:B------:R-:W-:Y:S01]  /*137c0*/  BAR.SYNC.DEFER_BLOCKING 0x0 ;  /* 0x0000000000007b1d */ /* 0x000fe20000010000 */
[----:B------:R-:W-:-:S13]  /*137d0*/  ISETP.GT.U32.AND P0, PT, R22, 0x5f, PT ;  /* 0x0000005f1600780c */ /* 0x000fda0003f04070 */
[----:B------:R-:W-:Y:S05]  /*137e0*/  @P0 EXIT ;  /* 0x000000000000094d */ /* 0x000fea0003800000 */
[----:B------:R-:W1:Y:S01]  /*137f0*/  S2UR UR5, SR_CgaCtaId ;  /* 0x00000000000579c3 */ /* 0x000e620000008800 */
[----:B------:R-:W-:Y:S01]  /*13800*/  UMOV UR4, 0x400 ;  /* 0x0000040000047882 */ /* 0x000fe20000000000 */
[C---:B------:R-:W-:Y:S01]  /*13810*/  LOP3.LUT R0, R3.reuse, 0x3e0, RZ, 0xc0, !PT ;  /* 0x000003e003007812 */ /* 0x040fe200078ec0ff */
[----:B------:R-:W-:Y:S01]  /*13820*/  UIADD3 UR4, UPT, UPT, UR4, 0x410, URZ ;  /* 0x0000041004047890 */ /* 0x000fe2000fffe0ff */
[----:B------:R-:W-:Y:S02]  /*13830*/  ISETP.GT.U32.AND P1, PT, R3, 0x1f, PT ;  /* 0x0000001f0300780c */ /* 0x000fe40003f24070 */
[----:B------:R-:W-:Y:S01]  /*13840*/  ISETP.NE.AND P0, PT, R0, 0x20, PT ;  /* 0x000000200000780c */ /* 0x000fe20003f05270 */
[----:B-1----:R-:W-:-:S06]  /*13850*/  ULEA UR4, UR5, UR4, 0x18 ;  /* 0x0000000405047291 */ /* 0x002fcc000f8ec0ff */
[----:B------:R-:W-:-:S06]  /*13860*/  LEA R0, R22, UR4, 0x2 ;  /* 0x0000000416007c11 */ /* 0x000fcc000f8e10ff */
[----:B------:R1:W-:Y:S01]  /*13870*/  @!P0 STS.128 [R0], R8 ;  /* 0x0000000800008388 */ /* 0x0003e20000000c00 */
[----:B------:R-:W-:Y:S06]  /*13880*/  BAR.SYNC.DEFER_BLOCKING 0x0 ;  /* 0x0000000000007b1d */ /* 0x000fec0000010000 */
[----:B0-----:R1:W0:Y:S02]  /*13890*/  @!P1 LDS.128 R4, [R0] ;  /* 0x0000000000049984 */ /* 0x0012240000000c00 */
[----:B------:R-:W-:Y:S06]  /*138a0*/  BAR.SYNC.DEFER_BLOCKING 0x0 ;  /* 0x0000000000007b1d */ /* 0x000fec0000010000 */
[----:B------:R-:W-:Y:S05]  /*138b0*/  @P1 EXIT ;  /* 0x000000000000194d */ /* 0x000fea0003800000 */
[----:B------:R-:W2:Y:S01]  /*138c0*/  LDCU UR4, c[0x0][0x478] ;  /* 0x00008f00ff0477ac */ /* 0x000ea20008000800 */
[----:B01----:R-:W-:Y:S01]  /*138d0*/  @!P1 FADD.FTZ R8, R8, R4 ;  /* 0x0000000408089221 */ /* 0x003fe20000010000 */
[----:B------:R-:W-:Y:S01]  /*138e0*/  @!P1 FADD.FTZ R9, R9, R5 ;  /* 0x0000000509099221 */ /* 0x000fe20000010000 */
[----:B------:R-:W-:Y:S01]  /*138f0*/  @!P1 FADD.FTZ R10, R10, R6 ;  /* 0x000000060a0a9221 */ /* 0x000fe20000010000 */
[----:B------:R-:W-:Y:S01]  /*13900*/  @!P1 FADD.FTZ R11, R11, R7 ;  /* 0x000000070b0b9221 */ /* 0x000fe20000010000 */
[----:B--2---:R-:W-:-:S09]  /*13910*/  UISETP.NE.AND UP0, UPT, UR4, 0x2, UPT ;  /* 0x000000020400788c */ /* 0x004fd2000bf05270 */
[----:B------:R-:W-:Y:S05]  /*13920*/  BRA.U UP0, `(.L_x_1773) ;  /* 0x00000001007c7547 */ /* 0x000fea000b800000 */
[----:B------:R-:W0:Y:S01]  /*13930*/  LDC.64 R2, c[0x0][0x470] ;  /* 0x00011c00ff027b82 */ /* 0x000e220000000a00 */
[----:B------:R-:W1:Y:S01]  /*13940*/  LDCU.64 UR4, c[0x0][0x380] ;  /* 0x00007000ff0477ac */ /* 0x000e620008000a00 */
[----:B0-----:R-:W2:Y:S01]  /*13950*/  LDG.E R2, desc[UR36][R2.64] ;  /* 0x0000002402027981 */ /* 0x001ea2000c1e1900 */
[----:B------:R-:W-:Y:S02]  /*13960*/  IMAD.IADD R17, R17, 0x1, R22 ;  /* 0x0000000111117824 */ /* 0x000fe400078e0216 */
[C---:B--2---:R-:W-:Y:S01]  /*13970*/  FMUL.FTZ R10, R2.reuse, R10 ;  /* 0x0000000a020a7220 */ /* 0x044fe20000410000 */
[C---:B------:R-:W-:Y:S01]  /*13980*/  FMUL.FTZ R11, R2.reuse, R11 ;  /* 0x0000000b020b7220 */ /* 0x040fe20000410000 */
[C---:B------:R-:W-:Y:S01]  /*13990*/  FMUL.FTZ R9, R2.reuse, R9 ;  /* 0x0000000902097220 */ /* 0x040fe20000410000 */
[----:B------:R-:W-:-:S03]  /*139a0*/  FMUL.FTZ R8, R2, R8 ;  /* 0x0000000802087220 */ /* 0x000fc60000410000 */
[----:B------:R-:W0:Y:S08]  /*139b0*/  F2I.S8.NTZ R10, R10 ;  /* 0x0000000a000a7305 */ /* 0x000e300000202100 */
[----:B------:R-:W2:Y:S01]  /*139c0*/  F2I.S8.NTZ R11, R11 ;  /* 0x0000000b000b7305 */ /* 0x000ea20000202100 */
[----:B0-----:R-:W-:-:S07]  /*139d0*/  PRMT R0, R10, 0x8880, RZ ;  /* 0x000088800a007816 */ /* 0x001fce00000000ff */
[----:B------:R-:W0:Y:S01]  /*139e0*/  F2I.S8.NTZ R9, R9 ;  /* 0x0000000900097305 */ /* 0x000e220000202100 */
[----:B------:R-:W-:Y:S02]  /*139f0*/  PRMT R0, R0, 0x7710, RZ ;  /* 0x0000771000007816 */ /* 0x000fe400000000ff */
[----:B--2---:R-:W-:-:S05]  /*13a00*/  PRMT R3, R11, 0x8880, RZ ;  /* 0x000088800b037816 */ /* 0x004fca00000000ff */
[----:B------:R-:W2:Y:S01]  /*13a10*/  F2I.S8.NTZ R8, R8 ;  /* 0x0000000800087305 */ /* 0x000ea20000202100 */
[----:B------:R-:W-:Y:S01]  /*13a20*/  IMAD.U32 R2, R0, 0x10000, RZ ;  /* 0x0001000000027824 */ /* 0x000fe200078e00ff */
[----:B------:R-:W-:-:S04]  /*13a30*/  PRMT R0, R3, 0x7710, RZ ;  /* 0x0000771003007816 */ /* 0x000fc800000000ff */
[----:B------:R-:W-:Y:S02]  /*13a40*/  LOP3.LUT R3, R2, 0xff0000, RZ, 0xc0, !PT ;  /* 0x00ff000002037812 */ /* 0x000fe400078ec0ff */
[----:B0-----:R-:W-:-:S03]  /*13a50*/  PRMT R9, R9, 0x8880, RZ ;  /* 0x0000888009097816 */ /* 0x001fc600000000ff */
[----:B------:R-:W-:Y:S01]  /*13a60*/  IMAD R3, R0, 0x1000000, R3 ;  /* 0x0100000000037824 */ /* 0x000fe200078e0203 */
[----:B------:R-:W-:Y:S02]  /*13a70*/  PRMT R2, R9, 0x7710, RZ ;  /* 0x0000771009027816 */ /* 0x000fe400000000ff */
[----:B--2---:R-:W-:-:S04]  /*13a80*/  PRMT R4, R8, 0x8880, RZ ;  /* 0x0000888008047816 */ /* 0x004fc800000000ff */
        /* <DEDUP_REMOVED lines=9> */
.L_x_1773:
[----:B------:R-:W0:Y:S01]  /*13b20*/  LDC.64 R2, c[0x0][0x380] ;  /* 0x0000e000ff027b82 */ /* 0x000e220000000a00 */
[----:B------:R-:W-:-:S04]  /*13b30*/  IMAD.IADD R17, R17, 0x1, R22 ;  /* 0x0000000111117824 */ /* 0x000fc800078e0216 */
[----:B0-----:R-:W-:-:S05]  /*13b40*/  IMAD.WIDE R2, R17, 0x4, R2 ;  /* 0x0000000411027825 */ /* 0x001fca00078e0202 */
[----:B------:R-:W-:Y:S01]  /*13b50*/  STG.E.128 desc[UR36][R2.64], R8 ;  /* 0x0000000802007986 */ /* 0x000fe2000c101d24 */
[----:B------:R-:W-:Y:S05]  /*13b60*/  EXIT ;  /* 0x000000000000794d */ /* 0x000fea0003800000 */
.L_x_1394:
[----:B------:R-:W-:Y:S02]  /*13b70*/  IMAD.MOV.U32 R12, RZ, RZ, 0x10 ;  /* 0x00000010ff0c7424 */ /* 0x000fe400078e00ff */
[----:B------:R-:W-:Y:S02]  /*13b80*/  IMAD.MOV.U32 R11, RZ, RZ, 0x1f ;  /* 0x0000001fff0b7424 */ /* 0x000fe400078e00ff */
[----:B------:R-:W-:-:S07]  /*13b90*/  IMAD.MOV.U32 R15, RZ, RZ, -0x1 ;  /* 0xffffffffff0f7424 */ /* 0x000fce00078e00ff */
[----:B01----:R-:W-:Y:S05]  /*13ba0*/  WARPSYNC.COLLECTIVE R15, `(.L_x_1774) ;  /* 0x000000000f087348 */ /* 0x003fea0003c00000 */
[----:B------:R2:W3:Y:S02]  /*13bb0*/  SHFL.BFLY P6, R14, R13, R12, R11 ;  /* 0x0c00000c0d0e7389 */ /* 0x0004e400000c000b */
[----:B0123--:R-:W-:Y:S05]  /*13bc0*/  ENDCOLLECTIVE ;  /* 0x000000000000791b */ /* 0x00ffea0003800000 */
.L_x_1774:
[----:B------:R-:W-:Y:S02]  /*13bd0*/  IMAD.MOV.U32 R12, RZ, RZ, 0x8 ;  /* 0x00000008ff0c7424 */ /* 0x000fe400078e00ff */
[----:B------:R-:W-:-:S04]  /*13be0*/  FADD.FTZ R0, R13, R14 ;  /* 0x0000000e0d007221 */ /* 0x000fc80000010000 */
[----:B------:R-:W-:-:S07]  /*13bf0*/  IMAD.MOV.U32 R13, RZ, RZ, R0 ;  /* 0x000000ffff0d7224 */ /* 0x000fce00078e0000 */
[----:B------:R-:W-:Y:S05]  /*13c00*/  WARPSYNC.COLLECTIVE R15, `(.L_x_1775) ;  /* 0x000000000f087348 */ /* 0x000fea0003c00000 */
[----:B------:R0:W1:Y:S02]  /*13c10*/  SHFL.BFLY P6, R14, R13, R12, R11 ;  /* 0x0c00000c0d0e7389 */ /* 0x00006400000c000b */
[----:B01----:R-:W-:Y:S05]  /*13c20*/  ENDCOLLECTIVE ;  /* 0x000000000000791b */ /* 0x003fea0003800000 */
.L_x_1775:
[----:B------:R-:W-:Y:S02]  /*13c30*/  IMAD.MOV.U32 R12, RZ, RZ, 0x4 ;  /* 0x00000004ff0c7424 */ /* 0x000fe400078e00ff */
[----:B------:R-:W-:-:S04]  /*13c40*/  FADD.FTZ R3, R0, R14 ;  /* 0x0000000e00037221 */ /* 0x000fc80000010000 */
[----:B------:R-:W-:-:S07]  /*13c50*/  IMAD.MOV.U32 R13, RZ, RZ, R3 ;  /* 0x000000ffff0d7224 */ /* 0x000fce00078e0003 */
[----:B------:R-:W-:Y:S05]  /*13c60*/  WARPSYNC.COLLECTIVE R15, `(.L_x_1776) ;  /* 0x000000000f087348 */ /* 0x000fea0003c00000 */
[----:B------:R0:W1:Y:S02]  /*13c70*/  SHFL.BFLY P6, R14, R13, R12, R11 ;  /* 0x0c00000c0d0e7389 */ /* 0x00006400000c000b */
[----:B01----:R-:W-:Y:S05]  /*13c80*/  ENDCOLLECTIVE ;  /* 0x000000000000791b */ /* 0x003fea0003800000 */
.L_x_1776:
[----:B------:R-:W-:Y:S02]  /*13c90*/  IMAD.MOV.U32 R12, RZ, RZ, 0x2 ;  /* 0x00000002ff0c7424 */ /* 0x000fe400078e00ff */
[----:B------:R-:W-:-:S04]  /*13ca0*/  FADD.FTZ R4, R3, R14 ;  /* 0x0000000e03047221 */ /* 0x000fc80000010000 */
[----:B------:R-:W-:-:S07]  /*13cb0*/  IMAD.MOV.U32 R13, RZ, RZ, R4 ;  /* 0x000000ffff0d7224 */ /* 0x000fce00078e0004 */
[----:B------:R-:W-:Y:S05]  /*13cc0*/  WARPSYNC.COLLECTIVE R15, `(.L_x_1777) ;  /* 0x000000000f087348 */ /* 0x000fea0003c00000 */
[----:B------:R0:W1:Y:S02]  /*13cd0*/  SHFL.BFLY P6, R14, R13, R12, R11 ;  /* 0x0c00000c0d0e7389 */ /* 0x00006400000c000b */
[----:B01----:R-:W-:Y:S05]  /*13ce0*/  ENDCOLLECTIVE ;  /* 0x000000000000791b */ /* 0x003fea0003800000 */
.L_x_1777:
[----:B------:R-:W-:Y:S02]  /*13cf0*/  IMAD.MOV.U32 R12, RZ, RZ, 0x1 ;  /* 0x00000001ff0c7424 */ /* 0x000fe400078e00ff */
[----:B------:R-:W-:-:S04]  /*13d00*/  FADD.FTZ R5, R4, R14 ;  /* 0x0000000e04057221 */ /* 0x000fc80000010000 */
[----:B------:R-:W-:-:S07]  /*13d10*/  IMAD.MOV.U32 R13, RZ, RZ, R5 ;  /* 0x000000ffff0d7224 */ /* 0x000fce00078e0005 */
[----:B------:R-:W-:Y:S05]  /*13d20*/  WARPSYNC.COLLECTIVE R15, `(.L_x_1778) ;  /* 0x000000000f087348 */ /* 0x000fea0003c00000 */
[----:B------:R0:W1:Y:S02]  /*13d30*/  SHFL.BFLY P6, R14, R13, R12, R11 ;  /* 0x0c00000c0d0e7389 */ /* 0x00006400000c000b */
[----:B01----:R-:W-:Y:S05]  /*13d40*/  ENDCOLLECTIVE ;  /* 0x000000000000791b */ /* 0x003fea0003800000 */
.L_x_1778:
[----:B------:R-:W-:Y:S05]  /*13d50*/  BRA `(.L_x_1779) ;  /* 0xfffffee000c07947 */ /* 0x000fea000383ffff */
.L_x_1705:
[----:B------:R-:W-:Y:S01]  /*13d60*/  BSSY B0, `(.L_x_1780) ;  /* 0x0000007000007945 */ /* 0x000fe20003800000 */
[----:B------:R-:W-:Y:S02]  /*13d70*/  IMAD.MOV.U32 R12, RZ, RZ, 0x2 ;  /* 0x00000002ff0c7424 */ /* 0x000fe400078e00ff */
[----:B------:R-:W-:Y:S02]  /*13d80*/  IMAD.MOV.U32 R11, RZ, RZ, 0x1f ;  /* 0x0000001fff0b7424 */ /* 0x000fe400078e00ff */
[----:B0-234-:R-:W-:-:S07]  /*13d90*/  IMAD.MOV.U32 R15, RZ, RZ, -0x1 ;  /* 0xffffffffff0f7424 */ /* 0x01dfce00078e00ff */
[----:B------:R-:W-:Y:S05]  /*13da0*/  WARPSYNC.COLLECTIVE R15, `(.L_x_1781) ;  /* 0x000000000f087348 */ /* 0x000fea0003c00000 */
[----:B------:R0:W1:Y:S02]  /*13db0*/  SHFL.BFLY P6, R14, R13, R12, R11 ;  /* 0x0c00000c0d0e7389 */ /* 0x00006400000c000b */
[----:B01----:R-:W-:Y:S05]  /*13dc0*/  ENDCOLLECTIVE ;  /* 0x000000000000791b */ /* 0x003fea0003800000 */
.L_x_1781:
[----:B------:R-:W-:Y:S05]  /*13dd0*/  BSYNC B0 ;  /* 0x0000000000007941 */ /* 0x000fea0003800000 */
.L_x_1780:
[----:B------:R-:W-:Y:S01]  /*13de0*/  FADD.FTZ R13, R13, R14 ;  /* 0x0000000e0d0d7221 */ /* 0x000fe20000010000 */
[----:B------:R-:W-:Y:S02]  /*13df0*/  IMAD.MOV.U32 R12, RZ, RZ, 0x1 ;  /* 0x00000001ff0c7424 */ /* 0x000fe400078e00ff */
[----:B------:R-:W-:Y:S02]  /*13e00*/  IMAD.MOV.U32 R11, RZ, RZ, 0x1f ;  /* 0x0000001fff0b7424 */ /* 0x000fe400078e00ff */
[----:B------:R-:W-:-:S07]  /*13e10*/  IMAD.MOV.U32 R15, RZ, RZ, -0x1 ;  /* 0xffffffffff0f7424 */ /* 0x000fce00078e00ff */
[----:B------:R-:W-:Y:S05]  /*13e20*/  WARPSYNC.COLLECTIVE R15, `(.L_x_1782) ;  /* 0x000000000f087348 */ /* 0x000fea0003c00000 */
[----:B------:R0:W1:Y:S02]  /*13e30*/  SHFL.BFLY P6, R14, R13, R12, R11 ;  /* 0x0c00000c0d0e7389 */ /* 0x00006400000c000b */
[----:B01----:R-:W-:Y:S05]  /*13e40*/  ENDCOLLECTIVE ;  /* 0x000000000000791b */ /* 0x003fea0003800000 */
.L_x_1782:
[----:B------:R-:W-:Y:S05]  /*13e50*/  BRA `(.L_x_1783) ;  /* 0xffffffac00107947 */ /* 0x000fea000383ffff */
.L_x_1709:
[----:B------:R-:W-:Y:S01]  /*13e60*/  BSSY B0, `(.L_x_1784) ;  /* 0x0000008000007945 */ /* 0x000fe20003800000 */
[----:B------:R-:W-:Y:S02]  /*13e70*/  IMAD.MOV.U32 R13, RZ, RZ, R87 ;  /* 0x000000ffff0d7224 */ /* 0x000fe400078e0057 */
[----:B------:R-:W-:Y:S02]  /*13e80*/  IMAD.MOV.U32 R12, RZ, RZ, 0x10 ;  /* 0x00000010ff0c7424 */ /* 0x000fe400078e00ff */
[----:B------:R-:W-:Y:S02]  /*13e90*/  IMAD.MOV.U32 R11, RZ, RZ, 0x1f ;  /* 0x0000001fff0b7424 */ /* 0x000fe400078e00ff */
[----:B------:R-:W-:-:S07]  /*13ea0*/  IMAD.MOV.U32 R15, RZ, RZ, -0x1 ;  /* 0xffffffffff0f7424 */ /* 0x000fce00078e00ff */
[----:B-1--4-:R-:W-:Y:S05]  /*13eb0*/  WARPSYNC.COLLECTIVE R15, `(.L_x_1785) ;  /* 0x000000000f087348 */ /* 0x012fea0003c00000 */
[----:B------:R0:W2:Y:S02]  /*13ec0*/  SHFL.BFLY P6, R14, R13, R12, R11 ;  /* 0x0c00000c0d0e7389 */ /* 0x0000a400000c000b */
[----:B012-4-:R-:W-:Y:S05]  /*13ed0*/  ENDCOLLECTIVE ;  /* 0x000000000000791b */ /* 0x017fea0003800000 */
.L_x_1785:
[----:B------:R-:W-:Y:S05]  /*13ee0*/  BSYNC B0 ;  /* 0x0000000000007941 */ /* 0x000fea0003800000 */
.L_x_1784:
[----:B------:R-:W-:Y:S01]  /*13ef0*/  FMNMX.FTZ R13, R14, R87, !PT ;  /* 0x000000570e0d7209 */ /* 0x000fe20007810000 */
[----:B------:R-:W-:Y:S02]  /*13f00*/  IMAD.MOV.U32 R12, RZ, RZ, 0x8 ;  /* 0x00000008ff0c7424 */ /* 0x000fe400078e00ff */
[----:B------:R-:W-:Y:S02]  /*13f10*/  IMAD.MOV.U32 R11, RZ, RZ, 0x1f ;  /* 0x0000001fff0b7424 */ /* 0x000fe400078e00ff */
[----:B------:R-:W-:-:S07]  /*13f20*/  IMAD.MOV.U32 R15, RZ, RZ, -0x1 ;  /* 0xffffffffff0f7424 */ /* 0x000fce00078e00ff */
[----:B------:R-:W-:Y:S05]  /*13f30*/  WARPSYNC.COLLECTIVE R15, `(.L_x_1786) ;  /* 0x000000000f087348 */ /* 0x000fea0003c00000 */
[----:B------:R0:W1:Y:S02]  /*13f40*/  SHFL.BFLY P6, R14, R13, R12, R11 ;  /* 0x0c00000c0d0e7389 */ /* 0x00006400000c000b */
[----:B01----:R-:W-:Y:S05]  /*13f50*/  ENDCOLLECTIVE ;  /* 0x000000000000791b */ /* 0x003fea0003800000 */
.L_x_1786:
[----:B------:R-:W-:Y:S01]  /*13f60*/  IMAD.MOV.U32 R12, RZ, RZ, 0x4 ;  /* 0x00000004ff0c7424 */ /* 0x000fe200078e00ff */
[----:B------:R-:W-:-:S05]  /*13f70*/  FMNMX.FTZ R0, R13, R14, !PT ;  /* 0x0000000e0d007209 */ /* 0x000fca0007810000 */
[----:B------:R-:W-:-:S07]  /*13f80*/  IMAD.MOV.U32 R13, RZ, RZ, R0 ;  /* 0x000000ffff0d7224 */ /* 0x000fce00078e0000 */
[----:B------:R-:W-:Y:S05]  /*13f90*/  WARPSYNC.COLLECTIVE R15, `(.L_x_1787) ;  /* 0x000000000f087348 */ /* 0x000fea0003c00000 */
[----:B------:R0:W1:Y:S02]  /*13fa0*/  SHFL.BFLY P6, R14, R13, R12, R11 ;  /* 0x0c00000c0d0e7389 */ /* 0x00006400000c000b */
[----:B01----:R-:W-:Y:S05]  /*13fb0*/  ENDCOLLECTIVE ;  /* 0x000000000000791b */ /* 0x003fea0003800000 */
.L_x_1787:
[----:B------:R-:W-:Y:S05]  /*13fc0*/  BRA `(.L_x_1788) ;  /* 0xffffffac00587947 */ /* 0x000fea000383ffff */
.L_x_1789:
        /* <DEDUP_REMOVED lines=11> */
.L_x_4061:


//--------------------- .text._ZN4mmha33masked_multihead_attention_kernelIfLi96ELi128ELi1ELi32ELi256ELb1ELb0EEEv26Multihead_attention_paramsIT_XT5_EE --------------------------
	.section	.text._ZN4mmha33masked_multihead_attention_kernelIfLi96ELi128ELi1ELi32ELi256ELb1ELb0EEEv26Multihead_attention_paramsIT_XT5_EE,"ax",@progbits
	.align	128
        .global         _ZN4mmha33masked_multihead_attention_kernelIfLi96ELi128ELi1ELi32ELi256ELb1ELb0EEEv26Multihead_attention_paramsIT_XT5_EE
        .type           _ZN4mmha33masked_multihead_attention_kernelIfLi96ELi128ELi1ELi32ELi256ELb1ELb0EEEv26Multihead_attention_paramsIT_XT5_EE,@function
        .size           _ZN4mmha33masked_multihead_attention_kernelIfLi96ELi128ELi1ELi32ELi256ELb1ELb0EEEv26Multihead_attention_paramsIT_XT5_EE,(.L_x_4062 - _ZN4mmha33masked_multihead_attention_kernelIfLi96ELi128ELi1ELi32ELi256ELb1ELb0EEEv26Multihead_attention_paramsIT_XT5_EE)
        .other          _ZN4mmha33masked_multihead_attention_kernelIfLi96ELi128ELi1ELi32ELi256ELb1ELb0EEEv26Multihead_attention_paramsIT_XT5_EE,@"STO_CUDA_ENTRY STV_DEFAULT"
_ZN4mmha33masked_multihead_attention_kernelIfLi96ELi128ELi1ELi32ELi256ELb1ELb0EEEv26Multihead_attention_paramsIT_XT5_EE:
.text._ZN4mmha33masked_multihead_attention_kernelIfLi96ELi128ELi1ELi32ELi256ELb1ELb0EEEv26Multihead_attention_paramsIT_XT5_EE:
        /* <DEDUP_REMOVED lines=13> */
.L_x_1790:
        /* <DEDUP_REMOVED lines=120> */
.L_x_1792:
[----:B------:R-:W-:Y:S05]  /*0850*/  BSYNC.RECONVERGENT B0 ;  /* 0x0000000000007941 */ /* 0x000fea0003800200 */
.L_x_1791:
[----:B------:R-:W-:Y:S01]  /*0860*/  ISETP.NE.U32.AND P0, PT, R14, RZ, PT ;  /* 0x000000ff0e00720c */ /* 0x000fe20003f05070 */
[----:B------:R-:W1:Y:S01]  /*0870*/  LDCU.64 UR8, c[0x0][0x3a0] ;  /* 0x00007400ff0877ac */ /* 0x000e620008000a00 */
[----:B------:R-:W2:Y:S01]  /*0880*/  @!P4 LDC.64 R4, c[0x0][0x3b8] ;  /* 0x0000ee00ff04cb82 */ /* 0x000ea20000000a00 */
[----:B------:R-:W-:Y:S01]  /*0890*/  @!P4 IMAD R3, R22, R21, UR39 ;  /* 0x000000271603ce24 */ /* 0x000fe2000f8e0215 */
[----:B------:R-:W-:Y:S01]  /*08a0*/  ISETP.NE.AND.EX P0, PT, R15, RZ, PT, P0 ;  /* 0x000000ff0f00720c */ /* 0x000fe20003f05300 */
[----:B------:R-:W3:Y:S01]  /*08b0*/  LDCU.64 UR4, c[0x0][0x390] ;  /* 0x00007200ff0477ac */ /* 0x000ee20008000a00 */
[----:B------:R-:W4:Y:S01]  /*08c0*/  S2R R15, SR_CTAID.X ;  /* 0x00000000000f7919 */ /* 0x000f220000002500 */
[----:B------:R-:W-:Y:S01]  /*08d0*/  @!P4 IMAD.SHL.U32 R14, R3, 0x4, RZ ;  /* 0x00000004030ec824 */ /* 0x000fe200078e00ff */
[----:B------:R-:W-:Y:S01]  /*08e0*/  CS2R R34, SRZ ;  /* 0x0000000000227805 */ /* 0x000fe2000001ff00 */
[----:B------:R-:W-:Y:S01]  /*08f0*/  VOTEU.ANY UP0, P2 ;  /* 0x0000000000ff7886 */ /* 0x000fe20001000100 */
[----:B------:R-:W-:Y:S01]  /*0900*/  PLOP3.LUT P2, PT, PT, PT, UP0, 0x40, 0x4 ;  /* 0x000000000004781c */ /* 0x000fe20003f4e808 */
[----:B------:R-:W-:Y:S01]  /*0910*/  UIMAD UR41, UR41, 0x60, URZ ;  /* 0x00000060292978a4 */ /* 0x000fe2000f8e02ff */
[----:B------:R-:W-:-:S02]  /*0920*/  PLOP3.LUT P5, PT, PT, PT, UP0, 0x80, 0x8 ;  /* 0x000000000008781c */ /* 0x000fc40003faf008 */
[----:B------:R-:W-:Y:S02]  /*0930*/  CS2R R32, SRZ ;  /* 0x0000000000207805 */ /* 0x000fe4000001ff00 */
[----:B------:R-:W-:Y:S01]  /*0940*/  ISETP.GT.U32.OR P2, PT, R22, 0x1f, P2 ;  /* 0x0000001f1600780c */ /* 0x000fe20001744470 */
[----:B------:R-:W0:Y:S01]  /*0950*/  @P0 LDC.64 R12, c[0x0][0x418] ;  /* 0x00010600ff0c0b82 */ /* 0x000e220000000a00 */
[----:B-1----:R-:W-:-:S04]  /*0960*/  ISETP.NE.U32.AND P3, PT, RZ, UR8, PT ;  /* 0x00000008ff007c0c */ /* 0x002fc8000bf65070 */
[----:B------:R-:W-:Y:S02]  /*0970*/  ISETP.NE.AND.EX P3, PT, RZ, UR9, PT, P3 ;  /* 0x00000009ff007c0c */ /* 0x000fe4000bf65330 */
[----:B---3--:R-:W-:Y:S02]  /*0980*/  ISETP.NE.U32.AND P1, PT, RZ, UR4, PT ;  /* 0x00000004ff007c0c */ /* 0x008fe4000bf25070 */
[----:B------:R-:W-:-:S03]  /*0990*/  ISETP.GT.U32.OR P3, PT, R22, 0x17, !P3 ;  /* 0x000000171600780c */ /* 0x000fc60005f64470 */
[----:B------:R-:W-:Y:S01]  /*09a0*/  VOTEU.ALL UP0, P2 ;  /* 0x0000000000ff7886 */ /* 0x000fe20001000000 */
[----:B------:R-:W-:Y:S02]  /*09b0*/  ISETP.NE.AND.EX P1, PT, RZ, UR5, PT, P1 ;  /* 0x00000005ff007c0c */ /* 0x000fe4000bf25310 */
[----:B------:R-:W-:Y:S02]  /*09c0*/  ISETP.NE.OR P3, PT, R20, RZ, P3 ;  /* 0x000000ff1400720c */ /* 0x000fe40001f65670 */
[----:B------:R-:W-:Y:S02]  /*09d0*/  ISETP.GT.U32.OR P1, PT, R22, 0x17, !P1 ;  /* 0x000000171600780c */ /* 0x000fe40004f24470 */
[----:B-----5:R-:W-:Y:S02]  /*09e0*/  @P5 R2UR UR38, R10 ;  /* 0x000000000a2652ca */ /* 0x020fe400000e0000 */
[----:B------:R-:W1:Y:S01]  /*09f0*/  @!P2 LDC.64 R10, c[0x0][0x450] ;  /* 0x00011400ff0aab82 */ /* 0x000e620000000a00 */
[----:B----4-:R-:W-:-:S02]  /*0a00*/  IMAD R3, R15, 0x60, R0 ;  /* 0x000000600f037824 */ /* 0x010fc400078e0200 */
[----:B------:R-:W-:Y:S02]  /*0a10*/  @!P4 IMAD R15, R21, UR41, R14 ;  /* 0x00000029150fcc24 */ /* 0x000fe4000f8e020e */
[----:B0-----:R-:W-:-:S03]  /*0a20*/  @P0 IMAD.WIDE.U32 R12, R17, 0x4, R12 ;  /* 0x00000004110c0825 */ /* 0x001fc600078e000c */
[----:B------:R-:W0:Y:S01]  /*0a30*/  @!P3 LDC.64 R8, c[0x0][0x3a0] ;  /* 0x0000e800ff08bb82 */ /* 0x000e220000000a00 */
[----:B--2---:R-:W-:Y:S02]  /*0a40*/  @!P4 IMAD.WIDE R4, R15, 0x4, R4 ;  /* 0x000000040f04c825 */ /* 0x004fe400078e0204 */
[----:B------:R-:W2:Y:S01]  /*0a50*/  @P0 LDG.E R12, desc[UR36][R12.64] ;  /* 0x000000240c0c0981 */ /* 0x000ea2000c1e1900 */
[----:B------:R-:W-:-:S04]  /*0a60*/  @!UP0 UIMAD UR4, UR38, UR6, URZ ;  /* 0x00000006260482a4 */ /* 0x000fc8000f8e02ff */
[----:B------:R-:W3:Y:S02]  /*0a70*/  @!P1 LDC.64 R6, c[0x0][0x390] ;  /* 0x0000e400ff069b82 */ /* 0x000ee40000000a00 */
[----:B------:R-:W-:Y:S01]  /*0a80*/  IMAD.U32 R14, RZ, RZ, UR4 ;  /* 0x00000004ff0e7e24 */ /* 0x000fe2000f8e00ff */
[----:B------:R-:W-:Y:S02]  /*0a90*/  CS2R R18, SRZ ;  /* 0x0000000000127805 */ /* 0x000fe4000001ff00 */
[----:B------:R-:W-:Y:S02]  /*0aa0*/  CS2R R16, SRZ ;  /* 0x0000000000107805 */ /* 0x000fe4000001ff00 */
[----:B------:R-:W-:Y:S02]  /*0ab0*/  CS2R R26, SRZ ;  /* 0x00000000001a7805 */ /* 0x000fe4000001ff00 */
[----:B------:R-:W-:Y:S01]  /*0ac0*/  CS2R R24, SRZ ;  /* 0x0000000000187805 */ /* 0x000fe2000001ff00 */
[----:B------:R-:W-:Y:S01]  /*0ad0*/  @!P2 IMAD R15, R14, 0x60, R3 ;  /* 0x000000600e0fa824 */ /* 0x000fe200078e0203 */
[----:B------:R-:W4:Y:S01]  /*0ae0*/  LDCU.U8 UR4, c[0x0][0x404] ;  /* 0x00008080ff0477ac */ /* 0x000f220008000000 */
[----:B------:R-:W2:Y:S02]  /*0af0*/  @!P4 LDG.E.128 R16, desc[UR36][R4.64] ;  /* 0x000000240410c981 */ /* 0x000ea4000c1e1d00 */
[----:B-1----:R-:W-:-:S04]  /*0b00*/  @!P2 IMAD.WIDE R10, R15, 0x4, R10 ;  /* 0x000000040f0aa825 */ /* 0x002fc800078e020a */
[C---:B0-----:R-:W-:Y:S01]  /*0b10*/  @!P3 IMAD.WIDE.U32 R8, R3.reuse, 0x4, R8 ;  /* 0x000000040308b825 */ /* 0x041fe200078e0008 */
[----:B------:R-:W2:Y:S04]  /*0b20*/  @!P2 LDG.E.128 R36, desc[UR36][R10.64] ;  /* 0x000000240a24a981 */ /* 0x000ea8000c1e1d00 */
[----:B------:R-:W2:Y:S01]  /*0b30*/  @!P3 LDG.E.128 R24, desc[UR36][R8.64] ;  /* 0x000000240818b981 */ /* 0x000ea2000c1e1d00 */
[----:B---3--:R-:W-:-:S05]  /*0b40*/  @!P1 IMAD.WIDE.U32 R6, R3, 0x4, R6 ;  /* 0x0000000403069825 */ /* 0x008fca00078e0006 */
[----:B------:R0:W3:Y:S01]  /*0b50*/  @!P1 LDG.E.128 R32, desc[UR36][R6.64] ;  /* 0x0000002406209981 */ /* 0x0000e2000c1e1d00 */
[----:B------:R-:W-:-:S05]  /*0b60*/  IMAD.MOV R116, RZ, RZ, -R21 ;  /* 0x000000ffff747224 */ /* 0x000fca00078e0a15 */
[----:B------:R-:W-:-:S04]  /*0b70*/  VIADDMNMX R116, R116, UR40, RZ, !PT ;  /* 0x0000002874747c46 */ /* 0x000fc8000f8001ff */
[----:B------:R-:W-:Y:S01]  /*0b80*/  R2UR UR5, R116 ;  /* 0x00000000740572ca */ /* 0x000fe200000e0000 */
[----:B0-----:R-:W0:-:S12]  /*0b90*/  LDC R7, c[0x0][0x400] ;  /* 0x00010000ff077b82 */ /* 0x001e180000000800 */
[----:B------:R-:W-:Y:S01]  /*0ba0*/  IMAD.U32 R3, RZ, RZ, UR5 ;  /* 0x00000005ff037e24 */ /* 0x000fe2000f8e00ff */
[----:B------:R-:W-:Y:S01]  /*0bb0*/  UMOV UR5, URZ ;  /* 0x000000ff00057c82 */ /* 0x000fe20008000000 */
[----:B----4-:R-:W-:Y:S02]  /*0bc0*/  ISETP.NE.AND P1, PT, RZ, UR4, PT ;  /* 0x00000004ff007c0c */ /* 0x010fe4000bf25270 */
[----:B------:R-:W-:Y:S02]  /*0bd0*/  ISETP.NE.AND P3, PT, R20, RZ, PT ;  /* 0x000000ff1400720c */ /* 0x000fe40003f65270 */
[----:B0-----:R-:W-:Y:S01]  /*0be0*/  ISETP.LT.OR P1, PT, R7, 0x1, P1 ;  /* 0x000000010700780c */ /* 0x001fe20000f21670 */
[----:B------:R-:W-:Y:S01]  /*0bf0*/  BSSY.RECONVERGENT B6, `(.L_x_1793) ;  /* 0x0000123000067945 */ /* 0x000fe20003800200 */
[----:B--2---:R-:W-:-:S13]  /*0c00*/  @P0 R2UR UR5, R12 ;  /* 0x000000000c0502ca */ /* 0x004fda00000e0000 */
[----:B------:R-:W-:-:S05]  /*0c10*/  MOV R40, UR5 ;  /* 0x0000000500287c02 */ /* 0x000fca0008000f00 */
[----:B------:R0:W-:Y:S01]  /*0c20*/  STL [R1+0x164], R40 ;  /* 0x0001642801007387 */ /* 0x0001e20000100800 */
[----:B------:R-:W-:Y:S01]  /*0c30*/  @!P3 FADD.FTZ R16, R16, R24 ;  /* 0x000000181010b221 */ /* 0x000fe20000010000 */
        /* <DEDUP_REMOVED lines=11> */
[----:B0-----:R-:W-:Y:S06]  /*0cf0*/  @P1 BRA `(.L_x_1794) ;  /* 0x0000000400341947 */ /* 0x001fec0003800000 */
[----:B------:R-:W-:Y:S05]  /*0d00*/  @P3 BRA `(.L_x_1795) ;  /* 0x0000000000ac3947 */ /* 0x000fea0003800000 */
[----:B------:R-:W-:-:S13]  /*0d10*/  ISETP.GE.AND P0, PT, R0, R7, PT ;  /* 0x000000070000720c */ /* 0x000fda0003f06270 */
[----:B------:R-:W-:Y:S05]  /*0d20*/  @P0 BRA `(.L_x_1796) ;  /* 0x00000010003c0947 */ /* 0x000fea0003800000 */
[----:B------:R-:W-:Y:S01]  /*0d30*/  I2FP.F32.U32 R3, R7 ;  /* 0x0000000700037245 */ /* 0x000fe20000201000 */
[----:B------:R-:W-:Y:S01]  /*0d40*/  VIADD R4, R0, 0x2 ;  /* 0x0000000200047836 */ /* 0x000fe20000000000 */
[----:B------:R-:W-:Y:S02]  /*0d50*/  R2UR UR4, R40 ;  /* 0x00000000280472ca */ /* 0x000fe400000e0000 */
        /* <DEDUP_REMOVED lines=38> */
.L_x_1795:
[----:B------:R-:W-:-:S13]  /*0fc0*/  ISETP.GE.AND P0, PT, R0, R7, PT ;  /* 0x000000070000720c */ /* 0x000fda0003f06270 */
[----:B------:R-:W-:Y:S05]  /*0fd0*/  @P0 BRA `(.L_x_1796) ;  /* 0x0000000c00900947 */ /* 0x000fea0003800000 */
[----:B------:R-:W-:Y:S01]  /*0fe0*/  I2FP.F32.U32 R7, R7 ;  /* 0x0000000700077245 */ /* 0x000fe20000201000 */
[----:B------:R-:W-:Y:S01]  /*0ff0*/  VIADD R3, R0, 0x2 ;  /* 0x0000000200037836 */ /* 0x000fe20000000000 */
[----:B------:R-:W-:Y:S02]  /*1000*/  I2FP.F32.U32 R0, R0 ;  /* 0x0000000000007245 */ /* 0x000fe40000201000 */
[----:B------:R-:W-:Y:S02]  /*1010*/  R2UR UR4, R40 ;  /* 0x00000000280472ca */ /* 0x000fe400000e0000 */
[----:B------:R-:W0:Y:S01]  /*1020*/  MUFU.RCP R7, R7 ;  /* 0x0000000700077308 */ /* 0x000e220000001000 */
[----:B------:R-:W-:-:S10]  /*1030*/  I2FP.F32.U32 R4, R3 ;  /* 0x0000000300047245 */ /* 0x000fd40000201000 */
[----:B------:R-:W-:-:S04]  /*1040*/  IADD3 R20, PT, PT, R20, -UR4, RZ ;  /* 0x8000000414147c10 */ /* 0x000fc8000fffe0ff */
[----:B------:R-:W-:Y:S01]  /*1050*/  I2FP.F32.S32 R20, R20 ;  /* 0x0000001400147245 */ /* 0x000fe20000201400 */
        /* <DEDUP_REMOVED lines=23> */
.L_x_1794:
        /* <DEDUP_REMOVED lines=39> */
[----:B------:R-:W-:Y:S02]  /*1440*/  HFMA2 R12, -RZ, RZ, 0, 5.9604644775390625e-08 ;  /* 0x00000001ff0c7431 */ /* 0x000fe400000001ff */
[----:B------:R-:W-:Y:S01]  /*1450*/  IMAD.MOV.U32 R8, RZ, RZ, 0x53f ;  /* 0x0000053fff087424 */ /* 0x000fe200078e00ff */
[----:B------:R1:W2:Y:S01]  /*1460*/  LDC.64 R14, c[0x4][R0] ;  /* 0x01000000000e7b82 */ /* 0x0002a20000000a00 */
[----:B------:R-:W3:Y:S01]  /*1470*/  LDCU.64 UR6, c[0x4][0xd0] ;  /* 0x01001a00ff0677ac */ /* 0x000ee20008000a00 */
[----:B------:R-:W-:Y:S01]  /*1480*/  IMAD.MOV.U32 R13, RZ, RZ, RZ ;  /* 0x000000ffff0d7224 */ /* 0x000fe200078e00ff */
[----:B------:R-:W4:Y:S01]  /*1490*/  LDCU.64 UR8, c[0x4][0x78] ;  /* 0x01000f00ff0877ac */ /* 0x000f220008000a00 */
[----:B0-----:R-:W-:Y:S01]  /*14a0*/  IMAD.U32 R4, RZ, RZ, UR4 ;  /* 0x00000004ff047e24 */ /* 0x001fe2000f8e00ff */
[----:B------:R-:W-:Y:S01]  /*14b0*/  MOV R5, UR5 ;  /* 0x0000000500057c02 */ /* 0x000fe20008000f00 */
[----:B---3--:R-:W-:-:S02]  /*14c0*/  IMAD.U32 R6, RZ, RZ, UR6 ;  /* 0x00000006ff067e24 */ /* 0x008fc4000f8e00ff */
[----:B------:R-:W-:Y:S02]  /*14d0*/  IMAD.U32 R7, RZ, RZ, UR7 ;  /* 0x00000007ff077e24 */ /* 0x000fe4000f8e00ff */
[----:B----4-:R-:W-:Y:S02]  /*14e0*/  IMAD.U32 R10, RZ, RZ, UR8 ;  /* 0x00000008ff0a7e24 */ /* 0x010fe4000f8e00ff */
[----:B-1----:R-:W-:-:S07]  /*14f0*/  IMAD.U32 R11, RZ, RZ, UR9 ;  /* 0x00000009ff0b7e24 */ /* 0x002fce000f8e00ff */
[----:B------:R-:W-:-:S07]  /*1500*/  LEPC R20, `(.L_x_1797) ;  /* 0x000000001014794e */ /* 0x000fce0000000000 */
[----:B--2---:R-:W-:Y:S05]  /*1510*/  CALL.ABS.NOINC R14 ;  /* 0x000000000e007343 */ /* 0x004fea0003c00000 */
.L_x_1797:
        /* <DEDUP_REMOVED lines=15> */
.L_x_1798:
        /* <DEDUP_REMOVED lines=12> */
[----:B------:R-:W-:Y:S03]  /*16d0*/  BSSY.RECONVERGENT B1, `(.L_x_1801) ;  /* 0x0000063000017945 */ /* 0x000fe60003800200 */
        /* <DEDUP_REMOVED lines=20> */
[----:B------:R-:W-:Y:S01]  /*1820*/  VIADD R4, R7, 0x2 ;  /* 0x0000000207047836 */ /* 0x000fe20000000000 */
[----:B------:R-:W-:-:S04]  /*1830*/  R2UR UR4, R40 ;  /* 0x00000000280472ca */ /* 0x000fc800000e0000 */
[----:B------:R-:W0:Y:S01]  /*1840*/  MUFU.RCP R5, R5 ;  /* 0x0000000500057308 */ /* 0x000e220000001000 */
[----:B------:R-:W-:-:S08]  /*1850*/  I2FP.F32.S32 R4, R4 ;  /* 0x0000000400047245 */ /* 0x000fd00000201400 */
[----:B------:R-:W-:Y:S01]  /*1860*/  IADD3 R8, PT, PT, R8, -UR4, RZ ;  /* 0x8000000408087c10 */ /* 0x000fe2000fffe0ff */
        /* <DEDUP_REMOVED lines=34> */
.L_x_1804:
[----:B------:R-:W-:Y:S05]  /*1a90*/  BSYNC.RECONVERGENT B2 ;  /* 0x0000000000027941 */ /* 0x000fea0003800200 */
.L_x_1803:
[----:B-1----:R0:W-:Y:S04]  /*1aa0*/  STS [R35], R16 ;  /* 0x0000001023007388 */ /* 0x0021e80000000800 */
[----:B--2---:R0:W-:Y:S04]  /*1ab0*/  STS [R35+0x4], R18 ;  /* 0x0000041223007388 */ /* 0x0041e80000000800 */
[----:B---3--:R0:W-:Y:S04]  /*1ac0*/  STS [R34], R17 ;  /* 0x0000001122007388 */ /* 0x0081e80000000800 */
[----:B----4-:R0:W-:Y:S01]  /*1ad0*/  STS [R34+0x4], R19 ;  /* 0x0000041322007388 */ /* 0x0101e20000000800 */
[----:B------:R-:W-:Y:S05]  /*1ae0*/  BRA `(.L_x_1805) ;  /* 0x0000000000847947 */ /* 0x000fea0003800000 */
.L_x_1802:
        /* <DEDUP_REMOVED lines=33> */
.L_x_1805:
[----:B------:R-:W-:Y:S05]  /*1d00*/  BSYNC.RECONVERGENT B1 ;  /* 0x0000000000017941 */ /* 0x000fea0003800200 */
.L_x_1801:
[----:B------:R1:W-:Y:S04]  /*1d10*/  STS [R21], R28 ;  /* 0x0000001c15007388 */ /* 0x0003e80000000800 */
[----:B------:R1:W-:Y:S04]  /*1d20*/  STS [R21+0x4], R30 ;  /* 0x0000041e15007388 */ /* 0x0003e80000000800 */
[----:B------:R1:W-:Y:S04]  /*1d30*/  STS [R20], R29 ;  /* 0x0000001d14007388 */ /* 0x0003e80000000800 */
[----:B------:R1:W-:Y:S02]  /*1d40*/  STS [R20+0x4], R31 ;  /* 0x0000041f14007388 */ /* 0x0003e40000000800 */
.L_x_1800:
[----:B------:R-:W-:Y:S05]  /*1d50*/  BSYNC.RECONVERGENT B0 ;  /* 0x0000000000007941 */ /* 0x000fea0003800200 */
.L_x_1799:
        /* <DEDUP_REMOVED lines=8> */
[----:B------:R-:W-:-:S05]  /*1de0*/  @!P0 LEA R3, R23, R3, 0x2 ;  /* 0x0000000317038211 */ /* 0x000fca00078e10ff */
[----:B0-----:R3:W2:Y:S02]  /*1df0*/  @!P0 LDS.128 R16, [R3] ;  /* 0x0000000003108984 */ /* 0x0016a40000000c00 */
.L_x_1807:
[----:B------:R-:W-:Y:S05]  /*1e00*/  BSYNC.RECONVERGENT B0 ;  /* 0x0000000000007941 */ /* 0x000fea0003800200 */
.L_x_1806:
[----:B------:R-:W-:Y:S06]  /*1e10*/  BAR.SYNC.DEFER_BLOCKING 0x0 ;  /* 0x0000000000007b1d */ /* 0x000fec0000010000 */
.L_x_1796:
[----:B------:R-:W-:Y:S05]  /*1e20*/  BSYNC.RECONVERGENT B6 ;  /* 0x0000000000067941 */ /* 0x000fea0003800200 */
.L_x_1793:
[----:B------:R-:W5:Y:S01]  /*1e30*/  S2UR UR11, SR_CgaCtaId ;  /* 0x00000000000b79c3 */ /* 0x000f620000008800 */
[----:B---3--:R-:W-:Y:S01]  /*1e40*/  IMAD.MOV.U32 R0, RZ, RZ, -0x800001 ;  /* 0xff7fffffff007424 */ /* 0x008fe200078e00ff */
[----:B------:R-:W-:Y:S01]  /*1e50*/  R2UR UR4, R116 ;  /* 0x00000000740472ca */ /* 0x000fe200000e0000 */
[----:B------:R-:W-:Y:S01]  /*1e60*/  UMOV UR10, 0x400 ;  /* 0x00000400000a7882 */ /* 0x000fe20000000000 */
[----:B------:R-:W-:Y:S01]  /*1e70*/  ISETP.GT.U32.AND P0, PT, R22, 0x1f, PT ;  /* 0x0000001f1600780c */ /* 0x000fe20003f04070 */
[----:B------:R-:W-:Y:S01]  /*1e80*/  UIADD3 UR73, UPT, UPT, UR10, 0x440, URZ ;  /* 0x000004400a497890 */ /* 0x000fe2000fffe0ff */
[----:B------:R3:W-:Y:S09]  /*1e90*/  STL [R1+0x160], R0 ;  /* 0x0001600001007387 */ /* 0x0007f20000100800 */
        /* <DEDUP_REMOVED lines=39> */
.L_x_2015:
        /* <DEDUP_REMOVED lines=11> */
[----:B------:R-:W-:Y:S01]  /*21c0*/  R2UR UR7, R40 ;  /* 0x00000000280772ca */ /* 0x000fe200000e0000 */
[----:B------:R-:W3:-:S12]  /*21d0*/  LDCU.64 UR4, c[0x0][0x438] ;  /* 0x00008700ff0477ac */ /* 0x000ed80008000a00 */
        /* <DEDUP_REMOVED lines=9> */
.L_x_1810:
[----:B--2---:R-:W2:Y:S04]  /*2270*/  LDL R0, [R1+0x160] ;  /* 0x0001600001007983 */ /* 0x004ea80000100800 */
[----:B--2---:R3:W-:Y:S02]  /*2280*/  STS [UR6+-0x4], R0 ;  /* 0xfffffc00ff007988 */ /* 0x0047e40008000806 */
.L_x_1808:
        /* <DEDUP_REMOVED lines=159> */
[----:B-1----:R1:W-:Y:S04]  /*2c80*/  STL.64 [R1+0x20], R16 ;  /* 0x0000201001007387 */ /* 0x0023e80000100a00 */
[----:B------:R1:W-:Y:S04]  /*2c90*/  STL.64 [R1+0x28], R18 ;  /* 0x0000281201007387 */ /* 0x0003e80000100a00 */
[----:B---3--:R1:W-:Y:S04]  /*2ca0*/  STL.64 [R1+0x10], R8 ;  /* 0x0000100801007387 */ /* 0x0083e80000100a00 */
[----:B------:R1:W-:Y:S04]  /*2cb0*/  STL.64 [R1+0x18], R10 ;  /* 0x0000180a01007387 */ /* 0x0003e80000100a00 */
[----:B------:R-:W3:Y:S04]  /*2cc0*/  LDS.128 R8, [UR43+0x290] ;  /* 0x0002902bff087984 */ /* 0x000ee80008000c00 */
[----:B------:R-:W4:Y:S04]  /*2cd0*/  LDS.128 R16, [UR43+0x2b0] ;  /* 0x0002b02bff107984 */ /* 0x000f280008000c00 */
[----:B------:R-:W2:Y:S04]  /*2ce0*/  LDS.128 R44, [UR43+0x320] ;  /* 0x0003202bff2c7984 */ /* 0x000ea80008000c00 */
[----:B------:R-:W1:Y:S04]  /*2cf0*/  LDS.128 R48, [UR43+0x330] ;  /* 0x0003302bff307984 */ /* 0x000e680008000c00 */
[----:B------:R-:W1:Y:S04]  /*2d00*/  LDS.128 R52, [UR43+0x340] ;  /* 0x0003402bff347984 */ /* 0x000e680008000c00 */
[----:B0-----:R0:W-:Y:S04]  /*2d10*/  STL.64 [R1], R12 ;  /* 0x0000000c01007387 */ /* 0x0011e80000100a00 */
[----:B------:R0:W-:Y:S04]  /*2d20*/  STL.64 [R1+0x8], R14 ;  /* 0x0000080e01007387 */ /* 0x0001e80000100a00 */
        /* <DEDUP_REMOVED lines=16> */
.L_x_1811:
        /* <DEDUP_REMOVED lines=19> */
[----:B------:R-:W-:-:S05]  /*2f60*/  IADD3.X R0, PT, PT, R0, UR43, RZ, P1, P2 ;  /* 0x0000002b00007c10 */ /* 0x000fca0008fe44ff */
[----:B------:R5:W-:Y:S01]  /*2f70*/  STL [R1+0x150], R0 ;  /* 0x0001500001007387 */ /* 0x000be20000100800 */
[----:B---3--:R-:W3:Y:S01]  /*2f80*/  MUFU.RCP R7, R7 ;  /* 0x0000000700077308 */ /* 0x008ee20000001000 */
[----:B-1----:R-:W-:Y:S02]  /*2f90*/  UIMAD UR42, UR75, UR44, UR39 ;  /* 0x0000002c4b2a72a4 */ /* 0x002fe4000f8e0227 */
[----:B-----5:R-:W-:-:S05]  /*2fa0*/  MOV R0, UR44 ;  /* 0x0000002c00007c02 */ /* 0x020fca0008000f00 */
[----:B------:R-:W-:Y:S02]  /*2fb0*/  IMAD R0, R0, UR42, R251 ;  /* 0x0000002a00007c24 */ /* 0x000fe4000f8e02fb */
[----:B------:R-:W-:Y:S02]  /*2fc0*/  VIADD R251, R251, 0x1 ;  /* 0x00000001fbfb7836 */ /* 0x000fe40000000000 */
[----:B---3--:R-:W-:-:S04]  /*2fd0*/  VIADD R4, R7, 0xffffffe ;  /* 0x0ffffffe07047836 */ /* 0x008fc80000000000 */
[----:B------:R1:W3:Y:S02]  /*2fe0*/  F2I.FTZ.U32.TRUNC.NTZ R5, R4 ;  /* 0x0000000400057305 */ /* 0x0002e4000021f000 */
[----:B-1----:R-:W-:Y:S02]  /*2ff0*/  IMAD.MOV.U32 R4, RZ, RZ, RZ ;  /* 0x000000ffff047224 */ /* 0x002fe400078e00ff */
[----:B---3--:R-:W-:-:S04]  /*3000*/  IMAD.MOV R7, RZ, RZ, -R5 ;  /* 0x000000ffff077224 */ /* 0x008fc800078e0a05 */
[----:B------:R-:W-:-:S04]  /*3010*/  IMAD R7, R7, R117, RZ ;  /* 0x0000007507077224 */ /* 0x000fc800078e02ff */
[----:B------:R-:W-:Y:S01]  /*3020*/  IMAD.HI.U32 R7, R5, R7, R4 ;  /* 0x0000000705077227 */ /* 0x000fe200078e0004 */
[----:B------:R-:W-:-:S03]  /*3030*/  LEA R5, R6, UR73, 0x2 ;  /* 0x0000004906057c11 */ /* 0x000fc6000f8e10ff */
[----:B------:R-:W-:Y:S01]  /*3040*/  IMAD.U32 R4, RZ, RZ, UR76 ;  /* 0x0000004cff047e24 */ /* 0x000fe2000f8e00ff */
[----:B------:R-:W-:Y:S03]  /*3050*/  STL [R1+0x168], R7 ;  /* 0x0001680701007387 */ /* 0x000fe60000100800 */
[----:B------:R-:W-:Y:S01]  /*3060*/  VIADD R4, R4, UR74 ;  /* 0x0000004a04047c36 */ /* 0x000fe20008000000 */
[----:B------:R-:W-:Y:S04]  /*3070*/  STL [R1+0x15c], R5 ;  /* 0x00015c0501007387 */ /* 0x000fe80000100800 */
[----:B------:R4:W-:Y:S04]  /*3080*/  STL [R1+0x158], R0 ;  /* 0x0001580001007387 */ /* 0x0009e80000100800 */
[----:B------:R1:W-:Y:S01]  /*3090*/  STL [R1+0x16c], R4 ;  /* 0x00016c0401007387 */ /* 0x0003e20000100800 */
[----:B----4-:R-:W-:-:S07]  /*30a0*/  VIADD R0, R3, UR45 ;  /* 0x0000002d03007c36 */ /* 0x010fce0008000000 */
.L_x_1943:
[----:B---3--:R-:W3:Y:S01]  /*30b0*/  LDL R3, [R1+0x168] ;  /* 0x0001680001037983 */ /* 0x008ee20000100800 */
[----:B------:R-:W4:Y:S03]  /*30c0*/  LDC R250, c[0x0][0x3f4] ;  /* 0x0000fd00fffa7b82 */ /* 0x000f260000000800 */
[----:B-----5:R-:W5:Y:S04]  /*30d0*/  LDL R241, [R1+0x154] ;  /* 0x0001540001f17983 */ /* 0x020f680000100800 */
[----:B------:R-:W2:Y:S01]  /*30e0*/  LDL R242, [R1+0x150] ;  /* 0x0001500001f27983 */ /* 0x000ea20000100800 */
[----:B------:R-:W0:Y:S01]  /*30f0*/  LDC R243, c[0x0][0x3f4] ;  /* 0x0000fd00fff37b82 */ /* 0x000e220000000800 */
[----:B------:R-:W-:Y:S01]  /*3100*/  IADD3 R249, PT, PT, R251, -0x1, RZ ;  /* 0xfffffffffbf97810 */ /* 0x000fe20007ffe0ff */
[----:B------:R-:W1:Y:S03]  /*3110*/  LDCU UR42, c[0x0][0x40c] ;  /* 0x00008180ff2a77ac */ /* 0x000e660008000800 */
[----:B------:R-:W-:-:S02]  /*3120*/  IABS R0, R249 ;  /* 0x000000f900007213 */ /* 0x000fc40000000000 */
[----:B----4-:R-:W-:Y:S02]  /*3130*/  IABS R240, R250 ;  /* 0x000000fa00f07213 */ /* 0x010fe40000000000 */
[----:B0-----:R-:W-:Y:S01]  /*3140*/  IABS R243, R243 ;  /* 0x000000f300f37213 */ /* 0x001fe20000000000 */
[----:B---3--:R-:W-:-:S04]  /*3150*/  IMAD.HI.U32 R3, R3, R0, RZ ;  /* 0x0000000003037227 */ /* 0x008fc800078e00ff */
[----:B------:R-:W-:-:S04]  /*3160*/  IMAD.MOV R3, RZ, RZ, -R3 ;  /* 0x000000ffff037224 */ /* 0x000fc800078e0a03 */
[----:B------:R-:W-:-:S05]  /*3170*/  IMAD R0, R240, R3, R0 ;  /* 0x00000003f0007224 */ /* 0x000fca00078e0200 */
[----:B------:R-:W-:-:S13]  /*3180*/  ISETP.GT.U32.AND P1, PT, R243, R0, PT ;  /* 0x00000000f300720c */ /* 0x000fda0003f24070 */
[----:B------:R-:W-:-:S05]  /*3190*/  @!P1 IMAD.IADD R0, R0, 0x1, -R240 ;  /* 0x0000000100009824 */ /* 0x000fca00078e0af0 */
[----:B------:R-:W-:-:S13]  /*31a0*/  ISETP.GT.U32.AND P1, PT, R243, R0, PT ;  /* 0x00000000f300720c */ /* 0x000fda0003f24070 */
[----:B------:R-:W-:Y:S02]  /*31b0*/  @!P1 IMAD.IADD R0, R0, 0x1, -R240 ;  /* 0x0000000100009824 */ /* 0x000fe400078e0af0 */
[----:B-----5:R-:W-:Y:S02]  /*31c0*/  @P0 IMAD.MOV.U32 R240, RZ, RZ, R241 ;  /* 0x000000fffff00224 */ /* 0x020fe400078e00f1 */
[----:B--2---:R-:W-:-:S05]  /*31d0*/  @P0 IMAD.MOV.U32 R241, RZ, RZ, R242 ;  /* 0x000000fffff10224 */ /* 0x004fca00078e00f2 */
[----:B------:R-:W2:Y:S01]  /*31e0*/  @P0 LDG.E.U8 R3, desc[UR36][R240.64] ;  /* 0x00000024f0030981 */ /* 0x000ea2000c1e1100 */
[----:B------:R-:W-:Y:S02]  /*31f0*/  ISETP.GE.AND P1, PT, R249, RZ, PT ;  /* 0x000000fff900720c */ /* 0x000fe40003f26270 */
[----:B------:R-:W-:Y:S01]  /*3200*/  ISETP.NE.AND P2, PT, R250, RZ, PT ;  /* 0x000000fffa00720c */ /* 0x000fe20003f45270 */
[----:B-1----:R-:W-:Y:S01]  /*3210*/  UISETP.NE.AND UP0, UPT, UR42, URZ, UPT ;  /* 0x000000ff2a00728c */ /* 0x002fe2000bf05270 */
[----:B------:R-:W-:Y:S01]  /*3220*/  BSSY.RECONVERGENT B0, `(.L_x_1814) ;  /* 0x0000a16000007945 */ /* 0x000fe20003800200 */
[----:B--2---:R-:W-:Y:S02]  /*3230*/  ISETP.NE.AND P6, PT, R3, RZ, P0 ;  /* 0x000000ff0300720c */ /* 0x004fe400007c5270 */
[----:B------:R-:W-:-:S06]  /*3240*/  MOV R3, R0 ;  /* 0x0000000000037202 */ /* 0x000fcc0000000f00 */
[----:B------:R-:W-:Y:S02]  /*3250*/  @!P1 IMAD.MOV R3, RZ, RZ, -R3 ;  /* 0x000000ffff039224 */ /* 0x000fe400078e0a03 */
[----:B------:R-:W-:Y:S01]  /*3260*/  @!P2 LOP3.LUT R3, RZ, R250, RZ, 0x33, !PT ;  /* 0x000000faff03a212 */ /* 0x000fe200078e33ff */
[----:B------:R-:W-:Y:S06]  /*3270*/  BRA.U UP0, `(.L_x_1815) ;  /* 0x0000007500587547 */ /* 0x000fec000b800000 */
[----:B------:R-:W-:Y:S01]  /*3280*/  ISETP.GE.AND P1, PT, R249, UR39, PT ;  /* 0x00000027f9007c0c */ /* 0x000fe2000bf26270 */
[----:B------:R-:W-:Y:S01]  /*3290*/  BSSY.RECONVERGENT B2, `(.L_x_1816) ;  /* 0x000003e000027945 */ /* 0x000fe20003800200 */
[C---:B------:R-:W-:Y:S02]  /*32a0*/  IMAD.SHL.U32 R0, R3.reuse, 0x4, RZ ;  /* 0x0000000403007824 */ /* 0x040fe400078e00ff */
[----:B------:R-:W-:Y:S02]  /*32b0*/  IMAD.IADD R3, R3, 0x1, R250 ;  /* 0x0000000103037824 */ /* 0x000fe400078e02fa */
[----:B------:R-:W-:-:S07]  /*32c0*/  IMAD R252, R250, 0x60, RZ ;  /* 0x00000060fafc7824 */ /* 0x000fce00078e02ff */
[----:B------:R-:W-:Y:S05]  /*32d0*/  @P1 BRA `(.L_x_1817) ;  /* 0x0000000000e41947 */ /* 0x000fea0003800000 */
[----:B------:R-:W-:Y:S01]  /*32e0*/  ISETP.NE.AND P3, PT, R2, RZ, PT ;  /* 0x000000ff0200720c */ /* 0x000fe20003f65270 */
[----:B------:R-:W2:Y:S01]  /*32f0*/  LDL R248, [R1+0x3c] ;  /* 0x00003c0001f87983 */ /* 0x000ea20000100800 */
[----:B------:R-:W-:-:S03]  /*3300*/  ISETP.GE.AND P2, PT, R0, R252, PT ;  /* 0x000000fc0000720c */ /* 0x000fc60003f46270 */
[----:B------:R-:W3:Y:S08]  /*3310*/  LDL R252, [R1+0x34] ;  /* 0x0000340001fc7983 */ /* 0x000ef00000100800 */
[----:B------:R-:W-:Y:S01]  /*3320*/  VOTEU.ANY UP0, P3 ;  /* 0x0000000000ff7886 */ /* 0x000fe20001800100 */
[----:B------:R-:W-:Y:S01]  /*3330*/  PLOP3.LUT P3, PT, PT, PT, UP0, 0x80, 0x8 ;  /* 0x000000000008781c */ /* 0x000fe20003f6f008 */
[----:B------:R-:W0:Y:S01]  /*3340*/  @!P2 LDC.64 R116, c[0x0][0x3b8] ;  /* 0x0000ee00ff74ab82 */ /* 0x000e220000000a00 */
[----:B------:R-:W-:-:S11]  /*3350*/  PLOP3.LUT P4, PT, PT, PT, UP0, 0x80, 0x8 ;  /* 0x000000000008781c */ /* 0x000fd60003f8f008 */
[----:B------:R-:W1:Y:S02]  /*3360*/  @P3 S2R R118, SR_CTAID.X ;  /* 0x0000000000763919 */ /* 0x000e640000002500 */
[----:B------:R-:W1:Y:S01]  /*3370*/  @P4 LDC R119, c[0x0][0x3f8] ;  /* 0x0000fe00ff774b82 */ /* 0x000e620000000800 */
[----:B------:R-:W-:Y:S01]  /*3380*/  @!P2 IMAD R242, R250, UR35, RZ ;  /* 0x00000023faf2ac24 */ /* 0x000fe2000f8e02ff */
[----:B------:R-:W-:Y:S01]  /*3390*/  PLOP3.LUT P4, PT, PT, PT, UP0, 0x80, 0x8 ;  /* 0x000000000008781c */ /* 0x000fe20003f8f008 */
[----:B------:R-:W4:Y:S03]  /*33a0*/  LDL R250, [R1+0x30] ;  /* 0x0000300001fa7983 */ /* 0x000f260000100800 */
[----:B------:R-:W-:-:S04]  /*33b0*/  @!P2 IADD3 R241, P3, PT, R0, R242, RZ ;  /* 0x000000f200f1a210 */ /* 0x000fc80007f7e0ff */
[----:B------:R-:W-:Y:S02]  /*33c0*/  @!P2 LEA.HI.X.SX32 R242, R242, RZ, 0x1, P3 ;  /* 0x000000fff2f2a211 */ /* 0x000fe400018f0eff */
[----:B0-----:R-:W-:-:S04]  /*33d0*/  @!P2 LEA R240, P3, R241, R116, 0x2 ;  /* 0x00000074f1f0a211 */ /* 0x001fc800078610ff */
[----:B------:R-:W-:Y:S02]  /*33e0*/  @!P2 LEA.HI.X R241, R241, R117, R242, 0x2, P3 ;  /* 0x00000075f1f1a211 */ /* 0x000fe400018f14f2 */
[----:B------:R-:W-:Y:S02]  /*33f0*/  PLOP3.LUT P3, PT, PT, PT, UP0, 0x80, 0x8 ;  /* 0x000000000008781c */ /* 0x000fe40003f6f008 */
[----:B------:R-:W-:Y:S01]  /*3400*/  CS2R R116, SRZ ;  /* 0x0000000000747805 */ /* 0x000fe2000001ff00 */
[----:B-1----:R-:W-:Y:S01]  /*3410*/  @P4 IMAD R242, R119, UR38, R118 ;  /* 0x0000002677f24c24 */ /* 0x002fe2000f8e0276 */
[----:B------:R-:W-:Y:S02]  /*3420*/  CS2R R118, SRZ ;  /* 0x0000000000767805 */ /* 0x000fe4000001ff00 */
[----:B------:R-:W-:-:S04]  /*3430*/  PLOP3.LUT P4, PT, PT, PT, UP0, 0x80, 0x8 ;  /* 0x000000000008781c */ /* 0x000fc80003f8f008 */
[----:B------:R0:W4:Y:S03]  /*3440*/  @!P2 LDG.E.128 R116, desc[UR36][R240.64] ;  /* 0x00000024f074a981 */ /* 0x000126000c1e1d00 */
[----:B0-----:R-:W0:Y:S01]  /*3450*/  @P3 LDC.64 R240, c[0x0][0x450] ;  /* 0x00011400fff03b82 */ /* 0x001e220000000a00 */
[----:B------:R-:W-:-:S05]  /*3460*/  PLOP3.LUT P3, PT, PT, PT, UP0, 0x80, 0x8 ;  /* 0x000000000008781c */ /* 0x000fca0003f6f008 */
[----:B------:R-:W-:Y:S01]  /*3470*/  @P4 IMAD R242, R242, 0x60, RZ ;  /* 0x00000060f2f24824 */ /* 0x000fe200078e02ff */
[----:B------:R-:W-:-:S07]  /*3480*/  PLOP3.LUT P4, PT, PT, PT, UP0, 0x80, 0x8 ;  /* 0x000000000008781c */ /* 0x000fce0003f8f008 */
[----:B0-----:R-:W-:-:S06]  /*3490*/  @P3 IMAD.WIDE R240, R242, 0x4, R240 ;  /* 0x00000004f2f03825 */ /* 0x001fcc00078e02f0 */
[----:B------:R-:W5:Y:S01]  /*34a0*/  @P4 LDG.E.128 R240, desc[UR36][R240.64] ;  /* 0x00000024f0f04981 */ /* 0x000f62000c1e1d00 */
[----:B------:R-:W-:Y:S01]  /*34b0*/  PLOP3.LUT P3, PT, PT, PT, UP0, 0x80, 0x8 ;  /* 0x000000000008781c */ /* 0x000fe20003f6f008 */
[----:B----4-:R-:W-:Y:S02]  /*34c0*/  FADD.FTZ R116, R250, R116 ;  /* 0x00000074fa747221 */ /* 0x010fe40000010000 */
[----:B------:R-:W0:Y:S10]  /*34d0*/  LDC R250, c[0x0][0x3f4] ;  /* 0x0000fd00fffa7b82 */ /* 0x000e340000000800 */
[----:B-----5:R-:W-:-:S02]  /*34e0*/  @P3 FMUL.FTZ R116, R116, R240 ;  /* 0x000000f074743220 */ /* 0x020fc40000410000 */
[----:B------:R-:W4:Y:S01]  /*34f0*/  LDL R240, [R1+0x38] ;  /* 0x0000380001f07983 */ /* 0x000f220000100800 */
[----:B------:R-:W-:Y:S02]  /*3500*/  PLOP3.LUT P3, PT, PT, PT, UP0, 0x80, 0x8 ;  /* 0x000000000008781c */ /* 0x000fe40003f6f008 */
[----:B------:R-:W-:Y:S02]  /*3510*/  PLOP3.LUT P4, PT, PT, PT, UP0, 0x80, 0x8 ;  /* 0x000000000008781c */ /* 0x000fe40003f8f008 */
[----:B------:R-:W-:Y:S01]  /*3520*/  PLOP3.LUT P5, PT, PT, PT, UP0, 0x80, 0x8 ;  /* 0x000000000008781c */ /* 0x000fe20003faf008 */
[----:B---3--:R-:W-:Y:S01]  /*3530*/  FADD.FTZ R117, R252, R117 ;  /* 0x00000075fc757221 */ /* 0x008fe20000010000 */
[----:B--2---:R-:W-:Y:S01]  /*3540*/  FADD.FTZ R119, R248, R119 ;  /* 0x00000077f8777221 */ /* 0x004fe20000010000 */
[----:B0-----:R-:W-:-:S06]  /*3550*/  IMAD R252, R250, 0x60, RZ ;  /* 0x00000060fafc7824 */ /* 0x001fcc00078e02ff */
[----:B------:R-:W-:-:S04]  /*3560*/  @P3 FMUL.FTZ R117, R117, R241 ;  /* 0x000000f175753220 */ /* 0x000fc80000410000 */
[----:B------:R-:W-:Y:S01]  /*3570*/  @P5 FMUL.FTZ R119, R119, R243 ;  /* 0x000000f377775220 */ /* 0x000fe20000410000 */
[----:B----4-:R-:W-:-:S04]  /*3580*/  FADD.FTZ R118, R240, R118 ;  /* 0x00000076f0767221 */ /* 0x010fc80000010000 */
        /* <DEDUP_REMOVED lines=14> */
.L_x_1817:
[----:B------:R-:W-:Y:S05]  /*3670*/  BSYNC.RECONVERGENT B2 ;  /* 0x0000000000027941 */ /* 0x000fea0003800200 */
.L_x_1816:
[----:B------:R-:W-:Y:S04]  /*3680*/  BSSY.RECONVERGENT B2, `(.L_x_1818) ;  /* 0x000003e000027945 */ /* 0x000fe80003800200 */
[----:B------:R-:W-:Y:S05]  /*3690*/  @P1 BRA `(.L_x_1819) ;  /* 0x0000000000f01947 */ /* 0x000fea0003800000 */
[----:B------:R-:W-:Y:S01]  /*36a0*/  ISETP.NE.AND P2, PT, R2, RZ, PT ;  /* 0x000000ff0200720c */ /* 0x000fe20003f45270 */
[----:B------:R-:W-:-:S12]  /*36b0*/  IMAD.SHL.U32 R248, R3, 0x4, RZ ;  /* 0x0000000403f87824 */ /* 0x000fd800078e00ff */
[----:B------:R-:W-:Y:S01]  /*36c0*/  VOTEU.ANY UP0, P2 ;  /* 0x0000000000ff7886 */ /* 0x000fe20001000100 */
[----:B------:R-:W-:Y:S02]  /*36d0*/  ISETP.GE.AND P2, PT, R248, R252, PT ;  /* 0x000000fcf800720c */ /* 0x000fe40003f46270 */
[----:B------:R-:W-:Y:S01]  /*36e0*/  PLOP3.LUT P3, PT, PT, PT, UP0, 0x80, 0x8 ;  /* 0x000000000008781c */ /* 0x000fe20003f6f008 */
[----:B------:R-:W2:Y:S01]  /*36f0*/  LDL R252, [R1+0x24] ;  /* 0x0000240001fc7983 */ /* 0x000ea20000100800 */
[----:B------:R-:W-:-:S09]  /*3700*/  PLOP3.LUT P4, PT, PT, PT, UP0, 0x80, 0x8 ;  /* 0x000000000008781c */ /* 0x000fd20003f8f008 */
[----:B------:R-:W1:Y:S01]  /*3710*/  @!P2 LDC.64 R4, c[0x0][0x3b8] ;  /* 0x0000ee00ff04ab82 */ /* 0x000e620000000a00 */
[----:B------:R-:W-:Y:S01]  /*3720*/  @!P2 IMAD R242, R250, UR35, RZ ;  /* 0x00000023faf2ac24 */ /* 0x000fe2000f8e02ff */
[----:B------:R-:W3:Y:S06]  /*3730*/  @P3 S2R R7, SR_CTAID.X ;  /* 0x0000000000073919 */ /* 0x000eec0000002500 */
[----:B------:R-:W3:Y:S01]  /*3740*/  @P4 LDC R6, c[0x0][0x3f8] ;  /* 0x0000fe00ff064b82 */ /* 0x000ee20000000800 */
[----:B0-----:R-:W-:Y:S01]  /*3750*/  @!P2 SHF.R.S32.HI R240, RZ, 0x1f, R248 ;  /* 0x0000001ffff0a819 */ /* 0x001fe200000114f8 */
[----:B------:R-:W4:Y:S01]  /*3760*/  LDL R250, [R1+0x20] ;  /* 0x0000200001fa7983 */ /* 0x000f220000100800 */
[----:B------:R-:W-:-:S02]  /*3770*/  @!P2 IADD3 R241, P3, PT, R242, R248, RZ ;  /* 0x000000f8f2f1a210 */ /* 0x000fc40007f7e0ff */
[----:B------:R-:W-:Y:S02]  /*3780*/  PLOP3.LUT P4, PT, PT, PT, UP0, 0x80, 0x8 ;  /* 0x000000000008781c */ /* 0x000fe40003f8f008 */
[----:B------:R-:W-:Y:S02]  /*3790*/  @!P2 LEA.HI.X.SX32 R242, R242, R240, 0x1, P3 ;  /* 0x000000f0f2f2a211 */ /* 0x000fe400018f0eff */
[----:B-1----:R-:W-:-:S04]  /*37a0*/  @!P2 LEA R240, P3, R241, R4, 0x2 ;  /* 0x00000004f1f0a211 */ /* 0x002fc800078610ff */
[----:B------:R-:W-:Y:S02]  /*37b0*/  @!P2 LEA.HI.X R241, R241, R5, R242, 0x2, P3 ;  /* 0x00000005f1f1a211 */ /* 0x000fe400018f14f2 */
[----:B------:R-:W-:Y:S02]  /*37c0*/  CS2R R4, SRZ ;  /* 0x0000000000047805 */ /* 0x000fe4000001ff00 */
[----:B------:R-:W-:Y:S01]  /*37d0*/  PLOP3.LUT P3, PT, PT, PT, UP0, 0x80, 0x8 ;  /* 0x000000000008781c */ /* 0x000fe20003f6f008 */
[----:B---3--:R-:W-:Y:S01]  /*37e0*/  @P4 IMAD R242, R6, UR38, R7 ;  /* 0x0000002606f24c24 */ /* 0x008fe2000f8e0207 */
[----:B------:R-:W-:Y:S02]  /*37f0*/  CS2R R6, SRZ ;  /* 0x0000000000067805 */ /* 0x000fe4000001ff00 */
[----:B------:R-:W-:-:S04]  /*3800*/  PLOP3.LUT P4, PT, PT, PT, UP0, 0x80, 0x8 ;  /* 0x000000000008781c */ /* 0x000fc80003f8f008 */
[----:B------:R0:W4:Y:S09]  /*3810*/  @!P2 LDG.E.128 R4, desc[UR36][R240.64] ;  /* 0x00000024f004a981 */ /* 0x000132000c1e1d00 */
[----:B------:R-:W-:Y:S01]  /*3820*/  @P4 IMAD R242, R242, 0x60, RZ ;  /* 0x00000060f2f24824 */ /* 0x000fe200078e02ff */
[----:B------:R-:W-:Y:S01]  /*3830*/  PLOP3.LUT P4, PT, PT, PT, UP0, 0x80, 0x8 ;  /* 0x000000000008781c */ /* 0x000fe20003f8f008 */
[----:B0-----:R-:W0:Y:S01]  /*3840*/  @P3 LDC.64 R240, c[0x0][0x450] ;  /* 0x00011400fff03b82 */ /* 0x001e220000000a00 */
[----:B------:R-:W-:-:S13]  /*3850*/  PLOP3.LUT P3, PT, PT, PT, UP0, 0x80, 0x8 ;  /* 0x000000000008781c */ /* 0x000fda0003f6f008 */
[----:B0-----:R-:W-:-:S06]  /*3860*/  @P3 IMAD.WIDE R240, R242, 0x4, R240 ;  /* 0x00000004f2f03825 */ /* 0x001fcc00078e02f0 */
[----:B------:R-:W3:Y:S01]  /*3870*/  @P4 LDG.E.128 R240, desc[UR36][R240.64+0x10] ;  /* 0x00001024f0f04981 */ /* 0x000ee2000c1e1d00 */
[----:B------:R-:W-:Y:S01]  /*3880*/  PLOP3.LUT P3, PT, PT, PT, UP0, 0x80, 0x8 ;  /* 0x000000000008781c */ /* 0x000fe20003f6f008 */
[----:B----4-:R-:W-:Y:S01]  /*3890*/  FADD.FTZ R4, R250, R4 ;  /* 0x00000004fa047221 */ /* 0x010fe20000010000 */
[----:B--2---:R-:W-:Y:S01]  /*38a0*/  FADD.FTZ R5, R252, R5 ;  /* 0x00000005fc057221 */ /* 0x004fe20000010000 */
[----:B------:R-:W0:Y:S10]  /*38b0*/  LDC R250, c[0x0][0x3f4] ;  /* 0x0000fd00fffa7b82 */ /* 0x000e340000000800 */
[----:B---3--:R-:W-:Y:S01]  /*38c0*/  @P3 FMUL.FTZ R4, R4, R240 ;  /* 0x000000f004043220 */ /* 0x008fe20000410000 */
[----:B------:R-:W-:Y:S01]  /*38d0*/  PLOP3.LUT P3, PT, PT, PT, UP0, 0x80, 0x8 ;  /* 0x000000000008781c */ /* 0x000fe20003f6f008 */
[----:B------:R-:W2:Y:S01]  /*38e0*/  LDL R240, [R1+0x2c] ;  /* 0x00002c0001f07983 */ /* 0x000ea20000100800 */
[----:B------:R-:W-:Y:S01]  /*38f0*/  PLOP3.LUT P4, PT, PT, PT, UP0, 0x80, 0x8 ;  /* 0x000000000008781c */ /* 0x000fe20003f8f008 */
[----:B0-----:R-:W-:Y:S01]  /*3900*/  IMAD R252, R250, 0x60, RZ ;  /* 0x00000060fafc7824 */ /* 0x001fe200078e02ff */
[----:B------:R-:W-:-:S09]  /*3910*/  PLOP3.LUT P5, PT, PT, PT, UP0, 0x80, 0x8 ;  /* 0x000000000008781c */ /* 0x000fd20003faf008 */
[----:B------:R-:W-:Y:S02]  /*3920*/  @P3 FMUL.FTZ R5, R5, R241 ;  /* 0x000000f105053220 */ /* 0x000fe40000410000 */
[----:B------:R-:W3:Y:S01]  /*3930*/  LDL R241, [R1+0x28] ;  /* 0x0000280001f17983 */ /* 0x000ee20000100800 */
[----:B--2---:R-:W-:-:S04]  /*3940*/  FADD.FTZ R7, R240, R7 ;  /* 0x00000007f0077221 */ /* 0x004fc80000010000 */
[----:B------:R-:W-:Y:S01]  /*3950*/  @P5 FMUL.FTZ R7, R7, R243 ;  /* 0x000000f307075220 */ /* 0x000fe20000410000 */
[----:B---3--:R-:W-:-:S04]  /*3960*/  FADD.FTZ R6, R241, R6 ;  /* 0x00000006f1067221 */ /* 0x008fc80000010000 */
        /* <DEDUP_REMOVED lines=15> */
.L_x_1819:
[----:B------:R-:W-:Y:S05]  /*3a60*/  BSYNC.RECONVERGENT B2 ;  /* 0x0000000000027941 */ /* 0x000fea0003800200 */
.L_x_1818:
[----:B------:R-:W-:Y:S04]  /*3a70*/  BSSY.RECONVERGENT B2, `(.L_x_1820) ;  /* 0x000003f000027945 */ /* 0x000fe80003800200 */
[----:B------:R-:W-:Y:S05]  /*3a80*/  @P1 BRA `(.L_x_1821) ;  /* 0x0000000000f41947 */ /* 0x000fea0003800000 */
[----:B------:R-:W-:Y:S01]  /*3a90*/  ISETP.NE.AND P2, PT, R2, RZ, PT ;  /* 0x000000ff0200720c */ /* 0x000fe20003f45270 */
[----:B------:R-:W-:-:S05]  /*3aa0*/  IMAD R248, R250, 0x8, R0 ;  /* 0x00000008faf87824 */ /* 0x000fca00078e0200 */
[----:B------:R-:W-:Y:S02]  /*3ab0*/  ISETP.GE.AND P3, PT, R248, R252, PT ;  /* 0x000000fcf800720c */ /* 0x000fe40003f66270 */
[----:B------:R-:W2:Y:S05]  /*3ac0*/  LDL R252, [R1+0x14] ;  /* 0x0000140001fc7983 */ /* 0x000eaa0000100800 */
[----:B------:R-:W-:Y:S01]  /*3ad0*/  VOTEU.ANY UP0, P2 ;  /* 0x0000000000ff7886 */ /* 0x000fe20001000100 */
[----:B------:R-:W-:Y:S02]  /*3ae0*/  PLOP3.LUT P2, PT, PT, PT, UP0, 0x80, 0x8 ;  /* 0x000000000008781c */ /* 0x000fe40003f4f008 */
[----:B------:R-:W-:-:S03]  /*3af0*/  PLOP3.LUT P4, PT, PT, PT, UP0, 0x80, 0x8 ;  /* 0x000000000008781c */ /* 0x000fc60003f8f008 */
[----:B------:R-:W3:Y:S08]  /*3b00*/  @!P3 LDC.64 R120, c[0x0][0x3b8] ;  /* 0x0000ee00ff78bb82 */ /* 0x000ef00000000a00 */
[----:B------:R-:W4:Y:S02]  /*3b10*/  @P2 S2R R123, SR_CTAID.X ;  /* 0x00000000007b2919 */ /* 0x000f240000002500 */
[----:B------:R-:W4:Y:S01]  /*3b20*/  @P4 LDC R122, c[0x0][0x3f8] ;  /* 0x0000fe00ff7a4b82 */ /* 0x000f220000000800 */
[----:B------:R-:W-:Y:S01]  /*3b30*/  @!P3 IMAD R242, R250, UR35, RZ ;  /* 0x00000023faf2bc24 */ /* 0x000fe2000f8e02ff */
[----:B01----:R-:W-:Y:S01]  /*3b40*/  @!P3 SHF.R.S32.HI R240, RZ, 0x1f, R248 ;  /* 0x0000001ffff0b819 */ /* 0x003fe200000114f8 */
[----:B------:R-:W5:Y:S01]  /*3b50*/  LDL R250, [R1+0x10] ;  /* 0x0000100001fa7983 */ /* 0x000f620000100800 */
[----:B------:R-:W-:-:S02]  /*3b60*/  PLOP3.LUT P2, PT, PT, PT, UP0, 0x80, 0x8 ;  /* 0x000000000008781c */ /* 0x000fc40003f4f008 */
[----:B------:R-:W-:-:S04]  /*3b70*/  @!P3 IADD3 R241, P4, PT, R242, R248, RZ ;  /* 0x000000f8f2f1b210 */ /* 0x000fc80007f9e0ff */
[----:B------:R-:W-:Y:S02]  /*3b80*/  @!P3 LEA.HI.X.SX32 R242, R242, R240, 0x1, P4 ;  /* 0x000000f0f2f2b211 */ /* 0x000fe400020f0eff */
[----:B---3--:R-:W-:-:S04]  /*3b90*/  @!P3 LEA R240, P4, R241, R120, 0x2 ;  /* 0x00000078f1f0b211 */ /* 0x008fc800078810ff */
[----:B------:R-:W-:Y:S02]  /*3ba0*/  @!P3 LEA.HI.X R241, R241, R121, R242, 0x2, P4 ;  /* 0x00000079f1f1b211 */ /* 0x000fe400020f14f2 */
[----:B------:R-:W-:Y:S02]  /*3bb0*/  PLOP3.LUT P4, PT, PT, PT, UP0, 0x80, 0x8 ;  /* 0x000000000008781c */ /* 0x000fe40003f8f008 */
[----:B------:R-:W-:Y:S01]  /*3bc0*/  CS2R R120, SRZ ;  /* 0x0000000000787805 */ /* 0x000fe2000001ff00 */
[----:B----4-:R-:W-:Y:S01]  /*3bd0*/  @P2 IMAD R242, R122, UR38, R123 ;  /* 0x000000267af22c24 */ /* 0x010fe2000f8e027b */
[----:B------:R-:W-:-:S06]  /*3be0*/  CS2R R122, SRZ ;  /* 0x00000000007a7805 */ /* 0x000fcc000001ff00 */
[----:B------:R0:W5:Y:S01]  /*3bf0*/  @!P3 LDG.E.128 R120, desc[UR36][R240.64] ;  /* 0x00000024f078b981 */ /* 0x000162000c1e1d00 */
[----:B------:R-:W-:Y:S02]  /*3c00*/  PLOP3.LUT P2, PT, PT, PT, UP0, 0x80, 0x8 ;  /* 0x000000000008781c */ /* 0x000fe40003f4f008 */
[----:B0-----:R-:W0:Y:S01]  /*3c10*/  @P4 LDC.64 R240, c[0x0][0x450] ;  /* 0x00011400fff04b82 */ /* 0x001e220000000a00 */
[----:B------:R-:W-:Y:S02]  /*3c20*/  PLOP3.LUT P3, PT, PT, PT, UP0, 0x80, 0x8 ;  /* 0x000000000008781c */ /* 0x000fe40003f6f008 */
[----:B------:R-:W-:-:S08]  /*3c30*/  PLOP3.LUT P4, PT, PT, PT, UP0, 0x80, 0x8 ;  /* 0x000000000008781c */ /* 0x000fd00003f8f008 */
[----:B------:R-:W-:-:S04]  /*3c40*/  @P2 IMAD R242, R242, 0x60, RZ ;  /* 0x00000060f2f22824 */ /* 0x000fc800078e02ff */
[----:B0-----:R-:W-:-:S06]  /*3c50*/  @P3 IMAD.WIDE R240, R242, 0x4, R240 ;  /* 0x00000004f2f03825 */ /* 0x001fcc00078e02f0 */
[----:B------:R-:W3:Y:S01]  /*3c60*/  @P4 LDG.E.128 R240, desc[UR36][R240.64+0x20] ;  /* 0x00002024f0f04981 */ /* 0x000ee2000c1e1d00 */
[----:B------:R-:W-:Y:S02]  /*3c70*/  PLOP3.LUT P2, PT, PT, PT, UP0, 0x80, 0x8 ;  /* 0x000000000008781c */ /* 0x000fe40003f4f008 */
[----:B------:R-:W-:Y:S01]  /*3c80*/  PLOP3.LUT P4, PT, PT, PT, UP0, 0x80, 0x8 ;  /* 0x000000000008781c */ /* 0x000fe20003f8f008 */
[----:B-----5:R-:W-:Y:S01]  /*3c90*/  FADD.FTZ R120, R250, R120 ;  /* 0x00000078fa787221 */ /* 0x020fe20000010000 */
[----:B--2---:R-:W-:Y:S01]  /*3ca0*/  FADD.FTZ R121, R252, R121 ;  /* 0x00000079fc797221 */ /* 0x004fe20000010000 */
[----:B------:R-:W0:Y:S08]  /*3cb0*/  LDC R250, c[0x0][0x3f4] ;  /* 0x0000fd00fffa7b82 */ /* 0x000e300000000800 */
[----:B---3--:R-:W-:-:S02]  /*3cc0*/  @P2 FMUL.FTZ R120, R120, R240 ;  /* 0x000000f078782220 */ /* 0x008fc40000410000 */
[----:B------:R-:W-:Y:S01]  /*3cd0*/  @P4 FMUL.FTZ R121, R121, R241 ;  /* 0x000000f179794220 */ /* 0x000fe20000410000 */
[----:B------:R-:W2:Y:S04]  /*3ce0*/  LDL R240, [R1+0x1c] ;  /* 0x00001c0001f07983 */ /* 0x000ea80000100800 */
[----:B------:R-:W3:Y:S01]  /*3cf0*/  LDL R241, [R1+0x18] ;  /* 0x0000180001f17983 */ /* 0x000ee20000100800 */
[----:B0-----:R-:W-:Y:S01]  /*3d00*/  IMAD R252, R250, 0x60, RZ ;  /* 0x00000060fafc7824 */ /* 0x001fe200078e02ff */
[----:B------:R-:W-:Y:S02]  /*3d10*/  PLOP3.LUT P2, PT, PT, PT, UP0, 0x80, 0x8 ;  /* 0x000000000008781c */ /* 0x000fe40003f4f008 */
[----:B------:R-:W-:Y:S02]  /*3d20*/  PLOP3.LUT P3, PT, PT, PT, UP0, 0x80, 0x8 ;  /* 0x000000000008781c */ /* 0x000fe40003f6f008 */
[----:B------:R-:W-:Y:S01]  /*3d30*/  ISETP.GE.AND P4, PT, R248, R252, PT ;  /* 0x000000fcf800720c */ /* 0x000fe20003f86270 */
[----:B--2---:R-:W-:Y:S01]  /*3d40*/  FADD.FTZ R123, R240, R123 ;  /* 0x0000007bf07b7221 */ /* 0x004fe20000010000 */
[----:B---3--:R-:W-:-:S09]  /*3d50*/  FADD.FTZ R122, R241, R122 ;  /* 0x0000007af17a7221 */ /* 0x008fd20000010000 */
[----:B------:R-:W-:Y:S01]  /*3d60*/  @P3 FMUL.FTZ R123, R123, R243 ;  /* 0x000000f37b7b3220 */ /* 0x000fe20000410000 */
        /* <DEDUP_REMOVED lines=15> */
.L_x_1821:
[----:B------:R-:W-:Y:S05]  /*3e60*/  BSYNC.RECONVERGENT B2 ;  /* 0x0000000000027941 */ /* 0x000fea0003800200 */
.L_x_1820:
[----:B------:R-:W-:Y:S04]  /*3e70*/  BSSY.RECONVERGENT B2, `(.L_x_1822) ;  /* 0x0000040000027945 */ /* 0x000fe80003800200 */
[----:B------:R-:W-:Y:S05]  /*3e80*/  @P1 BRA `(.L_x_1823) ;  /* 0x0000000000f81947 */ /* 0x000fea0003800000 */
[----:B------:R-:W-:Y:S02]  /*3e90*/  ISETP.NE.AND P2, PT, R2, RZ, PT ;  /* 0x000000ff0200720c */ /* 0x000fe40003f45270 */
[----:B------:R-:W-:-:S05]  /*3ea0*/  LEA R124, R250, R3, 0x1 ;  /* 0x00000003fa7c7211 */ /* 0x000fca00078e08ff */
[----:B------:R-:W-:-:S05]  /*3eb0*/  IMAD.SHL.U32 R248, R124, 0x4, RZ ;  /* 0x000000047cf87824 */ /* 0x000fca00078e00ff */
[----:B------:R-:W-:Y:S01]  /*3ec0*/  ISETP.GE.AND P3, PT, R248, R252, PT ;  /* 0x000000fcf800720c */ /* 0x000fe20003f66270 */
[----:B------:R-:W-:Y:S01]  /*3ed0*/  VOTEU.ANY UP0, P2 ;  /* 0x0000000000ff7886 */ /* 0x000fe20001000100 */
[----:B------:R-:W-:Y:S01]  /*3ee0*/  PLOP3.LUT P2, PT, PT, PT, UP0, 0x80, 0x8 ;  /* 0x000000000008781c */ /* 0x000fe20003f4f008 */
[----:B------:R-:W3:Y:S01]  /*3ef0*/  LDL R252, [R1+0x4] ;  /* 0x0000040001fc7983 */ /* 0x000ee20000100800 */
[----:B------:R-:W-:-:S09]  /*3f00*/  PLOP3.LUT P4, PT, PT, PT, UP0, 0x80, 0x8 ;  /* 0x000000000008781c */ /* 0x000fd20003f8f008 */
[----:B------:R-:W4:Y:S01]  /*3f10*/  @!P3 LDC.64 R124, c[0x0][0x3b8] ;  /* 0x0000ee00ff7cbb82 */ /* 0x000f220000000a00 */
[----:B------:R-:W-:Y:S01]  /*3f20*/  @!P3 IMAD R242, R250, UR35, RZ ;  /* 0x00000023faf2bc24 */ /* 0x000fe2000f8e02ff */
[----:B------:R-:W5:Y:S06]  /*3f30*/  @P2 S2R R127, SR_CTAID.X ;  /* 0x00000000007f2919 */ /* 0x000f6c0000002500 */
[----:B------:R-:W5:Y:S01]  /*3f40*/  @P4 LDC R126, c[0x0][0x3f8] ;  /* 0x0000fe00ff7e4b82 */ /* 0x000f620000000800 */
[----:B012---:R-:W-:Y:S01]  /*3f50*/  @!P3 SHF.R.S32.HI R240, RZ, 0x1f, R248 ;  /* 0x0000001ffff0b819 */ /* 0x007fe200000114f8 */
[----:B------:R-:W2:Y:S01]  /*3f60*/  LDL R250, [R1] ;  /* 0x0000000001fa7983 */ /* 0x000ea20000100800 */
[----:B------:R-:W-:-:S02]  /*3f70*/  @!P3 IADD3 R241, P4, PT, R242, R248, RZ ;  /* 0x000000f8f2f1b210 */ /* 0x000fc40007f9e0ff */
[----:B------:R-:W-:Y:S02]  /*3f80*/  PLOP3.LUT P2, PT, PT, PT, UP0, 0x80, 0x8 ;  /* 0x000000000008781c */ /* 0x000fe40003f4f008 */
[----:B------:R-:W-:Y:S02]  /*3f90*/  @!P3 LEA.HI.X.SX32 R242, R242, R240, 0x1, P4 ;  /* 0x000000f0f2f2b211 */ /* 0x000fe400020f0eff */
[----:B----4-:R-:W-:-:S04]  /*3fa0*/  @!P3 LEA R240, P4, R241, R124, 0x2 ;  /* 0x0000007cf1f0b211 */ /* 0x010fc800078810ff */
[----:B------:R-:W-:Y:S02]  /*3fb0*/  @!P3 LEA.HI.X R241, R241, R125, R242, 0x2, P4 ;  /* 0x0000007df1f1b211 */ /* 0x000fe400020f14f2 */
[----:B------:R-:W-:Y:S02]  /*3fc0*/  CS2R R124, SRZ ;  /* 0x00000000007c7805 */ /* 0x000fe4000001ff00 */
[----:B------:R-:W-:Y:S01]  /*3fd0*/  PLOP3.LUT P4, PT, PT, PT, UP0, 0x80, 0x8 ;  /* 0x000000000008781c */ /* 0x000fe20003f8f008 */
[----:B-----5:R-:W-:Y:S01]  /*3fe0*/  @P2 IMAD R242, R126, UR38, R127 ;  /* 0x000000267ef22c24 */ /* 0x020fe2000f8e027f */
[----:B------:R-:W-:-:S06]  /*3ff0*/  CS2R R126, SRZ ;  /* 0x00000000007e7805 */ /* 0x000fcc000001ff00 */
[----:B------:R0:W2:Y:S01]  /*4000*/  @!P3 LDG.E.128 R124, desc[UR36][R240.64] ;  /* 0x00000024f07cb981 */ /* 0x0000a2000c1e1d00 */
[----:B------:R-:W-:Y:S02]  /*4010*/  PLOP3.LUT P2, PT, PT, PT, UP0, 0x80, 0x8 ;  /* 0x000000000008781c */ /* 0x000fe40003f4f008 */
[----:B------:R-:W-:Y:S02]  /*4020*/  PLOP3.LUT P3, PT, PT, PT, UP0, 0x80, 0x8 ;  /* 0x000000000008781c */ /* 0x000fe40003f6f008 */
[----:B0-----:R-:W0:Y:S01]  /*4030*/  @P4 LDC.64 R240, c[0x0][0x450] ;  /* 0x00011400fff04b82 */ /* 0x001e220000000a00 */
[----:B------:R-:W-:-:S08]  /*4040*/  PLOP3.LUT P4, PT, PT, PT, UP0, 0x80, 0x8 ;  /* 0x000000000008781c */ /* 0x000fd00003f8f008 */
[----:B------:R-:W-:-:S04]  /*4050*/  @P2 IMAD R242, R242, 0x60, RZ ;  /* 0x00000060f2f22824 */ /* 0x000fc800078e02ff */
[----:B0-----:R-:W-:-:S06]  /*4060*/  @P3 IMAD.WIDE R240, R242, 0x4, R240 ;  /* 0x00000004f2f03825 */ /* 0x001fcc00078e02f0 */
[----:B------:R-:W4:Y:S01]  /*4070*/  @P4 LDG.E.128 R240, desc[UR36][R240.64+0x30] ;  /* 0x00003024f0f04981 */ /* 0x000f22000c1e1d00 */
[----:B------:R-:W-:Y:S02]  /*4080*/  PLOP3.LUT P2, PT, PT, PT, UP0, 0x80, 0x8 ;  /* 0x000000000008781c */ /* 0x000fe40003f4f008 */
[----:B------:R-:W-:Y:S01]  /*4090*/  PLOP3.LUT P4, PT, PT, PT, UP0, 0x80, 0x8 ;  /* 0x000000000008781c */ /* 0x000fe20003f8f008 */
[----:B--2---:R-:W-:Y:S01]  /*40a0*/  FADD.FTZ R124, R250, R124 ;  /* 0x0000007cfa7c7221 */ /* 0x004fe20000010000 */
[----:B---3--:R-:W-:Y:S01]  /*40b0*/  FADD.FTZ R125, R252, R125 ;  /* 0x0000007dfc7d7221 */ /* 0x008fe20000010000 */
[----:B------:R-:W0:Y:S08]  /*40c0*/  LDC R250, c[0x0][0x3f4] ;  /* 0x0000fd00fffa7b82 */ /* 0x000e300000000800 */
[----:B----4-:R-:W-:-:S02]  /*40d0*/  @P2 FMUL.FTZ R124, R124, R240 ;  /* 0x000000f07c7c2220 */ /* 0x010fc40000410000 */
[----:B------:R-:W-:Y:S01]  /*40e0*/  @P4 FMUL.FTZ R125, R125, R241 ;  /* 0x000000f17d7d4220 */ /* 0x000fe20000410000 */
[----:B------:R-:W2:Y:S01]  /*40f0*/  LDL R240, [R1+0xc] ;  /* 0x00000c0001f07983 */ /* 0x000ea20000100800 */
[----:B0-----:R-:W-:Y:S01]  /*4100*/  IMAD R252, R250, 0x60, RZ ;  /* 0x00000060fafc7824 */ /* 0x001fe200078e02ff */
[----:B------:R-:W-:Y:S02]  /*4110*/  PLOP3.LUT P2, PT, PT, PT, UP0, 0x80, 0x8 ;  /* 0x000000000008781c */ /* 0x000fe40003f4f008 */
[----:B------:R-:W3:Y:S01]  /*4120*/  LDL R241, [R1+0x8] ;  /* 0x0000080001f17983 */ /* 0x000ee20000100800 */
        /* <DEDUP_REMOVED lines=20> */
.L_x_1823:
[----:B------:R-:W-:Y:S05]  /*4270*/  BSYNC.RECONVERGENT B2 ;  /* 0x0000000000027941 */ /* 0x000fea0003800200 */
.L_x_1822:
[----:B------:R-:W-:Y:S01]  /*4280*/  BSSY.RECONVERGENT B2, `(.L_x_1824) ;  /* 0x000003a000027945 */ /* 0x000fe20003800200 */
[----:B------:R-:W-:-:S03]  /*4290*/  IMAD R3, R250, 0x4, R3 ;  /* 0x00000004fa037824 */ /* 0x000fc600078e0203 */
[----:B------:R-:W-:Y:S05]  /*42a0*/  @P1 BRA `(.L_x_1825) ;  /* 0x0000000000dc1947 */ /* 0x000fea0003800000 */
[----:B------:R-:W-:Y:S01]  /*42b0*/  ISETP.NE.AND P2, PT, R2, RZ, PT ;  /* 0x000000ff0200720c */ /* 0x000fe20003f45270 */
[----:B------:R-:W-:-:S05]  /*42c0*/  IMAD R248, R250, 0x10, R0 ;  /* 0x00000010faf87824 */ /* 0x000fca00078e0200 */
[----:B------:R-:W-:-:S07]  /*42d0*/  ISETP.GE.AND P3, PT, R248, R252, PT ;  /* 0x000000fcf800720c */ /* 0x000fce0003f66270 */
[----:B------:R-:W-:Y:S01]  /*42e0*/  VOTEU.ANY UP0, P2 ;  /* 0x0000000000ff7886 */ /* 0x000fe20001000100 */
[----:B------:R-:W-:Y:S02]  /*42f0*/  PLOP3.LUT P2, PT, PT, PT, UP0, 0x80, 0x8 ;  /* 0x000000000008781c */ /* 0x000fe40003f4f008 */
[----:B------:R-:W-:-:S03]  /*4300*/  PLOP3.LUT P4, PT, PT, PT, UP0, 0x80, 0x8 ;  /* 0x000000000008781c */ /* 0x000fc60003f8f008 */
[----:B------:R-:W4:Y:S01]  /*4310*/  @!P3 LDC.64 R128, c[0x0][0x3b8] ;  /* 0x0000ee00ff80bb82 */ /* 0x000f220000000a00 */
[----:B------:R-:W-:Y:S01]  /*4320*/  @!P3 IMAD R242, R250, UR35, RZ ;  /* 0x00000023faf2bc24 */ /* 0x000fe2000f8e02ff */
[----:B0123--:R-:W-:-:S06]  /*4330*/  @!P3 SHF.R.S32.HI R240, RZ, 0x1f, R248 ;  /* 0x0000001ffff0b819 */ /* 0x00ffcc00000114f8 */
[----:B------:R-:W0:Y:S01]  /*4340*/  @P2 S2R R131, SR_CTAID.X ;  /* 0x0000000000832919 */ /* 0x000e220000002500 */
[----:B------:R-:W-:Y:S01]  /*4350*/  PLOP3.LUT P2, PT, PT, PT, UP0, 0x80, 0x8 ;  /* 0x000000000008781c */ /* 0x000fe20003f4f008 */
[----:B------:R-:W0:Y:S01]  /*4360*/  @P4 LDC R130, c[0x0][0x3f8] ;  /* 0x0000fe00ff824b82 */ /* 0x000e220000000800 */
[----:B------:R-:W-:-:S04]  /*4370*/  @!P3 IADD3 R241, P4, PT, R242, R248, RZ ;  /* 0x000000f8f2f1b210 */ /* 0x000fc80007f9e0ff */
[----:B------:R-:W-:Y:S02]  /*4380*/  @!P3 LEA.HI.X.SX32 R242, R242, R240, 0x1, P4 ;  /* 0x000000f0f2f2b211 */ /* 0x000fe400020f0eff */
[----:B----4-:R-:W-:-:S04]  /*4390*/  @!P3 LEA R240, P4, R241, R128, 0x2 ;  /* 0x00000080f1f0b211 */ /* 0x010fc800078810ff */
[----:B------:R-:W-:Y:S02]  /*43a0*/  @!P3 LEA.HI.X R241, R241, R129, R242, 0x2, P4 ;  /* 0x00000081f1f1b211 */ /* 0x000fe400020f14f2 */
[----:B------:R-:W-:Y:S02]  /*43b0*/  CS2R R128, SRZ ;  /* 0x0000000000807805 */ /* 0x000fe4000001ff00 */
[----:B------:R-:W-:Y:S01]  /*43c0*/  PLOP3.LUT P4, PT, PT, PT, UP0, 0x80, 0x8 ;  /* 0x000000000008781c */ /* 0x000fe20003f8f008 */
[----:B0-----:R-:W-:Y:S01]  /*43d0*/  @P2 IMAD R242, R130, UR38, R131 ;  /* 0x0000002682f22c24 */ /* 0x001fe2000f8e0283 */
        /* <DEDUP_REMOVED lines=8> */
[----:B------:R-:W3:Y:S01]  /*4460*/  @P4 LDG.E.128 R240, desc[UR36][R240.64+0x40] ;  /* 0x00004024f0f04981 */ /* 0x000ee2000c1e1d00 */
[----:B------:R-:W-:Y:S02]  /*4470*/  PLOP3.LUT P4, PT, PT, PT, UP0, 0x80, 0x8 ;  /* 0x000000000008781c */ /* 0x000fe40003f8f008 */
[----:B------:R-:W-:Y:S02]  /*4480*/  PLOP3.LUT P2, PT, PT, PT, UP0, 0x80, 0x8 ;  /* 0x000000000008781c */ /* 0x000fe40003f4f008 */
[----:B------:R-:W-:Y:S01]  /*4490*/  PLOP3.LUT P3, PT, PT, PT, UP0, 0x80, 0x8 ;  /* 0x000000000008781c */ /* 0x000fe20003f6f008 */
[----:B--2---:R-:W-:Y:S01]  /*44a0*/  FADD.FTZ R129, R245, R129 ;  /* 0x00000081f5817221 */ /* 0x004fe20000010000 */
[----:B------:R-:W-:Y:S01]  /*44b0*/  FADD.FTZ R128, R244, R128 ;  /* 0x00000080f4807221 */ /* 0x000fe20000010000 */
[----:B------:R-:W-:Y:S01]  /*44c0*/  FADD.FTZ R130, R246, R130 ;  /* 0x00000082f6827221 */ /* 0x000fe20000010000 */
[----:B------:R-:W-:-:S05]  /*44d0*/  FADD.FTZ R131, R247, R131 ;  /* 0x00000083f7837221 */ /* 0x000fca0000010000 */
[----:B---3--:R-:W-:Y:S01]  /*44e0*/  @P4 FMUL.FTZ R129, R129, R241 ;  /* 0x000000f181814220 */ /* 0x008fe20000410000 */
        /* <DEDUP_REMOVED lines=19> */
.L_x_1825:
[----:B------:R-:W-:Y:S05]  /*4620*/  BSYNC.RECONVERGENT B2 ;  /* 0x0000000000027941 */ /* 0x000fea0003800200 */
.L_x_1824:
[----:B------:R-:W-:Y:S04]  /*4630*/  BSSY.RECONVERGENT B2, `(.L_x_1826) ;  /* 0x0000038000027945 */ /* 0x000fe80003800200 */
[----:B------:R-:W-:Y:S05]  /*4640*/  @P1 BRA `(.L_x_1827) ;  /* 0x0000000000d81947 */ /* 0x000fea0003800000 */
[----:B------:R-:W-:Y:S01]  /*4650*/  ISETP.NE.AND P2, PT, R2, RZ, PT ;  /* 0x000000ff0200720c */ /* 0x000fe20003f45270 */
[----:B------:R-:W-:-:S12]  /*4660*/  IMAD.SHL.U32 R248, R3, 0x4, RZ ;  /* 0x0000000403f87824 */ /* 0x000fd800078e00ff */
[----:B------:R-:W-:Y:S01]  /*4670*/  VOTEU.ANY UP0, P2 ;  /* 0x0000000000ff7886 */ /* 0x000fe20001000100 */
[----:B------:R-:W-:Y:S02]  /*4680*/  ISETP.GE.AND P2, PT, R248, R252, PT ;  /* 0x000000fcf800720c */ /* 0x000fe40003f46270 */
[----:B------:R-:W-:Y:S02]  /*4690*/  PLOP3.LUT P3, PT, PT, PT, UP0, 0x80, 0x8 ;  /* 0x000000000008781c */ /* 0x000fe40003f6f008 */
[----:B------:R-:W-:-:S09]  /*46a0*/  PLOP3.LUT P4, PT, PT, PT, UP0, 0x80, 0x8 ;  /* 0x000000000008781c */ /* 0x000fd20003f8f008 */
[----:B------:R-:W5:Y:S01]  /*46b0*/  @!P2 LDC.64 R132, c[0x0][0x3b8] ;  /* 0x0000ee00ff84ab82 */ /* 0x000f620000000a00 */
[----:B------:R-:W-:Y:S01]  /*46c0*/  @!P2 IMAD R242, R250, UR35, RZ ;  /* 0x00000023faf2ac24 */ /* 0x000fe2000f8e02ff */
[----:B------:R-:W5:Y:S01]  /*46d0*/  @P3 S2R R135, SR_CTAID.X ;  /* 0x0000000000873919 */ /* 0x000f620000002500 */
[----:B01234-:R-:W-:-:S03]  /*46e0*/  @!P2 SHF.R.S32.HI R240, RZ, 0x1f, R248 ;  /* 0x0000001ffff0a819 */ /* 0x01ffc600000114f8 */
[C---:B------:R-:W-:Y:S02]  /*46f0*/  @!P2 IADD3 R241, P3, PT, R242.reuse, R248, RZ ;  /* 0x000000f8f2f1a210 */ /* 0x040fe40007f7e0ff */
[----:B------:R-:W0:Y:S01]  /*4700*/  @P4 LDC R134, c[0x0][0x3f8] ;  /* 0x0000fe00ff864b82 */ /* 0x000e220000000800 */
[----:B------:R-:W-:Y:S02]  /*4710*/  PLOP3.LUT P4, PT, PT, PT, UP0, 0x80, 0x8 ;  /* 0x000000000008781c */ /* 0x000fe40003f8f008 */
[----:B------:R-:W-:Y:S02]  /*4720*/  @!P2 LEA.HI.X.SX32 R242, R242, R240, 0x1, P3 ;  /* 0x000000f0f2f2a211 */ /* 0x000fe400018f0eff */
[----:B-----5:R-:W-:-:S04]  /*4730*/  @!P2 LEA R240, P3, R241, R132, 0x2 ;  /* 0x00000084f1f0a211 */ /* 0x020fc800078610ff */
[----:B------:R-:W-:Y:S02]  /*4740*/  @!P2 LEA.HI.X R241, R241, R133, R242, 0x2, P3 ;  /* 0x00000085f1f1a211 */ /* 0x000fe400018f14f2 */
[----:B------:R-:W-:Y:S02]  /*4750*/  CS2R R132, SRZ ;  /* 0x0000000000847805 */ /* 0x000fe4000001ff00 */
[----:B------:R-:W-:Y:S01]  /*4760*/  PLOP3.LUT P3, PT, PT, PT, UP0, 0x80, 0x8 ;  /* 0x000000000008781c */ /* 0x000fe20003f6f008 */
[----:B0-----:R-:W-:Y:S01]  /*4770*/  @P4 IMAD R242, R134, UR38, R135 ;  /* 0x0000002686f24c24 */ /* 0x001fe2000f8e0287 */
[----:B------:R-:W-:Y:S02]  /*4780*/  CS2R R134, SRZ ;  /* 0x0000000000867805 */ /* 0x000fe4000001ff00 */
[----:B------:R-:W-:-:S04]  /*4790*/  PLOP3.LUT P4, PT, PT, PT, UP0, 0x80, 0x8 ;  /* 0x000000000008781c */ /* 0x000fc80003f8f008 */
[----:B------:R0:W2:Y:S09]  /*47a0*/  @!P2 LDG.E.128 R132, desc[UR36][R240.64] ;  /* 0x00000024f084a981 */ /* 0x0000b2000c1e1d00 */
[----:B------:R-:W-:Y:S01]  /*47b0*/  @P4 IMAD R242, R242, 0x60, RZ ;  /* 0x00000060f2f24824 */ /* 0x000fe200078e02ff */
[----:B------:R-:W-:Y:S01]  /*47c0*/  PLOP3.LUT P4, PT, PT, PT, UP0, 0x80, 0x8 ;  /* 0x000000000008781c */ /* 0x000fe20003f8f008 */
[----:B0-----:R-:W0:Y:S01]  /*47d0*/  @P3 LDC.64 R240, c[0x0][0x450] ;  /* 0x00011400fff03b82 */ /* 0x001e220000000a00 */
[----:B------:R-:W-:-:S13]  /*47e0*/  PLOP3.LUT P3, PT, PT, PT, UP0, 0x80, 0x8 ;  /* 0x000000000008781c */ /* 0x000fda0003f6f008 */
        /* <DEDUP_REMOVED lines=28> */
.L_x_1827:
[----:B------:R-:W-:Y:S05]  /*49b0*/  BSYNC.RECONVERGENT B2 ;  /* 0x0000000000027941 */ /* 0x000fea0003800200 */
.L_x_1826:
[----:B------:R-:W-:Y:S01]  /*49c0*/  BSSY.RECONVERGENT B2, `(.L_x_1828) ;  /* 0x0000039000027945 */ /* 0x000fe20003800200 */
[----:B------:R-:W-:-:S03]  /*49d0*/  IMAD.IADD R3, R3, 0x1, R250 ;  /* 0x0000000103037824 */ /* 0x000fc600078e02fa */
[----:B------:R-:W-:Y:S05]  /*49e0*/  @P1 BRA `(.L_x_1829) ;  /* 0x0000000000d81947 */ /* 0x000fea0003800000 */
[----:B------:R-:W-:Y:S02]  /*49f0*/  ISETP.NE.AND P2, PT, R2, RZ, PT ;  /* 0x000000ff0200720c */ /* 0x000fe40003f45270 */
[----:B------:R-:W-:-:S11]  /*4a00*/  SHF.L.U32 R248, R3, 0x2, RZ ;  /* 0x0000000203f87819 */ /* 0x000fd600000006ff */
        /* <DEDUP_REMOVED lines=52> */
.L_x_1829:
[----:B------:R-:W-:Y:S05]  /*4d50*/  BSYNC.RECONVERGENT B2 ;  /* 0x0000000000027941 */ /* 0x000fea0003800200 */
.L_x_1828:
[----:B------:R-:W-:Y:S01]  /*4d60*/  BSSY.RECONVERGENT B2, `(.L_x_1830) ;  /* 0x0000039000027945 */ /* 0x000fe20003800200 */
[----:B------:R-:W-:-:S03]  /*4d70*/  IMAD.IADD R3, R3, 0x1, R250 ;  /* 0x0000000103037824 */ /* 0x000fc600078e02fa */
        /* <DEDUP_REMOVED lines=55> */
.L_x_1831:
[----:B------:R-:W-:Y:S05]  /*50f0*/  BSYNC.RECONVERGENT B2 ;  /* 0x0000000000027941 */ /* 0x000fea0003800200 */
.L_x_1830:
[----:B------:R-:W-:Y:S04]  /*5100*/  BSSY.RECONVERGENT B2, `(.L_x_1832) ;  /* 0x0000039000027945 */ /* 0x000fe80003800200 */
[----:B------:R-:W-:Y:S05]  /*5110*/  @P1 BRA `(.L_x_1833) ;  /* 0x0000000000dc1947 */ /* 0x000fea0003800000 */
[----:B------:R-:W-:Y:S01]  /*5120*/  ISETP.NE.AND P2, PT, R2, RZ, PT ;  /* 0x000000ff0200720c */ /* 0x000fe20003f45270 */
[----:B------:R-:W-:-:S05]  /*5130*/  IMAD R248, R250, 0x20, R0 ;  /* 0x00000020faf87824 */ /* 0x000fca00078e0200 */
[----:B------:R-:W-:-:S07]  /*5140*/  ISETP.GE.AND P3, PT, R248, R252, PT ;  /* 0x000000fcf800720c */ /* 0x000fce0003f66270 */
[----:B------:R-:W-:Y:S01]  /*5150*/  VOTEU.ANY UP0, P2 ;  /* 0x0000000000ff7886 */ /* 0x000fe20001000100 */
[----:B------:R-:W-:Y:S02]  /*5160*/  PLOP3.LUT P2, PT, PT, PT, UP0, 0x80, 0x8 ;  /* 0x000000000008781c */ /* 0x000fe40003f4f008 */
[----:B------:R-:W-:-:S03]  /*5170*/  PLOP3.LUT P4, PT, PT, PT, UP0, 0x80, 0x8 ;  /* 0x000000000008781c */ /* 0x000fc60003f8f008 */
[----:B------:R-:W5:Y:S01]  /*5180*/  @!P3 LDC.64 R144, c[0x0][0x3b8] ;  /* 0x0000ee00ff90bb82 */ /* 0x000f620000000a00 */
[----:B------:R-:W-:Y:S01]  /*5190*/  @!P3 IMAD R242, R250, UR35, RZ ;  /* 0x00000023faf2bc24 */ /* 0x000fe2000f8e02ff */
[----:B01234-:R-:W-:-:S06]  /*51a0*/  @!P3 SHF.R.S32.HI R240, RZ, 0x1f, R248 ;  /* 0x0000001ffff0b819 */ /* 0x01ffcc00000114f8 */
[----:B------:R-:W0:Y:S01]  /*51b0*/  @P2 S2R R147, SR_CTAID.X ;  /* 0x0000000000932919 */ /* 0x000e220000002500 */
[----:B------:R-:W-:Y:S01]  /*51c0*/  PLOP3.LUT P2, PT, PT, PT, UP0, 0x80, 0x8 ;  /* 0x000000000008781c */ /* 0x000fe20003f4f008 */
[----:B------:R-:W0:Y:S01]  /*51d0*/  @P4 LDC R146, c[0x0][0x3f8] ;  /* 0x0000fe00ff924b82 */ /* 0x000e220000000800 */
[----:B------:R-:W-:-:S04]  /*51e0*/  @!P3 IADD3 R241, P4, PT, R242, R248, RZ ;  /* 0x000000f8f2f1b210 */ /* 0x000fc80007f9e0ff */
[----:B------:R-:W-:Y:S02]  /*51f0*/  @!P3 LEA.HI.X.SX32 R242, R242, R240, 0x1, P4 ;  /* 0x000000f0f2f2b211 */ /* 0x000fe400020f0eff */
[----:B-----5:R-:W-:-:S04]  /*5200*/  @!P3 LEA R240, P4, R241, R144, 0x2 ;  /* 0x00000090f1f0b211 */ /* 0x020fc800078810ff */
        /* <DEDUP_REMOVED lines=40> */
.L_x_1833:
[----:B------:R-:W-:Y:S05]  /*5490*/  BSYNC.RECONVERGENT B2 ;  /* 0x0000000000027941 */ /* 0x000fea0003800200 */
.L_x_1832:
[----:B------:R-:W-:Y:S01]  /*54a0*/  BSSY.RECONVERGENT B2, `(.L_x_1834) ;  /* 0x000003a000027945 */ /* 0x000fe20003800200 */
[C---:B------:R-:W-:Y:S02]  /*54b0*/  IMAD R0, R250.reuse, 0x40, R0 ;  /* 0x00000040fa007824 */ /* 0x040fe400078e0200 */
[----:B------:R-:W-:Y:S01]  /*54c0*/  IMAD R3, R250, 0x2, R3 ;  /* 0x00000002fa037824 */ /* 0x000fe200078e0203 */
[----:B------:R-:W-:Y:S06]  /*54d0*/  @P1 BRA `(.L_x_1835) ;  /* 0x0000000000d81947 */ /* 0x000fec0003800000 */
        /* <DEDUP_REMOVED lines=54> */
.L_x_1835:
[----:B------:R-:W-:Y:S05]  /*5840*/  BSYNC.RECONVERGENT B2 ;  /* 0x0000000000027941 */ /* 0x000fea0003800200 */
.L_x_1834:
        /* <DEDUP_REMOVED lines=57> */
.L_x_1837:
[----:B------:R-:W-:Y:S05]  /*5be0*/  BSYNC.RECONVERGENT B2 ;  /* 0x0000000000027941 */ /* 0x000fea0003800200 */
.L_x_1836:
        /* <DEDUP_REMOVED lines=57> */
.L_x_1839:
[----:B------:R-:W-:Y:S05]  /*5f80*/  BSYNC.RECONVERGENT B2 ;  /* 0x0000000000027941 */ /* 0x000fea0003800200 */
.L_x_1838:
        /* <DEDUP_REMOVED lines=57> */
.L_x_1841:
[----:B------:R-:W-:Y:S05]  /*6320*/  BSYNC.RECONVERGENT B2 ;  /* 0x0000000000027941 */ /* 0x000fea0003800200 */
.L_x_1840:
        /* <DEDUP_REMOVED lines=57> */
.L_x_1843:
[----:B------:R-:W-:Y:S05]  /*66c0*/  BSYNC.RECONVERGENT B2 ;  /* 0x0000000000027941 */ /* 0x000fea0003800200 */
.L_x_1842:
        /* <DEDUP_REMOVED lines=57> */
.L_x_1845:
[----:B------:R-:W-:Y:S05]  /*6a60*/  BSYNC.RECONVERGENT B2 ;  /* 0x0000000000027941 */ /* 0x000fea0003800200 */
.L_x_1844:
        /* <DEDUP_REMOVED lines=57> */
.L_x_1847:
[----:B------:R-:W-:Y:S05]  /*6e00*/  BSYNC.RECONVERGENT B2 ;  /* 0x0000000000027941 */ /* 0x000fea0003800200 */
.L_x_1846:
[----:B------:R-:W-:Y:S04]  /*6e10*/  BSSY.RECONVERGENT B2, `(.L_x_1848) ;  /* 0x0000037000027945 */ /* 0x000fe80003800200 */
[----:B------:R-:W-:Y:S05]  /*6e20*/  @P1 BRA `(.L_x_1849) ;  /* 0x0000000000d41947 */ /* 0x000fea0003800000 */
[----:B------:R-:W-:-:S13]  /*6e30*/  ISETP.NE.AND P2, PT, R2, RZ, PT ;  /* 0x000000ff0200720c */ /* 0x000fda0003f45270 */
        /* <DEDUP_REMOVED lines=52> */
.L_x_1849:
[----:B------:R-:W-:Y:S05]  /*7180*/  BSYNC.RECONVERGENT B2 ;  /* 0x0000000000027941 */ /* 0x000fea0003800200 */
.L_x_1848:
[----:B------:R-:W-:Y:S01]  /*7190*/  BSSY.RECONVERGENT B2, `(.L_x_1850) ;  /* 0x0000039000027945 */ /* 0x000fe20003800200 */
[----:B------:R-:W-:-:S03]  /*71a0*/  IMAD R3, R250, 0x2, R3 ;  /* 0x00000002fa037824 */ /* 0x000fc600078e0203 */
        /* <DEDUP_REMOVED lines=55> */
.L_x_1851:
[----:B------:R-:W-:Y:S05]  /*7520*/  BSYNC.RECONVERGENT B2 ;  /* 0x0000000000027941 */ /* 0x000fea0003800200 */
.L_x_1850:
        /* <DEDUP_REMOVED lines=57> */
.L_x_1853:
[----:B------:R-:W-:Y:S05]  /*78c0*/  BSYNC.RECONVERGENT B2 ;  /* 0x0000000000027941 */ /* 0x000fea0003800200 */
.L_x_1852:
        /* <DEDUP_REMOVED lines=57> */
.L_x_1855:
[----:B------:R-:W-:Y:S05]  /*7c60*/  BSYNC.RECONVERGENT B2 ;  /* 0x0000000000027941 */ /* 0x000fea0003800200 */
.L_x_1854:
        /* <DEDUP_REMOVED lines=57> */
.L_x_1857:
[----:B------:R-:W-:Y:S05]  /*8000*/  BSYNC.RECONVERGENT B2 ;  /* 0x0000000000027941 */ /* 0x000fea0003800200 */
.L_x_1856:
        /* <DEDUP_REMOVED lines=57> */
.L_x_1859:
[----:B------:R-:W-:Y:S05]  /*83a0*/  BSYNC.RECONVERGENT B2 ;  /* 0x0000000000027941 */ /* 0x000fea0003800200 */
.L_x_1858:
        /* <DEDUP_REMOVED lines=57> */
.L_x_1861:
[----:B------:R-:W-:Y:S05]  /*8740*/  BSYNC.RECONVERGENT B2 ;  /* 0x0000000000027941 */ /* 0x000fea0003800200 */
.L_x_1860:
        /* <DEDUP_REMOVED lines=57> */
.L_x_1863:
[----:B------:R-:W-:Y:S05]  /*8ae0*/  BSYNC.RECONVERGENT B2 ;  /* 0x0000000000027941 */ /* 0x000fea0003800200 */
.L_x_1862:
        /* <DEDUP_REMOVED lines=57> */
.L_x_1865:
[----:B------:R-:W-:Y:S05]  /*8e80*/  BSYNC.RECONVERGENT B2 ;  /* 0x0000000000027941 */ /* 0x000fea0003800200 */
.L_x_1864:
        /* <DEDUP_REMOVED lines=57> */
.L_x_1867:
[----:B------:R-:W-:Y:S05]  /*9220*/  BSYNC.RECONVERGENT B2 ;  /* 0x0000000000027941 */ /* 0x000fea0003800200 */
.L_x_1866:
        /* <DEDUP_REMOVED lines=57> */
.L_x_1869:
[----:B------:R-:W-:Y:S05]  /*95c0*/  BSYNC.RECONVERGENT B2 ;  /* 0x0000000000027941 */ /* 0x000fea0003800200 */
.L_x_1868:
        /* <DEDUP_REMOVED lines=57> */
.L_x_1871:
[----:B------:R-:W-:Y:S05]  /*9960*/  BSYNC.RECONVERGENT B2 ;  /* 0x0000000000027941 */ /* 0x000fea0003800200 */
.L_x_1870:
        /* <DEDUP_REMOVED lines=57> */
.L_x_1873:
[----:B------:R-:W-:Y:S05]  /*9d00*/  BSYNC.RECONVERGENT B2 ;  /* 0x0000000000027941 */ /* 0x000fea0003800200 */
.L_x_1872:
        /* <DEDUP_REMOVED lines=57> */
.L_x_1875:
[----:B------:R-:W-:Y:S05]  /*a0a0*/  BSYNC.RECONVERGENT B2 ;  /* 0x0000000000027941 */ /* 0x000fea0003800200 */
.L_x_1874:
        /* <DEDUP_REMOVED lines=57> */
.L_x_1877:
[----:B------:R-:W-:Y:S05]  /*a440*/  BSYNC.RECONVERGENT B2 ;  /* 0x0000000000027941 */ /* 0x000fea0003800200 */
.L_x_1876:
[----:B------:R-:W-:Y:S05]  /*a450*/  @P1 BRA `(.L_x_1878) ;  /* 0x0000002c00c81947 */ /* 0x000fea0003800000 */
[----:B------:R-:W-:Y:S01]  /*a460*/  ISETP.NE.AND P2, PT, R2, RZ, PT ;  /* 0x000000ff0200720c */ /* 0x000fe20003f45270 */
[----:B------:R-:W-:-:S05]  /*a470*/  IMAD.IADD R0, R3, 0x1, R250 ;  /* 0x0000000103007824 */ /* 0x000fca00078e02fa */
[----:B------:R-:W-:-:S07]  /*a480*/  SHF.L.U32 R0, R0, 0x2, RZ ;  /* 0x0000000200007819 */ /* 0x000fce00000006ff */
[----:B------:R-:W-:Y:S01]  /*a490*/  VOTEU.ANY UP0, P2 ;  /* 0x0000000000ff7886 */ /* 0x000fe20001000100 */
[----:B------:R-:W-:Y:S02]  /*a4a0*/  ISETP.GE.AND P2, PT, R0, R252, PT ;  /* 0x000000fc0000720c */ /* 0x000fe40003f46270 */
[----:B------:R-:W-:Y:S02]  /*a4b0*/  PLOP3.LUT P3, PT, PT, PT, UP0, 0x80, 0x8 ;  /* 0x000000000008781c */ /* 0x000fe40003f6f008 */
[----:B------:R-:W-:-:S09]  /*a4c0*/  PLOP3.LUT P4, PT, PT, PT, UP0, 0x80, 0x8 ;  /* 0x000000000008781c */ /* 0x000fd20003f8f008 */
[----:B------:R-:W5:Y:S01]  /*a4d0*/  @!P2 LDC.64 R236, c[0x0][0x3b8] ;  /* 0x0000ee00ffecab82 */ /* 0x000f620000000a00 */
[----:B01234-:R-:W-:Y:S01]  /*a4e0*/  @!P2 IMAD R241, R250, UR35, RZ ;  /* 0x00000023faf1ac24 */ /* 0x01ffe2000f8e02ff */
[----:B------:R-:W0:Y:S01]  /*a4f0*/  @P3 S2R R3, SR_CTAID.X ;  /* 0x0000000000033919 */ /* 0x000e220000002500 */
[----:B------:R-:W-:-:S03]  /*a500*/  @!P2 SHF.R.S32.HI R240, RZ, 0x1f, R0 ;  /* 0x0000001ffff0a819 */ /* 0x000fc60000011400 */
        /* <DEDUP_REMOVED lines=45> */
.L_x_1815:
[----:B------:R-:W-:Y:S01]  /*a7e0*/  ISETP.GE.AND P1, PT, R249, UR39, PT ;  /* 0x00000027f9007c0c */ /* 0x000fe2000bf26270 */
[----:B------:R-:W-:Y:S01]  /*a7f0*/  BSSY.RECONVERGENT B2, `(.L_x_1879) ;  /* 0x0000015000027945 */ /* 0x000fe20003800200 */
[C---:B------:R-:W-:Y:S02]  /*a800*/  IMAD.SHL.U32 R240, R3.reuse, 0x4, RZ ;  /* 0x0000000403f07824 */ /* 0x040fe400078e00ff */
[----:B------:R-:W-:Y:S02]  /*a810*/  IMAD.IADD R3, R3, 0x1, R250 ;  /* 0x0000000103037824 */ /* 0x000fe400078e02fa */
[----:B------:R-:W-:-:S07]  /*a820*/  IMAD R0, R250, 0x60, RZ ;  /* 0x00000060fa007824 */ /* 0x000fce00078e02ff */
        /* <DEDUP_REMOVED lines=10> */
[----:B------:R-:W0:Y:S01]  /*a8d0*/  LDCU.64 UR42, c[0x0][0x3b8] ;  /* 0x00007700ff2a77ac */ /* 0x000e220008000a00 */
[----:B------:R-:W-:-:S05]  /*a8e0*/  IMAD R118, R250, UR35, RZ ;  /* 0x00000023fa767c24 */ /* 0x000fca000f8e02ff */
[----:B------:R-:W-:-:S04]  /*a8f0*/  IADD3 R117, P2, PT, R118, R240, RZ ;  /* 0x000000f076757210 */ /* 0x000fc80007f5e0ff */
[----:B------:R-:W-:Y:S02]  /*a900*/  LEA.HI.X.SX32 R118, R118, RZ, 0x1, P2 ;  /* 0x000000ff76767211 */ /* 0x000fe400010f0eff */
[----:B0-----:R-:W-:-:S04]  /*a910*/  LEA R116, P2, R117, UR42, 0x2 ;  /* 0x0000002a75747c11 */ /* 0x001fc8000f8410ff */
[----:B------:R-:W-:-:S06]  /*a920*/  LEA.HI.X R117, R117, UR43, R118, 0x2, P2 ;  /* 0x0000002b75757c11 */ /* 0x000fcc00090f1476 */
[----:B------:R-:W5:Y:S03]  /*a930*/  LDG.E.128 R116, desc[UR36][R116.64] ;  /* 0x0000002474747981 */ /* 0x000f66000c1e1d00 */
.L_x_1880:
[----:B------:R-:W-:Y:S05]  /*a940*/  BSYNC.RECONVERGENT B2 ;  /* 0x0000000000027941 */ /* 0x000fea0003800200 */
.L_x_1879:
[----:B------:R-:W-:Y:S04]  /*a950*/  BSSY.RECONVERGENT B2, `(.L_x_1881) ;  /* 0x0000014000027945 */ /* 0x000fe80003800200 */
        /* <DEDUP_REMOVED lines=11> */
[----:B------:R-:W0:Y:S01]  /*aa10*/  LDCU.64 UR42, c[0x0][0x3b8] ;  /* 0x00007700ff2a77ac */ /* 0x000e220008000a00 */
[----:B------:R-:W-:Y:S01]  /*aa20*/  IMAD R4, R250, UR35, RZ ;  /* 0x00000023fa047c24 */ /* 0x000fe2000f8e02ff */
[----:B------:R-:W-:-:S04]  /*aa30*/  SHF.R.S32.HI R6, RZ, 0x1f, R241 ;  /* 0x0000001fff067819 */ /* 0x000fc800000114f1 */
[----:B------:R-:W-:-:S04]  /*aa40*/  IADD3 R5, P2, PT, R4, R241, RZ ;  /* 0x000000f104057210 */ /* 0x000fc80007f5e0ff */
[----:B------:R-:W-:Y:S02]  /*aa50*/  LEA.HI.X.SX32 R6, R4, R6, 0x1, P2 ;  /* 0x0000000604067211 */ /* 0x000fe400010f0eff */
[----:B0-----:R-:W-:-:S04]  /*aa60*/  LEA R4, P2, R5, UR42, 0x2 ;  /* 0x0000002a05047c11 */ /* 0x001fc8000f8410ff */
[----:B------:R-:W-:-:S06]  /*aa70*/  LEA.HI.X R5, R5, UR43, R6, 0x2, P2 ;  /* 0x0000002b05057c11 */ /* 0x000fcc00090f1406 */
[----:B------:R-:W5:Y:S03]  /*aa80*/  LDG.E.128 R4, desc[UR36][R4.64] ;  /* 0x0000002404047981 */ /* 0x000f66000c1e1d00 */
.L_x_1882:
[----:B------:R-:W-:Y:S05]  /*aa90*/  BSYNC.RECONVERGENT B2 ;  /* 0x0000000000027941 */ /* 0x000fea0003800200 */
.L_x_1881:
[----:B------:R-:W-:Y:S04]  /*aaa0*/  BSSY.RECONVERGENT B2, `(.L_x_1883) ;  /* 0x0000014000027945 */ /* 0x000fe80003800200 */
[----:B------:R-:W-:Y:S05]  /*aab0*/  @P1 BRA `(.L_x_1884) ;  /* 0x0000000000481947 */ /* 0x000fea0003800000 */
[----:B------:R-:W-:Y:S01]  /*aac0*/  LEA R241, R250, R240, 0x3 ;  /* 0x000000f0faf17211 */ /* 0x000fe200078e18ff */
        /* <DEDUP_REMOVED lines=17> */
.L_x_1884:
[----:B------:R-:W-:Y:S05]  /*abe0*/  BSYNC.RECONVERGENT B2 ;  /* 0x0000000000027941 */ /* 0x000fea0003800200 */
.L_x_1883:
[----:B------:R-:W-:Y:S04]  /*abf0*/  BSSY.RECONVERGENT B2, `(.L_x_1885) ;  /* 0x0000015000027945 */ /* 0x000fe80003800200 */
[----:B------:R-:W-:Y:S05]  /*ac00*/  @P1 BRA `(.L_x_1886) ;  /* 0x00000000004c1947 */ /* 0x000fea0003800000 */
[----:B------:R-:W-:Y:S01]  /*ac10*/  IMAD R124, R250, 0x2, R3 ;  /* 0x00000002fa7c7824 */ /* 0x000fe200078e0203 */
[----:B------:R-:W-:Y:S01]  /*ac20*/  UMOV UR44, URZ ;  /* 0x000000ff002c7c82 */ /* 0x000fe20008000000 */
[----:B------:R-:W-:Y:S01]  /*ac30*/  UMOV UR43, URZ ;  /* 0x000000ff002b7c82 */ /* 0x000fe20008000000 */
[----:B------:R-:W-:Y:S01]  /*ac40*/  UMOV UR42, URZ ;  /* 0x000000ff002a7c82 */ /* 0x000fe20008000000 */
[----:B------:R-:W-:Y:S01]  /*ac50*/  IMAD.U32 R127, RZ, RZ, UR44 ;  /* 0x0000002cff7f7e24 */ /* 0x000fe2000f8e00ff */
[----:B------:R-:W-:Y:S01]  /*ac60*/  SHF.L.U32 R241, R124, 0x2, RZ ;  /* 0x000000027cf17819 */ /* 0x000fe200000006ff */
[----:B------:R-:W-:Y:S02]  /*ac70*/  IMAD.U32 R126, RZ, RZ, UR43 ;  /* 0x0000002bff7e7e24 */ /* 0x000fe4000f8e00ff */
[----:B------:R-:W-:Y:S01]  /*ac80*/  IMAD.U32 R125, RZ, RZ, UR42 ;  /* 0x0000002aff7d7e24 */ /* 0x000fe2000f8e00ff */
[----:B------:R-:W-:Y:S01]  /*ac90*/  ISETP.GE.AND P2, PT, R241, R0, PT ;  /* 0x00000000f100720c */ /* 0x000fe20003f46270 */
[----:B------:R-:W-:-:S12]  /*aca0*/  IMAD.U32 R124, RZ, RZ, UR44 ;  /* 0x0000002cff7c7e24 */ /* 0x000fd8000f8e00ff */
        /* <DEDUP_REMOVED lines=9> */
.L_x_1886:
[----:B------:R-:W-:Y:S05]  /*ad40*/  BSYNC.RECONVERGENT B2 ;  /* 0x0000000000027941 */ /* 0x000fea0003800200 */
.L_x_1885:
[----:B------:R-:W-:Y:S01]  /*ad50*/  BSSY.RECONVERGENT B2, `(.L_x_1887) ;  /* 0x0000015000027945 */ /* 0x000fe20003800200 */
[----:B------:R-:W-:-:S03]  /*ad60*/  IMAD R3, R250, 0x4, R3 ;  /* 0x00000004fa037824 */ /* 0x000fc600078e0203 */
        /* <DEDUP_REMOVED lines=19> */
.L_x_1888:
[----:B------:R-:W-:Y:S05]  /*aea0*/  BSYNC.RECONVERGENT B2 ;  /* 0x0000000000027941 */ /* 0x000fea0003800200 */
.L_x_1887:
[----:B------:R-:W-:Y:S04]  /*aeb0*/  BSSY.RECONVERGENT B2, `(.L_x_1889) ;  /* 0x0000014000027945 */ /* 0x000fe80003800200 */
        /* <DEDUP_REMOVED lines=19> */
.L_x_1890:
[----:B------:R-:W-:Y:S05]  /*aff0*/  BSYNC.RECONVERGENT B2 ;  /* 0x0000000000027941 */ /* 0x000fea0003800200 */
.L_x_1889:
        /* <DEDUP_REMOVED lines=21> */
.L_x_1892:
[----:B------:R-:W-:Y:S05]  /*b150*/  BSYNC.RECONVERGENT B2 ;  /* 0x0000000000027941 */ /* 0x000fea0003800200 */
.L_x_1891:
        /* <DEDUP_REMOVED lines=21> */
.L_x_1894:
[----:B------:R-:W-:Y:S05]  /*b2b0*/  BSYNC.RECONVERGENT B2 ;  /* 0x0000000000027941 */ /* 0x000fea0003800200 */
.L_x_1893:
        /* <DEDUP_REMOVED lines=20> */
.L_x_1896:
[----:B------:R-:W-:Y:S05]  /*b400*/  BSYNC.RECONVERGENT B2 ;  /* 0x0000000000027941 */ /* 0x000fea0003800200 */
.L_x_1895:
        /* <DEDUP_REMOVED lines=22> */
.L_x_1898:
[----:B------:R-:W-:Y:S05]  /*b570*/  BSYNC.RECONVERGENT B2 ;  /* 0x0000000000027941 */ /* 0x000fea0003800200 */
.L_x_1897:
        /* <DEDUP_REMOVED lines=21> */
.L_x_1900:
[----:B------:R-:W-:Y:S05]  /*b6d0*/  BSYNC.RECONVERGENT B2 ;  /* 0x0000000000027941 */ /* 0x000fea0003800200 */
.L_x_1899:
        /* <DEDUP_REMOVED lines=21> */
.L_x_1902:
[----:B------:R-:W-:Y:S05]  /*b830*/  BSYNC.RECONVERGENT B2 ;  /* 0x0000000000027941 */ /* 0x000fea0003800200 */
.L_x_1901:
        /* <DEDUP_REMOVED lines=21> */
.L_x_1904:
[----:B------:R-:W-:Y:S05]  /*b990*/  BSYNC.RECONVERGENT B2 ;  /* 0x0000000000027941 */ /* 0x000fea0003800200 */
.L_x_1903:
        /* <DEDUP_REMOVED lines=21> */
.L_x_1906:
[----:B------:R-:W-:Y:S05]  /*baf0*/  BSYNC.RECONVERGENT B2 ;  /* 0x0000000000027941 */ /* 0x000fea0003800200 */
.L_x_1905:
        /* <DEDUP_REMOVED lines=21> */
.L_x_1908:
[----:B------:R-:W-:Y:S05]  /*bc50*/  BSYNC.RECONVERGENT B2 ;  /* 0x0000000000027941 */ /* 0x000fea0003800200 */
.L_x_1907:
        /* <DEDUP_REMOVED lines=21> */
.L_x_1910:
[----:B------:R-:W-:Y:S05]  /*bdb0*/  BSYNC.RECONVERGENT B2 ;  /* 0x0000000000027941 */ /* 0x000fea0003800200 */
.L_x_1909:
        /* <DEDUP_REMOVED lines=19> */
.L_x_1912:
[----:B------:R-:W-:Y:S05]  /*bef0*/  BSYNC.RECONVERGENT B2 ;  /* 0x0000000000027941 */ /* 0x000fea0003800200 */
.L_x_1911:
        /* <DEDUP_REMOVED lines=21> */
.L_x_1914:
[----:B------:R-:W-:Y:S05]  /*c050*/  BSYNC.RECONVERGENT B2 ;  /* 0x0000000000027941 */ /* 0x000fea0003800200 */
.L_x_1913:
        /* <DEDUP_REMOVED lines=21> */
.L_x_1916:
[----:B------:R-:W-:Y:S05]  /*c1b0*/  BSYNC.RECONVERGENT B2 ;  /* 0x0000000000027941 */ /* 0x000fea0003800200 */
.L_x_1915:
        /* <DEDUP_REMOVED lines=21> */
.L_x_1918:
[----:B------:R-:W-:Y:S05]  /*c310*/  BSYNC.RECONVERGENT B2 ;  /* 0x0000000000027941 */ /* 0x000fea0003800200 */
.L_x_1917:
        /* <DEDUP_REMOVED lines=21> */
.L_x_1920:
[----:B------:R-:W-:Y:S05]  /*c470*/  BSYNC.RECONVERGENT B2 ;  /* 0x0000000000027941 */ /* 0x000fea0003800200 */
.L_x_1919:
        /* <DEDUP_REMOVED lines=21> */
.L_x_1922:
[----:B------:R-:W-:Y:S05]  /*c5d0*/  BSYNC.RECONVERGENT B2 ;  /* 0x0000000000027941 */ /* 0x000fea0003800200 */
.L_x_1921:
        /* <DEDUP_REMOVED lines=21> */
.L_x_1924:
[----:B------:R-:W-:Y:S05]  /*c730*/  BSYNC.RECONVERGENT B2 ;  /* 0x0000000000027941 */ /* 0x000fea0003800200 */
.L_x_1923:
        /* <DEDUP_REMOVED lines=21> */
.L_x_1926:
[----:B------:R-:W-:Y:S05]  /*c890*/  BSYNC.RECONVERGENT B2 ;  /* 0x0000000000027941 */ /* 0x000fea0003800200 */
.L_x_1925:
        /* <DEDUP_REMOVED lines=21> */
.L_x_1928:
[----:B------:R-:W-:Y:S05]  /*c9f0*/  BSYNC.RECONVERGENT B2 ;  /* 0x0000000000027941 */ /* 0x000fea0003800200 */
.L_x_1927:
        /* <DEDUP_REMOVED lines=21> */
.L_x_1930:
[----:B------:R-:W-:Y:S05]  /*cb50*/  BSYNC.RECONVERGENT B2 ;  /* 0x0000000000027941 */ /* 0x000fea0003800200 */
.L_x_1929:
        /* <DEDUP_REMOVED lines=21> */
.L_x_1932:
[----:B------:R-:W-:Y:S05]  /*ccb0*/  BSYNC.RECONVERGENT B2 ;  /* 0x0000000000027941 */ /* 0x000fea0003800200 */
.L_x_1931:
        /* <DEDUP_REMOVED lines=21> */
.L_x_1934:
[----:B------:R-:W-:Y:S05]  /*ce10*/  BSYNC.RECONVERGENT B2 ;  /* 0x0000000000027941 */ /* 0x000fea0003800200 */
.L_x_1933:
        /* <DEDUP_REMOVED lines=21> */
.L_x_1936:
[----:B------:R-:W-:Y:S05]  /*cf70*/  BSYNC.RECONVERGENT B2 ;  /* 0x0000000000027941 */ /* 0x000fea0003800200 */
.L_x_1935:
        /* <DEDUP_REMOVED lines=21> */
.L_x_1938:
[----:B------:R-:W-:Y:S05]  /*d0d0*/  BSYNC.RECONVERGENT B2 ;  /* 0x0000000000027941 */ /* 0x000fea0003800200 */
.L_x_1937:
        /* <DEDUP_REMOVED lines=21> */
.L_x_1940:
[----:B------:R-:W-:Y:S05]  /*d230*/  BSYNC.RECONVERGENT B2 ;  /* 0x0000000000027941 */ /* 0x000fea0003800200 */
.L_x_1939:
        /* <DEDUP_REMOVED lines=20> */
.L_x_1878:
[----:B------:R-:W-:Y:S05]  /*d380*/  BSYNC.RECONVERGENT B0 ;  /* 0x0000000000007941 */ /* 0x000fea0003800200 */
.L_x_1814:
        /* <DEDUP_REMOVED lines=9> */
[----:B------:R-:W2:Y:S04]  /*d420*/  LDL R248, [R1+0x124] ;  /* 0x0001240001f87983 */ /* 0x000ea80000100800 */
[----:B------:R-:W2:Y:S04]  /*d430*/  LDL R243, [R1+0x110] ;  /* 0x0001100001f37983 */ /* 0x000ea80000100800 */
[----:B------:R-:W2:Y:S04]  /*d440*/  LDL R242, [R1+0x114] ;  /* 0x0001140001f27983 */ /* 0x000ea80000100800 */
[----:B01234-:R-:W2:Y:S04]  /*d450*/  LDL R241, [R1+0x100] ;  /* 0x0001000001f17983 */ /* 0x01fea80000100800 */
[----:B------:R-:W3:Y:S04]  /*d460*/  LDL R240, [R1+0x104] ;  /* 0x0001040001f07983 */ /* 0x000ee80000100800 */
[----:B------:R0:W-:Y:S04]  /*d470*/  STL [R1+0x1bc], R24 ;  /* 0x0001bc1801007387 */ /* 0x0001e80000100800 */
[----:B0-----:R-:W4:Y:S04]  /*d480*/  LDL R24, [R1+0x140] ;  /* 0x0001400001187983 */ /* 0x001f280000100800 */
[----:B------:R0:W-:Y:S04]  /*d490*/  STL [R1+0x1b8], R23 ;  /* 0x0001b81701007387 */ /* 0x0001e80000100800 */
[----:B0-----:R-:W2:Y:S04]  /*d4a0*/  LDL R23, [R1+0x164] ;  /* 0x0001640001177983 */ /* 0x001ea80000100800 */
[----:B------:R0:W-:Y:S04]  /*d4b0*/  STL [R1+0x1b4], R22 ;  /* 0x0001b41601007387 */ /* 0x0001e80000100800 */
        /* <DEDUP_REMOVED lines=15> */
[----:B0-----:R-:W3:Y:S04]  /*d5b0*/  LDL R22, [R1+0xe0] ;  /* 0x0000e00001167983 */ /* 0x001ee80000100800 */
[----:B-1----:R-:W3:Y:S04]  /*d5c0*/  LDL R21, [R1+0xe4] ;  /* 0x0000e40001157983 */ /* 0x002ee80000100800 */
[----:B------:R-:W3:Y:S04]  /*d5d0*/  LDL R20, [R1+0xd0] ;  /* 0x0000d00001147983 */ /* 0x000ee80000100800 */
        /* <DEDUP_REMOVED lines=12> */
[----:B------:R-:W3:Y:S01]  /*d6a0*/  LDL R2, [R1+0x170] ;  /* 0x0001700001027983 */ /* 0x000ee20000100800 */
[----:B-----5:R-:W-:Y:S01]  /*d6b0*/  FMUL.FTZ R3, R3, R4 ;  /* 0x0000000403037220 */ /* 0x020fe20000410000 */
[----:B------:R-:W-:-:S04]  /*d6c0*/  FMUL.FTZ R0, R0, R5 ;  /* 0x0000000500007220 */ /* 0x000fc80000410000 */
[----:B------:R-:W-:Y:S02]  /*d6d0*/  FFMA.FTZ R0, R252, R117, R0 ;  /* 0x00000075fc007223 */ /* 0x000fe40000010000 */
[----:B------:R-:W3:Y:S02]  /*d6e0*/  LDL R252, [R1+0xb4] ;  /* 0x0000b40001fc7983 */ /* 0x000ee40000100800 */
[----:B------:R-:W-:Y:S02]  /*d6f0*/  FFMA.FTZ R0, R248, R121, R0 ;  /* 0x00000079f8007223 */ /* 0x000fe40000010000 */
[----:B------:R-:W3:Y:S01]  /*d700*/  LDL R248, [R1+0xa4] ;  /* 0x0000a40001f87983 */ /* 0x000ee20000100800 */
[----:B----4-:R-:W-:-:S03]  /*d710*/  FFMA.FTZ R3, R24, R116, R3 ;  /* 0x0000007418037223 */ /* 0x010fc60000010003 */
[----:B------:R-:W4:Y:S01]  /*d720*/  LDL R24, [R1+0xf0] ;  /* 0x0000f00001187983 */ /* 0x000f220000100800 */
[----:B--2---:R-:W-:-:S03]  /*d730*/  R2UR UR76, R23 ;  /* 0x00000000174c72ca */ /* 0x004fc600000e0000 */
[----:B------:R-:W2:Y:S01]  /*d740*/  LDL R23, [R1+0xf4] ;  /* 0x0000f40001177983 */ /* 0x000ea20000100800 */
[----:B------:R-:W-:-:S03]  /*d750*/  FFMA.FTZ R3, R250, R120, R3 ;  /* 0x00000078fa037223 */ /* 0x000fc60000010003 */
[----:B------:R-:W2:Y:S01]  /*d760*/  LDL R250, [R1+0xa0] ;  /* 0x0000a00001fa7983 */ /* 0x000ea20000100800 */
[----:B------:R-:W-:Y:S01]  /*d770*/  FFMA.FTZ R3, R243, R124, R3 ;  /* 0x0000007cf3037223 */ /* 0x000fe20000010003 */
[----:B------:R-:W-:Y:S02]  /*d780*/  FFMA.FTZ R0, R242, R125, R0 ;  /* 0x0000007df2007223 */ /* 0x000fe40000010000 */
[----:B------:R-:W2:Y:S01]  /*d790*/  LDL R243, [R1+0x90] ;  /* 0x0000900001f37983 */ /* 0x000ea20000100800 */
[----:B------:R-:W-:-:S03]  /*d7a0*/  FFMA.FTZ R3, R241, R128, R3 ;  /* 0x00000080f1037223 */ /* 0x000fc60000010003 */
[----:B------:R-:W2:Y:S01]  /*d7b0*/  LDL R242, [R1+0x94] ;  /* 0x0000940001f27983 */ /* 0x000ea20000100800 */
[----:B---3--:R-:W-:-:S03]  /*d7c0*/  FFMA.FTZ R0, R240, R129, R0 ;  /* 0x00000081f0007223 */ /* 0x008fc60000010000 */
[----:B------:R-:W3:Y:S04]  /*d7d0*/  LDL R241, [R1+0x80] ;  /* 0x0000800001f17983 */ /* 0x000ee80000100800 */
[----:B------:R-:W3:Y:S01]  /*d7e0*/  LDL R240, [R1+0x84] ;  /* 0x0000840001f07983 */ /* 0x000ee20000100800 */
[----:B----4-:R-:W-:-:S03]  /*d7f0*/  FFMA.FTZ R3, R24, R132, R3 ;  /* 0x0000008418037223 */ /* 0x010fc60000010003 */
[----:B------:R-:W5:Y:S01]  /*d800*/  LDL.LU R24, [R1+0x1bc] ;  /* 0x0001bc0001187983 */ /* 0x000f620000300800 */
[----:B------:R-:W-:Y:S01]  /*d810*/  FFMA.FTZ R3, R22, R136, R3 ;  /* 0x0000008816037223 */ /* 0x000fe20000010003 */
[----:B--2---:R-:W-:-:S03]  /*d820*/  FFMA.FTZ R0, R23, R133, R0 ;  /* 0x0000008517007223 */ /* 0x004fc60000010000 */
[----:B------:R-:W-:Y:S01]  /*d830*/  FFMA.FTZ R3, R20, R140, R3 ;  /* 0x0000008c14037223 */ /* 0x000fe20000010003 */
[----:B------:R-:W5:Y:S01]  /*d840*/  LDL.LU R23, [R1+0x1b8] ;  /* 0x0001b80001177983 */ /* 0x000f620000300800 */
[----:B------:R-:W-:Y:S02]  /*d850*/  FFMA.FTZ R0, R21, R137, R0 ;  /* 0x0000008915007223 */ /* 0x000fe40000010000 */
[----:B------:R-:W-:Y:S01]  /*d860*/  FFMA.FTZ R3, R18, R144, R3 ;  /* 0x0000009012037223 */ /* 0x000fe20000010003 */
[----:B------:R-:W5:Y:S01]  /*d870*/  LDL.LU R22, [R1+0x1b4] ;  /* 0x0001b40001167983 */ /* 0x000f620000300800 */
[----:B------:R-:W-:Y:S02]  /*d880*/  FFMA.FTZ R0, R19, R141, R0 ;  /* 0x0000008d13007223 */ /* 0x000fe40000010000 */
[----:B------:R-:W-:Y:S01]  /*d890*/  FFMA.FTZ R3, R16, R148, R3 ;  /* 0x0000009410037223 */ /* 0x000fe20000010003 */
[----:B------:R-:W5:Y:S01]  /*d8a0*/  LDL.LU R21, [R1+0x1b0] ;  /* 0x0001b00001157983 */ /* 0x000f620000300800 */
[----:B------:R-:W-:-:S02]  /*d8b0*/  FFMA.FTZ R0, R17, R145, R0 ;  /* 0x0000009111007223 */ /* 0x000fc40000010000 */
[----:B------:R-:W-:Y:S01]  /*d8c0*/  FFMA.FTZ R3, R250, R152, R3 ;  /* 0x00000098fa037223 */ /* 0x000fe20000010003 */
[----:B------:R-:W5:Y:S01]  /*d8d0*/  LDL.LU R20, [R1+0x1ac] ;  /* 0x0001ac0001147983 */ /* 0x000f620000300800 */
[----:B------:R-:W-:Y:S02]  /*d8e0*/  FFMA.FTZ R0, R252, R149, R0 ;  /* 0x00000095fc007223 */ /* 0x000fe40000010000 */
[----:B------:R-:W-:Y:S01]  /*d8f0*/  FFMA.FTZ R3, R243, R156, R3 ;  /* 0x0000009cf3037223 */ /* 0x000fe20000010003 */
[----:B------:R-:W5:Y:S01]  /*d900*/  LDL.LU R19, [R1+0x1a8] ;  /* 0x0001a80001137983 */ /* 0x000f620000300800 */
[----:B------:R-:W-:Y:S02]  /*d910*/  FFMA.FTZ R0, R248, R153, R0 ;  /* 0x00000099f8007223 */ /* 0x000fe40000010000 */
[----:B---3--:R-:W-:Y:S01]  /*d920*/  FFMA.FTZ R3, R241, R160, R3 ;  /* 0x000000a0f1037223 */ /* 0x008fe20000010003 */
        /* <DEDUP_REMOVED lines=8> */
[----:B------:R-:W-:Y:S01]  /*d9b0*/  FFMA.FTZ R3, R11, R172, R3 ;  /* 0x000000ac0b037223 */ /* 0x000fe20000010003 */
[----:B------:R-:W2:Y:S01]  /*d9c0*/  LDL R252, [R1+0x148] ;  /* 0x0001480001fc7983 */ /* 0x000ea20000100800 */
[----:B------:R-:W-:-:S02]  /*d9d0*/  FFMA.FTZ R0, R12, R169, R0 ;  /* 0x000000a90c007223 */ /* 0x000fc40000010000 */
[----:B------:R-:W-:Y:S01]  /*d9e0*/  FFMA.FTZ R3, R9, R176, R3 ;  /* 0x000000b009037223 */ /* 0x000fe20000010003 */
[----:B------:R-:W3:Y:S01]  /*d9f0*/  LDL R250, [R1+0x128] ;  /* 0x0001280001fa7983 */ /* 0x000ee20000100800 */
[----:B------:R-:W-:Y:S02]  /*da00*/  FFMA.FTZ R0, R10, R173, R0 ;  /* 0x000000ad0a007223 */ /* 0x000fe40000010000 */
[----:B------:R-:W-:Y:S01]  /*da10*/  FFMA.FTZ R3, R2, R180, R3 ;  /* 0x000000b402037223 */ /* 0x000fe20000010003 */
[----:B------:R-:W4:Y:S01]  /*da20*/  LDL R248, [R1+0x118] ;  /* 0x0001180001f87983 */ /* 0x000f220000100800 */
[----:B------:R-:W-:Y:S02]  /*da30*/  FFMA.FTZ R0, R8, R177, R0 ;  /* 0x000000b108007223 */ /* 0x000fe40000010000 */
[----:B------:R-:W-:Y:S01]  /*da40*/  FFMA.FTZ R3, R184, UR69, R3 ;  /* 0x00000045b8037c23 */ /* 0x000fe20008010003 */
[----:B------:R-:W4:Y:S01]  /*da50*/  LDL R243, [R1+0x108] ;  /* 0x0001080001f37983 */ /* 0x000f220000100800 */
[----:B------:R-:W-:-:S02]  /*da60*/  FFMA.FTZ R0, R181, UR72, R0 ;  /* 0x00000048b5007c23 */ /* 0x000fc40008010000 */
[----:B------:R-:W-:Y:S01]  /*da70*/  FFMA.FTZ R3, R188, UR65, R3 ;  /* 0x00000041bc037c23 */ /* 0x000fe20008010003 */
[----:B------:R-:W4:Y:S01]  /*da80*/  LDL R242, [R1+0xf8] ;  /* 0x0000f80001f27983 */ /* 0x000f220000100800 */
[----:B------:R-:W-:Y:S02]  /*da90*/  FFMA.FTZ R0, R185, UR68, R0 ;  /* 0x00000044b9007c23 */ /* 0x000fe40008010000 */
[----:B------:R-:W-:Y:S01]  /*daa0*/  FFMA.FTZ R3, R192, UR61, R3 ;  /* 0x0000003dc0037c23 */ /* 0x000fe20008010003 */
[----:B------:R-:W4:Y:S01]  /*dab0*/  LDL R241, [R1+0xe8] ;  /* 0x0000e80001f17983 */ /* 0x000f220000100800 */
[----:B------:R-:W-:Y:S02]  /*dac0*/  FFMA.FTZ R0, R189, UR64, R0 ;  /* 0x00000040bd007c23 */ /* 0x000fe40008010000 */
        /* <DEDUP_REMOVED lines=30> */
[----:B------:R-:W-:Y:S02]  /*dcb0*/  FFMA.FTZ R3, R236, UR34, R3 ;  /* 0x00000022ec037c23 */ /* 0x000fe40008010003 */
[----:B------:R-:W-:-:S04]  /*dcc0*/  FFMA.FTZ R0, R233, UR29, R0 ;  /* 0x0000001de9007c23 */ /* 0x000fc80008010000 */
[----:B------:R-:W-:-:S04]  /*dcd0*/  FFMA.FTZ R0, R237, UR33, R0 ;  /* 0x00000021ed007c23 */ /* 0x000fc80008010000 */
[----:B------:R-:W-:Y:S02]  /*dce0*/  FADD.FTZ R0, R3, R0 ;  /* 0x0000000003007221 */ /* 0x000fe40000010000 */
[----:B------:R-:W2:Y:S02]  /*dcf0*/  LDL R3, [R1+0x138] ;  /* 0x0001380001037983 */ /* 0x000ea40000100800 */
[----:B--2---:R-:W-:-:S04]  /*dd00*/  FMUL.FTZ R3, R3, R6 ;  /* 0x0000000603037220 */ /* 0x004fc80000410000 */
[----:B------:R-:W-:Y:S02]  /*dd10*/  FFMA.FTZ R3, R252, R118, R3 ;  /* 0x00000076fc037223 */ /* 0x000fe40000010003 */
[----:B------:R-:W2:Y:S02]  /*dd20*/  LDL R252, [R1+0xac] ;  /* 0x0000ac0001fc7983 */ /* 0x000ea40000100800 */
[----:B---3--:R-:W-:Y:S02]  /*dd30*/  FFMA.FTZ R3, R250, R122, R3 ;  /* 0x0000007afa037223 */ /* 0x008fe40000010003 */
[----:B------:R-:W3:Y:S02]  /*dd40*/  LDL R250, [R1+0x9c] ;  /* 0x00009c0001fa7983 */ /* 0x000ee40000100800 */
[----:B----4-:R-:W-:Y:S02]  /*dd50*/  FFMA.FTZ R3, R248, R126, R3 ;  /* 0x0000007ef8037223 */ /* 0x010fe40000010003 */
[----:B------:R-:W4:Y:S02]  /*dd60*/  LDL R248, [R1+0x8c] ;  /* 0x00008c0001f87983 */ /* 0x000f240000100800 */
[----:B------:R-:W-:-:S02]  /*dd70*/  FFMA.FTZ R3, R243, R130, R3 ;  /* 0x00000082f3037223 */ /* 0x000fc40000010003 */
[----:B------:R-:W4:Y:S02]  /*dd80*/  LDL R243, [R1+0x7c] ;  /* 0x00007c0001f37983 */ /* 0x000f240000100800 */
[----:B------:R-:W-:Y:S02]  /*dd90*/  FFMA.FTZ R3, R242, R134, R3 ;  /* 0x00000086f2037223 */ /* 0x000fe40000010003 */
[----:B------:R-:W4:Y:S02]  /*dda0*/  LDL R242, [R1+0x6c] ;  /* 0x00006c0001f27983 */ /* 0x000f240000100800 */
[----:B------:R-:W-:Y:S02]  /*ddb0*/  FFMA.FTZ R3, R241, R138, R3 ;  /* 0x0000008af1037223 */ /* 0x000fe40000010003 */
[----:B------:R-:W4:Y:S02]  /*ddc0*/  LDL R241, [R1+0x5c] ;  /* 0x00005c0001f17983 */ /* 0x000f240000100800 */
[----:B------:R-:W-:-:S02]  /*ddd0*/  FFMA.FTZ R3, R240, R142, R3 ;  /* 0x0000008ef0037223 */ /* 0x000fc40000010003 */
[----:B------:R-:W2:Y:S02]  /*dde0*/  LDL R240, [R1+0x13c] ;  /* 0x00013c0001f07983 */ /* 0x000ea40000100800 */
[----:B------:R-:W-:Y:S02]  /*ddf0*/  FFMA.FTZ R3, R15, R146, R3 ;  /* 0x000000920f037223 */ /* 0x000fe40000010003 */
[----:B------:R-:W3:Y:S02]  /*de00*/  LDL R15, [R1+0x14c] ;  /* 0x00014c00010f7983 */ /* 0x000ee40000100800 */
[----:B------:R-:W-:Y:S02]  /*de10*/  FFMA.FTZ R3, R14, R150, R3 ;  /* 0x000000960e037223 */ /* 0x000fe40000010003 */
        /* <DEDUP_REMOVED lines=31> */
[----:B--2---:R-:W-:Y:S02]  /*e010*/  FMUL.FTZ R3, R240, R7 ;  /* 0x00000007f0037220 */ /* 0x004fe40000410000 */
[----:B------:R-:W2:Y:S02]  /*e020*/  LDL R240, [R1+0x4c] ;  /* 0x00004c0001f07983 */ /* 0x000ea40000100800 */
[----:B---3--:R-:W-:Y:S02]  /*e030*/  FFMA.FTZ R3, R15, R119, R3 ;  /* 0x000000770f037223 */ /* 0x008fe40000010003 */
[----:B------:R-:W5:Y:S02]  /*e040*/  LDL.LU R15, [R1+0x198] ;  /* 0x00019800010f7983 */ /* 0x000f640000300800 */
[----:B----4-:R-:W-:Y:S02]  /*e050*/  FFMA.FTZ R3, R14, R123, R3 ;  /* 0x0000007b0e037223 */ /* 0x010fe40000010003 */
[----:B------:R-:W5:Y:S02]  /*e060*/  LDL.LU R14, [R1+0x194] ;  /* 0x00019400010e7983 */ /* 0x000f640000300800 */
[----:B------:R-:W-:-:S02]  /*e070*/  FFMA.FTZ R3, R13, R127, R3 ;  /* 0x0000007f0d037223 */ /* 0x000fc40000010003 */
[----:B------:R-:W5:Y:S02]  /*e080*/  LDL.LU R13, [R1+0x190] ;  /* 0x00019000010d7983 */ /* 0x000f640000300800 */
[----:B------:R-:W-:Y:S02]  /*e090*/  FFMA.FTZ R3, R12, R131, R3 ;  /* 0x000000830c037223 */ /* 0x000fe40000010003 */
        /* <DEDUP_REMOVED lines=11> */
[----:B------:R-:W-:-:S04]  /*e150*/  FFMA.FTZ R3, R252, R155, R3 ;  /* 0x0000009bfc037223 */ /* 0x000fc80000010003 */
[----:B------:R-:W-:-:S04]  /*e160*/  FFMA.FTZ R3, R250, R159, R3 ;  /* 0x0000009ffa037223 */ /* 0x000fc80000010003 */
[----:B------:R-:W-:Y:S02]  /*e170*/  FFMA.FTZ R3, R248, R163, R3 ;  /* 0x000000a3f8037223 */ /* 0x000fe40000010003 */
[----:B------:R-:W3:Y:S02]  /*e180*/  LDL R248, [R1+0x158] ;  /* 0x0001580001f87983 */ /* 0x000ee40000100800 */
[----:B------:R-:W-:Y:S01]  /*e190*/  FFMA.FTZ R3, R243, R167, R3 ;  /* 0x000000a7f3037223 */ /* 0x000fe20000010003 */
[----:B------:R-:W-:Y:S01]  /*e1a0*/  ISETP.NE.U32.AND P1, PT, RZ, UR44, PT ;  /* 0x0000002cff007c0c */ /* 0x000fe2000bf25070 */
[----:B------:R-:W4:Y:S02]  /*e1b0*/  LDL R243, [R1+0x15c] ;  /* 0x00015c0001f37983 */ /* 0x000f240000100800 */
[----:B------:R-:W-:Y:S01]  /*e1c0*/  FFMA.FTZ R3, R242, R171, R3 ;  /* 0x000000abf2037223 */ /* 0x000fe20000010003 */
[----:B------:R-:W-:Y:S01]  /*e1d0*/  ISETP.NE.U32.AND P2, PT, RZ, UR42, PT ;  /* 0x0000002aff007c0c */ /* 0x000fe2000bf45070 */
[----:B------:R-:W0:Y:S01]  /*e1e0*/  LDCU UR42, c[0x0][0x410] ;  /* 0x00008200ff2a77ac */ /* 0x000e220008000800 */
[----:B------:R-:W-:Y:S01]  /*e1f0*/  ISETP.NE.AND.EX P1, PT, RZ, UR45, PT, P1 ;  /* 0x0000002dff007c0c */ /* 0x000fe2000bf25310 */
[----:B------:R-:W-:Y:S01]  /*e200*/  FFMA.FTZ R3, R241, R175, R3 ;  /* 0x000000aff1037223 */ /* 0x000fe20000010003 */
[----:B------:R-:W-:Y:S01]  /*e210*/  ISETP.NE.AND.EX P2, PT, RZ, UR43, PT, P2 ;  /* 0x0000002bff007c0c */ /* 0x000fe2000bf45320 */
[----:B------:R-:W4:Y:S02]  /*e220*/  LDL R242, [R1+0x160] ;  /* 0x0001600001f27983 */ /* 0x000f240000100800 */
[----:B--2---:R-:W-:-:S02]  /*e230*/  FFMA.FTZ R3, R240, R179, R3 ;  /* 0x000000b3f0037223 */ /* 0x004fc40000010003 */
[----:B------:R-:W1:Y:S02]  /*e240*/  LDC R240, c[0x0][0x430] ;  /* 0x00010c00fff07b82 */ /* 0x000e640000000800 */
[----:B-1----:R-:W-:-:S05]  /*e250*/  VIADD R240, R240, UR77 ;  /* 0x0000004df0f07c36 */ /* 0x002fca0008000000 */
[----:B------:R-:W-:Y:S02]  /*e260*/  @P1 ISETP.GE.AND P3, PT, R249, R240, PT ;  /* 0x000000f0f900120c */ /* 0x000fe40003f66270 */
[----:B------:R-:W3:Y:S02]  /*e270*/  @P2 LDC.64 R240, c[0x0][0x438] ;  /* 0x00010e00fff02b82 */ /* 0x000ee40000000a00 */
[----:B---3--:R-:W-:-:S06]  /*e280*/  @P2 IMAD.WIDE R240, R248, 0x4, R240 ;  /* 0x00000004f8f02825 */ /* 0x008fcc00078e02f0 */
        /* <DEDUP_REMOVED lines=27> */
[----:B----4-:R-:W-:Y:S01]  /*e440*/  @!P6 FMNMX.FTZ R242, R242, R0, !PT ;  /* 0x00000000f2f2e209 */ /* 0x010fe20007810000 */
[----:B------:R0:W-:Y:S04]  /*e450*/  STS [R243], R0 ;  /* 0x00000000f3007388 */ /* 0x0001e80000000800 */
[----:B------:R0:W-:Y:S02]  /*e460*/  @!P6 STL [R1+0x160], R242 ;  /* 0x000160f20100e387 */ /* 0x0001e40000100800 */
.L_x_1942:
[----:B------:R-:W-:Y:S05]  /*e470*/  BSYNC.RECONVERGENT B0 ;  /* 0x0000000000007941 */ /* 0x000fea0003800200 */
.L_x_1941:
[----:B------:R-:W1:Y:S04]  /*e480*/  LDL.LU R3, [R1+0x15c] ;  /* 0x00015c0001037983 */ /* 0x000e680000300800 */
[----:B0-----:R-:W2:Y:S04]  /*e490*/  LDL.LU R0, [R1+0x158] ;  /* 0x0001580001007983 */ /* 0x001ea80000300800 */
[----:B------:R-:W2:Y:S04]  /*e4a0*/  LDL R243, [R1+0x16c] ;  /* 0x00016c0001f37983 */ /* 0x000ea80000100800 */
[----:B------:R-:W2:Y:S02]  /*e4b0*/  LDL.LU R242, [R1+0x154] ;  /* 0x0001540001f27983 */ /* 0x000ea40000300800 */
[----:B-1234-:R-:W-:-:S02]  /*e4c0*/  IMAD.MOV.U32 R241, RZ, RZ, R3 ;  /* 0x000000fffff17224 */ /* 0x01efc400078e0003 */
[----:B------:R-:W2:Y:S01]  /*e4d0*/  LDL.LU R3, [R1+0x150] ;  /* 0x0001500001037983 */ /* 0x000ea20000300800 */
[----:B------:R-:W-:Y:S02]  /*e4e0*/  IMAD.MOV.U32 R240, RZ, RZ, R0 ;  /* 0x000000fffff07224 */ /* 0x000fe400078e0000 */
[----:B------:R-:W-:Y:S02]  /*e4f0*/  VIADD R241, R241, 0x400 ;  /* 0x00000400f1f17836 */ /* 0x000fe40000000000 */
[----:B------:R-:W-:Y:S01]  /*e500*/  VIADD R240, R240, 0x100 ;  /* 0x00000100f0f07836 */ /* 0x000fe20000000000 */
[----:B------:R-:W-:Y:S01]  /*e510*/  IADD3 R242, P2, PT, R242, 0x100, RZ ;  /* 0x00000100f2f27810 */ /* 0x000fe20007f5e0ff */
[----:B------:R-:W-:-:S04]  /*e520*/  VIADD R0, R251, 0xff ;  /* 0x000000fffb007836 */ /* 0x000fc80000000000 */
[----:B------:R3:W-:Y:S04]  /*e530*/  STL [R1+0x154], R242 ;  /* 0x000154f201007387 */ /* 0x0007e80000100800 */
[----:B------:R3:W-:Y:S04]  /*e540*/  STL [R1+0x15c], R241 ;  /* 0x00015cf101007387 */ /* 0x0007e80000100800 */
[----:B------:R3:W-:Y:S01]  /*e550*/  STL [R1+0x158], R240 ;  /* 0x000158f001007387 */ /* 0x0007e20000100800 */
[----:B------:R-:W-:Y:S02]  /*e560*/  ISETP.GE.AND P1, PT, R0, R243, PT ;  /* 0x000000f30000720c */ /* 0x000fe40003f26270 */
[----:B------:R-:W-:-:S05]  /*e570*/  IADD3 R0, PT, PT, R251, 0x100, RZ ;  /* 0x00000100fb007810 */ /* 0x000fca0007ffe0ff */
[----:B------:R-:W-:Y:S02]  /*e580*/  IMAD.MOV.U32 R251, RZ, RZ, R0 ;  /* 0x000000fffffb7224 */ /* 0x000fe400078e0000 */
[----:B--2---:R-:W-:-:S05]  /*e590*/  IMAD.X R3, RZ, RZ, R3, P2 ;  /* 0x000000ffff037224 */ /* 0x004fca00010e0603 */
[----:B------:R3:W-:Y:S01]  /*e5a0*/  STL [R1+0x150], R3 ;  /* 0x0001500301007387 */ /* 0x0007e20000100800 */
[----:B------:R-:W-:Y:S05]  /*e5b0*/  @!P1 BRA `(.L_x_1943) ;  /* 0xffffff4800bc9947 */ /* 0x000fea000383ffff */
.L_x_1813:
[----:B------:R-:W-:Y:S05]  /*e5c0*/  BSYNC.RECONVERGENT B1 ;  /* 0x0000000000017941 */ /* 0x000fea0003800200 */
.L_x_1812:
[----:B---3--:R-:W3:Y:S01]  /*e5d0*/  LDL.LU R3, [R1+0x160] ;  /* 0x0001600001037983 */ /* 0x008ee20000300800 */
[----:B0----5:R-:W-:Y:S01]  /*e5e0*/  MOV R14, 0x400 ;  /* 0x00000400000e7802 */ /* 0x021fe20000000f00 */
[----:B------:R-:W0:Y:S01]  /*e5f0*/  LDCU UR4, c[0x0][0x3f4] ;  /* 0x00007e80ff0477ac */ /* 0x000e220008000800 */
[----:B------:R-:W-:Y:S01]  /*e600*/  BSSY.RECONVERGENT B0, `(.L_x_1944) ;  /* 0x0000172000007945 */ /* 0x000fe20003800200 */
[----:B------:R-:W1:Y:S01]  /*e610*/  S2R R15, SR_CgaCtaId ;  /* 0x00000000000f7919 */ /* 0x000e620000008800 */
[----:B0-----:R-:W-:-:S04]  /*e620*/  IMAD.U32 R11, RZ, RZ, UR4 ;  /* 0x00000004ff0b7e24 */ /* 0x001fc8000f8e00ff */
[----:B------:R-:W-:Y:S01]  /*e630*/  IMAD.MOV R11, RZ, RZ, -R11 ;  /* 0x000000ffff0b7224 */ /* 0x000fe200078e0a0b */
[----:B-1----:R-:W-:Y:S01]  /*e640*/  LEA R7, R15, R14, 0x18 ;  /* 0x0000000e0f077211 */ /* 0x002fe200078ec0ff */
[----:B---3--:R-:W0:Y:S02]  /*e650*/  SHFL.BFLY PT, R0, R3, 0x10, 0x1f ;  /* 0x0e001f0003007f89 */ /* 0x008e2400000e0000 */
[----:B0-----:R-:W-:-:S05]  /*e660*/  FMNMX.FTZ R3, R0, R3, !PT ;  /* 0x0000000300037209 */ /* 0x001fca0007810000 */
[----:B------:R-:W0:Y:S02]  /*e670*/  SHFL.BFLY PT, R0, R3, 0x8, 0x1f ;  /* 0x0d001f0003007f89 */ /* 0x000e2400000e0000 */
[----:B0-----:R-:W-:Y:S02]  /*e680*/  FMNMX.FTZ R4, R3, R0, !PT ;  /* 0x0000000003047209 */ /* 0x001fe40007810000 */
[----:B------:R-:W0:Y:S03]  /*e690*/  S2R R0, SR_TID.X ;  /* 0x0000000000007919 */ /* 0x000e260000002100 */
[----:B------:R-:W1:Y:S02]  /*e6a0*/  SHFL.BFLY PT, R5, R4, 0x4, 0x1f ;  /* 0x0c801f0004057f89 */ /* 0x000e6400000e0000 */
[----:B-1----:R-:W-:Y:S01]  /*e6b0*/  FMNMX.FTZ R5, R4, R5, !PT ;  /* 0x0000000504057209 */ /* 0x002fe20007810000 */
[----:B------:R-:W-:Y:S01]  /*e6c0*/  IMAD.MOV.U32 R4, RZ, RZ, -0x800001 ;  /* 0xff7fffffff047424 */ /* 0x000fe200078e00ff */
[----:B0-----:R-:W-:-:S03]  /*e6d0*/  LOP3.LUT P0, R8, R0, 0x1f, RZ, 0xc0, !PT ;  /* 0x0000001f00087812 */ /* 0x001fc6000780c0ff */
[----:B------:R-:W0:Y:S01]  /*e6e0*/  SHFL.BFLY PT, R6, R5, 0x2, 0x1f ;  /* 0x0c401f0005067f89 */ /* 0x000e2200000e0000 */
[----:B------:R-:W-:-:S09]  /*e6f0*/  ISETP.GT.U32.AND P1, PT, R8, 0x7, PT ;  /* 0x000000070800780c */ /* 0x000fd20003f24070 */
[----:B------:R-:W-:Y:S02]  /*e700*/  @!P0 LEA.HI R3, R0, R7, RZ, 0x1d ;  /* 0x0000000700038211 */ /* 0x000fe400078fe8ff */
[----:B0-----:R-:W-:-:S05]  /*e710*/  FMNMX.FTZ R9, R5, R6, !PT ;  /* 0x0000000605097209 */ /* 0x001fca0007810000 */
[----:B------:R-:W0:Y:S02]  /*e720*/  SHFL.BFLY PT, R6, R9, 0x1, 0x1f ;  /* 0x0c201f0009067f89 */ /* 0x000e2400000e0000 */
[----:B0-----:R-:W-:Y:S02]  /*e730*/  FMNMX.FTZ R12, R9, R6, !PT ;  /* 0x00000006090c7209 */ /* 0x001fe40007810000 */
[----:B------:R-:W-:-:S03]  /*e740*/  LEA R6, R8, R7, 0x2 ;  /* 0x0000000708067211 */ /* 0x000fc600078e10ff */
[----:B------:R0:W-:Y:S01]  /*e750*/  @!P0 STS [R3], R12 ;  /* 0x0000000c03008388 */ /* 0x0001e20000000800 */
[----:B------:R-:W-:Y:S01]  /*e760*/  BAR.SYNC.DEFER_BLOCKING 0x0 ;  /* 0x0000000000007b1d */ /* 0x000fe20000010000 */
[----:B0-----:R-:W-:Y:S02]  /*e770*/  IMAD.MOV.U32 R3, RZ, RZ, R11 ;  /* 0x000000ffff037224 */ /* 0x001fe400078e000b */
[----:B------:R-:W-:-:S03]  /*e780*/  IMAD.MOV.U32 R12, RZ, RZ, RZ ;  /* 0x000000ffff0c7224 */ /* 0x000fc600078e00ff */
[----:B------:R-:W-:Y:S01]  /*e790*/  VIADDMNMX R3, R3, UR40, RZ, !PT ;  /* 0x0000002803037c46 */ /* 0x000fe2000f8001ff */
[----:B------:R-:W0:Y:S04]  /*e7a0*/  @!P1 LDS R4, [R6] ;  /* 0x0000000006049984 */ /* 0x000e280000000800 */
[----:B0-----:R-:W0:Y:S02]  /*e7b0*/  SHFL.BFLY PT, R5, R4, 0x4, 0x1f ;  /* 0x0c801f0004057f89 */ /* 0x001e2400000e0000 */
[----:B0-----:R-:W-:Y:S02]  /*e7c0*/  FMNMX.FTZ R5, R5, R4, !PT ;  /* 0x0000000405057209 */ /* 0x001fe40007810000 */
[----:B------:R-:W-:-:S03]  /*e7d0*/  SHF.L.U32 R4, R0, 0x2, RZ ;  /* 0x0000000200047819 */ /* 0x000fc600000006ff */
[----:B------:R-:W0:Y:S02]  /*e7e0*/  SHFL.BFLY PT, R10, R5, 0x2, 0x1f ;  /* 0x0c401f00050a7f89 */ /* 0x000e2400000e0000 */
[----:B0-----:R-:W-:Y:S01]  /*e7f0*/  FMNMX.FTZ R10, R5, R10, !PT ;  /* 0x0000000a050a7209 */ /* 0x001fe20007810000 */
[----:B------:R-:W-:-:S04]  /*e800*/  IMAD.IADD R5, R0, 0x1, R3 ;  /* 0x0000000100057824 */ /* 0x000fc800078e0203 */
[----:B------:R-:W0:Y:S01]  /*e810*/  SHFL.BFLY PT, R9, R10, 0x1, 0x1f ;  /* 0x0c201f000a097f89 */ /* 0x000e2200000e0000 */
[----:B------:R-:W-:Y:S02]  /*e820*/  ISETP.GE.AND P0, PT, R5, UR40, PT ;  /* 0x0000002805007c0c */ /* 0x000fe4000bf06270 */
[----:B0-----:R-:W-:-:S05]  /*e830*/  FMNMX.FTZ R9, R10, R9, !PT ;  /* 0x000000090a097209 */ /* 0x001fca0007810000 */
[----:B------:R0:W1:Y:S06]  /*e840*/  SHFL.IDX PT, R39, R9, RZ, 0x1f ;  /* 0x00001fff09277589 */ /* 0x00006c00000e0000 */
[----:B------:R-:W-:Y:S05]  /*e850*/  @P0 BRA `(.L_x_1945) ;  /* 0x0000001400300947 */ /* 0x000fea0003800000 */
[----:B------:R-:W3:Y:S02]  /*e860*/  LDC.64 R10, c[0x0][0x420] ;  /* 0x00010800ff0a7b82 */ /* 0x000ee40000000a00 */
[----:B---3--:R-:W-:-:S04]  /*e870*/  ISETP.NE.U32.AND P0, PT, R10, RZ, PT ;  /* 0x000000ff0a00720c */ /* 0x008fc80003f05070 */
[----:B------:R-:W-:-:S13]  /*e880*/  ISETP.NE.AND.EX P0, PT, R11, RZ, PT, P0 ;  /* 0x000000ff0b00720c */ /* 0x000fda0003f05300 */
[----:B------:R-:W-:Y:S05]  /*e890*/  @P0 BRA `(.L_x_1946) ;  /* 0x0000000c00940947 */ /* 0x000fea0003800000 */
[----:B------:R-:W-:Y:S01]  /*e8a0*/  IMAD.MOV.U32 R10, RZ, RZ, 0x100 ;  /* 0x00000100ff0a7424 */ /* 0x000fe200078e00ff */
[----:B0-----:R-:W-:Y:S01]  /*e8b0*/  LOP3.LUT R9, RZ, R0, RZ, 0x33, !PT ;  /* 0x00000000ff097212 */ /* 0x001fe200078e33ff */
[----:B------:R-:W-:Y:S01]  /*e8c0*/  BSSY.RECONVERGENT B1, `(.L_x_1947) ;  /* 0x000001c000017945 */ /* 0x000fe20003800200 */
[----:B------:R-:W-:Y:S02]  /*e8d0*/  IMAD.MOV.U32 R12, RZ, RZ, RZ ;  /* 0x000000ffff0c7224 */ /* 0x000fe400078e00ff */
[----:B------:R-:W-:-:S04]  /*e8e0*/  VIADDMNMX R10, R5, R10, UR40, !PT ;  /* 0x00000028050a7e46 */ /* 0x000fc8000f80010a */
        /* <DEDUP_REMOVED lines=8> */
[----:B------:R-:W-:Y:S01]  /*e970*/  LEA R11, R15, R12, 0x18 ;  /* 0x0000000c0f0b7211 */ /* 0x000fe200078ec0ff */
[----:B------:R-:W-:Y:S01]  /*e980*/  IMAD.MOV.U32 R12, RZ, RZ, RZ ;  /* 0x000000ffff0c7224 */ /* 0x000fe200078e00ff */
[----:B------:R-:W-:Y:S02]  /*e990*/  LOP3.LUT R10, R9, 0x3, RZ, 0xc0, !PT ;  /* 0x00000003090a7812 */ /* 0x000fe400078ec0ff */
[----:B------:R-:W-:Y:S01]  /*e9a0*/  MOV R9, R5 ;  /* 0x0000000500097202 */ /* 0x000fe20000000f00 */
[----:B------:R-:W-:Y:S02]  /*e9b0*/  IMAD.IADD R11, R4, 0x1, R11 ;  /* 0x00000001040b7824 */ /* 0x000fe400078e020b */
[----:B------:R-:W-:-:S07]  /*e9c0*/  IMAD.MOV R10, RZ, RZ, -R10 ;  /* 0x000000ffff0a7224 */ /* 0x000fce00078e0a0a */
.L_x_1949:
        /* <DEDUP_REMOVED lines=11> */
.L_x_1948:
[----:B------:R-:W-:Y:S05]  /*ea80*/  BSYNC.RECONVERGENT B1 ;  /* 0x0000000000017941 */ /* 0x000fea0003800200 */
.L_x_1947:
        /* <DEDUP_REMOVED lines=14> */
.L_x_1952:
[----:B------:R-:W1:Y:S01]  /*eb70*/  LDS R11, [R10+-0x800] ;  /* 0xfff800000a0b7984 */ /* 0x000e620000000800 */
[----:B------:R-:W-:-:S03]  /*eb80*/  VIADD R9, R9, 0x1000 ;  /* 0x0000100009097836 */ /* 0x000fc60000000000 */
[----:B------:R-:W0:Y:S02]  /*eb90*/  LDS R13, [R10+-0x400] ;  /* 0xfffc00000a0d7984 */ /* 0x000e240000000800 */
[----:B------:R-:W-:Y:S02]  /*eba0*/  ISETP.GE.AND P1, PT, R9, R34, PT ;  /* 0x000000220900720c */ /* 0x000fe40003f26270 */
[----:B------:R-:W3:Y:S04]  /*ebb0*/  LDS R14, [R10] ;  /* 0x000000000a0e7984 */ /* 0x000ee80000000800 */
[----:B------:R-:W4:Y:S04]  /*ebc0*/  LDS R15, [R10+0x400] ;  /* 0x000400000a0f7984 */ /* 0x000f280000000800 */
[----:B------:R-:W5:Y:S04]  /*ebd0*/  LDS R16, [R10+0x800] ;  /* 0x000800000a107984 */ /* 0x000f680000000800 */
[----:B------:R-:W5:Y:S04]  /*ebe0*/  LDS R18, [R10+0xc00] ;  /* 0x000c00000a127984 */ /* 0x000f680000000800 */
[----:B--2---:R-:W2:Y:S04]  /*ebf0*/  LDS R20, [R10+0x1000] ;  /* 0x001000000a147984 */ /* 0x004ea80000000800 */
[----:B------:R-:W2:Y:S04]  /*ec00*/  LDS R22, [R10+0x1400] ;  /* 0x001400000a167984 */ /* 0x000ea80000000800 */
[----:B------:R-:W2:Y:S04]  /*ec10*/  LDS R24, [R10+0x1800] ;  /* 0x001800000a187984 */ /* 0x000ea80000000800 */
[----:B------:R-:W2:Y:S01]  /*ec20*/  LDS R25, [R10+0x1c00] ;  /* 0x001c00000a197984 */ /* 0x000ea20000000800 */
[----:B-1----:R-:W-:-:S03]  /*ec30*/  FADD.FTZ R11, -R39, R11 ;  /* 0x0000000b270b7221 */ /* 0x002fc60000010100 */
[----:B------:R-:W1:Y:S01]  /*ec40*/  LDS R27, [R10+0x2000] ;  /* 0x002000000a1b7984 */ /* 0x000e620000000800 */
[----:B0-----:R-:W-:Y:S01]  /*ec50*/  FADD.FTZ R13, -R39, R13 ;  /* 0x0000000d270d7221 */ /* 0x001fe20000010100 */
[----:B------:R-:W-:Y:S02]  /*ec60*/  FMUL.FTZ R11, R11, 1.4426950216293334961 ;  /* 0x3fb8aa3b0b0b7820 */ /* 0x000fe40000410000 */
[----:B------:R-:W0:Y:S01]  /*ec70*/  LDS R28, [R10+0x2400] ;  /* 0x002400000a1c7984 */ /* 0x000e220000000800 */
[----:B------:R-:W-:Y:S01]  /*ec80*/  FMUL.FTZ R13, R13, 1.4426950216293334961 ;  /* 0x3fb8aa3b0d0d7820 */ /* 0x000fe20000410000 */
[C---:B---3--:R-:W-:Y:S02]  /*ec90*/  FADD.FTZ R14, -R39.reuse, R14 ;  /* 0x0000000e270e7221 */ /* 0x048fe40000010100 */
[----:B------:R-:W3:Y:S01]  /*eca0*/  LDS R30, [R10+0x2800] ;  /* 0x002800000a1e7984 */ /* 0x000ee20000000800 */
[----:B------:R-:W2:Y:S01]  /*ecb0*/  MUFU.EX2 R11, R11 ;  /* 0x0000000b000b7308 */ /* 0x000ea20000000800 */
[C---:B----4-:R-:W-:Y:S01]  /*ecc0*/  FADD.FTZ R15, -R39.reuse, R15 ;  /* 0x0000000f270f7221 */ /* 0x050fe20000010100 */
[----:B------:R-:W-:Y:S01]  /*ecd0*/  FMUL.FTZ R14, R14, 1.4426950216293334961 ;  /* 0x3fb8aa3b0e0e7820 */ /* 0x000fe20000410000 */
[----:B------:R-:W4:Y:S01]  /*ece0*/  LDS R31, [R10+0x2c00] ;  /* 0x002c00000a1f7984 */ /* 0x000f220000000800 */
[----:B------:R-:W2:Y:S01]  /*ecf0*/  MUFU.EX2 R13, R13 ;  /* 0x0000000d000d7308 */ /* 0x000ea20000000800 */
[----:B-----5:R-:W-:Y:S01]  /*ed00*/  FADD.FTZ R17, -R39, R16 ;  /* 0x0000001027117221 */ /* 0x020fe20000010100 */
[----:B------:R-:W-:Y:S01]  /*ed10*/  FMUL.FTZ R16, R15, 1.4426950216293334961 ;  /* 0x3fb8aa3b0f107820 */ /* 0x000fe20000410000 */
[----:B------:R-:W5:Y:S01]  /*ed20*/  LDS R32, [R10+0x3000] ;  /* 0x003000000a207984 */ /* 0x000f620000000800 */
[----:B------:R-:W1:Y:S01]  /*ed30*/  MUFU.EX2 R15, R14 ;  /* 0x0000000e000f7308 */ /* 0x000e620000000800 */
[----:B------:R-:W-:Y:S01]  /*ed40*/  FADD.FTZ R19, -R39, R18 ;  /* 0x0000001227137221 */ /* 0x000fe20000010100 */
[----:B------:R-:W-:Y:S01]  /*ed50*/  FMUL.FTZ R18, R17, 1.4426950216293334961 ;  /* 0x3fb8aa3b11127820 */ /* 0x000fe20000410000 */
[----:B------:R-:W5:Y:S01]  /*ed60*/  LDS R33, [R10+0x3400] ;  /* 0x003400000a217984 */ /* 0x000f620000000800 */
[----:B------:R-:W1:Y:S01]  /*ed70*/  MUFU.EX2 R17, R16 ;  /* 0x0000001000117308 */ /* 0x000e620000000800 */
[----:B--2---:R-:W-:Y:S01]  /*ed80*/  FADD.FTZ R21, -R39, R20 ;  /* 0x0000001427157221 */ /* 0x004fe20000010100 */
[----:B------:R-:W-:Y:S01]  /*ed90*/  FADD.FTZ R12, R11, R12 ;  /* 0x0000000c0b0c7221 */ /* 0x000fe20000010000 */
[----:B------:R-:W-:Y:S01]  /*eda0*/  FMUL.FTZ R20, R19, 1.4426950216293334961 ;  /* 0x3fb8aa3b13147820 */ /* 0x000fe20000410000 */
[----:B------:R2:W-:Y:S01]  /*edb0*/  STS [R10+-0x800], R11 ;  /* 0xfff8000b0a007388 */ /* 0x0005e20000000800 */
[----:B------:R-:W2:Y:S01]  /*edc0*/  MUFU.EX2 R19, R18 ;  /* 0x0000001200137308 */ /* 0x000ea20000000800 */
        /* <DEDUP_REMOVED lines=13> */
[----:B--2---:R-:W-:Y:S01]  /*eea0*/  FADD.FTZ R12, R12, R19 ;  /* 0x000000130c0c7221 */ /* 0x004fe20000010000 */
[C---:B------:R-:W-:Y:S01]  /*eeb0*/  FADD.FTZ R16, -R39.reuse, R27 ;  /* 0x0000001b27107221 */ /* 0x040fe20000010100 */
[----:B------:R2:W-:Y:S01]  /*eec0*/  STS [R10+-0x400], R13 ;  /* 0xfffc000d0a007388 */ /* 0x0005e20000000800 */
[----:B------:R-:W5:Y:S01]  /*eed0*/  MUFU.EX2 R27, R24 ;  /* 0x00000018001b7308 */ /* 0x000f620000000800 */
[C---:B0-----:R-:W-:Y:S01]  /*eee0*/  FADD.FTZ R28, -R39.reuse, R28 ;  /* 0x0000001c271c7221 */ /* 0x041fe20000010100 */
[----:B------:R-:W-:Y:S01]  /*eef0*/  FADD.FTZ R12, R12, R21 ;  /* 0x000000150c0c7221 */ /* 0x000fe20000010000 */
[----:B------:R-:W-:Y:S01]  /*ef00*/  FMUL.FTZ R16, R16, 1.4426950216293334961 ;  /* 0x3fb8aa3b10107820 */ /* 0x000fe20000410000 */
[----:B------:R-:W0:Y:S01]  /*ef10*/  MUFU.EX2 R29, R26 ;  /* 0x0000001a001d7308 */ /* 0x000e220000000800 */
[C---:B---3--:R-:W-:Y:S01]  /*ef20*/  FADD.FTZ R30, -R39.reuse, R30 ;  /* 0x0000001e271e7221 */ /* 0x048fe20000010100 */
[----:B-1----:R-:W-:Y:S01]  /*ef30*/  FADD.FTZ R12, R12, R23 ;  /* 0x000000170c0c7221 */ /* 0x002fe20000010000 */
[----:B------:R-:W-:Y:S01]  /*ef40*/  FMUL.FTZ R28, R28, 1.4426950216293334961 ;  /* 0x3fb8aa3b1c1c7820 */ /* 0x000fe20000410000 */
[----:B------:R-:W1:Y:S01]  /*ef50*/  MUFU.EX2 R11, R16 ;  /* 0x00000010000b7308 */ /* 0x000e620000000800 */
[----:B----4-:R-:W-:Y:S01]  /*ef60*/  FADD.FTZ R31, -R39, R31 ;  /* 0x0000001f271f7221 */ /* 0x010fe20000010100 */
[----:B------:R-:W-:Y:S01]  /*ef70*/  FADD.FTZ R12, R12, R25 ;  /* 0x000000190c0c7221 */ /* 0x000fe20000010000 */
[----:B------:R-:W-:Y:S01]  /*ef80*/  FMUL.FTZ R30, R30, 1.4426950216293334961 ;  /* 0x3fb8aa3b1e1e7820 */ /* 0x000fe20000410000 */
[----:B--2---:R-:W2:Y:S01]  /*ef90*/  MUFU.EX2 R13, R28 ;  /* 0x0000001c000d7308 */ /* 0x004ea20000000800 */
[----:B------:R-:W-:Y:S01]  /*efa0*/  FMUL.FTZ R14, R31, 1.4426950216293334961 ;  /* 0x3fb8aa3b1f0e7820 */ /* 0x000fe20000410000 */
[----:B-----5:R-:W-:Y:S01]  /*efb0*/  FADD.FTZ R12, R12, R27 ;  /* 0x0000001b0c0c7221 */ /* 0x020fe20000010000 */
        /* <DEDUP_REMOVED lines=31> */
.L_x_1951:
[----:B------:R-:W-:Y:S05]  /*f1b0*/  BSYNC.RECONVERGENT B1 ;  /* 0x0000000000017941 */ /* 0x000fea0003800200 */
.L_x_1950:
        /* <DEDUP_REMOVED lines=8> */
[----:B------:R-:W3:Y:S04]  /*f240*/  LDS R14, [R10] ;  /* 0x000000000a0e7984 */ /* 0x000ee80000000800 */
[----:B------:R-:W4:Y:S04]  /*f250*/  LDS R15, [R10+0x400] ;  /* 0x000400000a0f7984 */ /* 0x000f280000000800 */
[----:B------:R-:W5:Y:S04]  /*f260*/  LDS R16, [R10+0x800] ;  /* 0x000800000a107984 */ /* 0x000f680000000800 */
[----:B------:R-:W5:Y:S04]  /*f270*/  LDS R18, [R10+0xc00] ;  /* 0x000c00000a127984 */ /* 0x000f680000000800 */
[----:B--2---:R-:W2:Y:S04]  /*f280*/  LDS R20, [R10+0x1000] ;  /* 0x001000000a147984 */ /* 0x004ea80000000800 */
[----:B------:R-:W2:Y:S01]  /*f290*/  LDS R22, [R10+0x1400] ;  /* 0x001400000a167984 */ /* 0x000ea20000000800 */
[C---:B-1----:R-:W-:Y:S01]  /*f2a0*/  FADD.FTZ R11, -R39.reuse, R11 ;  /* 0x0000000b270b7221 */ /* 0x042fe20000010100 */
[----:B0-----:R-:W-:-:S03]  /*f2b0*/  FADD.FTZ R13, -R39, R13 ;  /* 0x0000000d270d7221 */ /* 0x001fc60000010100 */
[----:B------:R-:W-:Y:S01]  /*f2c0*/  FMUL.FTZ R11, R11, 1.4426950216293334961 ;  /* 0x3fb8aa3b0b0b7820 */ /* 0x000fe20000410000 */
[----:B------:R-:W-:Y:S01]  /*f2d0*/  FMUL.FTZ R13, R13, 1.4426950216293334961 ;  /* 0x3fb8aa3b0d0d7820 */ /* 0x000fe20000410000 */
[----:B---3--:R-:W-:-:S04]  /*f2e0*/  FADD.FTZ R14, -R39, R14 ;  /* 0x0000000e270e7221 */ /* 0x008fc80000010100 */
[----:B------:R-:W0:Y:S01]  /*f2f0*/  MUFU.EX2 R11, R11 ;  /* 0x0000000b000b7308 */ /* 0x000e220000000800 */
[C---:B----4-:R-:W-:Y:S01]  /*f300*/  FADD.FTZ R15, -R39.reuse, R15 ;  /* 0x0000000f270f7221 */ /* 0x050fe20000010100 */
[----:B------:R-:W-:Y:S02]  /*f310*/  FMUL.FTZ R14, R14, 1.4426950216293334961 ;  /* 0x3fb8aa3b0e0e7820 */ /* 0x000fe40000410000 */
[----:B------:R-:W1:Y:S01]  /*f320*/  MUFU.EX2 R13, R13 ;  /* 0x0000000d000d7308 */ /* 0x000e620000000800 */
[----:B-----5:R-:W-:Y:S01]  /*f330*/  FADD.FTZ R17, -R39, R16 ;  /* 0x0000001027117221 */ /* 0x020fe20000010100 */
[----:B------:R-:W-:Y:S02]  /*f340*/  FMUL.FTZ R16, R15, 1.4426950216293334961 ;  /* 0x3fb8aa3b0f107820 */ /* 0x000fe40000410000 */
[----:B------:R-:W3:Y:S01]  /*f350*/  MUFU.EX2 R15, R14 ;  /* 0x0000000e000f7308 */ /* 0x000ee20000000800 */
[----:B------:R-:W-:Y:S01]  /*f360*/  FADD.FTZ R19, -R39, R18 ;  /* 0x0000001227137221 */ /* 0x000fe20000010100 */
[----:B------:R-:W-:-:S02]  /*f370*/  FMUL.FTZ R18, R17, 1.4426950216293334961 ;  /* 0x3fb8aa3b11127820 */ /* 0x000fc40000410000 */
[----:B------:R-:W4:Y:S01]  /*f380*/  MUFU.EX2 R17, R16 ;  /* 0x0000001000117308 */ /* 0x000f220000000800 */
[----:B--2---:R-:W-:Y:S01]  /*f390*/  FADD.FTZ R21, -R39, R20 ;  /* 0x0000001427157221 */ /* 0x004fe20000010100 */
        /* <DEDUP_REMOVED lines=9> */
[----:B---3--:R-:W-:Y:S01]  /*f430*/  FADD.FTZ R12, R12, R15 ;  /* 0x0000000f0c0c7221 */ /* 0x008fe20000010000 */
[----:B------:R-:W-:Y:S01]  /*f440*/  FMUL.FTZ R24, R23, 1.4426950216293334961 ;  /* 0x3fb8aa3b17187820 */ /* 0x000fe20000410000 */
[----:B------:R-:W-:Y:S01]  /*f450*/  STS [R10], R15 ;  /* 0x0000000f0a007388 */ /* 0x000fe20000000800 */
[----:B------:R-:W2:Y:S01]  /*f460*/  MUFU.EX2 R23, R22 ;  /* 0x0000001600177308 */ /* 0x000ea20000000800 */
[----:B----4-:R-:W-:-:S02]  /*f470*/  FADD.FTZ R12, R12, R17 ;  /* 0x000000110c0c7221 */ /* 0x010fc40000010000 */
        /* <DEDUP_REMOVED lines=11> */
.L_x_1954:
[----:B------:R-:W-:Y:S05]  /*f530*/  BSYNC.RECONVERGENT B1 ;  /* 0x0000000000017941 */ /* 0x000fea0003800200 */
.L_x_1953:
[----:B------:R-:W-:-:S13]  /*f540*/  ISETP.LT.OR P0, PT, R9, UR40, P0 ;  /* 0x0000002809007c0c */ /* 0x000fda0008701670 */
[----:B------:R-:W-:Y:S05]  /*f550*/  @!P0 BRA `(.L_x_1945) ;  /* 0x0000000400f08947 */ /* 0x000fea0003800000 */
[----:B------:R-:W1:Y:S04]  /*f560*/  LDS R9, [R10+-0x800] ;  /* 0xfff800000a097984 */ /* 0x000e680000000800 */
[----:B------:R-:W0:Y:S04]  /*f570*/  LDS R11, [R10+-0x400] ;  /* 0xfffc00000a0b7984 */ /* 0x000e280000000800 */
[----:B------:R-:W3:Y:S04]  /*f580*/  LDS R13, [R10] ;  /* 0x000000000a0d7984 */ /* 0x000ee80000000800 */
[----:B------:R-:W4:Y:S01]  /*f590*/  LDS R14, [R10+0x400] ;  /* 0x000400000a0e7984 */ /* 0x000f220000000800 */
[C---:B-1----:R-:W-:Y:S01]  /*f5a0*/  FADD.FTZ R9, -R39.reuse, R9 ;  /* 0x0000000927097221 */ /* 0x042fe20000010100 */
[----:B0-----:R-:W-:-:S03]  /*f5b0*/  FADD.FTZ R11, -R39, R11 ;  /* 0x0000000b270b7221 */ /* 0x001fc60000010100 */
[----:B------:R-:W-:Y:S01]  /*f5c0*/  FMUL.FTZ R9, R9, 1.4426950216293334961 ;  /* 0x3fb8aa3b09097820 */ /* 0x000fe20000410000 */
[----:B---3--:R-:W-:Y:S01]  /*f5d0*/  FADD.FTZ R13, -R39, R13 ;  /* 0x0000000d270d7221 */ /* 0x008fe20000010100 */
[----:B------:R-:W-:-:S04]  /*f5e0*/  FMUL.FTZ R11, R11, 1.4426950216293334961 ;  /* 0x3fb8aa3b0b0b7820 */ /* 0x000fc80000410000 */
[----:B------:R-:W0:Y:S01]  /*f5f0*/  MUFU.EX2 R9, R9 ;  /* 0x0000000900097308 */ /* 0x000e220000000800 */
[----:B----4-:R-:W-:Y:S01]  /*f600*/  FADD.FTZ R14, -R39, R14 ;  /* 0x0000000e270e7221 */ /* 0x010fe20000010100 */
[----:B------:R-:W-:Y:S02]  /*f610*/  FMUL.FTZ R13, R13, 1.4426950216293334961 ;  /* 0x3fb8aa3b0d0d7820 */ /* 0x000fe40000410000 */
[----:B------:R-:W1:Y:S01]  /*f620*/  MUFU.EX2 R11, R11 ;  /* 0x0000000b000b7308 */ /* 0x000e620000000800 */
[----:B------:R-:W-:-:S03]  /*f630*/  FMUL.FTZ R14, R14, 1.4426950216293334961 ;  /* 0x3fb8aa3b0e0e7820 */ /* 0x000fc60000410000 */
[----:B------:R-:W3:Y:S04]  /*f640*/  MUFU.EX2 R13, R13 ;  /* 0x0000000d000d7308 */ /* 0x000ee80000000800 */
[----:B------:R-:W4:Y:S01]  /*f650*/  MUFU.EX2 R15, R14 ;  /* 0x0000000e000f7308 */ /* 0x000f220000000800 */
[----:B0-----:R0:W-:Y:S01]  /*f660*/  STS [R10+-0x800], R9 ;  /* 0xfff800090a007388 */ /* 0x0011e20000000800 */
[----:B------:R-:W-:-:S03]  /*f670*/  FADD.FTZ R12, R12, R9 ;  /* 0x000000090c0c7221 */ /* 0x000fc60000010000 */
[----:B-1----:R0:W-:Y:S01]  /*f680*/  STS [R10+-0x400], R11 ;  /* 0xfffc000b0a007388 */ /* 0x0021e20000000800 */
[----:B------:R-:W-:-:S03]  /*f690*/  FADD.FTZ R12, R12, R11 ;  /* 0x0000000b0c0c7221 */ /* 0x000fc60000010000 */
[----:B---3--:R0:W-:Y:S01]  /*f6a0*/  STS [R10], R13 ;  /* 0x0000000d0a007388 */ /* 0x0081e20000000800 */
[----:B------:R-:W-:-:S03]  /*f6b0*/  FADD.FTZ R12, R12, R13 ;  /* 0x0000000d0c0c7221 */ /* 0x000fc60000010000 */
[----:B----4-:R0:W-:Y:S01]  /*f6c0*/  STS [R10+0x400], R15 ;  /* 0x0004000f0a007388 */ /* 0x0101e20000000800 */
[----:B------:R-:W-:Y:S01]  /*f6d0*/  FADD.FTZ R12, R12, R15 ;  /* 0x0000000f0c0c7221 */ /* 0x000fe20000010000 */
[----:B------:R-:W-:Y:S06]  /*f6e0*/  BRA `(.L_x_1945) ;  /* 0x00000004008c7947 */ /* 0x000fec0003800000 */
.L_x_1946:
[----:B------:R-:W-:Y:S01]  /*f6f0*/  IMAD.MOV.U32 R12, RZ, RZ, 0x100 ;  /* 0x00000100ff0c7424 */ /* 0x000fe200078e00ff */
[----:B------:R-:W3:Y:S01]  /*f700*/  S2UR UR4, SR_CTAID.Y ;  /* 0x00000000000479c3 */ /* 0x000ee20000002600 */
[----:B------:R-:W-:Y:S01]  /*f710*/  LOP3.LUT R13, RZ, R0, RZ, 0x33, !PT ;  /* 0x00000000ff0d7212 */ /* 0x000fe200078e33ff */
[----:B------:R-:W-:Y:S02]  /*f720*/  BSSY.RECONVERGENT B1, `(.L_x_1955) ;  /* 0x0000027000017945 */ /* 0x000fe40003800200 */
[----:B------:R-:W-:-:S04]  /*f730*/  VIADDMNMX R12, R5, R12, UR40, !PT ;  /* 0x00000028050c7e46 */ /* 0x000fc8000f80010c */
[----:B0-----:R-:W3:Y:S01]  /*f740*/  LDC R9, c[0x0][0x3f4] ;  /* 0x0000fd00ff097b82 */ /* 0x001ee20000000800 */
[----:B------:R-:W-:-:S04]  /*f750*/  IADD3 R13, PT, PT, -R3, R12, R13 ;  /* 0x0000000c030d7210 */ /* 0x000fc80007ffe10d */
[C---:B------:R-:W-:Y:S02]  /*f760*/  LOP3.LUT R12, R13.reuse, 0x300, RZ, 0xc0, !PT ;  /* 0x000003000d0c7812 */ /* 0x040fe400078ec0ff */
[----:B------:R-:W-:Y:S02]  /*f770*/  ISETP.GE.U32.AND P0, PT, R13, 0x300, PT ;  /* 0x000003000d00780c */ /* 0x000fe40003f06070 */
[----:B------:R-:W-:Y:S01]  /*f780*/  ISETP.NE.AND P1, PT, R12, 0x300, PT ;  /* 0x000003000c00780c */ /* 0x000fe20003f25270 */
[----:B------:R-:W-:Y:S02]  /*f790*/  IMAD.MOV.U32 R12, RZ, RZ, RZ ;  /* 0x000000ffff0c7224 */ /* 0x000fe400078e00ff */
[----:B---3--:R-:W-:Y:S02]  /*f7a0*/  IMAD R18, R9, UR4, RZ ;  /* 0x0000000409127c24 */ /* 0x008fe4000f8e02ff */
[----:B------:R-:W-:-:S03]  /*f7b0*/  IMAD.MOV.U32 R9, RZ, RZ, R5 ;  /* 0x000000ffff097224 */ /* 0x000fc600078e0005 */
[----:B--2---:R-:W-:-:S05]  /*f7c0*/  SHF.R.S32.HI R20, RZ, 0x1f, R18 ;  /* 0x0000001fff147819 */ /* 0x004fca0000011412 */
[----:B------:R-:W-:Y:S05]  /*f7d0*/  @!P1 BRA `(.L_x_1956) ;  /* 0x00000000006c9947 */ /* 0x000fea0003800000 */
[----:B------:R-:W-:Y:S01]  /*f7e0*/  IADD3 R14, PT, PT, R14, 0x440, RZ ;  /* 0x000004400e0e7810 */ /* 0x000fe20007ffe0ff */
[----:B------:R-:W-:Y:S01]  /*f7f0*/  IMAD.MOV.U32 R12, RZ, RZ, RZ ;  /* 0x000000ffff0c7224 */ /* 0x000fe200078e00ff */
[----:B------:R-:W-:Y:S02]  /*f800*/  LEA.HI R9, R13, 0x1, RZ, 0x18 ;  /* 0x000000010d097811 */ /* 0x000fe400078fc0ff */
[--C-:B------:R-:W-:Y:S02]  /*f810*/  IADD3 R17, P1, P2, R18, R10, R5.reuse ;  /* 0x0000000a12117210 */ /* 0x100fe40007a3e005 */
[----:B------:R-:W-:Y:S02]  /*f820*/  LEA R13, R15, R14, 0x18 ;  /* 0x0000000e0f0d7211 */ /* 0x000fe400078ec0ff */
[----:B------:R-:W-:Y:S01]  /*f830*/  LOP3.LUT R10, R9, 0x3, RZ, 0xc0, !PT ;  /* 0x00000003090a7812 */ /* 0x000fe200078ec0ff */
[----:B------:R-:W-:Y:S01]  /*f840*/  IMAD.MOV.U32 R9, RZ, RZ, R5 ;  /* 0x000000ffff097224 */ /* 0x000fe200078e0005 */
[----:B------:R-:W-:Y:S01]  /*f850*/  IADD3.X R11, PT, PT, R20, R11, RZ, P1, P2 ;  /* 0x0000000b140b7210 */ /* 0x000fe20000fe44ff */
[----:B------:R-:W-:-:S02]  /*f860*/  IMAD.IADD R13, R4, 0x1, R13 ;  /* 0x00000001040d7824 */ /* 0x000fc400078e020d */
[----:B------:R-:W-:-:S07]  /*f870*/  IMAD.MOV R14, RZ, RZ, -R10 ;  /* 0x000000ffff0e7224 */ /* 0x000fce00078e0a0a */
.L_x_1957:
        /* <DEDUP_REMOVED lines=17> */
.L_x_1956:
[----:B------:R-:W-:Y:S05]  /*f990*/  BSYNC.RECONVERGENT B1 ;  /* 0x0000000000017941 */ /* 0x000fea0003800200 */
.L_x_1955:
[----:B------:R-:W-:Y:S05]  /*f9a0*/  @!P0 BRA `(.L_x_1945) ;  /* 0x0000000000dc8947 */ /* 0x000fea0003800000 */
[----:B------:R-:W0:Y:S01]  /*f9b0*/  S2R R14, SR_CgaCtaId ;  /* 0x00000000000e7919 */ /* 0x000e220000008800 */
[----:B------:R-:W2:Y:S01]  /*f9c0*/  LDCU.64 UR4, c[0x0][0x420] ;  /* 0x00008400ff0477ac */ /* 0x000ea20008000a00 */
        /* <DEDUP_REMOVED lines=10> */
.L_x_1958:
[----:B------:R-:W-:-:S05]  /*fa70*/  IMAD.MOV.U32 R10, RZ, RZ, R15 ;  /* 0x000000ffff0a7224 */ /* 0x000fca00078e000f */
[----:B------:R-:W2:Y:S04]  /*fa80*/  LDG.E.U8 R17, desc[UR36][R10.64+-0x200] ;  /* 0xfffe00240a117981 */ /* 0x000ea8000c1e1100 */
[----:B------:R-:W3:Y:S04]  /*fa90*/  LDG.E.U8 R14, desc[UR36][R10.64+-0x100] ;  /* 0xffff00240a0e7981 */ /* 0x000ee8000c1e1100 */
[----:B------:R-:W4:Y:S04]  /*faa0*/  LDG.E.U8 R15, desc[UR36][R10.64] ;  /* 0x000000240a0f7981 */ /* 0x000f28000c1e1100 */
[----:B------:R-:W5:Y:S01]  /*fab0*/  LDG.E.U8 R16, desc[UR36][R10.64+0x100] ;  /* 0x000100240a107981 */ /* 0x000f62000c1e1100 */
[----:B------:R-:W-:Y:S01]  /*fac0*/  VIADD R9, R9, 0x400 ;  /* 0x0000040009097836 */ /* 0x000fe20000000000 */
[----:B--2---:R-:W-:-:S02]  /*fad0*/  ISETP.NE.AND P0, PT, R17, RZ, PT ;  /* 0x000000ff1100720c */ /* 0x004fc40003f05270 */
        /* <DEDUP_REMOVED lines=10> */
[----:B0-----:R-:W-:Y:S01]  /*fb80*/  @!P1 FADD.FTZ R17, -R39, R16 ;  /* 0x0000001027119221 */ /* 0x001fe20000010100 */
[----:B------:R-:W-:Y:S02]  /*fb90*/  IMAD.MOV.U32 R16, RZ, RZ, RZ ;  /* 0x000000ffff107224 */ /* 0x000fe400078e00ff */
[----:B------:R-:W0:Y:S01]  /*fba0*/  @!P0 MUFU.EX2 R14, R15 ;  /* 0x0000000f000e8308 */ /* 0x000e220000000800 */
[----:B------:R-:W-:Y:S01]  /*fbb0*/  @!P1 FMUL.FTZ R17, R17, 1.4426950216293334961 ;  /* 0x3fb8aa3b11119820 */ /* 0x000fe20000410000 */
[C---:B--2---:R-:W-:Y:S01]  /*fbc0*/  @!P2 FADD.FTZ R19, -R39.reuse, R18 ;  /* 0x000000122713a221 */ /* 0x044fe20000010100 */
[----:B------:R-:W-:Y:S01]  /*fbd0*/  MOV R18, RZ ;  /* 0x000000ff00127202 */ /* 0x000fe20000000f00 */
[----:B---3--:R-:W-:Y:S01]  /*fbe0*/  @!P3 FADD.FTZ R21, -R39, R20 ;  /* 0x000000142715b221 */ /* 0x008fe20000010100 */
[----:B------:R-:W1:Y:S01]  /*fbf0*/  @!P1 MUFU.EX2 R16, R17 ;  /* 0x0000001100109308 */ /* 0x000e620000000800 */
[----:B------:R-:W-:Y:S01]  /*fc00*/  @!P2 FMUL.FTZ R19, R19, 1.4426950216293334961 ;  /* 0x3fb8aa3b1313a820 */ /* 0x000fe20000410000 */
[----:B------:R-:W-:-:S02]  /*fc10*/  IMAD.MOV.U32 R20, RZ, RZ, RZ ;  /* 0x000000ffff147224 */ /* 0x000fc400078e00ff */
[----:B------:R-:W-:Y:S01]  /*fc20*/  @!P3 FMUL.FTZ R21, R21, 1.4426950216293334961 ;  /* 0x3fb8aa3b1515b820 */ /* 0x000fe20000410000 */
[----:B------:R-:W-:Y:S01]  /*fc30*/  ISETP.GE.AND P0, PT, R9, UR40, PT ;  /* 0x0000002809007c0c */ /* 0x000fe2000bf06270 */
        /* <DEDUP_REMOVED lines=14> */
.L_x_1945:
[----:B------:R-:W-:Y:S05]  /*fd20*/  BSYNC.RECONVERGENT B0 ;  /* 0x0000000000007941 */ /* 0x000fea0003800200 */
.L_x_1944:
[----:B0-----:R-:W0:Y:S01]  /*fd30*/  SHFL.BFLY PT, R9, R12, 0x10, 0x1f ;  /* 0x0e001f000c097f89 */ /* 0x001e2200000e0000 */
[C---:B------:R-:W-:Y:S01]  /*fd40*/  ISETP.NE.AND P0, PT, R8.reuse, RZ, PT ;  /* 0x000000ff0800720c */ /* 0x040fe20003f05270 */
[----:B------:R-:W3:Y:S01]  /*fd50*/  LDCU.U8 UR10, c[0x0][0x48c] ;  /* 0x00009180ff0a77ac */ /* 0x000ee20008000000 */
[----:B------:R-:W-:Y:S01]  /*fd60*/  ISETP.GT.U32.AND P1, PT, R8, 0x7, PT ;  /* 0x000000070800780c */ /* 0x000fe20003f24070 */
[----:B------:R-:W4:Y:S01]  /*fd70*/  S2UR UR9, SR_CTAID.X ;  /* 0x00000000000979c3 */ /* 0x000f220000002500 */
[----:B------:R-:W-:Y:S01]  /*fd80*/  UMOV UR4, URZ ;  /* 0x000000ff00047c82 */ /* 0x000fe20008000000 */
[----:B------:R-:W-:Y:S01]  /*fd90*/  UMOV UR5, URZ ;  /* 0x000000ff00057c82 */ /* 0x000fe20008000000 */
[----:B---3--:R-:W-:Y:S01]  /*fda0*/  UISETP.NE.AND UP0, UPT, UR10, URZ, UPT ;  /* 0x000000ff0a00728c */ /* 0x008fe2000bf05270 */
        /* <DEDUP_REMOVED lines=23> */
[----:B--2---:R0:W2:Y:S01]  /*ff20*/  MUFU.RCP R31, R8 ;  /* 0x00000008001f7308 */ /* 0x0040a20000001000 */
[----:B----4-:R-:W-:Y:S05]  /*ff30*/  BRA.U !UP0, `(.L_x_1959) ;  /* 0x0000000108247547 */ /* 0x010fea000b800000 */
[----:B------:R-:W3:Y:S01]  /*ff40*/  S2UR UR5, SR_CTAID.Y ;  /* 0x00000000000579c3 */ /* 0x000ee20000002600 */
        /* <DEDUP_REMOVED lines=8> */
.L_x_1959:
[----:B------:R-:W-:Y:S04]  /*ffd0*/  BSSY.RECONVERGENT B0, `(.L_x_1960) ;  /* 0x0000158000007945 */ /* 0x000fe80003800200 */
[----:B------:R-:W-:Y:S05]  /*ffe0*/  @P0 BRA `(.L_x_1961) ;  /* 0x0000001400580947 */ /* 0x000fea0003800000 */
[----:B------:R-:W-:-:S09]  /*fff0*/  UISETP.NE.AND UP0, UPT, UR10, URZ, UPT ;  /* 0x000000ff0a00728c */ /* 0x000fd2000bf05270 */
[----:B------:R-:W-:Y:S05]  /*10000*/  BRA.U UP0, `(.L_x_1962) ;  /* 0x0000000900407547 */ /* 0x000fea000b800000 */
[----:B------:R-:W-:Y:S01]  /*10010*/  HFMA2 R6, -RZ, RZ, 0, 1.52587890625e-05 ;  /* 0x00000100ff067431 */ /* 0x000fe200000001ff */
[----:B------:R-:W-:Y:S01]  /*10020*/  LOP3.LUT R7, RZ, R0, RZ, 0x33, !PT ;  /* 0x00000000ff077212 */ /* 0x000fe200078e33ff */
[----:B------:R-:W-:Y:S03]  /*10030*/  BSSY.RECONVERGENT B1, `(.L_x_1963) ;  /* 0x0000019000017945 */ /* 0x000fe60003800200 */
[----:B------:R-:W-:-:S04]  /*10040*/  VIADDMNMX R6, R5, R6, UR40, !PT ;  /* 0x0000002805067e46 */ /* 0x000fc8000f800106 */
        /* <DEDUP_REMOVED lines=11> */
[----:B0-----:R-:W-:Y:S01]  /*10100*/  LOP3.LUT R8, R7, 0x300, RZ, 0xc0, !PT ;  /* 0x0000030007087812 */ /* 0x001fe200078ec0ff */
[----:B------:R-:W-:-:S04]  /*10110*/  IMAD.MOV R7, RZ, RZ, -R6 ;  /* 0x000000ffff077224 */ /* 0x000fc800078e0a06 */
[----:B------:R-:W-:Y:S01]  /*10120*/  IMAD.IADD R5, R5, 0x1, R8 ;  /* 0x0000000105057824 */ /* 0x000fe200078e0208 */
[----:B---3--:R-:W-:-:S06]  /*10130*/  ULEA UR6, UR7, UR6, 0x18 ;  /* 0x0000000607067291 */ /* 0x008fcc000f8ec0ff */
[----:B------:R-:W-:-:S07]  /*10140*/  VIADD R6, R4, UR6 ;  /* 0x0000000604067c36 */ /* 0x000fce0008000000 */
.L_x_1965:
[----:B------:R-:W2:Y:S01]  /*10150*/  LDS R8, [R6] ;  /* 0x0000000006087984 */ /* 0x000ea20000000800 */
[----:B------:R-:W-:-:S05]  /*10160*/  VIADD R7, R7, 0x1 ;  /* 0x0000000107077836 */ /* 0x000fca0000000000 */
[----:B------:R-:W-:Y:S01]  /*10170*/  ISETP.NE.AND P0, PT, R7, RZ, PT ;  /* 0x000000ff0700720c */ /* 0x000fe20003f05270 */
[----:B--2---:R-:W-:-:S05]  /*10180*/  FMUL.FTZ R9, R8, R31 ;  /* 0x0000001f08097220 */ /* 0x004fca0000410000 */
[----:B------:R0:W-:Y:S02]  /*10190*/  STS [R6], R9 ;  /* 0x0000000906007388 */ /* 0x0001e40000000800 */
[----:B0-----:R-:W-:-:S05]  /*101a0*/  IADD3 R6, PT, PT, R6, 0x400, RZ ;  /* 0x0000040006067810 */ /* 0x001fca0007ffe0ff */
[----:B------:R-:W-:Y:S05]  /*101b0*/  @P0 BRA `(.L_x_1965) ;  /* 0xfffffffc00e40947 */ /* 0x000fea000383ffff */
.L_x_1964:
[----:B------:R-:W-:Y:S05]  /*101c0*/  BSYNC.RECONVERGENT B1 ;  /* 0x0000000000017941 */ /* 0x000fea0003800200 */
.L_x_1963:
[----:B------:R-:W-:Y:S05]  /*101d0*/  @!P1 BRA `(.L_x_1961) ;  /* 0x0000001000dc9947 */ /* 0x000fea0003800000 */
[----:B0-----:R-:W0:Y:S01]  /*101e0*/  S2R R8, SR_CgaCtaId ;  /* 0x0000000000087919 */ /* 0x001e220000008800 */
[----:B------:R-:W-:Y:S01]  /*101f0*/  IADD3 R6, PT, PT, -R5, UR40, RZ ;  /* 0x0000002805067c10 */ /* 0x000fe2000fffe1ff */
        /* <DEDUP_REMOVED lines=13> */
.L_x_1968:
        /* <DEDUP_REMOVED lines=52> */
.L_x_1967:
[----:B------:R-:W-:Y:S05]  /*10610*/  BSYNC.RECONVERGENT B1 ;  /* 0x0000000000017941 */ /* 0x000fea0003800200 */
.L_x_1966:
        /* <DEDUP_REMOVED lines=31> */
.L_x_1970:
[----:B------:R-:W-:Y:S05]  /*10810*/  BSYNC.RECONVERGENT B1 ;  /* 0x0000000000017941 */ /* 0x000fea0003800200 */
.L_x_1969:
        /* <DEDUP_REMOVED lines=15> */
.L_x_1962:
[----:B------:R-:W-:Y:S01]  /*10910*/  IMAD.MOV.U32 R6, RZ, RZ, 0x100 ;  /* 0x00000100ff067424 */ /* 0x000fe200078e00ff */
        /* <DEDUP_REMOVED lines=9> */
[----:B------:R-:W4:Y:S01]  /*109b0*/  LDCU.64 UR12, c[0x0][0x480] ;  /* 0x00009000ff0c77ac */ /* 0x000f220008000a00 */
[----:B------:R-:W-:Y:S02]  /*109c0*/  LEA.HI R6, R6, 0x1, RZ, 0x18 ;  /* 0x0000000106067811 */ /* 0x000fe400078fc0ff */
[----:B------:R-:W-:Y:S01]  /*109d0*/  IADD3 R13, P0, PT, R5, UR4, RZ ;  /* 0x00000004050d7c10 */ /* 0x000fe2000ff1e0ff */
[----:B------:R-:W-:Y:S02]  /*109e0*/  UMOV UR6, 0x400 ;  /* 0x0000040000067882 */ /* 0x000fe40000000000 */
[C---:B------:R-:W-:Y:S01]  /*109f0*/  IMAD.SHL.U32 R7, R6.reuse, 0x100, RZ ;  /* 0x0000010006077824 */ /* 0x040fe200078e00ff */
[----:B------:R-:W-:Y:S01]  /*10a00*/  UIADD3 UR6, UPT, UPT, UR6, 0x440, URZ ;  /* 0x0000044006067890 */ /* 0x000fe2000fffe0ff */
[----:B------:R-:W-:Y:S02]  /*10a10*/  IADD3.X R14, PT, PT, RZ, UR5, RZ, P0, !PT ;  /* 0x00000005ff0e7c10 */ /* 0x000fe400087fe4ff */
[----:B------:R-:W-:-:S02]  /*10a20*/  LOP3.LUT R6, R6, 0x3, RZ, 0xc0, !PT ;  /* 0x0000000306067812 */ /* 0x000fc400078ec0ff */
[----:B0-----:R-:W-:-:S03]  /*10a30*/  LOP3.LUT R8, R7, 0x300, RZ, 0xc0, !PT ;  /* 0x0000030007087812 */ /* 0x001fc600078ec0ff */
[----:B------:R-:W-:Y:S02]  /*10a40*/  IMAD.MOV R9, RZ, RZ, -R6 ;  /* 0x000000ffff097224 */ /* 0x000fe400078e0a06 */
[----:B------:R-:W-:Y:S01]  /*10a50*/  IMAD.IADD R5, R5, 0x1, R8 ;  /* 0x0000000105057824 */ /* 0x000fe200078e0208 */
[----:B----4-:R-:W-:-:S04]  /*10a60*/  LEA R10, P0, R13, UR12, 0x2 ;  /* 0x0000000c0d0a7c11 */ /* 0x010fc8000f8010ff */
[----:B------:R-:W-:Y:S01]  /*10a70*/  LEA.HI.X R13, R13, UR13, R14, 0x2, P0 ;  /* 0x0000000d0d0d7c11 */ /* 0x000fe200080f140e */
[----:B---3--:R-:W-:-:S06]  /*10a80*/  ULEA UR6, UR7, UR6, 0x18 ;  /* 0x0000000607067291 */ /* 0x008fcc000f8ec0ff */
[----:B------:R-:W-:-:S07]  /*10a90*/  VIADD R8, R4, UR6 ;  /* 0x0000000604087c36 */ /* 0x000fce0008000000 */
.L_x_1973:
        /* <DEDUP_REMOVED lines=12> */
.L_x_1972:
[----:B------:R-:W-:Y:S05]  /*10b60*/  BSYNC.RECONVERGENT B1 ;  /* 0x0000000000017941 */ /* 0x000fea0003800200 */
.L_x_1971:
[----:B------:R-:W-:Y:S05]  /*10b70*/  @!P1 BRA `(.L_x_1961) ;  /* 0x0000000800749947 */ /* 0x000fea0003800000 */
[----:B------:R-:W4:Y:S01]  /*10b80*/  S2R R10, SR_CgaCtaId ;  /* 0x00000000000a7919 */ /* 0x000f220000008800 */
[----:B------:R-:W5:Y:S01]  /*10b90*/  LDCU.64 UR6, c[0x0][0x480] ;  /* 0x00009000ff0677ac */ /* 0x000f620008000a00 */
[C---:B---3--:R-:W-:Y:S01]  /*10ba0*/  IADD3 R7, P0, PT, R5.reuse, UR4, RZ ;  /* 0x0000000405077c10 */ /* 0x048fe2000ff1e0ff */
[----:B------:R-:W-:Y:S01]  /*10bb0*/  BSSY.RECONVERGENT B1, `(.L_x_1974) ;  /* 0x000005b000017945 */ /* 0x000fe20003800200 */
[----:B------:R-:W-:Y:S02]  /*10bc0*/  IADD3 R13, PT, PT, -R5, UR40, RZ ;  /* 0x00000028050d7c10 */ /* 0x000fe4000fffe1ff */
[----:B------:R-:W-:Y:S01]  /*10bd0*/  MOV R6, 0x400 ;  /* 0x0000040000067802 */ /* 0x000fe20000000f00 */
[----:B0-----:R-:W-:Y:S01]  /*10be0*/  IMAD.X R8, RZ, RZ, UR5, P0 ;  /* 0x00000005ff087e24 */ /* 0x001fe200080e06ff */
[----:B------:R-:W-:Y:S02]  /*10bf0*/  ISETP.GT.AND P1, PT, R13, 0xc00, PT ;  /* 0x00000c000d00780c */ /* 0x000fe40003f24270 */
[----:B-----5:R-:W-:-:S04]  /*10c00*/  LEA R9, P0, R7, UR6, 0x2 ;  /* 0x0000000607097c11 */ /* 0x020fc8000f8010ff */
[----:B------:R-:W-:Y:S01]  /*10c10*/  LEA.HI.X R11, R7, UR7, R8, 0x2, P0 ;  /* 0x00000007070b7c11 */ /* 0x000fe200080f1408 */
[----:B------:R-:W-:Y:S01]  /*10c20*/  VIADD R7, R6, 0x440 ;  /* 0x0000044006077836 */ /* 0x000fe20000000000 */
[----:B------:R-:W-:Y:S01]  /*10c30*/  IADD3 R6, P0, PT, R9, 0x800, RZ ;  /* 0x0000080009067810 */ /* 0x000fe20007f1e0ff */
[----:B------:R-:W-:-:S05]  /*10c40*/  IMAD.SHL.U32 R8, R3, 0x4, RZ ;  /* 0x0000000403087824 */ /* 0x000fca00078e00ff */
[----:B------:R-:W-:Y:S02]  /*10c50*/  LEA R8, R5, -R8, 0x2 ;  /* 0x8000000805087211 */ /* 0x000fe400078e10ff */
[----:B----4-:R-:W-:Y:S01]  /*10c60*/  LEA R9, R10, R7, 0x18 ;  /* 0x000000070a097211 */ /* 0x010fe200078ec0ff */
[----:B------:R-:W-:Y:S01]  /*10c70*/  IMAD.X R7, RZ, RZ, R11, P0 ;  /* 0x000000ffff077224 */ /* 0x000fe200000e060b */
[----:B------:R-:W-:Y:S02]  /*10c80*/  PLOP3.LUT P0, PT, PT, PT, PT, 0x80, 0x8 ;  /* 0x000000000008781c */ /* 0x000fe40003f0f070 */
[----:B------:R-:W-:Y:S01]  /*10c90*/  IADD3 R8, PT, PT, R8, 0x800, R9 ;  /* 0x0000080008087810 */ /* 0x000fe20007ffe009 */
[----:B------:R-:W-:Y:S10]  /*10ca0*/  @!P1 BRA `(.L_x_1975) ;  /* 0x00000004002c9947 */ /* 0x000ff40003800000 */
[----:B------:R-:W-:Y:S01]  /*10cb0*/  IMAD.U32 R32, RZ, RZ, UR40 ;  /* 0x00000028ff207e24 */ /* 0x000fe2000f8e00ff */
[----:B------:R-:W-:-:S03]  /*10cc0*/  PLOP3.LUT P0, PT, PT, PT, PT, 0x8, 0x80 ;  /* 0x000000000080781c */ /* 0x000fc60003f0e170 */
[----:B------:R-:W-:-:S10]  /*10cd0*/  VIADD R32, R32, 0xfffff400 ;  /* 0xfffff40020207836 */ /* 0x000fd40000000000 */
.L_x_1976:
[----:B------:R-:W2:Y:S01]  /*10ce0*/  LDS R9, [R8+-0x800] ;  /* 0xfff8000008097984 */ /* 0x000ea20000000800 */
[----:B------:R-:W-:-:S03]  /*10cf0*/  VIADD R5, R5, 0x1000 ;  /* 0x0000100005057836 */ /* 0x000fc60000000000 */
[----:B------:R-:W0:Y:S02]  /*10d00*/  LDS R10, [R8+-0x400] ;  /* 0xfffc0000080a7984 */ /* 0x000e240000000800 */
[----:B------:R-:W-:Y:S02]  /*10d10*/  ISETP.GE.AND P2, PT, R5, R32, PT ;  /* 0x000000200500720c */ /* 0x000fe40003f46270 */
[----:B------:R-:W3:Y:S04]  /*10d20*/  LDS R13, [R8] ;  /* 0x00000000080d7984 */ /* 0x000ee80000000800 */
[----:B------:R-:W4:Y:S04]  /*10d30*/  LDS R14, [R8+0x400] ;  /* 0x00040000080e7984 */ /* 0x000f280000000800 */
[----:B------:R-:W-:Y:S04]  /*10d40*/  LDS R22, [R8+0x1400] ;  /* 0x0014000008167984 */ /* 0x000fe80000000800 */
[----:B------:R-:W-:Y:S04]  /*10d50*/  LDS R24, [R8+0x1c00] ;  /* 0x001c000008187984 */ /* 0x000fe80000000800 */
[----:B------:R-:W5:Y:S04]  /*10d60*/  LDS R16, [R8+0x800] ;  /* 0x0008000008107984 */ /* 0x000f680000000800 */
[----:B------:R-:W1:Y:S04]  /*10d70*/  LDS R18, [R8+0xc00] ;  /* 0x000c000008127984 */ /* 0x000e680000000800 */
[----:B------:R-:W1:Y:S04]  /*10d80*/  LDS R20, [R8+0x1000] ;  /* 0x0010000008147984 */ /* 0x000e680000000800 */
[----:B------:R-:W1:Y:S04]  /*10d90*/  LDS R23, [R8+0x1800] ;  /* 0x0018000008177984 */ /* 0x000e680000000800 */
[----:B------:R-:W1:Y:S01]  /*10da0*/  LDS R25, [R8+0x2000] ;  /* 0x0020000008197984 */ /* 0x000e620000000800 */
[----:B--2---:R-:W-:-:S03]  /*10db0*/  FMUL.FTZ R9, R31, R9 ;  /* 0x000000091f097220 */ /* 0x004fc60000410000 */
[----:B------:R-:W-:Y:S01]  /*10dc0*/  LDS R26, [R8+0x2400] ;  /* 0x00240000081a7984 */ /* 0x000fe20000000800 */
[C---:B0-----:R-:W-:Y:S01]  /*10dd0*/  FMUL.FTZ R11, R31.reuse, R10 ;  /* 0x0000000a1f0b7220 */ /* 0x041fe20000410000 */
[----:B------:R-:W-:Y:S02]  /*10de0*/  IADD3 R10, P1, PT, R6, 0x4000, RZ ;  /* 0x00004000060a7810 */ /* 0x000fe40007f3e0ff */
[----:B------:R-:W0:Y:S01]  /*10df0*/  LDS R27, [R8+0x2800] ;  /* 0x00280000081b7984 */ /* 0x000e220000000800 */
[----:B---3--:R-:W-:-:S03]  /*10e00*/  FMUL.FTZ R13, R31, R13 ;  /* 0x0000000d1f0d7220 */ /* 0x008fc60000410000 */
[----:B------:R-:W-:Y:S01]  /*10e10*/  LDS R28, [R8+0x2c00] ;  /* 0x002c0000081c7984 */ /* 0x000fe20000000800 */
[----:B----4-:R-:W-:-:S03]  /*10e20*/  FMUL.FTZ R15, R31, R14 ;  /* 0x0000000e1f0f7220 */ /* 0x010fc60000410000 */
[----:B------:R-:W2:Y:S04]  /*10e30*/  LDS R29, [R8+0x3000] ;  /* 0x00300000081d7984 */ /* 0x000ea80000000800 */
[----:B------:R-:W3:Y:S04]  /*10e40*/  LDS R30, [R8+0x3400] ;  /* 0x00340000081e7984 */ /* 0x000ee80000000800 */
[----:B------:R-:W-:Y:S01]  /*10e50*/  STG.E desc[UR36][R6.64+-0x800], R9 ;  /* 0xfff8000906007986 */ /* 0x000fe2000c101924 */
[----:B-----5:R-:W-:-:S03]  /*10e60*/  FMUL.FTZ R17, R31, R16 ;  /* 0x000000101f117220 */ /* 0x020fc60000410000 */
[----:B------:R4:W-:Y:S01]  /*10e70*/  STS [R8+-0x800], R9 ;  /* 0xfff8000908007388 */ /* 0x0009e20000000800 */
[----:B-1----:R-:W-:-:S03]  /*10e80*/  FMUL.FTZ R19, R31, R18 ;  /* 0x000000121f137220 */ /* 0x002fc60000410000 */
[----:B------:R-:W-:Y:S01]  /*10e90*/  STG.E desc[UR36][R6.64+-0x400], R11 ;  /* 0xfffc000b06007986 */ /* 0x000fe2000c101924 */
[----:B------:R-:W-:-:S03]  /*10ea0*/  FMUL.FTZ R21, R31, R20 ;  /* 0x000000141f157220 */ /* 0x000fc60000410000 */
[----:B------:R1:W-:Y:S01]  /*10eb0*/  STS [R8+-0x400], R11 ;  /* 0xfffc000b08007388 */ /* 0x0003e20000000800 */
[C---:B------:R-:W-:Y:S01]  /*10ec0*/  FMUL.FTZ R23, R31.reuse, R23 ;  /* 0x000000171f177220 */ /* 0x040fe20000410000 */
[C---:B----4-:R-:W-:Y:S02]  /*10ed0*/  FMUL.FTZ R9, R31.reuse, R22 ;  /* 0x000000161f097220 */ /* 0x050fe40000410000 */
[----:B------:R-:W-:Y:S01]  /*10ee0*/  STG.E desc[UR36][R6.64], R13 ;  /* 0x0000000d06007986 */ /* 0x000fe2000c101924 */
[----:B------:R-:W-:-:S03]  /*10ef0*/  FMUL.FTZ R25, R31, R25 ;  /* 0x000000191f197220 */ /* 0x000fc60000410000 */
[----:B------:R4:W-:Y:S01]  /*10f00*/  STS [R8], R13 ;  /* 0x0000000d08007388 */ /* 0x0009e20000000800 */
[----:B-1----:R-:W-:-:S03]  /*10f10*/  FMUL.FTZ R11, R31, R24 ;  /* 0x000000181f0b7220 */ /* 0x002fc60000410000 */
[----:B------:R-:W-:Y:S01]  /*10f20*/  STG.E desc[UR36][R6.64+0x400], R15 ;  /* 0x0004000f06007986 */ /* 0x000fe2000c101924 */
[----:B0-----:R-:W-:-:S03]  /*10f30*/  FMUL.FTZ R27, R31, R27 ;  /* 0x0000001b1f1b7220 */ /* 0x001fc60000410000 */
[----:B------:R3:W-:Y:S01]  /*10f40*/  STS [R8+0x400], R15 ;  /* 0x0004000f08007388 */ /* 0x0007e20000000800 */
[----:B----4-:R-:W-:-:S03]  /*10f50*/  FMUL.FTZ R13, R31, R26 ;  /* 0x0000001a1f0d7220 */ /* 0x010fc60000410000 */
[----:B------:R-:W-:Y:S01]  /*10f60*/  STG.E desc[UR36][R6.64+0x1400], R9 ;  /* 0x0014000906007986 */ /* 0x000fe2000c101924 */
[----:B--2---:R-:W-:-:S03]  /*10f70*/  FMUL.FTZ R29, R31, R29 ;  /* 0x0000001d1f1d7220 */ /* 0x004fc60000410000 */
        /* <DEDUP_REMOVED lines=30> */
.L_x_1975:
[----:B------:R-:W-:Y:S05]  /*11160*/  BSYNC.RECONVERGENT B1 ;  /* 0x0000000000017941 */ /* 0x000fea0003800200 */
.L_x_1974:
        /* <DEDUP_REMOVED lines=15> */
[----:B0-----:R-:W-:Y:S01]  /*11260*/  FMUL.FTZ R11, R31, R10 ;  /* 0x0000000a1f0b7220 */ /* 0x001fe20000410000 */
[----:B------:R-:W-:-:S03]  /*11270*/  IADD3 R10, P1, PT, R6, 0x2000, RZ ;  /* 0x00002000060a7810 */ /* 0x000fc60007f3e0ff */
[----:B------:R-:W-:Y:S01]  /*11280*/  STG.E desc[UR36][R6.64+-0x800], R9 ;  /* 0xfff8000906007986 */ /* 0x000fe2000c101924 */
[----:B---3--:R-:W-:-:S03]  /*11290*/  FMUL.FTZ R13, R31, R13 ;  /* 0x0000000d1f0d7220 */ /* 0x008fc60000410000 */
[----:B------:R0:W-:Y:S01]  /*112a0*/  STS [R8+-0x800], R9 ;  /* 0xfff8000908007388 */ /* 0x0001e20000000800 */
        /* <DEDUP_REMOVED lines=8> */
[----:B0-----:R-:W-:Y:S01]  /*11330*/  FMUL.FTZ R9, R31, R22 ;  /* 0x000000161f097220 */ /* 0x001fe20000410000 */
[----:B--2---:R-:W-:Y:S02]  /*11340*/  IMAD.X R11, RZ, RZ, R7, P1 ;  /* 0x000000ffff0b7224 */ /* 0x004fe400008e0607 */
        /* <DEDUP_REMOVED lines=13> */
.L_x_1978:
[----:B------:R-:W-:Y:S05]  /*11420*/  BSYNC.RECONVERGENT B1 ;  /* 0x0000000000017941 */ /* 0x000fea0003800200 */
.L_x_1977:
        /* <DEDUP_REMOVED lines=18> */
.L_x_1961:
[----:B------:R-:W-:Y:S05]  /*11550*/  BSYNC.RECONVERGENT B0 ;  /* 0x0000000000007941 */ /* 0x000fea0003800200 */
.L_x_1960:
[----:B------:R-:W-:Y:S01]  /*11560*/  USHF.R.S32.HI UR4, URZ, 0x1f, UR39 ;  /* 0x0000001fff047899 */ /* 0x000fe20008011427 */
[----:B------:R-:W4:Y:S01]  /*11570*/  S2UR UR5, SR_CTAID.Y ;  /* 0x00000000000579c3 */ /* 0x000f220000002600 */
[----:B------:R-:W5:Y:S01]  /*11580*/  LDCU UR13, c[0x0][0x40c] ;  /* 0x00008180ff0d77ac */ /* 0x000f620008000800 */
[----:B0-----:R-:W-:Y:S01]  /*11590*/  LOP3.LUT R13, R4, 0x7c, RZ, 0xc0, !PT ;  /* 0x0000007c040d7812 */ /* 0x001fe200078ec0ff */
[----:B------:R-:W-:Y:S01]  /*115a0*/  IMAD.SHL.U32 R18, R0, 0x10, RZ ;  /* 0x0000001000127824 */ /* 0x000fe200078e00ff */
[----:B------:R-:W-:Y:S01]  /*115b0*/  BSSY.RECONVERGENT B0, `(.L_x_1979) ;  /* 0x0000021000007945 */ /* 0x000fe20003800200 */
[----:B------:R-:W-:Y:S01]  /*115c0*/  ULEA.HI UR4, UR4, UR39, URZ, 0x3 ;  /* 0x0000002704047291 */ /* 0x000fe2000f8f18ff */
[----:B---3--:R-:W-:Y:S01]  /*115d0*/  CS2R R6, SRZ ;  /* 0x0000000000067805 */ /* 0x008fe2000001ff00 */
[----:B------:R-:W4:Y:S01]  /*115e0*/  LDCU UR12, c[0x0][0x3f8] ;  /* 0x00007f00ff0c77ac */ /* 0x000f220008000800 */
[----:B------:R-:W0:Y:S01]  /*115f0*/  S2UR UR15, SR_CgaCtaId ;  /* 0x00000000000f79c3 */ /* 0x000e220000008800 */
[----:B------:R-:W-:-:S02]  /*11600*/  CS2R R4, SRZ ;  /* 0x0000000000047805 */ /* 0x000fc4000001ff00 */
[----:B------:R-:W-:Y:S01]  /*11610*/  LOP3.LUT R18, R18, 0x1f0, RZ, 0xc0, !PT ;  /* 0x000001f012127812 */ /* 0x000fe200078ec0ff */
[----:B------:R-:W-:Y:S01]  /*11620*/  ULOP3.LUT UR4, UR4, 0xfffffff8, URZ, 0xc0, !UPT ;  /* 0xfffffff804047892 */ /* 0x000fe2000f8ec0ff */
[----:B------:R-:W3:Y:S03]  /*11630*/  LDCU UR8, c[0x0][0x3f4] ;  /* 0x00007e80ff0877ac */ /* 0x000ee60008000800 */
[----:B------:R-:W-:Y:S01]  /*11640*/  UIADD3 UR4, UPT, UPT, UR39, -UR4, URZ ;  /* 0x8000000427047290 */ /* 0x000fe2000fffe0ff */
[----:B------:R-:W-:Y:S02]  /*11650*/  UMOV UR14, 0x400 ;  /* 0x00000400000e7882 */ /* 0x000fe40000000000 */
[----:B------:R-:W-:-:S03]  /*11660*/  UIADD3 UR7, UPT, UPT, UR14, 0x240, URZ ;  /* 0x000002400e077890 */ /* 0x000fc6000fffe0ff */
[----:B------:R-:W-:Y:S01]  /*11670*/  ISETP.NE.AND P0, PT, R12, UR4, PT ;  /* 0x000000040c007c0c */ /* 0x000fe2000bf05270 */
[----:B----4-:R-:W-:-:S03]  /*11680*/  UIMAD UR5, UR5, UR12, UR9 ;  /* 0x0000000c050572a4 */ /* 0x010fc6000f8e0209 */
[----:B-----5:R-:W-:Y:S01]  /*11690*/  ISETP.NE.OR P0, PT, RZ, UR13, P0 ;  /* 0x0000000dff007c0c */ /* 0x020fe20008705670 */
[----:B------:R-:W-:-:S03]  /*116a0*/  UIMAD UR6, UR5, 0x60, URZ ;  /* 0x00000060050678a4 */ /* 0x000fc6000f8e02ff */
[----:B------:R-:W-:Y:S01]  /*116b0*/  ISETP.GT.U32.OR P0, PT, R13, 0x5f, P0 ;  /* 0x0000005f0d00780c */ /* 0x000fe20000704470 */
[----:B---3--:R-:W-:Y:S01]  /*116c0*/  IMAD.U32 R14, RZ, RZ, UR8 ;  /* 0x00000008ff0e7e24 */ /* 0x008fe2000f8e00ff */
[----:B0-----:R-:W-:-:S03]  /*116d0*/  ULEA UR7, UR15, UR7, 0x18 ;  /* 0x000000070f077291 */ /* 0x001fc6000f8ec0ff */
[C-C-:B------:R-:W-:Y:S02]  /*116e0*/  IMAD R25, R14.reuse, UR35, R13.reuse ;  /* 0x000000230e197c24 */ /* 0x140fe4000f8e020d */
[----:B------:R-:W-:-:S06]  /*116f0*/  IMAD R23, R14, UR6, R13 ;  /* 0x000000060e177c24 */ /* 0x000fcc000f8e020d */
[----:B------:R-:W-:Y:S05]  /*11700*/  @P0 BRA `(.L_x_1980) ;  /* 0x00000000002c0947 */ /* 0x000fea0003800000 */
[----:B------:R-:W0:Y:S01]  /*11710*/  LDCU.64 UR10, c[0x0][0x3b0] ;  /* 0x00007600ff0a77ac */ /* 0x000e220008000a00 */
[----:B------:R-:W-:Y:S01]  /*11720*/  IMAD.MOV.U32 R7, RZ, RZ, RZ ;  /* 0x000000ffff077224 */ /* 0x000fe200078e00ff */
        /* <DEDUP_REMOVED lines=8> */
.L_x_1981:
[----:B-----5:R0:W-:Y:S02]  /*117b0*/  STS.128 [R18+UR7], R4 ;  /* 0x0000000412007988 */ /* 0x0201e40008000c07 */
.L_x_1980:
[----:B------:R-:W-:Y:S05]  /*117c0*/  BSYNC.RECONVERGENT B0 ;  /* 0x0000000000007941 */ /* 0x000fea0003800200 */
.L_x_1979:
[----:B------:R-:W-:Y:S01]  /*117d0*/  BAR.SYNC.DEFER_BLOCKING 0x0 ;  /* 0x0000000000007b1d */ /* 0x000fe20000010000 */
[----:B------:R-:W-:Y:S02]  /*117e0*/  ISETP.GT.U32.AND P0, PT, R13, 0x5f, PT ;  /* 0x0000005f0d00780c */ /* 0x000fe40003f04070 */
[----:B------:R-:W-:Y:S02]  /*117f0*/  CS2R R10, SRZ ;  /* 0x00000000000a7805 */ /* 0x000fe4000001ff00 */
[----:B------:R-:W-:Y:S01]  /*11800*/  CS2R R8, SRZ ;  /* 0x0000000000087805 */ /* 0x000fe2000001ff00 */
[----:B------:R-:W3:Y:S01]  /*11810*/  LDCU UR16, c[0x0][0x40c] ;  /* 0x00008180ff1077ac */ /* 0x000ee20008000800 */
[----:B------:R-:W-:Y:S07]  /*11820*/  BSSY.RECONVERGENT B0, `(.L_x_1982) ;  /* 0x00001d9000007945 */ /* 0x000fee0003800200 */
[----:B------:R-:W-:Y:S05]  /*11830*/  @P0 BRA `(.L_x_1983) ;  /* 0x0000001c005c0947 */ /* 0x000fea0003800000 */
[----:B------:R-:W4:Y:S01]  /*11840*/  LDC.64 R16, c[0x0][0x3c0] ;  /* 0x0000f000ff107b82 */ /* 0x000f220000000a00 */
[----:B------:R-:W-:Y:S01]  /*11850*/  IMAD.IADD R28, R12, 0x1, R3 ;  /* 0x000000010c1c7824 */ /* 0x000fe200078e0203 */
[----:B------:R-:W-:Y:S01]  /*11860*/  VIMNMX R19, PT, PT, R14, UR39, PT ;  /* 0x000000270e137c48 */ /* 0x000fe2000bfe0100 */
[----:B------:R-:W-:Y:S01]  /*11870*/  BSSY.RECONVERGENT B1, `(.L_x_1984) ;  /* 0x00000cd000017945 */ /* 0x000fe20003800200 */
[----:B------:R-:W-:Y:S02]  /*11880*/  HFMA2 R11, -RZ, RZ, 0, 0 ;  /* 0x00000000ff0b7431 */ /* 0x000fe400000001ff */
[----:B------:R-:W-:Y:S01]  /*11890*/  ISETP.GE.AND P0, PT, R28, R19, PT ;  /* 0x000000131c00720c */ /* 0x000fe20003f06270 */
[----:B----4-:R-:W-:-:S04]  /*118a0*/  IMAD.WIDE R14, R23, 0x4, R16 ;  /* 0x00000004170e7825 */ /* 0x010fc800078e0210 */
[----:B------:R-:W-:-:S08]  /*118b0*/  IMAD.WIDE R16, R25, 0x4, R16 ;  /* 0x0000000419107825 */ /* 0x000fd000078e0210 */
[----:B------:R-:W-:Y:S05]  /*118c0*/  @P0 BRA `(.L_x_1985) ;  /* 0x0000000c001c0947 */ /* 0x000fea0003800000 */
[----:B------:R-:W-:Y:S01]  /*118d0*/  VIADDMNMX R11, R28, 0x8, R19, !PT ;  /* 0x000000081c0b7846 */ /* 0x000fe20007800113 */
[----:B------:R-:W4:Y:S01]  /*118e0*/  LDC.64 R8, c[0x0][0x458] ;  /* 0x00011600ff087b82 */ /* 0x000f220000000a00 */
[----:B------:R-:W-:Y:S01]  /*118f0*/  LOP3.LUT R10, RZ, R3, RZ, 0x33, !PT ;  /* 0x00000003ff0a7212 */ /* 0x000fe200078e33ff */
[----:B------:R-:W-:Y:S01]  /*11900*/  UIMAD UR5, UR38, UR12, UR9 ;  /* 0x0000000c260572a4 */ /* 0x000fe2000f8e0209 */
[----:B------:R-:W-:Y:S01]  /*11910*/  BSSY.RECONVERGENT B2, `(.L_x_1986) ;  /* 0x0000043000027945 */ /* 0x000fe20003800200 */
[----:B------:R-:W-:Y:S01]  /*11920*/  IMAD.MOV.U32 R30, RZ, RZ, R28 ;  /* 0x000000ffff1e7224 */ /* 0x000fe200078e001c */
[----:B------:R-:W-:-:S03]  /*11930*/  IADD3 R24, PT, PT, -R12, R11, R10 ;  /* 0x0000000b0c187210 */ /* 0x000fc60007ffe10a */
[----:B------:R-:W-:Y:S01]  /*11940*/  IMAD.U32 R10, RZ, RZ, UR5 ;  /* 0x00000005ff0a7e24 */ /* 0x000fe2000f8e00ff */
[----:B------:R-:W-:-:S03]  /*11950*/  LOP3.LUT R11, R24, 0x18, RZ, 0xc0, !PT ;  /* 0x00000018180b7812 */ /* 0x000fc600078ec0ff */
[----:B------:R-:W-:Y:S01]  /*11960*/  IMAD R27, R10, 0x60, R13 ;  /* 0x000000600a1b7824 */ /* 0x000fe200078e020d */
[----:B------:R-:W-:Y:S02]  /*11970*/  ISETP.NE.AND P0, PT, R11, 0x18, PT ;  /* 0x000000180b00780c */ /* 0x000fe40003f05270 */
[----:B------:R-:W-:Y:S01]  /*11980*/  CS2R R10, SRZ ;  /* 0x00000000000a7805 */ /* 0x000fe2000001ff00 */
[----:B----4-:R-:W-:Y:S01]  /*11990*/  IMAD.WIDE R26, R27, 0x4, R8 ;  /* 0x000000041b1a7825 */ /* 0x010fe200078e0208 */
[----:B------:R-:W-:-:S09]  /*119a0*/  CS2R R8, SRZ ;  /* 0x0000000000087805 */ /* 0x000fd2000001ff00 */
[----:B------:R-:W-:Y:S05]  /*119b0*/  @!P0 BRA `(.L_x_1987) ;  /* 0x0000000000e08947 */ /* 0x000fea0003800000 */
[----:B------:R-:W2:Y:S01]  /*119c0*/  LDCU.64 UR10, c[0x0][0x3c0] ;  /* 0x00007800ff0a77ac */ /* 0x000ea20008000a00 */
[----:B------:R-:W-:Y:S01]  /*119d0*/  IMAD R20, R28, 0x60, RZ ;  /* 0x000000601c147824 */ /* 0x000fe200078e02ff */
[----:B------:R-:W-:Y:S01]  /*119e0*/  LEA.HI R8, R24, 0x1, RZ, 0x1d ;  /* 0x0000000118087811 */ /* 0x000fe200078fe8ff */
[----:B------:R-:W-:Y:S01]  /*119f0*/  IMAD.MOV.U32 R30, RZ, RZ, R28 ;  /* 0x000000ffff1e7224 */ /* 0x000fe200078e001c */
[----:B------:R-:W-:Y:S01]  /*11a00*/  UIADD3 UR5, UPT, UPT, UR14, 0x440, URZ ;  /* 0x000004400e057890 */ /* 0x000fe2000fffe0ff */
[----:B------:R-:W-:-:S03]  /*11a10*/  IMAD.WIDE.U32 R20, R20, 0x4, RZ ;  /* 0x0000000414147825 */ /* 0x000fc600078e00ff */
[----:B------:R-:W-:Y:S01]  /*11a20*/  ULEA UR5, UR15, UR5, 0x18 ;  /* 0x000000050f057291 */ /* 0x000fe2000f8ec0ff */
[----:B------:R-:W-:-:S04]  /*11a30*/  IMAD.WIDE R22, R23, 0x4, R20 ;  /* 0x0000000417167825 */ /* 0x000fc800078e0214 */
[----:B------:R-:W-:Y:S01]  /*11a40*/  IMAD.WIDE R20, R25, 0x4, R20 ;  /* 0x0000000419147825 */ /* 0x000fe200078e0214 */
[----:B--2---:R-:W-:Y:S02]  /*11a50*/  IADD3 R31, P0, PT, R22, UR10, RZ ;  /* 0x0000000a161f7c10 */ /* 0x004fe4000ff1e0ff */
[----:B------:R-:W-:Y:S02]  /*11a60*/  IADD3 R29, P1, PT, R20, UR10, RZ ;  /* 0x0000000a141d7c10 */ /* 0x000fe4000ff3e0ff */
[----:B------:R-:W-:Y:S01]  /*11a70*/  LOP3.LUT R20, R8, 0x3, RZ, 0xc0, !PT ;  /* 0x0000000308147812 */ /* 0x000fe200078ec0ff */
[----:B------:R-:W-:Y:S01]  /*11a80*/  IMAD.MOV.U32 R8, RZ, RZ, RZ ;  /* 0x000000ffff087224 */ /* 0x000fe200078e00ff */
[----:B------:R-:W-:Y:S02]  /*11a90*/  IADD3.X R46, PT, PT, R23, UR11, RZ, P0, !PT ;  /* 0x0000000b172e7c10 */ /* 0x000fe400087fe4ff */
[----:B------:R-:W-:Y:S01]  /*11aa0*/  IADD3.X R44, PT, PT, R21, UR11, RZ, P1, !PT ;  /* 0x0000000b152c7c10 */ /* 0x000fe20008ffe4ff */
[----:B------:R-:W-:Y:S01]  /*11ab0*/  IMAD.MOV R23, RZ, RZ, -R20 ;  /* 0x000000ffff177224 */ /* 0x000fe200078e0a14 */
[----:B------:R-:W-:-:S07]  /*11ac0*/  LEA R22, R12, UR5, 0x2 ;  /* 0x000000050c167c11 */ /* 0x000fce000f8e10ff */
.L_x_1989:
[----:B--2---:R-:W-:Y:S01]  /*11ad0*/  MOV R20, R29 ;  /* 0x0000001d00147202 */ /* 0x004fe20000000f00 */
[----:B------:R-:W-:Y:S01]  /*11ae0*/  IMAD.MOV.U32 R21, RZ, RZ, R44 ;  /* 0x000000ffff157224 */ /* 0x000fe200078e002c */
[----:B------:R2:W4:Y:S04]  /*11af0*/  LDS R25, [R22] ;  /* 0x0000000016197984 */ /* 0x0005280000000800 */
[----:B------:R2:W5:Y:S01]  /*11b00*/  LDG.E.128 R32, desc[UR36][R20.64] ;  /* 0x0000002414207981 */ /* 0x000562000c1e1d00 */
[----:B------:R-:W-:Y:S01]  /*11b10*/  UISETP.NE.AND UP0, UPT, UR13, URZ, UPT ;  /* 0x000000ff0d00728c */ /* 0x000fe2000bf05270 */
[----:B------:R-:W-:-:S08]  /*11b20*/  VIADD R23, R23, 0x1 ;  /* 0x0000000117177836 */ /* 0x000fd00000000000 */
[----:B--2---:R-:W-:Y:S05]  /*11b30*/  BRA.U UP0, `(.L_x_1988) ;  /* 0x0000000100507547 */ /* 0x004fea000b800000 */
[----:B------:R-:W-:Y:S01]  /*11b40*/  ISETP.NE.AND P0, PT, R2, RZ, PT ;  /* 0x000000ff0200720c */ /* 0x000fe20003f05270 */
[----:B-1----:R-:W1:-:S12]  /*11b50*/  LDS.128 R36, [R18+UR7] ;  /* 0x0000000712247984 */ /* 0x002e580008000c00 */
[----:B------:R-:W-:Y:S01]  /*11b60*/  VOTEU.ANY UP0, P0 ;  /* 0x0000000000ff7886 */ /* 0x000fe20000000100 */
[----:B------:R-:W-:-:S13]  /*11b70*/  PLOP3.LUT P0, PT, PT, PT, UP0, 0x80, 0x8 ;  /* 0x000000000008781c */ /* 0x000fda0003f0f008 */
[----:B------:R-:W2:Y:S01]  /*11b80*/  @P0 LDG.E.128 R40, desc[UR36][R26.64] ;  /* 0x000000241a280981 */ /* 0x000ea2000c1e1d00 */
[----:B------:R-:W-:Y:S01]  /*11b90*/  PLOP3.LUT P0, PT, PT, PT, UP0, 0x80, 0x8 ;  /* 0x000000000008781c */ /* 0x000fe20003f0f008 */
[----:B------:R-:W-:Y:S01]  /*11ba0*/  IMAD.MOV.U32 R20, RZ, RZ, R31 ;  /* 0x000000ffff147224 */ /* 0x000fe200078e001f */
[----:B------:R-:W-:Y:S01]  /*11bb0*/  PLOP3.LUT P1, PT, PT, PT, UP0, 0x80, 0x8 ;  /* 0x000000000008781c */ /* 0x000fe20003f2f008 */
[----:B------:R-:W-:Y:S01]  /*11bc0*/  IMAD.MOV.U32 R21, RZ, RZ, R46 ;  /* 0x000000ffff157224 */ /* 0x000fe200078e002e */
        /* <DEDUP_REMOVED lines=11> */
.L_x_1988:
[----:B------:R-:W-:Y:S01]  /*11c80*/  ISETP.NE.AND P0, PT, R23, RZ, PT ;  /* 0x000000ff1700720c */ /* 0x000fe20003f05270 */
[----:B----45:R-:W-:Y:S01]  /*11c90*/  FFMA.FTZ R8, R25, R32, R8 ;  /* 0x0000002019087223 */ /* 0x030fe20000010008 */
[----:B------:R-:W-:Y:S01]  /*11ca0*/  IADD3 R29, P2, PT, R29, 0xc00, RZ ;  /* 0x00000c001d1d7810 */ /* 0x000fe20007f5e0ff */
[----:B------:R-:W-:Y:S01]  /*11cb0*/  FFMA.FTZ R9, R25, R33, R9 ;  /* 0x0000002119097223 */ /* 0x000fe20000010009 */
[----:B------:R-:W-:Y:S01]  /*11cc0*/  IADD3 R31, P1, PT, R31, 0xc00, RZ ;  /* 0x00000c001f1f7810 */ /* 0x000fe20007f3e0ff */
[C---:B------:R-:W-:Y:S01]  /*11cd0*/  FFMA.FTZ R10, R25.reuse, R34, R10 ;  /* 0x00000022190a7223 */ /* 0x040fe2000001000a */
[----:B------:R-:W-:Y:S01]  /*11ce0*/  FFMA.FTZ R11, R25, R35, R11 ;  /* 0x00000023190b7223 */ /* 0x000fe2000001000b */
[----:B------:R-:W-:Y:S01]  /*11cf0*/  VIADD R30, R30, 0x8 ;  /* 0x000000081e1e7836 */ /* 0x000fe20000000000 */
[----:B------:R-:W-:Y:S01]  /*11d00*/  IADD3 R22, PT, PT, R22, 0x20, RZ ;  /* 0x0000002016167810 */ /* 0x000fe20007ffe0ff */
[----:B------:R-:W-:Y:S02]  /*11d10*/  IMAD.X R44, RZ, RZ, R44, P2 ;  /* 0x000000ffff2c7224 */ /* 0x000fe400010e062c */
[----:B------:R-:W-:-:S02]  /*11d20*/  IMAD.X R46, RZ, RZ, R46, P1 ;  /* 0x000000ffff2e7224 */ /* 0x000fc400008e062e */
[----:B------:R-:W-:Y:S05]  /*11d30*/  @P0 BRA `(.L_x_1989) ;  /* 0xfffffffc00640947 */ /* 0x000fea000383ffff */
.L_x_1987:
[----:B---3--:R-:W-:Y:S05]  /*11d40*/  BSYNC.RECONVERGENT B2 ;  /* 0x0000000000027941 */ /* 0x008fea0003800200 */
.L_x_1986:
[----:B------:R-:W-:-:S13]  /*11d50*/  ISETP.GE.U32.AND P0, PT, R24, 0x18, PT ;  /* 0x000000181800780c */ /* 0x000fda0003f06070 */
[----:B------:R-:W-:Y:S05]  /*11d60*/  @!P0 BRA `(.L_x_1985) ;  /* 0x0000000400f48947 */ /* 0x000fea0003800000 */
[----:B------:R-:W3:Y:S02]  /*11d70*/  LDCU UR5, c[0x0][0x40c] ;  /* 0x00008180ff0577ac */ /* 0x000ee40008000800 */
[----:B---3--:R-:W-:-:S06]  /*11d80*/  UISETP.NE.AND UP0, UPT, UR5, URZ, UPT ;  /* 0x000000ff0500728c */ /* 0x008fcc000bf05270 */
[----:B------:R-:W-:-:S13]  /*11d90*/  PLOP3.LUT P0, PT, PT, PT, UP0, 0x80, 0x8 ;  /* 0x000000000008781c */ /* 0x000fda0003f0f008 */
.L_x_1995:
[----:B------:R-:W-:Y:S01]  /*11da0*/  IMAD R25, R30, 0x60, RZ ;  /* 0x000000601e197824 */ /* 0x000fe200078e02ff */
[----:B------:R-:W-:-:S03]  /*11db0*/  ISETP.NE.AND P5, PT, R2, RZ, PT ;  /* 0x000000ff0200720c */ /* 0x000fc60003fa5270 */
[----:B--2---:R-:W-:-:S05]  /*11dc0*/  IMAD.WIDE.U32 R20, R25, 0x4, R16 ;  /* 0x0000000419147825 */ /* 0x004fca00078e0010 */
[----:B------:R2:W5:Y:S01]  /*11dd0*/  LDG.E.128 R32, desc[UR36][R20.64] ;  /* 0x0000002414207981 */ /* 0x000562000c1e1d00 */
[----:B------:R-:W-:Y:S04]  /*11de0*/  BSSY.RECONVERGENT B2, `(.L_x_1990) ;  /* 0x0000014000027945 */ /* 0x000fe80003800200 */
[----:B------:R-:W-:Y:S05]  /*11df0*/  @P0 BRA `(.L_x_1991) ;  /* 0x0000000000480947 */ /* 0x000fea0003800000 */
[----:B------:R-:W-:Y:S01]  /*11e00*/  VOTEU.ANY UP0, P5 ;  /* 0x0000000000ff7886 */ /* 0x000fe20002800100 */
[----:B------:R-:W-:Y:S01]  /*11e10*/  PLOP3.LUT P0, PT, PT, PT, UP0, 0x80, 0x8 ;  /* 0x000000000008781c */ /* 0x000fe20003f0f008 */
[----:B--2---:R-:W2:-:S12]  /*11e20*/  LDS.128 R20, [R18+UR7] ;  /* 0x0000000712147984 */ /* 0x004e980008000c00 */
[----:B-1----:R-:W3:Y:S01]  /*11e30*/  @P0 LDG.E.128 R36, desc[UR36][R26.64] ;  /* 0x000000241a240981 */ /* 0x002ee2000c1e1d00 */
[----:B------:R-:W-:Y:S02]  /*11e40*/  PLOP3.LUT P0, PT, PT, PT, UP0, 0x80, 0x8 ;  /* 0x000000000008781c */ /* 0x000fe40003f0f008 */
[----:B------:R-:W-:Y:S02]  /*11e50*/  PLOP3.LUT P1, PT, PT, PT, UP0, 0x80, 0x8 ;  /* 0x000000000008781c */ /* 0x000fe40003f2f008 */
[----:B------:R-:W-:Y:S02]  /*11e60*/  PLOP3.LUT P2, PT, PT, PT, UP0, 0x80, 0x8 ;  /* 0x000000000008781c */ /* 0x000fe40003f4f008 */
[----:B------:R-:W-:Y:S01]  /*11e70*/  PLOP3.LUT P3, PT, PT, PT, UP0, 0x80, 0x8 ;  /* 0x000000000008781c */ /* 0x000fe20003f6f008 */
[----:B--2--5:R-:W-:Y:S01]  /*11e80*/  FADD.FTZ R32, R32, R20 ;  /* 0x0000001420207221 */ /* 0x024fe20000010000 */
[----:B------:R-:W-:Y:S01]  /*11e90*/  FADD.FTZ R33, R33, R21 ;  /* 0x0000001521217221 */ /* 0x000fe20000010000 */
[----:B------:R-:W-:Y:S01]  /*11ea0*/  FADD.FTZ R34, R34, R22 ;  /* 0x0000001622227221 */ /* 0x000fe20000010000 */
[----:B------:R-:W-:Y:S01]  /*11eb0*/  FADD.FTZ R35, R35, R23 ;  /* 0x0000001723237221 */ /* 0x000fe20000010000 */
[----:B------:R-:W-:-:S04]  /*11ec0*/  IMAD.WIDE.U32 R20, R25, 0x4, R14 ;  /* 0x0000000419147825 */ /* 0x000fc800078e000e */
[----:B---3--:R-:W-:Y:S01]  /*11ed0*/  @P0 FMUL.FTZ R32, R32, R36 ;  /* 0x0000002420200220 */ /* 0x008fe20000410000 */
[----:B------:R-:W-:Y:S01]  /*11ee0*/  @P1 FMUL.FTZ R33, R33, R37 ;  /* 0x0000002521211220 */ /* 0x000fe20000410000 */
[----:B------:R-:W-:Y:S02]  /*11ef0*/  @P2 FMUL.FTZ R34, R34, R38 ;  /* 0x0000002622222220 */ /* 0x000fe40000410000 */
[----:B------:R-:W-:-:S05]  /*11f00*/  @P3 FMUL.FTZ R35, R35, R39 ;  /* 0x0000002723233220 */ /* 0x000fca0000410000 */
[----:B------:R3:W-:Y:S02]  /*11f10*/  STG.E.128 desc[UR36][R20.64], R32 ;  /* 0x0000002014007986 */ /* 0x0007e4000c101d24 */
.L_x_1991:
[----:B------:R-:W-:Y:S05]  /*11f20*/  BSYNC.RECONVERGENT B2 ;  /* 0x0000000000027941 */ /* 0x000fea0003800200 */
.L_x_1990:
[----:B------:R-:W-:Y:S01]  /*11f30*/  VIADD R31, R25, 0x300 ;  /* 0x00000300191f7836 */ /* 0x000fe20000000000 */
[----:B------:R-:W4:Y:S01]  /*11f40*/  S2UR UR8, SR_CgaCtaId ;  /* 0x00000000000879c3 */ /* 0x000f220000008800 */
[----:B------:R-:W-:Y:S01]  /*11f50*/  UISETP.NE.AND UP0, UPT, UR16, URZ, UPT ;  /* 0x000000ff1000728c */ /* 0x000fe2000bf05270 */
[----:B------:R-:W-:Y:S01]  /*11f60*/  IADD3 R29, PT, PT, R30, -R3, RZ ;  /* 0x800000031e1d7210 */ /* 0x000fe20007ffe0ff */
[----:B--23--:R-:W-:Y:S01]  /*11f70*/  IMAD.WIDE.U32 R20, R31, 0x4, R16 ;  /* 0x000000041f147825 */ /* 0x00cfe200078e0010 */
[----:B------:R-:W-:Y:S02]  /*11f80*/  UMOV UR5, 0x400 ;  /* 0x0000040000057882 */ /* 0x000fe40000000000 */
[----:B------:R-:W-:Y:S01]  /*11f90*/  UIADD3 UR5, UPT, UPT, UR5, 0x440, URZ ;  /* 0x0000044005057890 */ /* 0x000fe2000fffe0ff */
[----:B------:R-:W-:Y:S01]  /*11fa0*/  PLOP3.LUT P0, PT, PT, PT, UP0, 0x80, 0x8 ;  /* 0x000000000008781c */ /* 0x000fe20003f0f008 */
[----:B-1----:R1:W5:Y:S01]  /*11fb0*/  LDG.E.128 R36, desc[UR36][R20.64] ;  /* 0x0000002414247981 */ /* 0x002362000c1e1d00 */
[----:B------:R-:W-:-:S02]  /*11fc0*/  VIADD R45, R25, 0x600 ;  /* 0x00000600192d7836 */ /* 0x000fc40000000000 */
[----:B------:R-:W-:Y:S02]  /*11fd0*/  VIADD R49, R25, 0x900 ;  /* 0x0000090019317836 */ /* 0x000fe40000000000 */
[----:B------:R-:W-:-:S04]  /*11fe0*/  IMAD.WIDE.U32 R22, R45, 0x4, R16 ;  /* 0x000000042d167825 */ /* 0x000fc800078e0010 */
[----:B------:R-:W-:Y:S01]  /*11ff0*/  IMAD.WIDE.U32 R24, R49, 0x4, R16 ;  /* 0x0000000431187825 */ /* 0x000fe200078e0010 */
[----:B----4-:R-:W-:-:S06]  /*12000*/  ULEA UR5, UR8, UR5, 0x18 ;  /* 0x0000000508057291 */ /* 0x010fcc000f8ec0ff */
[----:B------:R-:W-:Y:S01]  /*12010*/  LEA R29, R29, UR5, 0x2 ;  /* 0x000000051d1d7c11 */ /* 0x000fe2000f8e10ff */
[----:B-1----:R-:W-:Y:S06]  /*12020*/  @P0 BRA `(.L_x_1992) ;  /* 0x0000000000480947 */ /* 0x002fec0003800000 */
[----:B------:R-:W-:Y:S01]  /*12030*/  VOTEU.ANY UP0, P5 ;  /* 0x0000000000ff7886 */ /* 0x000fe20002800100 */
[----:B------:R-:W-:Y:S01]  /*12040*/  PLOP3.LUT P1, PT, PT, PT, UP0, 0x80, 0x8 ;  /* 0x000000000008781c */ /* 0x000fe20003f2f008 */
[----:B------:R-:W1:-:S12]  /*12050*/  LDS.128 R52, [R18+UR7] ;  /* 0x0000000712347984 */ /* 0x000e580008000c00 */
[----:B------:R-:W2:Y:S01]  /*12060*/  @P1 LDG.E.128 R40, desc[UR36][R26.64] ;  /* 0x000000241a281981 */ /* 0x000ea2000c1e1d00 */
[----:B------:R-:W-:Y:S01]  /*12070*/  PLOP3.LUT P1, PT, PT, PT, UP0, 0x80, 0x8 ;  /* 0x000000000008781c */ /* 0x000fe20003f2f008 */
[----:B------:R-:W-:Y:S01]  /*12080*/  IMAD.WIDE.U32 R20, R31, 0x4, R14 ;  /* 0x000000041f147825 */ /* 0x000fe200078e000e */
        /* <DEDUP_REMOVED lines=12> */
.L_x_1992:
[----:B------:R2:W5:Y:S01]  /*12150*/  LDG.E.128 R40, desc[UR36][R22.64] ;  /* 0x0000002416287981 */ /* 0x000562000c1e1d00 */
[----:B------:R-:W-:Y:S05]  /*12160*/  @P0 BRA `(.L_x_1993) ;  /* 0x0000000000480947 */ /* 0x000fea0003800000 */
[----:B------:R-:W-:Y:S01]  /*12170*/  VOTEU.ANY UP0, P5 ;  /* 0x0000000000ff7886 */ /* 0x000fe20002800100 */
[----:B------:R-:W-:Y:S01]  /*12180*/  PLOP3.LUT P1, PT, PT, PT, UP0, 0x80, 0x8 ;  /* 0x000000000008781c */ /* 0x000fe20003f2f008 */
[----:B------:R-:W3:-:S12]  /*12190*/  LDS.128 R52, [R18+UR7] ;  /* 0x0000000712347984 */ /* 0x000ed80008000c00 */
[----:B-12---:R-:W2:Y:S01]  /*121a0*/  @P1 LDG.E.128 R20, desc[UR36][R26.64] ;  /* 0x000000241a141981 */ /* 0x006ea2000c1e1d00 */
[----:B------:R-:W-:Y:S02]  /*121b0*/  PLOP3.LUT P1, PT, PT, PT, UP0, 0x80, 0x8 ;  /* 0x000000000008781c */ /* 0x000fe40003f2f008 */
[----:B------:R-:W-:Y:S02]  /*121c0*/  PLOP3.LUT P2, PT, PT, PT, UP0, 0x80, 0x8 ;  /* 0x000000000008781c */ /* 0x000fe40003f4f008 */
[----:B------:R-:W-:Y:S02]  /*121d0*/  PLOP3.LUT P3, PT, PT, PT, UP0, 0x80, 0x8 ;  /* 0x000000000008781c */ /* 0x000fe40003f6f008 */
[----:B------:R-:W-:Y:S01]  /*121e0*/  PLOP3.LUT P4, PT, PT, PT, UP0, 0x80, 0x8 ;  /* 0x000000000008781c */ /* 0x000fe20003f8f008 */
[----:B---3-5:R-:W-:Y:S01]  /*121f0*/  FADD.FTZ R40, R52, R40 ;  /* 0x0000002834287221 */ /* 0x028fe20000010000 */
        /* <DEDUP_REMOVED lines=9> */
.L_x_1993:
[----:B------:R4:W5:Y:S04]  /*12290*/  LDG.E.128 R44, desc[UR36][R24.64] ;  /* 0x00000024182c7981 */ /* 0x000968000c1e1d00 */
[----:B-1-3--:R-:W1:Y:S04]  /*122a0*/  LDS R21, [R29] ;  /* 0x000000001d157984 */ /* 0x00ae680000000800 */
[----:B------:R-:W3:Y:S04]  /*122b0*/  LDS R20, [R29+0x20] ;  /* 0x000020001d147984 */ /* 0x000ee80000000800 */
[----:B--2---:R-:W2:Y:S01]  /*122c0*/  LDS R22, [R29+0x40] ;  /* 0x000040001d167984 */ /* 0x004ea20000000800 */
[C---:B-1---5:R-:W-:Y:S01]  /*122d0*/  FFMA.FTZ R23, R21.reuse, R32, R8 ;  /* 0x0000002015177223 */ /* 0x062fe20000010008 */
[C---:B------:R-:W-:Y:S01]  /*122e0*/  FFMA.FTZ R8, R21.reuse, R33, R9 ;  /* 0x0000002115087223 */ /* 0x040fe20000010009 */
[C---:B------:R-:W-:Y:S01]  /*122f0*/  FFMA.FTZ R9, R21.reuse, R34, R10 ;  /* 0x0000002215097223 */ /* 0x040fe2000001000a */
[----:B------:R-:W-:Y:S01]  /*12300*/  FFMA.FTZ R10, R21, R35, R11 ;  /* 0x00000023150a7223 */ /* 0x000fe2000001000b */
[C---:B---3--:R-:W-:Y:S01]  /*12310*/  FFMA.FTZ R23, R20.reuse, R36, R23 ;  /* 0x0000002414177223 */ /* 0x048fe20000010017 */
[C---:B------:R-:W-:Y:S01]  /*12320*/  FFMA.FTZ R8, R20.reuse, R37, R8 ;  /* 0x0000002514087223 */ /* 0x040fe20000010008 */
[C---:B------:R-:W-:Y:S01]  /*12330*/  FFMA.FTZ R9, R20.reuse, R38, R9 ;  /* 0x0000002614097223 */ /* 0x040fe20000010009 */
[----:B------:R-:W-:Y:S01]  /*12340*/  FFMA.FTZ R10, R20, R39, R10 ;  /* 0x00000027140a7223 */ /* 0x000fe2000001000a */
[C---:B--2---:R-:W-:Y:S01]  /*12350*/  FFMA.FTZ R40, R22.reuse, R40, R23 ;  /* 0x0000002816287223 */ /* 0x044fe20000010017 */
[C---:B------:R-:W-:Y:S01]  /*12360*/  FFMA.FTZ R20, R22.reuse, R41, R8 ;  /* 0x0000002916147223 */ /* 0x040fe20000010008 */
[C---:B------:R-:W-:Y:S01]  /*12370*/  FFMA.FTZ R21, R22.reuse, R42, R9 ;  /* 0x0000002a16157223 */ /* 0x040fe20000010009 */
[----:B------:R-:W-:Y:S01]  /*12380*/  FFMA.FTZ R22, R22, R43, R10 ;  /* 0x0000002b16167223 */ /* 0x000fe2000001000a */
[----:B----4-:R-:W-:Y:S06]  /*12390*/  @P0 BRA `(.L_x_1994) ;  /* 0x0000000000480947 */ /* 0x010fec0003800000 */
[----:B------:R-:W-:Y:S01]  /*123a0*/  VOTEU.ANY UP0, P5 ;  /* 0x0000000000ff7886 */ /* 0x000fe20002800100 */
[----:B------:R-:W-:Y:S01]  /*123b0*/  PLOP3.LUT P1, PT, PT, PT, UP0, 0x80, 0x8 ;  /* 0x000000000008781c */ /* 0x000fe20003f2f008 */
[----:B------:R-:W1:-:S12]  /*123c0*/  LDS.128 R32, [R18+UR7] ;  /* 0x0000000712207984 */ /* 0x000e580008000c00 */
        /* <DEDUP_REMOVED lines=15> */
.L_x_1994:
[----:B------:R-:W1:Y:S01]  /*124c0*/  LDS R11, [R29+0x60] ;  /* 0x000060001d0b7984 */ /* 0x000e620000000800 */
[----:B------:R-:W-:-:S05]  /*124d0*/  VIADD R30, R30, 0x20 ;  /* 0x000000201e1e7836 */ /* 0x000fca0000000000 */
[----:B------:R-:W-:Y:S01]  /*124e0*/  ISETP.GE.AND P1, PT, R30, R19, PT ;  /* 0x000000131e00720c */ /* 0x000fe20003f26270 */
[C---:B-1----:R-:W-:Y:S01]  /*124f0*/  FFMA.FTZ R8, R11.reuse, R44, R40 ;  /* 0x0000002c0b087223 */ /* 0x042fe20000010028 */
[C---:B------:R-:W-:Y:S01]  /*12500*/  FFMA.FTZ R9, R11.reuse, R45, R20 ;  /* 0x0000002d0b097223 */ /* 0x040fe20000010014 */
[C---:B------:R-:W-:Y:S01]  /*12510*/  FFMA.FTZ R10, R11.reuse, R46, R21 ;  /* 0x0000002e0b0a7223 */ /* 0x040fe20000010015 */
[----:B------:R-:W-:-:S09]  /*12520*/  FFMA.FTZ R11, R11, R47, R22 ;  /* 0x0000002f0b0b7223 */ /* 0x000fd20000010016 */
[----:B------:R-:W-:Y:S05]  /*12530*/  @!P1 BRA `(.L_x_1995) ;  /* 0xfffffff800189947 */ /* 0x000fea000383ffff */
.L_x_1985:
[----:B---3--:R-:W-:Y:S05]  /*12540*/  BSYNC.RECONVERGENT B1 ;  /* 0x0000000000017941 */ /* 0x008fea0003800200 */
.L_x_1984:
[----:B------:R-:W-:Y:S01]  /*12550*/  ISETP.GE.AND P0, PT, R28, UR39, PT ;  /* 0x000000271c007c0c */ /* 0x000fe2000bf06270 */
[----:B------:R-:W-:-:S12]  /*12560*/  BSSY.RECONVERGENT B1, `(.L_x_1996) ;  /* 0x00000d4000017945 */ /* 0x000fd80003800200 */
[----:B------:R-:W-:Y:S05]  /*12570*/  @P0 BRA `(.L_x_1997) ;  /* 0x0000000c00480947 */ /* 0x000fea0003800000 */
[----:B------:R-:W3:Y:S01]  /*12580*/  LDCU UR5, c[0x0][0x3f8] ;  /* 0x00007f00ff0577ac */ /* 0x000ee20008000800 */
[----:B------:R-:W-:Y:S01]  /*12590*/  VIADD R19, R28, 0x8 ;  /* 0x000000081c137836 */ /* 0x000fe20000000000 */
[----:B--2---:R-:W2:Y:S01]  /*125a0*/  LDC.64 R20, c[0x0][0x458] ;  /* 0x00011600ff147b82 */ /* 0x004ea20000000a00 */
[----:B------:R-:W-:Y:S01]  /*125b0*/  LOP3.LUT R24, RZ, R3, RZ, 0x33, !PT ;  /* 0x00000003ff187212 */ /* 0x000fe200078e33ff */
[----:B------:R-:W-:Y:S01]  /*125c0*/  BSSY.RECONVERGENT B2, `(.L_x_1998) ;  /* 0x0000049000027945 */ /* 0x000fe20003800200 */
[----:B------:R-:W-:Y:S01]  /*125d0*/  IMAD.MOV.U32 R25, RZ, RZ, R28 ;  /* 0x000000ffff197224 */ /* 0x000fe200078e001c */
[----:B------:R-:W-:-:S04]  /*125e0*/  VIMNMX R23, PT, PT, R19, UR39, !PT ;  /* 0x0000002713177c48 */ /* 0x000fc8000ffe0100 */
[----:B------:R-:W-:-:S04]  /*125f0*/  IADD3 R24, PT, PT, -R12, R23, R24 ;  /* 0x000000170c187210 */ /* 0x000fc80007ffe118 */
[----:B------:R-:W-:Y:S01]  /*12600*/  LOP3.LUT P0, RZ, R24, 0x8, RZ, 0xc0, !PT ;  /* 0x0000000818ff7812 */ /* 0x000fe2000780c0ff */
[----:B---3--:R-:W-:-:S06]  /*12610*/  UIMAD UR5, UR38, UR5, UR9 ;  /* 0x00000005260572a4 */ /* 0x008fcc000f8e0209 */
[----:B------:R-:W-:-:S04]  /*12620*/  IMAD.U32 R22, RZ, RZ, UR5 ;  /* 0x00000005ff167e24 */ /* 0x000fc8000f8e00ff */
[----:B------:R-:W-:-:S04]  /*12630*/  IMAD R23, R22, 0x60, R13 ;  /* 0x0000006016177824 */ /* 0x000fc800078e020d */
[----:B--2---:R-:W-:Y:S01]  /*12640*/  IMAD.WIDE R22, R23, 0x4, R20 ;  /* 0x0000000417167825 */ /* 0x004fe200078e0214 */
[----:B------:R-:W-:Y:S06]  /*12650*/  @P0 BRA `(.L_x_1999) ;  /* 0x0000000000fc0947 */ /* 0x000fec0003800000 */
[----:B------:R-:W2:Y:S01]  /*12660*/  LDC R27, c[0x0][0x3f4] ;  /* 0x0000fd00ff1b7b82 */ /* 0x000ea20000000800 */
[----:B------:R-:W-:Y:S01]  /*12670*/  IMAD.MOV.U32 R25, RZ, RZ, R19 ;  /* 0x000000ffff197224 */ /* 0x000fe200078e0013 */
[----:B--2---:R-:W-:-:S13]  /*12680*/  ISETP.GE.AND P0, PT, R28, R27, PT ;  /* 0x0000001b1c00720c */ /* 0x004fda0003f06270 */
[----:B------:R-:W-:Y:S05]  /*12690*/  @!P0 BRA `(.L_x_1999) ;  /* 0x0000000000ec8947 */ /* 0x000fea0003800000 */
[----:B------:R-:W-:Y:S02]  /*126a0*/  IABS R25, R27 ;  /* 0x0000001b00197213 */ /* 0x000fe40000000000 */
        /* <DEDUP_REMOVED lines=18> */
[----:B------:R-:W-:-:S05]  /*127d0*/  @!P0 IADD3 R20, PT, PT, R20, -R25, RZ ;  /* 0x8000001914148210 */ /* 0x000fca0007ffe0ff */
[----:B------:R-:W-:Y:S01]  /*127e0*/  @!P1 IMAD.MOV R20, RZ, RZ, -R20 ;  /* 0x000000ffff149224 */ /* 0x000fe200078e0a14 */
[----:B------:R-:W-:-:S05]  /*127f0*/  @!P2 LOP3.LUT R20, RZ, R27, RZ, 0x33, !PT ;  /* 0x0000001bff14a212 */ /* 0x000fca00078e33ff */
[----:B------:R-:W-:-:S04]  /*12800*/  IMAD R21, R20, 0x60, RZ ;  /* 0x0000006014157824 */ /* 0x000fc800078e02ff */
[----:B------:R-:W-:-:S05]  /*12810*/  IMAD.WIDE.U32 R20, R21, 0x4, R16 ;  /* 0x0000000415147825 */ /* 0x000fca00078e0010 */
[----:B------:R2:W5:Y:S01]  /*12820*/  LDG.E.128 R32, desc[UR36][R20.64] ;  /* 0x0000002414207981 */ /* 0x000562000c1e1d00 */
[----:B------:R-:W3:Y:S01]  /*12830*/  S2UR UR8, SR_CgaCtaId ;  /* 0x00000000000879c3 */ /* 0x000ee20000008800 */
[----:B------:R-:W-:Y:S02]  /*12840*/  UMOV UR5, 0x400 ;  /* 0x0000040000057882 */ /* 0x000fe40000000000 */
[----:B------:R-:W-:-:S04]  /*12850*/  UIADD3 UR5, UPT, UPT, UR5, 0x440, URZ ;  /* 0x0000044005057890 */ /* 0x000fc8000fffe0ff */
[----:B---3--:R-:W-:-:S06]  /*12860*/  ULEA UR5, UR8, UR5, 0x18 ;  /* 0x0000000508057291 */ /* 0x008fcc000f8ec0ff */
[----:B------:R-:W-:-:S05]  /*12870*/  LEA R25, R12, UR5, 0x2 ;  /* 0x000000050c197c11 */ /* 0x000fca000f8e10ff */
[----:B------:R-:W3:Y:S01]  /*12880*/  LDCU UR5, c[0x0][0x40c] ;  /* 0x00008180ff0577ac */ /* 0x000ee20008000800 */
[----:B------:R-:W4:Y:S01]  /*12890*/  LDS R25, [R25] ;  /* 0x0000000019197984 */ /* 0x000f220000000800 */
[----:B---3--:R-:W-:-:S09]  /*128a0*/  UISETP.NE.AND UP0, UPT, UR5, URZ, UPT ;  /* 0x000000ff0500728c */ /* 0x008fd2000bf05270 */
[----:B--2---:R-:W-:Y:S05]  /*128b0*/  BRA.U UP0, `(.L_x_2000) ;  /* 0x0000000100507547 */ /* 0x004fea000b800000 */
[----:B------:R-:W-:Y:S01]  /*128c0*/  ISETP.NE.AND P3, PT, R2, RZ, PT ;  /* 0x000000ff0200720c */ /* 0x000fe20003f65270 */
[----:B------:R-:W2:-:S12]  /*128d0*/  LDS.128 R40, [R18+UR7] ;  /* 0x0000000712287984 */ /* 0x000e980008000c00 */
[----:B------:R-:W-:Y:S01]  /*128e0*/  VOTEU.ANY UP0, P3 ;  /* 0x0000000000ff7886 */ /* 0x000fe20001800100 */
[----:B------:R-:W-:-:S13]  /*128f0*/  PLOP3.LUT P0, PT, PT, PT, UP0, 0x80, 0x8 ;  /* 0x000000000008781c */ /* 0x000fda0003f0f008 */
[----:B-1----:R-:W3:Y:S01]  /*12900*/  @P0 LDG.E.128 R36, desc[UR36][R22.64] ;  /* 0x0000002416240981 */ /* 0x002ee2000c1e1d00 */
[----:B------:R-:W-:Y:S01]  /*12910*/  PLOP3.LUT P0, PT, PT, PT, UP0, 0x80, 0x8 ;  /* 0x000000000008781c */ /* 0x000fe20003f0f008 */
[----:B------:R-:W-:Y:S01]  /*12920*/  IMAD R21, R28, 0x60, RZ ;  /* 0x000000601c157824 */ /* 0x000fe200078e02ff */
[----:B------:R-:W-:Y:S02]  /*12930*/  PLOP3.LUT P1, PT, PT, PT, UP0, 0x80, 0x8 ;  /* 0x000000000008781c */ /* 0x000fe40003f2f008 */
[----:B------:R-:W-:Y:S01]  /*12940*/  PLOP3.LUT P2, PT, PT, PT, UP0, 0x80, 0x8 ;  /* 0x000000000008781c */ /* 0x000fe20003f4f008 */
[----:B------:R-:W-:Y:S01]  /*12950*/  IMAD.WIDE.U32 R20, R21, 0x4, R14 ;  /* 0x0000000415147825 */ /* 0x000fe200078e000e */
[----:B------:R-:W-:-:S03]  /*12960*/  PLOP3.LUT P3, PT, PT, PT, UP0, 0x80, 0x8 ;  /* 0x000000000008781c */ /* 0x000fc60003f6f008 */
[----:B--2--5:R-:W-:Y:S01]  /*12970*/  FADD.FTZ R32, R32, R40 ;  /* 0x0000002820207221 */ /* 0x024fe20000010000 */
[----:B------:R-:W-:Y:S01]  /*12980*/  FADD.FTZ R33, R33, R41 ;  /* 0x0000002921217221 */ /* 0x000fe20000010000 */
[----:B------:R-:W-:Y:S01]  /*12990*/  FADD.FTZ R34, R34, R42 ;  /* 0x0000002a22227221 */ /* 0x000fe20000010000 */
[----:B------:R-:W-:Y:S01]  /*129a0*/  FADD.FTZ R35, R35, R43 ;  /* 0x0000002b23237221 */ /* 0x000fe20000010000 */
[----:B---3--:R-:W-:Y:S02]  /*129b0*/  @P0 FMUL.FTZ R32, R32, R36 ;  /* 0x0000002420200220 */ /* 0x008fe40000410000 */
[----:B------:R-:W-:Y:S02]  /*129c0*/  @P1 FMUL.FTZ R33, R33, R37 ;  /* 0x0000002521211220 */ /* 0x000fe40000410000 */
[----:B------:R-:W-:Y:S02]  /*129d0*/  @P2 FMUL.FTZ R34, R34, R38 ;  /* 0x0000002622222220 */ /* 0x000fe40000410000 */
[----:B------:R-:W-:-:S05]  /*129e0*/  @P3 FMUL.FTZ R35, R35, R39 ;  /* 0x0000002723233220 */ /* 0x000fca0000410000 */
[----:B------:R2:W-:Y:S02]  /*129f0*/  STG.E.128 desc[UR36][R20.64], R32 ;  /* 0x0000002014007986 */ /* 0x0005e4000c101d24 */
.L_x_2000:
[C---:B----45:R-:W-:Y:S01]  /*12a00*/  FFMA.FTZ R8, R25.reuse, R32, R8 ;  /* 0x0000002019087223 */ /* 0x070fe20000010008 */
[C---:B------:R-:W-:Y:S01]  /*12a10*/  FFMA.FTZ R9, R25.reuse, R33, R9 ;  /* 0x0000002119097223 */ /* 0x040fe20000010009 */
[C---:B------:R-:W-:Y:S01]  /*12a20*/  FFMA.FTZ R10, R25.reuse, R34, R10 ;  /* 0x00000022190a7223 */ /* 0x040fe2000001000a */
[----:B------:R-:W-:Y:S01]  /*12a30*/  FFMA.FTZ R11, R25, R35, R11 ;  /* 0x00000023190b7223 */ /* 0x000fe2000001000b */
[----:B------:R-:W-:-:S07]  /*12a40*/  IMAD.MOV.U32 R25, RZ, RZ, R19 ;  /* 0x000000ffff197224 */ /* 0x000fce00078e0013 */
.L_x_1999:
[----:B------:R-:W-:Y:S05]  /*12a50*/  BSYNC.RECONVERGENT B2 ;  /* 0x0000000000027941 */ /* 0x000fea0003800200 */
.L_x_1998:
[----:B------:R-:W-:-:S13]  /*12a60*/  ISETP.GE.U32.AND P0, PT, R24, 0x8, PT ;  /* 0x000000081800780c */ /* 0x000fda0003f06070 */
[----:B------:R-:W-:Y:S05]  /*12a70*/  @!P0 BRA `(.L_x_1997) ;  /* 0x0000000800088947 */ /* 0x000fea0003800000 */
[----:B------:R-:W3:Y:S01]  /*12a80*/  S2R R24, SR_CgaCtaId ;  /* 0x0000000000187919 */ /* 0x000ee20000008800 */
[----:B------:R-:W-:Y:S01]  /*12a90*/  MOV R19, 0x400 ;  /* 0x0000040000137802 */ /* 0x000fe20000000f00 */
[----:B--2---:R-:W-:-:S04]  /*12aa0*/  IMAD.SHL.U32 R20, R3, 0x4, RZ ;  /* 0x0000000403147824 */ /* 0x004fc800078e00ff */
[----:B------:R-:W-:Y:S02]  /*12ab0*/  VIADD R21, R19, 0x440 ;  /* 0x0000044013157836 */ /* 0x000fe40000000000 */
[----:B------:R-:W-:-:S03]  /*12ac0*/  IMAD R19, R25, 0x4, -R20 ;  /* 0x0000000419137824 */ /* 0x000fc600078e0a14 */
[----:B---3--:R-:W-:Y:S02]  /*12ad0*/  LEA R20, R24, R21, 0x18 ;  /* 0x0000001518147211 */ /* 0x008fe400078ec0ff */
[C---:B------:R-:W-:Y:S01]  /*12ae0*/  IADD3 R24, PT, PT, R25.reuse, 0x8, RZ ;  /* 0x0000000819187810 */ /* 0x040fe20007ffe0ff */
[----:B------:R-:W-:Y:S01]  /*12af0*/  IMAD R25, R25, 0x60, RZ ;  /* 0x0000006019197824 */ /* 0x000fe200078e02ff */
[----:B------:R-:W-:-:S07]  /*12b00*/  IADD3 R19, PT, PT, R19, 0x20, R20 ;  /* 0x0000002013137810 */ /* 0x000fce0007ffe014 */
.L_x_2007:
[----:B------:R-:W2:Y:S01]  /*12b10*/  LDC R41, c[0x0][0x3f4] ;  /* 0x0000fd00ff297b82 */ /* 0x000ea20000000800 */
[----:B------:R-:W-:Y:S01]  /*12b20*/  VIADD R26, R24, 0xfffffff8 ;  /* 0xfffffff8181a7836 */ /* 0x000fe20000000000 */
[----:B------:R-:W-:Y:S04]  /*12b30*/  BSSY.RECONVERGENT B2, `(.L_x_2001) ;  /* 0x0000037000027945 */ /* 0x000fe80003800200 */
[----:B--2---:R-:W-:-:S13]  /*12b40*/  ISETP.GE.AND P0, PT, R26, R41, PT ;  /* 0x000000291a00720c */ /* 0x004fda0003f06270 */
[----:B------:R-:W-:Y:S05]  /*12b50*/  @!P0 BRA `(.L_x_2002) ;  /* 0x0000000000d08947 */ /* 0x000fea0003800000 */
[----:B------:R-:W-:Y:S01]  /*12b60*/  IABS R27, R41 ;  /* 0x00000029001b7213 */ /* 0x000fe20000000000 */
[----:B------:R-:W2:Y:S01]  /*12b70*/  LDCU UR5, c[0x0][0x40c] ;  /* 0x00008180ff0577ac */ /* 0x000ea20008000800 */
[----:B------:R-:W-:Y:S02]  /*12b80*/  IABS R30, R26 ;  /* 0x0000001a001e7213 */ /* 0x000fe40000000000 */
        /* <DEDUP_REMOVED lines=17> */
[----:B------:R-:W-:Y:S02]  /*12ca0*/  @!P0 IMAD.IADD R20, R20, 0x1, -R27 ;  /* 0x0000000114148824 */ /* 0x000fe400078e0a1b */
[----:B------:R3:W4:Y:S02]  /*12cb0*/  LDS R27, [R19+-0x20] ;  /* 0xffffe000131b7984 */ /* 0x0007240000000800 */
[----:B------:R-:W-:Y:S01]  /*12cc0*/  @!P1 IMAD.MOV R20, RZ, RZ, -R20 ;  /* 0x000000ffff149224 */ /* 0x000fe200078e0a14 */
[----:B------:R-:W-:-:S05]  /*12cd0*/  @!P2 LOP3.LUT R20, RZ, R41, RZ, 0x33, !PT ;  /* 0x00000029ff14a212 */ /* 0x000fca00078e33ff */
[----:B------:R-:W-:-:S04]  /*12ce0*/  IMAD R21, R20, 0x60, RZ ;  /* 0x0000006014157824 */ /* 0x000fc800078e02ff */
[----:B------:R-:W-:-:S05]  /*12cf0*/  IMAD.WIDE.U32 R20, R21, 0x4, R16 ;  /* 0x0000000415147825 */ /* 0x000fca00078e0010 */
[----:B------:R3:W5:Y:S01]  /*12d00*/  LDG.E.128 R28, desc[UR36][R20.64] ;  /* 0x00000024141c7981 */ /* 0x000762000c1e1d00 */
[----:B--2---:R-:W-:-:S09]  /*12d10*/  UISETP.NE.AND UP0, UPT, UR5, URZ, UPT ;  /* 0x000000ff0500728c */ /* 0x004fd2000bf05270 */
[----:B---3--:R-:W-:Y:S05]  /*12d20*/  BRA.U UP0, `(.L_x_2003) ;  /* 0x00000001004c7547 */ /* 0x008fea000b800000 */
[----:B------:R-:W-:Y:S01]  /*12d30*/  ISETP.NE.AND P3, PT, R2, RZ, PT ;  /* 0x000000ff0200720c */ /* 0x000fe20003f65270 */
[----:B------:R-:W2:-:S12]  /*12d40*/  LDS.128 R32, [R18+UR7] ;  /* 0x0000000712207984 */ /* 0x000e980008000c00 */
[----:B------:R-:W-:Y:S01]  /*12d50*/  VOTEU.ANY UP0, P3 ;  /* 0x0000000000ff7886 */ /* 0x000fe20001800100 */
[----:B------:R-:W-:-:S13]  /*12d60*/  PLOP3.LUT P0, PT, PT, PT, UP0, 0x80, 0x8 ;  /* 0x000000000008781c */ /* 0x000fda0003f0f008 */
[----:B-1----:R-:W3:Y:S01]  /*12d70*/  @P0 LDG.E.128 R36, desc[UR36][R22.64] ;  /* 0x0000002416240981 */ /* 0x002ee2000c1e1d00 */
[----:B------:R-:W-:Y:S01]  /*12d80*/  PLOP3.LUT P0, PT, PT, PT, UP0, 0x80, 0x8 ;  /* 0x000000000008781c */ /* 0x000fe20003f0f008 */
[----:B------:R-:W-:Y:S01]  /*12d90*/  IMAD.WIDE.U32 R20, R25, 0x4, R14 ;  /* 0x0000000419147825 */ /* 0x000fe200078e000e */
        /* <DEDUP_REMOVED lines=12> */
.L_x_2003:
[C---:B----45:R-:W-:Y:S01]  /*12e60*/  FFMA.FTZ R8, R27.reuse, R28, R8 ;  /* 0x0000001c1b087223 */ /* 0x070fe20000010008 */
[C---:B------:R-:W-:Y:S01]  /*12e70*/  FFMA.FTZ R9, R27.reuse, R29, R9 ;  /* 0x0000001d1b097223 */ /* 0x040fe20000010009 */
[C---:B------:R-:W-:Y:S01]  /*12e80*/  FFMA.FTZ R10, R27.reuse, R30, R10 ;  /* 0x0000001e1b0a7223 */ /* 0x040fe2000001000a */
[----:B------:R-:W-:-:S07]  /*12e90*/  FFMA.FTZ R11, R27, R31, R11 ;  /* 0x0000001f1b0b7223 */ /* 0x000fce000001000b */
.L_x_2002:
[----:B------:R-:W-:Y:S05]  /*12ea0*/  BSYNC.RECONVERGENT B2 ;  /* 0x0000000000027941 */ /* 0x000fea0003800200 */
.L_x_2001:
[----:B------:R-:W-:Y:S01]  /*12eb0*/  ISETP.GE.AND P0, PT, R24, R41, PT ;  /* 0x000000291800720c */ /* 0x000fe20003f06270 */
[----:B------:R-:W-:-:S12]  /*12ec0*/  BSSY.RECONVERGENT B2, `(.L_x_2004) ;  /* 0x0000037000027945 */ /* 0x000fd80003800200 */
[----:B------:R-:W-:Y:S05]  /*12ed0*/  @!P0 BRA `(.L_x_2005) ;  /* 0x0000000000d48947 */ /* 0x000fea0003800000 */
[----:B------:R-:W-:Y:S01]  /*12ee0*/  IABS R27, R41 ;  /* 0x00000029001b7213 */ /* 0x000fe20000000000 */
[----:B------:R-:W3:Y:S01]  /*12ef0*/  LDCU UR5, c[0x0][0x40c] ;  /* 0x00008180ff0577ac */ /* 0x000ee20008000800 */
[----:B--2---:R-:W-:Y:S02]  /*12f00*/  IABS R30, R24 ;  /* 0x00000018001e7213 */ /* 0x004fe40000000000 */
[----:B------:R-:W2:Y:S01]  /*12f10*/  I2F.RP R26, R27 ;  /* 0x0000001b001a7306 */ /* 0x000ea20000209400 */
[----:B------:R-:W-:Y:S02]  /*12f20*/  ISETP.GE.AND P1, PT, R24, RZ, PT ;  /* 0x000000ff1800720c */ /* 0x000fe40003f26270 */
[----:B------:R-:W-:-:S05]  /*12f30*/  ISETP.NE.AND P2, PT, R41, RZ, PT ;  /* 0x000000ff2900720c */ /* 0x000fca0003f45270 */
[----:B--2---:R-:W2:Y:S02]  /*12f40*/  MUFU.RCP R26, R26 ;  /* 0x0000001a001a7308 */ /* 0x004ea40000001000 */
[----:B--2---:R-:W-:-:S06]  /*12f50*/  VIADD R28, R26, 0xffffffe ;  /* 0x0ffffffe1a1c7836 */ /* 0x004fcc0000000000 */
[----:B------:R-:W2:Y:S02]  /*12f60*/  F2I.FTZ.U32.TRUNC.NTZ R21, R28 ;  /* 0x0000001c00157305 */ /* 0x000ea4000021f000 */
[----:B--2---:R-:W-:-:S04]  /*12f70*/  IMAD.MOV R20, RZ, RZ, -R21 ;  /* 0x000000ffff147224 */ /* 0x004fc800078e0a15 */
[----:B------:R-:W-:Y:S02]  /*12f80*/  IMAD R29, R20, R27, RZ ;  /* 0x0000001b141d7224 */ /* 0x000fe400078e02ff */
[----:B------:R-:W-:-:S05]  /*12f90*/  HFMA2 R20, -RZ, RZ, 0, 0 ;  /* 0x00000000ff147431 */ /* 0x000fca00000001ff */
        /* <DEDUP_REMOVED lines=8> */
[----:B------:R-:W-:Y:S02]  /*13020*/  @!P0 IMAD.IADD R20, R20, 0x1, -R27 ;  /* 0x0000000114148824 */ /* 0x000fe400078e0a1b */
[----:B------:R2:W4:Y:S02]  /*13030*/  LDS R27, [R19] ;  /* 0x00000000131b7984 */ /* 0x0005240000000800 */
[----:B------:R-:W-:Y:S01]  /*13040*/  @!P1 IMAD.MOV R20, RZ, RZ, -R20 ;  /* 0x000000ffff149224 */ /* 0x000fe200078e0a14 */
[----:B------:R-:W-:-:S05]  /*13050*/  @!P2 LOP3.LUT R20, RZ, R41, RZ, 0x33, !PT ;  /* 0x00000029ff14a212 */ /* 0x000fca00078e33ff */
[----:B------:R-:W-:-:S04]  /*13060*/  IMAD R21, R20, 0x60, RZ ;  /* 0x0000006014157824 */ /* 0x000fc800078e02ff */
[----:B------:R-:W-:-:S05]  /*13070*/  IMAD.WIDE.U32 R20, R21, 0x4, R16 ;  /* 0x0000000415147825 */ /* 0x000fca00078e0010 */
[----:B------:R2:W5:Y:S01]  /*13080*/  LDG.E.128 R28, desc[UR36][R20.64] ;  /* 0x00000024141c7981 */ /* 0x000562000c1e1d00 */
[----:B---3--:R-:W-:-:S09]  /*13090*/  UISETP.NE.AND UP0, UPT, UR5, URZ, UPT ;  /* 0x000000ff0500728c */ /* 0x008fd2000bf05270 */
[----:B--2---:R-:W-:Y:S05]  /*130a0*/  BRA.U UP0, `(.L_x_2006) ;  /* 0x0000000100507547 */ /* 0x004fea000b800000 */
[----:B------:R-:W-:Y:S01]  /*130b0*/  ISETP.NE.AND P3, PT, R2, RZ, PT ;  /* 0x000000ff0200720c */ /* 0x000fe20003f65270 */
[----:B-1----:R-:W1:-:S12]  /*130c0*/  LDS.128 R36, [R18+UR7] ;  /* 0x0000000712247984 */ /* 0x002e580008000c00 */
        /* <DEDUP_REMOVED lines=8> */
[----:B-1---5:R-:W-:Y:S01]  /*13150*/  FADD.FTZ R28, R36, R28 ;  /* 0x0000001c241c7221 */ /* 0x022fe20000010000 */
[----:B------:R-:W-:Y:S01]  /*13160*/  FADD.FTZ R29, R37, R29 ;  /* 0x0000001d251d7221 */ /* 0x000fe20000010000 */
[----:B------:R-:W-:Y:S01]  /*13170*/  FADD.FTZ R30, R38, R30 ;  /* 0x0000001e261e7221 */ /* 0x000fe20000010000 */
[----:B------:R-:W-:Y:S01]  /*13180*/  FADD.FTZ R31, R39, R31 ;  /* 0x0000001f271f7221 */ /* 0x000fe20000010000 */
[----:B------:R-:W-:-:S04]  /*13190*/  IMAD.WIDE.U32 R20, R21, 0x4, R14 ;  /* 0x0000000415147825 */ /* 0x000fc800078e000e */
[----:B--2---:R-:W-:Y:S01]  /*131a0*/  @P0 FMUL.FTZ R28, R28, R32 ;  /* 0x000000201c1c0220 */ /* 0x004fe20000410000 */
[----:B------:R-:W-:Y:S01]  /*131b0*/  @P1 FMUL.FTZ R29, R29, R33 ;  /* 0x000000211d1d1220 */ /* 0x000fe20000410000 */
[----:B------:R-:W-:Y:S01]  /*131c0*/  @P2 FMUL.FTZ R30, R30, R34 ;  /* 0x000000221e1e2220 */ /* 0x000fe20000410000 */
[----:B------:R-:W-:-:S05]  /*131d0*/  @P3 FMUL.FTZ R31, R31, R35 ;  /* 0x000000231f1f3220 */ /* 0x000fca0000410000 */
[----:B------:R2:W-:Y:S02]  /*131e0*/  STG.E.128 desc[UR36][R20.64], R28 ;  /* 0x0000001c14007986 */ /* 0x0005e4000c101d24 */
.L_x_2006:
[C---:B----45:R-:W-:Y:S01]  /*131f0*/  FFMA.FTZ R8, R27.reuse, R28, R8 ;  /* 0x0000001c1b087223 */ /* 0x070fe20000010008 */
[C---:B------:R-:W-:Y:S01]  /*13200*/  FFMA.FTZ R9, R27.reuse, R29, R9 ;  /* 0x0000001d1b097223 */ /* 0x040fe20000010009 */
[C---:B------:R-:W-:Y:S01]  /*13210*/  FFMA.FTZ R10, R27.reuse, R30, R10 ;  /* 0x0000001e1b0a7223 */ /* 0x040fe2000001000a */
[----:B------:R-:W-:-:S07]  /*13220*/  FFMA.FTZ R11, R27, R31, R11 ;  /* 0x0000001f1b0b7223 */ /* 0x000fce000001000b */
.L_x_2005:
[----:B------:R-:W-:Y:S05]  /*13230*/  BSYNC.RECONVERGENT B2 ;  /* 0x0000000000027941 */ /* 0x000fea0003800200 */
.L_x_2004:
[C---:B--2---:R-:W-:Y:S02]  /*13240*/  VIADD R20, R24.reuse, 0x8 ;  /* 0x0000000818147836 */ /* 0x044fe40000000000 */
[----:B------:R-:W-:Y:S02]  /*13250*/  VIADD R24, R24, 0x10 ;  /* 0x0000001018187836 */ /* 0x000fe40000000000 */
[----:B------:R-:W-:Y:S01]  /*13260*/  VIADD R25, R25, 0x600 ;  /* 0x0000060019197836 */ /* 0x000fe20000000000 */
[----:B------:R-:W-:Y:S01]  /*13270*/  ISETP.GE.AND P0, PT, R20, UR39, PT ;  /* 0x0000002714007c0c */ /* 0x000fe2000bf06270 */
[----:B------:R-:W-:-:S12]  /*13280*/  VIADD R19, R19, 0x40 ;  /* 0x0000004013137836 */ /* 0x000fd80000000000 */
[----:B------:R-:W-:Y:S05]  /*13290*/  @!P0 BRA `(.L_x_2007) ;  /* 0xfffffff8001c8947 */ /* 0x000fea000383ffff */
.L_x_1997:
[----:B------:R-:W-:Y:S05]  /*132a0*/  BSYNC.RECONVERGENT B1 ;  /* 0x0000000000017941 */ /* 0x000fea0003800200 */
.L_x_1996:
[----:B------:R-:W-:-:S13]  /*132b0*/  ISETP.NE.AND P0, PT, R12, UR4, PT ;  /* 0x000000040c007c0c */ /* 0x000fda000bf05270 */
[----:B------:R-:W-:Y:S05]  /*132c0*/  @P0 BRA `(.L_x_1983) ;  /* 0x0000000000b80947 */ /* 0x000fea0003800000 */
[----:B------:R-:W-:Y:S02]  /*132d0*/  UMOV UR5, 0x60 ;  /* 0x0000006000057882 */ /* 0x000fe40000000000 */
[----:B------:R-:W-:-:S06]  /*132e0*/  UIMAD UR5, UR40, UR5, -0x60 ;  /* 0xffffffa0280574a4 */ /* 0x000fcc000f8e0205 */
[----:B------:R-:W-:-:S04]  /*132f0*/  IMAD.U32 R17, RZ, RZ, UR5 ;  /* 0x00000005ff117e24 */ /* 0x000fc8000f8e00ff */
[----:B------:R-:W-:Y:S01]  /*13300*/  IMAD.WIDE R16, R17, 0x4, R14 ;  /* 0x0000000411107825 */ /* 0x000fe200078e020e */
[----:B--2---:R-:W2:Y:S01]  /*13310*/  S2R R21, SR_CgaCtaId ;  /* 0x0000000000157919 */ /* 0x004ea20000008800 */
[----:B------:R-:W-:Y:S01]  /*13320*/  MOV R2, 0x400 ;  /* 0x0000040000027802 */ /* 0x000fe20000000f00 */
[----:B------:R-:W3:Y:S03]  /*13330*/  LDCU UR5, c[0x0][0x40c] ;  /* 0x00008180ff0577ac */ /* 0x000ee60008000800 */
[----:B0-----:R-:W5:Y:S01]  /*13340*/  LDG.E.128 R16, desc[UR36][R16.64] ;  /* 0x0000002410107981 */ /* 0x001f62000c1e1d00 */
[----:B------:R-:W-:Y:S02]  /*13350*/  IADD3 R2, PT, PT, R2, 0x440, RZ ;  /* 0x0000044002027810 */ /* 0x000fe40007ffe0ff */
[----:B------:R-:W-:Y:S01]  /*13360*/  IADD3 R3, PT, PT, -R3, UR40, RZ ;  /* 0x0000002803037c10 */ /* 0x000fe2000fffe1ff */
[----:B---3--:R-:W-:Y:S01]  /*13370*/  UISETP.NE.AND UP0, UPT, UR5, URZ, UPT ;  /* 0x000000ff0500728c */ /* 0x008fe2000bf05270 */
[----:B--2---:R-:W-:-:S05]  /*13380*/  LEA R2, R21, R2, 0x18 ;  /* 0x0000000215027211 */ /* 0x004fca00078ec0ff */
[----:B------:R-:W-:-:S05]  /*13390*/  IMAD R2, R3, 0x4, R2 ;  /* 0x0000000403027824 */ /* 0x000fca00078e0202 */
[----:B------:R0:W2:Y:S01]  /*133a0*/  LDS R25, [R2+-0x4] ;  /* 0xfffffc0002197984 */ /* 0x0000a20000000800 */
[----:B------:R-:W-:Y:S05]  /*133b0*/  BRA.U UP0, `(.L_x_2008) ;  /* 0x00000001006c7547 */ /* 0x000fea000b800000 */
[----:B------:R-:W3:Y:S01]  /*133c0*/  LDL R20, [R1+0x174] ;  /* 0x0001740001147983 */ /* 0x000ee20000100800 */
[----:B------:R-:W4:Y:S02]  /*133d0*/  LDCU.64 UR10, c[0x0][0x460] ;  /* 0x00008c00ff0a77ac */ /* 0x000f240008000a00 */
[----:B----4-:R-:W-:-:S04]  /*133e0*/  UISETP.NE.U32.AND UP0, UPT, UR10, URZ, UPT ;  /* 0x000000ff0a00728c */ /* 0x010fc8000bf05070 */
[----:B------:R-:W-:-:S06]  /*133f0*/  UISETP.NE.AND.EX UP0, UPT, UR11, URZ, UPT, UP0 ;  /* 0x000000ff0b00728c */ /* 0x000fcc000bf05300 */
[----:B------:R-:W-:-:S05]  /*13400*/  PLOP3.LUT P0, PT, PT, PT, UP0, 0x80, 0x8 ;  /* 0x000000000008781c */ /* 0x000fca0003f0f008 */
[----:B------:R-:W4:Y:S01]  /*13410*/  @UP0 LDCU UR5, c[0x0][0x3f8] ;  /* 0x00007f00ff0507ac */ /* 0x000f220008000800 */
[----:B------:R-:W0:Y:S01]  /*13420*/  @UP0 LDCU.64 UR10, c[0x0][0x458] ;  /* 0x00008b00ff0a07ac */ /* 0x000e220008000a00 */
[----:B----4-:R-:W-:Y:S01]  /*13430*/  @UP0 UIMAD UR5, UR38, UR5, UR9 ;  /* 0x00000005260502a4 */ /* 0x010fe2000f8e0209 */
[----:B0-----:R-:W-:Y:S02]  /*13440*/  IMAD.U32 R2, RZ, RZ, UR10 ;  /* 0x0000000aff027e24 */ /* 0x001fe4000f8e00ff */
[----:B------:R-:W-:Y:S01]  /*13450*/  IMAD.U32 R3, RZ, RZ, UR11 ;  /* 0x0000000bff037e24 */ /* 0x000fe2000f8e00ff */
[----:B---3--:R-:W-:Y:S02]  /*13460*/  R2UR UR8, R20 ;  /* 0x00000000140872ca */ /* 0x008fe400000e0000 */
[----:B------:R-:W-:-:S04]  /*13470*/  IMAD.U32 R20, RZ, RZ, UR5 ;  /* 0x00000005ff147e24 */ /* 0x000fc8000f8e00ff */
[----:B------:R-:W-:-:S04]  /*13480*/  @P0 IMAD R21, R20, 0x60, R13 ;  /* 0x0000006014150824 */ /* 0x000fc800078e020d */
[----:B------:R-:W-:-:S05]  /*13490*/  @P0 IMAD.WIDE R2, R21, 0x4, R2 ;  /* 0x0000000415020825 */ /* 0x000fca00078e0202 */
[----:B------:R-:W3:Y:S01]  /*134a0*/  @P0 LDG.E.128 R20, desc[UR36][R2.64] ;  /* 0x0000002402140981 */ /* 0x000ee2000c1e1d00 */
[----:B------:R-:W-:Y:S01]  /*134b0*/  UIMAD UR5, UR8, 0x60, URZ ;  /* 0x00000060080578a4 */ /* 0x000fe2000f8e02ff */
[----:B-----5:R-:W-:Y:S01]  /*134c0*/  FADD.FTZ R16, R16, R4 ;  /* 0x0000000410107221 */ /* 0x020fe20000010000 */
[----:B------:R-:W-:Y:S01]  /*134d0*/  FADD.FTZ R17, R17, R5 ;  /* 0x0000000511117221 */ /* 0x000fe20000010000 */
[----:B------:R-:W-:Y:S01]  /*134e0*/  FADD.FTZ R18, R18, R6 ;  /* 0x0000000612127221 */ /* 0x000fe20000010000 */
[----:B------:R-:W-:Y:S02]  /*134f0*/  FADD.FTZ R19, R19, R7 ;  /* 0x0000000713137221 */ /* 0x000fe40000010000 */
[----:B------:R-:W-:-:S04]  /*13500*/  IMAD.U32 R27, RZ, RZ, UR5 ;  /* 0x00000005ff1b7e24 */ /* 0x000fc8000f8e00ff */
[----:B------:R-:W-:-:S04]  /*13510*/  IMAD.WIDE R14, R27, 0x4, R14 ;  /* 0x000000041b0e7825 */ /* 0x000fc800078e020e */
[----:B---3--:R-:W-:Y:S01]  /*13520*/  @P0 FMUL.FTZ R16, R16, R20 ;  /* 0x0000001410100220 */ /* 0x008fe20000410000 */
[----:B------:R-:W-:Y:S01]  /*13530*/  @P0 FMUL.FTZ R17, R17, R21 ;  /* 0x0000001511110220 */ /* 0x000fe20000410000 */
[----:B------:R-:W-:Y:S01]  /*13540*/  @P0 FMUL.FTZ R18, R18, R22 ;  /* 0x0000001612120220 */ /* 0x000fe20000410000 */
[----:B------:R-:W-:-:S05]  /*13550*/  @P0 FMUL.FTZ R19, R19, R23 ;  /* 0x0000001713130220 */ /* 0x000fca0000410000 */
[----:B------:R3:W-:Y:S02]  /*13560*/  STG.E.128 desc[UR36][R14.64], R16 ;  /* 0x000000100e007986 */ /* 0x0007e4000c101d24 */
.L_x_2008:
[C---:B--2--5:R-:W-:Y:S01]  /*13570*/  FFMA.FTZ R8, R25.reuse, R16, R8 ;  /* 0x0000001019087223 */ /* 0x064fe20000010008 */
[C---:B------:R-:W-:Y:S01]  /*13580*/  FFMA.FTZ R9, R25.reuse, R17, R9 ;  /* 0x0000001119097223 */ /* 0x040fe20000010009 */
[C---:B------:R-:W-:Y:S01]  /*13590*/  FFMA.FTZ R10, R25.reuse, R18, R10 ;  /* 0x00000012190a7223 */ /* 0x040fe2000001000a */
[----:B------:R-:W-:-:S07]  /*135a0*/  FFMA.FTZ R11, R25, R19, R11 ;  /* 0x00000013190b7223 */ /* 0x000fce000001000b */
.L_x_1983:
[----:B---3--:R-:W-:Y:S05]  /*135b0*/  BSYNC.RECONVERGENT B0 ;  /* 0x0000000000007941 */ /* 0x008fea0003800200 */
.L_x_1982:
[----:B------:R-:W-:Y:S01]  /*135c0*/  BAR.SYNC.DEFER_BLOCKING 0x0 ;  /* 0x0000000000007b1d */ /* 0x000fe20000010000 */
[----:B------:R-:W-:-:S13]  /*135d0*/  ISETP.GT.U32.AND P0, PT, R13, 0x5f, PT ;  /* 0x0000005f0d00780c */ /* 0x000fda0003f04070 */
[----:B------:R-:W-:Y:S05]  /*135e0*/  @P0 EXIT ;  /* 0x000000000000094d */ /* 0x000fea0003800000 */
[----:B------:R-:W3:Y:S01]  /*135f0*/  S2UR UR5, SR_CgaCtaId ;  /* 0x00000000000579c3 */ /* 0x000ee20000008800 */
[----:B------:R-:W-:Y:S01]  /*13600*/  UMOV UR4, 0x400 ;  /* 0x0000040000047882 */ /* 0x000fe20000000000 */
[----:B0-----:R-:W-:Y:S01]  /*13610*/  LOP3.LUT R2, R0, 0x380, RZ, 0xc0, !PT ;  /* 0x0000038000027812 */ /* 0x001fe200078ec0ff */
[----:B------:R-:W-:Y:S01]  /*13620*/  UIADD3 UR4, UPT, UPT, UR4, 0x440, URZ ;  /* 0x0000044004047890 */ /* 0x000fe2000fffe0ff */
[----:B------:R-:W-:Y:S01]  /*13630*/  IMAD R12, R12, 0x60, R13 ;  /* 0x000000600c0c7824 */ /* 0x000fe200078e020d */
[----:B------:R-:W-:Y:S02]  /*13640*/  ISETP.GT.U32.AND P1, PT, R0, 0x7f, PT ;  /* 0x0000007f0000780c */ /* 0x000fe40003f24070 */
[----:B------:R-:W-:Y:S02]  /*13650*/  ISETP.NE.AND P0, PT, R2, 0x80, PT ;  /* 0x000000800200780c */ /* 0x000fe40003f05270 */
[C---:B------:R-:W-:Y:S02]  /*13660*/  LOP3.LUT R2, R0.reuse, 0x3c0, RZ, 0xc0, !PT ;  /* 0x000003c000027812 */ /* 0x040fe400078ec0ff */
[----:B------:R-:W-:Y:S01]  /*13670*/  ISETP.GT.U32.AND P2, PT, R0, 0x3f, PT ;  /* 0x0000003f0000780c */ /* 0x000fe20003f44070 */
[----:B---3--:R-:W-:-:S06]  /*13680*/  ULEA UR4, UR5, UR4, 0x18 ;  /* 0x0000000405047291 */ /* 0x008fcc000f8ec0ff */
        /* <DEDUP_REMOVED lines=23> */
[----:B------:R0:W3:Y:S02]  /*13800*/  @!P1 LDS.128 R4, [R12] ;  /* 0x000000000c049984 */ /* 0x0000e40000000c00 */
[----:B------:R-:W-:Y:S06]  /*13810*/  BAR.SYNC.DEFER_BLOCKING 0x0 ;  /* 0x0000000000007b1d */ /* 0x000fec0000010000 */
[----:B------:R-:W-:Y:S05]  /*13820*/  @P1 EXIT ;  /* 0x000000000000194d */ /* 0x000fea0003800000 */
[----:B------:R-:W4:Y:S01]  /*13830*/  LDCU UR4, c[0x0][0x478] ;  /* 0x00008f00ff0477ac */ /* 0x000f220008000800 */
[----:B0--3--:R-:W-:Y:S01]  /*13840*/  @!P1 FADD.FTZ R8, R8, R4 ;  /* 0x0000000408089221 */ /* 0x009fe20000010000 */
[----:B------:R-:W-:Y:S01]  /*13850*/  @!P1 FADD.FTZ R9, R9, R5 ;  /* 0x0000000509099221 */ /* 0x000fe20000010000 */
[----:B------:R-:W-:Y:S01]  /*13860*/  @!P1 FADD.FTZ R10, R10, R6 ;  /* 0x000000060a0a9221 */ /* 0x000fe20000010000 */
[----:B------:R-:W-:Y:S01]  /*13870*/  @!P1 FADD.FTZ R11, R11, R7 ;  /* 0x000000070b0b9221 */ /* 0x000fe20000010000 */
[----:B----4-:R-:W-:-:S09]  /*13880*/  UISETP.NE.AND UP0, UPT, UR4, 0x2, UPT ;  /* 0x000000020400788c */ /* 0x010fd2000bf05270 */
[----:B------:R-:W-:Y:S05]  /*13890*/  BRA.U UP0, `(.L_x_2009) ;  /* 0x00000001007c7547 */ /* 0x000fea000b800000 */
[----:B------:R-:W0:Y:S01]  /*138a0*/  LDC.64 R2, c[0x0][0x470] ;  /* 0x00011c00ff027b82 */ /* 0x000e220000000a00 */
[----:B------:R-:W3:Y:S01]  /*138b0*/  LDCU.64 UR4, c[0x0][0x380] ;  /* 0x00007000ff0477ac */ /* 0x000ee20008000a00 */
[----:B0-----:R-:W4:Y:S01]  /*138c0*/  LDG.E R2, desc[UR36][R2.64] ;  /* 0x0000002402027981 */ /* 0x001f22000c1e1900 */
[----:B------:R-:W-:Y:S02]  /*138d0*/  VIADD R13, R13, UR6 ;  /* 0x000000060d0d7c36 */ /* 0x000fe40008000000 */
[C---:B----4-:R-:W-:Y:S01]  /*138e0*/  FMUL.FTZ R10, R2.reuse, R10 ;  /* 0x0000000a020a7220 */ /* 0x050fe20000410000 */
[C---:B------:R-:W-:Y:S01]  /*138f0*/  FMUL.FTZ R11, R2.reuse, R11 ;  /* 0x0000000b020b7220 */ /* 0x040fe20000410000 */
[C---:B------:R-:W-:Y:S01]  /*13900*/  FMUL.FTZ R9, R2.reuse, R9 ;  /* 0x0000000902097220 */ /* 0x040fe20000410000 */
[----:B------:R-:W-:-:S03]  /*13910*/  FMUL.FTZ R8, R2, R8 ;  /* 0x0000000802087220 */ /* 0x000fc60000410000 */
[----:B------:R-:W0:Y:S08]  /*13920*/  F2I.S8.NTZ R10, R10 ;  /* 0x0000000a000a7305 */ /* 0x000e300000202100 */
[----:B------:R-:W4:Y:S01]  /*13930*/  F2I.S8.NTZ R11, R11 ;  /* 0x0000000b000b7305 */ /* 0x000f220000202100 */
[----:B0-----:R-:W-:-:S07]  /*13940*/  PRMT R0, R10, 0x8880, RZ ;  /* 0x000088800a007816 */ /* 0x001fce00000000ff */
[----:B------:R-:W0:Y:S01]  /*13950*/  F2I.S8.NTZ R9, R9 ;  /* 0x0000000900097305 */ /* 0x000e220000202100 */
[----:B------:R-:W-:Y:S02]  /*13960*/  PRMT R0, R0, 0x7710, RZ ;  /* 0x0000771000007816 */ /* 0x000fe400000000ff */
[----:B----4-:R-:W-:-:S05]  /*13970*/  PRMT R3, R11, 0x8880, RZ ;  /* 0x000088800b037816 */ /* 0x010fca00000000ff */
[----:B------:R-:W4:Y:S01]  /*13980*/  F2I.S8.NTZ R8, R8 ;  /* 0x0000000800087305 */ /* 0x000f220000202100 */
[----:B------:R-:W-:Y:S02]  /*13990*/  SHF.L.U32 R2, R0, 0x10, RZ ;  /* 0x0000001000027819 */ /* 0x000fe400000006ff */
[----:B------:R-:W-:Y:S02]  /*139a0*/  PRMT R0, R3, 0x7710, RZ ;  /* 0x0000771003007816 */ /* 0x000fe400000000ff */
[----:B------:R-:W-:Y:S02]  /*139b0*/  LOP3.LUT R3, R2, 0xff0000, RZ, 0xc0, !PT ;  /* 0x00ff000002037812 */ /* 0x000fe400078ec0ff */
[----:B0-----:R-:W-:-:S03]  /*139c0*/  PRMT R9, R9, 0x8880, RZ ;  /* 0x0000888009097816 */ /* 0x001fc600000000ff */
[----:B------:R-:W-:Y:S01]  /*139d0*/  IMAD R3, R0, 0x1000000, R3 ;  /* 0x0100000000037824 */ /* 0x000fe200078e0203 */
[----:B------:R-:W-:Y:S02]  /*139e0*/  PRMT R2, R9, 0x7710, RZ ;  /* 0x0000771009027816 */ /* 0x000fe400000000ff */
[----:B----4-:R-:W-:-:S04]  /*139f0*/  PRMT R4, R8, 0x8880, RZ ;  /* 0x0000888008047816 */ /* 0x010fc800000000ff */
[----:B------:R-:W-:Y:S02]  /*13a00*/  PRMT R0, R4, 0x7710, RZ ;  /* 0x0000771004007816 */ /* 0x000fe400000000ff */
[----:B------:R-:W-:Y:S02]  /*13a10*/  LOP3.LUT R4, R2, 0xff, RZ, 0xc0, !PT ;  /* 0x000000ff02047812 */ /* 0x000fe400078ec0ff */
[----:B------:R-:W-:Y:S02]  /*13a20*/  LOP3.LUT R5, R0, 0xff, RZ, 0xc0, !PT ;  /* 0x000000ff00057812 */ /* 0x000fe400078ec0ff */
[----:B---3--:R-:W-:Y:S01]  /*13a30*/  IADD3 R2, P0, PT, R13, UR4, RZ ;  /* 0x000000040d027c10 */ /* 0x008fe2000ff1e0ff */
[----:B------:R-:W-:-:S03]  /*13a40*/  IMAD R4, R4, 0x100, R3 ;  /* 0x0000010004047824 */ /* 0x000fc600078e0203 */
[----:B------:R-:W-:Y:S01]  /*13a50*/  LEA.HI.X.SX32 R3, R13, UR5, 0x1, P0 ;  /* 0x000000050d037c11 */ /* 0x000fe200080f0eff */
[----:B------:R-:W-:-:S05]  /*13a60*/  IMAD.IADD R5, R4, 0x1, R5 ;  /* 0x0000000104057824 */ /* 0x000fca00078e0205 */
[----:B------:R-:W-:Y:S01]  /*13a70*/  STG.E desc[UR36][R2.64], R5 ;  /* 0x0000000502007986 */ /* 0x000fe2000c101924 */
[----:B------:R-:W-:Y:S05]  /*13a80*/  EXIT ;  /* 0x000000000000794d */ /* 0x000fea0003800000 */
.L_x_2009:
[----:B------:R-:W0:Y:S01]  /*13a90*/  LDC.64 R2, c[0x0][0x380] ;  /* 0x0000e000ff027b82 */ /* 0x000e220000000a00 */
[----:B------:R-:W-:-:S04]  /*13aa0*/  VIADD R13, R13, UR6 ;  /* 0x000000060d0d7c36 */ /* 0x000fc80008000000 */
[----:B0-----:R-:W-:-:S05]  /*13ab0*/  IMAD.WIDE R2, R13, 0x4, R2 ;  /* 0x000000040d027825 */ /* 0x001fca00078e0202 */
[----:B------:R-:W-:Y:S01]  /*13ac0*/  STG.E.128 desc[UR36][R2.64], R8 ;  /* 0x0000000802007986 */ /* 0x000fe2000c101d24 */
[----:B------:R-:W-:Y:S05]  /*13ad0*/  EXIT ;  /* 0x000000000000794d */ /* 0x000fea0003800000 */
.L_x_1809:
[----:B------:R-:W-:Y:S02]  /*13ae0*/  HFMA2 R12, -RZ, RZ, 0, 9.5367431640625e-07 ;  /* 0x00000010ff0c7431 */ /* 0x000fe400000001ff */
[----:B------:R-:W-:Y:S02]  /*13af0*/  IMAD.MOV.U32 R11, RZ, RZ, 0x1f ;  /* 0x0000001fff0b7424 */ /* 0x000fe400078e00ff */
[----:B------:R-:W-:-:S07]  /*13b00*/  IMAD.MOV.U32 R15, RZ, RZ, -0x1 ;  /* 0xffffffffff0f7424 */ /* 0x000fce00078e00ff */
[----:B01----:R-:W-:Y:S05]  /*13b10*/  WARPSYNC.COLLECTIVE R15, `(.L_x_2010) ;  /* 0x000000000f087348 */ /* 0x003fea0003c00000 */
[----:B------:R2:W3:Y:S02]  /*13b20*/  SHFL.BFLY P6, R14, R13, R12, R11 ;  /* 0x0c00000c0d0e7389 */ /* 0x0004e400000c000b */
[----:B0123--:R-:W-:Y:S05]  /*13b30*/  ENDCOLLECTIVE ;  /* 0x000000000000791b */ /* 0x00ffea0003800000 */
.L_x_2010:
[----:B------:R-:W-:Y:S02]  /*13b40*/  IMAD.MOV.U32 R12, RZ, RZ, 0x8 ;  /* 0x00000008ff0c7424 */ /* 0x000fe400078e00ff */
[----:B------:R-:W-:-:S04]  /*13b50*/  FADD.FTZ R0, R13, R14 ;  /* 0x0000000e0d007221 */ /* 0x000fc80000010000 */
[----:B------:R-:W-:-:S07]  /*13b60*/  IMAD.MOV.U32 R13, RZ, RZ, R0 ;  /* 0x000000ffff0d7224 */ /* 0x000fce00078e0000 */
[----:B------:R-:W-:Y:S05]  /*13b70*/  WARPSYNC.COLLECTIVE R15, `(.L_x_2011) ;  /* 0x000000000f087348 */ /* 0x000fea0003c00000 */
[----:B------:R0:W1:Y:S02]  /*13b80*/  SHFL.BFLY P6, R14, R13, R12, R11 ;  /* 0x0c00000c0d0e7389 */ /* 0x00006400000c000b */
[----:B01----:R-:W-:Y:S05]  /*13b90*/  ENDCOLLECTIVE ;  /* 0x000000000000791b */ /* 0x003fea0003800000 */
.L_x_2011:
[----:B------:R-:W-:Y:S01]  /*13ba0*/  MOV R12, 0x4 ;  /* 0x00000004000c7802 */ /* 0x000fe20000000f00 */
[----:B------:R-:W-:-:S04]  /*13bb0*/  FADD.FTZ R3, R0, R14 ;  /* 0x0000000e00037221 */ /* 0x000fc80000010000 */
[----:B------:R-:W-:-:S07]  /*13bc0*/  IMAD.MOV.U32 R13, RZ, RZ, R3 ;  /* 0x000000ffff0d7224 */ /* 0x000fce00078e0003 */
[----:B------:R-:W-:Y:S05]  /*13bd0*/  WARPSYNC.COLLECTIVE R15, `(.L_x_2012) ;  /* 0x000000000f087348 */ /* 0x000fea0003c00000 */
[----:B------:R0:W1:Y:S02]  /*13be0*/  SHFL.BFLY P6, R14, R13, R12, R11 ;  /* 0x0c00000c0d0e7389 */ /* 0x00006400000c000b */
[----:B01----:R-:W-:Y:S05]  /*13bf0*/  ENDCOLLECTIVE ;  /* 0x000000000000791b */ /* 0x003fea0003800000 */
.L_x_2012:
[----:B------:R-:W-:Y:S02]  /*13c00*/  IMAD.MOV.U32 R12, RZ, RZ, 0x2 ;  /* 0x00000002ff0c7424 */ /* 0x000fe400078e00ff */
[----:B------:R-:W-:-:S04]  /*13c10*/  FADD.FTZ R4, R3, R14 ;  /* 0x0000000e03047221 */ /* 0x000fc80000010000 */
[----:B------:R-:W-:-:S07]  /*13c20*/  IMAD.MOV.U32 R13, RZ, RZ, R4 ;  /* 0x000000ffff0d7224 */ /* 0x000fce00078e0004 */
[----:B------:R-:W-:Y:S05]  /*13c30*/  WARPSYNC.COLLECTIVE R15, `(.L_x_2013) ;  /* 0x000000000f087348 */ /* 0x000fea0003c00000 */
[----:B------:R0:W1:Y:S02]  /*13c40*/  SHFL.BFLY P6, R14, R13, R12, R11 ;  /* 0x0c00000c0d0e7389 */ /* 0x00006400000c000b */
[----:B01----:R-:W-:Y:S05]  /*13c50*/  ENDCOLLECTIVE ;  /* 0x000000000000791b */ /* 0x003fea0003800000 */
.L_x_2013:
[----:B------:R-:W-:Y:S02]  /*13c60*/  IMAD.MOV.U32 R12, RZ, RZ, 0x1 ;  /* 0x00000001ff0c7424 */ /* 0x000fe400078e00ff */
[----:B------:R-:W-:-:S04]  /*13c70*/  FADD.FTZ R5, R4, R14 ;  /* 0x0000000e04057221 */ /* 0x000fc80000010000 */
[----:B------:R-:W-:-:S07]  /*13c80*/  IMAD.MOV.U32 R13, RZ, RZ, R5 ;  /* 0x000000ffff0d7224 */ /* 0x000fce00078e0005 */
[----:B------:R-:W-:Y:S05]  /*13c90*/  WARPSYNC.COLLECTIVE R15, `(.L_x_2014) ;  /* 0x000000000f087348 */ /* 0x000fea0003c00000 */
[----:B------:R0:W1:Y:S02]  /*13ca0*/  SHFL.BFLY P6, R14, R13, R12, R11 ;  /* 0x0c00000c0d0e7389 */ /* 0x00006400000c000b */
[----:B01----:R-:W-:Y:S05]  /*13cb0*/  ENDCOLLECTIVE ;  /* 0x000000000000791b */ /* 0x003fea0003800000 */
.L_x_2014:
[----:B------:R-:W-:Y:S05]  /*13cc0*/  BRA `(.L_x_2015) ;  /* 0xfffffee400107947 */ /* 0x000fea000383ffff */
.L_x_2016:
        /* <DEDUP_REMOVED lines=11> */
.L_x_4062:


//--------------------- .text._ZN4mmha33masked_multihead_attention_kernelIfLi96ELi128ELi2ELi32ELi128ELb1ELb0EEEv26Multihead_attention_paramsIT_XT5_EE --------------------------
	.section	.text._ZN4mmha33masked_multihead_attention_kernelIfLi96ELi128ELi2ELi32ELi128ELb1ELb0EEEv26Multihead_attention_paramsIT_XT5_EE,"ax",@progbits
	.align	128
        .global         _ZN4mmha33masked_multihead_attention_kernelIfLi96ELi128ELi2ELi32ELi128ELb1ELb0EEEv26Multihead_attention_paramsIT_XT5_EE
        .type           _ZN4mmha33masked_multihead_attention_kernelIfLi96ELi128ELi2ELi32ELi128ELb1ELb0EEEv26Multihead_attention_paramsIT_XT5_EE,@function
        .size           _ZN4mmha33masked_multihead_attention_kernelIfLi96ELi128ELi2ELi32ELi128ELb1ELb0EEEv26Multihead_attention_paramsIT_XT5_EE,(.L_x_4063 - _ZN4mmha33masked_multihead_attention_kernelIfLi96ELi128ELi2ELi32ELi128ELb1ELb0EEEv26Multihead_attention_paramsIT_XT5_EE)
        .other          _ZN4mmha33masked_multihead_attention_kernelIfLi96ELi128ELi2ELi32ELi128ELb1ELb0EEEv26Multihead_attention_paramsIT_XT5_EE,@"STO_CUDA_ENTRY STV_DEFAULT"
_ZN4mmha33masked_multihead_attention_kernelIfLi96ELi128ELi2ELi32ELi128ELb1ELb0EEEv26Multihead_attention_paramsIT_XT5_EE:
.text._ZN4mmha33masked_multihead_attention_kernelIfLi96ELi128ELi2ELi32ELi128ELb1ELb0EEEv26Multihead_attention_paramsIT_XT5_EE:
        /* <DEDUP_REMOVED lines=12> */
.L_x_2017:
        /* <DEDUP_REMOVED lines=17> */
[----:B-1----:R-:W-:-:S04]  /*01d0*/  VIADD R2, R0, 0xffffffe ;  /* 0x0ffffffe00027836 */ /* 0x002fc80000000000 */
[----:B------:R1:W4:Y:S02]  /*01e0*/  F2I.FTZ.U32.TRUNC.NTZ R3, R2 ;  /* 0x0000000200037305 */ /* 0x000324000021f000 */
[----:B-1----:R-:W-:Y:S02]  /*01f0*/  IMAD.MOV.U32 R2, RZ, RZ, RZ ;  /* 0x000000ffff027224 */ /* 0x002fe400078e00ff */
[----:B----4-:R-:W-:-:S04]  /*0200*/  IMAD.MOV R4, RZ, RZ, -R3 ;  /* 0x000000ffff047224 */ /* 0x010fc800078e0a03 */
[----:B------:R-:W-:Y:S01]  /*0210*/  IMAD R7, R4, R5, RZ ;  /* 0x0000000504077224 */ /* 0x000fe200078e02ff */
[----:B------:R-:W-:-:S03]  /*0220*/  IABS R4, R19 ;  /* 0x0000001300047213 */ /* 0x000fc60000000000 */
[----:B------:R-:W-:-:S06]  /*0230*/  IMAD.HI.U32 R3, R3, R7, R2 ;  /* 0x0000000703037227 */ /* 0x000fcc00078e0002 */
        /* <DEDUP_REMOVED lines=8> */
[----:B------:R-:W1:Y:S01]  /*02c0*/  @P3 LDC.64 R4, c[0x0][0x460] ;  /* 0x00011800ff043b82 */ /* 0x000e620000000a00 */
[----:B------:R-:W-:-:S04]  /*02d0*/  LOP3.LUT R0, R19, R6, RZ, 0x3c, !PT ;  /* 0x0000000613007212 */ /* 0x000fc800078e3cff */
[----:B------:R-:W-:-:S06]  /*02e0*/  ISETP.GE.AND P2, PT, R0, RZ, PT ;  /* 0x000000ff0000720c */ /* 0x000fcc0003f46270 */
[----:B------:R-:W-:-:S04]  /*02f0*/  @P0 VIADD R3, R3, 0x1 ;  /* 0x0000000103030836 */ /* 0x000fc80000000000 */
[----:B------:R-:W-:-:S04]  /*0300*/  IMAD.MOV.U32 R159, RZ, RZ, R3 ;  /* 0x000000ffff9f7224 */ /* 0x000fc800078e0003 */
[----:B------:R-:W-:Y:S01]  /*0310*/  @!P2 IMAD.MOV R159, RZ, RZ, -R159 ;  /* 0x000000ffff9fa224 */ /* 0x000fe200078e0a9f */
[----:B------:R-:W-:Y:S02]  /*0320*/  @!P1 LOP3.LUT R159, RZ, R6, RZ, 0x33, !PT ;  /* 0x00000006ff9f9212 */ /* 0x000fe400078e33ff */
[----:B------:R-:W4:Y:S03]  /*0330*/  LDC R6, c[0x0][0x3e8] ;  /* 0x0000fa00ff067b82 */ /* 0x000f260000000800 */
[----:B-1----:R-:W-:-:S05]  /*0340*/  @P3 IMAD.WIDE R4, R159, 0x4, R4 ;  /* 0x000000049f043825 */ /* 0x002fca00078e0204 */
[----:B------:R2:W5:Y:S01]  /*0350*/  @P3 LDG.E R2, desc[UR36][R4.64] ;  /* 0x0000002404023981 */ /* 0x000562000c1e1900 */
[----:B---3--:R-:W-:Y:S01]  /*0360*/  ISETP.GT.U32.AND P2, PT, R36, 0x17, PT ;  /* 0x000000172400780c */ /* 0x008fe20003f44070 */
[----:B0-----:R-:W-:Y:S01]  /*0370*/  IMAD R38, R19, R20, R37 ;  /* 0x0000001413267224 */ /* 0x001fe200078e0225 */
[----:B----4-:R-:W-:Y:S02]  /*0380*/  ISETP.NE.AND P0, PT, R6, RZ, PT ;  /* 0x000000ff0600720c */ /* 0x010fe40003f05270 */
[----:B------:R-:W-:Y:S02]  /*0390*/  CS2R R34, SRZ ;  /* 0x0000000000227805 */ /* 0x000fe4000001ff00 */
[----:B------:R-:W-:Y:S01]  /*03a0*/  CS2R R32, SRZ ;  /* 0x0000000000207805 */ /* 0x000fe2000001ff00 */
[----:B------:R-:W-:-:S08]  /*03b0*/  IMAD.SHL.U32 R14, R36, 0x4, RZ ;  /* 0x00000004240e7824 */ /* 0x000fd000078e00ff */
[----:B------:R-:W-:Y:S02]  /*03c0*/  @P0 IMAD R6, R19, R6, RZ ;  /* 0x0000000613060224 */ /* 0x000fe400078e02ff */
[----:B------:R-:W-:Y:S02]  /*03d0*/  @!P0 IMAD R0, R38, 0x60, RZ ;  /* 0x0000006026008824 */ /* 0x000fe400078e02ff */
[----:B------:R-:W-:Y:S01]  /*03e0*/  @P0 IMAD R0, R37, 0x60, R6 ;  /* 0x0000006025000824 */ /* 0x000fe200078e0206 */
[----:B--2---:R-:W-:Y:S06]  /*03f0*/  @P2 BRA `(.L_x_2019) ;  /* 0x0000000000502947 */ /* 0x004fec0003800000 */
        /* <DEDUP_REMOVED lines=20> */
.L_x_2019:
[----:B------:R-:W-:Y:S05]  /*0540*/  BSYNC.RECONVERGENT B0 ;  /* 0x0000000000007941 */ /* 0x000fea0003800200 */
.L_x_2018:
        /* <DEDUP_REMOVED lines=9> */
[----:B------:R-:W4:Y:S01]  /*05e0*/  LDC.64 R24, c[0x0][0x418] ;  /* 0x00010600ff187b82 */ /* 0x000f220000000a00 */
[----:B------:R-:W-:-:S02]  /*05f0*/  CS2R R42, SRZ ;  /* 0x00000000002a7805 */ /* 0x000fc4000001ff00 */
[----:B------:R-:W-:-:S05]  /*0600*/  CS2R R40, SRZ ;  /* 0x0000000000287805 */ /* 0x000fca000001ff00 */
[----:B------:R-:W0:Y:S01]  /*0610*/  @!P2 LDC.64 R4, c[0x0][0x3b8] ;  /* 0x0000ee00ff04ab82 */ /* 0x000e220000000a00 */
[----:B-1----:R-:W-:-:S04]  /*0620*/  ISETP.NE.U32.AND P1, PT, RZ, UR6, PT ;  /* 0x00000006ff007c0c */ /* 0x002fc8000bf25070 */
[----:B------:R-:W-:Y:S02]  /*0630*/  ISETP.NE.AND.EX P1, PT, RZ, UR7, PT, P1 ;  /* 0x00000007ff007c0c */ /* 0x000fe4000bf25310 */
[----:B---3--:R-:W-:Y:S01]  /*0640*/  ISETP.NE.U32.AND P0, PT, RZ, UR4, PT ;  /* 0x00000004ff007c0c */ /* 0x008fe2000bf05070 */
[----:B------:R-:W1:Y:S01]  /*0650*/  @!P3 LDC.64 R10, c[0x0][0x450] ;  /* 0x00011400ff0abb82 */ /* 0x000e620000000a00 */
[C---:B------:R-:W-:Y:S01]  /*0660*/  ISETP.GT.U32.OR P1, PT, R36.reuse, 0x17, !P1 ;  /* 0x000000172400780c */ /* 0x040fe20004f24470 */
[-C--:B--2---:R-:W-:Y:S01]  /*0670*/  @!P2 IMAD R0, R36, R21.reuse, R17 ;  /* 0x000000152400a224 */ /* 0x084fe200078e0211 */
[----:B------:R-:W-:Y:S01]  /*0680*/  ISETP.NE.AND.EX P0, PT, RZ, UR5, PT, P0 ;  /* 0x00000005ff007c0c */ /* 0x000fe2000bf05300 */
[----:B------:R-:W2:Y:S01]  /*0690*/  LDCU.U8 UR4, c[0x0][0x404] ;  /* 0x00008080ff0477ac */ /* 0x000ea20008000000 */
[----:B------:R-:W-:Y:S01]  /*06a0*/  ISETP.NE.OR P4, PT, R39, RZ, P1 ;  /* 0x000000ff2700720c */ /* 0x000fe20000f85670 */
[----:B------:R-:W-:Y:S01]  /*06b0*/  @!P2 IMAD.SHL.U32 R3, R0, 0x4, RZ ;  /* 0x000000040003a824 */ /* 0x000fe200078e00ff */
[----:B------:R-:W-:Y:S01]  /*06c0*/  ISETP.GT.U32.OR P0, PT, R36, 0x17, !P0 ;  /* 0x000000172400780c */ /* 0x000fe20004704470 */
[----:B------:R-:W-:Y:S01]  /*06d0*/  @!P3 IMAD R0, R2, R20, RZ ;  /* 0x000000140200b224 */ /* 0x000fe200078e02ff */
[----:B----4-:R-:W-:Y:S01]  /*06e0*/  ISETP.NE.U32.AND P1, PT, R24, RZ, PT ;  /* 0x000000ff1800720c */ /* 0x010fe20003f25070 */
[----:B------:R-:W-:-:S02]  /*06f0*/  @!P2 IMAD R13, R38, R21, R3 ;  /* 0x00000015260da224 */ /* 0x000fc400078e0203 */
[----:B------:R-:W-:Y:S01]  /*0700*/  IMAD R3, R37, 0x60, R14 ;  /* 0x0000006025037824 */ /* 0x000fe200078e020e */
[----:B------:R-:W-:Y:S02]  /*0710*/  ISETP.NE.AND.EX P1, PT, R25, RZ, PT, P1 ;  /* 0x000000ff1900720c */ /* 0x000fe40003f25310 */
[----:B------:R-:W-:Y:S01]  /*0720*/  CS2R R24, SRZ ;  /* 0x0000000000187805 */ /* 0x000fe2000001ff00 */
[----:B0-----:R-:W-:Y:S02]  /*0730*/  @!P2 IMAD.WIDE R4, R13, 0x4, R4 ;  /* 0x000000040d04a825 */ /* 0x001fe400078e0204 */
[----:B------:R-:W0:Y:S02]  /*0740*/  @!P4 LDC.64 R8, c[0x0][0x3a0] ;  /* 0x0000e800ff08cb82 */ /* 0x000e240000000a00 */
[----:B------:R-:W-:Y:S01]  /*0750*/  @!P3 IMAD R15, R0, 0x60, R3 ;  /* 0x00000060000fb824 */ /* 0x000fe200078e0203 */
[----:B------:R3:W4:Y:S05]  /*0760*/  @!P2 LDG.E.128 R28, desc[UR36][R4.64] ;  /* 0x00000024041ca981 */ /* 0x00072a000c1e1d00 */
[----:B------:R-:W2:Y:S01]  /*0770*/  @!P0 LDC.64 R6, c[0x0][0x390] ;  /* 0x0000e400ff068b82 */ /* 0x000ea20000000a00 */
[----:B-1----:R-:W-:-:S05]  /*0780*/  @!P3 IMAD.WIDE R10, R15, 0x4, R10 ;  /* 0x000000040f0ab825 */ /* 0x002fca00078e020a */
[----:B------:R-:W4:Y:S01]  /*0790*/  @!P3 LDG.E.128 R44, desc[UR36][R10.64] ;  /* 0x000000240a2cb981 */ /* 0x000f22000c1e1d00 */
[----:B------:R-:W-:Y:S01]  /*07a0*/  IABS R22, R21 ;  /* 0x0000001500167213 */ /* 0x000fe20000000000 */
[----:B------:R-:W1:Y:S01]  /*07b0*/  @P1 LDC.64 R12, c[0x0][0x418] ;  /* 0x00010600ff0c1b82 */ /* 0x000e620000000a00 */
[----:B0-----:R-:W-:-:S05]  /*07c0*/  @!P4 IMAD.WIDE.U32 R8, R3, 0x4, R8 ;  /* 0x000000040308c825 */ /* 0x001fca00078e0008 */
[----:B------:R-:W4:Y:S01]  /*07d0*/  @!P4 LDG.E.128 R24, desc[UR36][R8.64] ;  /* 0x000000240818c981 */ /* 0x000f22000c1e1d00 */
[----:B--2---:R-:W-:-:S05]  /*07e0*/  @!P0 IMAD.WIDE.U32 R6, R3, 0x4, R6 ;  /* 0x0000000403068825 */ /* 0x004fca00078e0006 */
[----:B------:R0:W2:Y:S01]  /*07f0*/  @!P0 LDG.E.128 R40, desc[UR36][R6.64] ;  /* 0x0000002406288981 */ /* 0x0000a2000c1e1d00 */
[----:B------:R-:W3:Y:S08]  /*0800*/  I2F.RP R0, R22 ;  /* 0x0000001600007306 */ /* 0x000ef00000209400 */
[----:B---3--:R-:W3:Y:S02]  /*0810*/  MUFU.RCP R0, R0 ;  /* 0x0000000000007308 */ /* 0x008ee40000001000 */
[----:B---3--:R-:W-:-:S06]  /*0820*/  VIADD R3, R0, 0xffffffe ;  /* 0x0ffffffe00037836 */ /* 0x008fcc0000000000 */
[----:B------:R3:W0:Y:S01]  /*0830*/  F2I.FTZ.U32.TRUNC.NTZ R5, R3 ;  /* 0x0000000300057305 */ /* 0x000622000021f000 */
[----:B------:R-:W-:Y:S02]  /*0840*/  IMAD.MOV.U32 R4, RZ, RZ, RZ ;  /* 0x000000ffff047224 */ /* 0x000fe400078e00ff */
[----:B-1----:R-:W-:Y:S01]  /*0850*/  @P1 IMAD.WIDE.U32 R12, R19, 0x4, R12 ;  /* 0x00000004130c1825 */ /* 0x002fe200078e000c */
[----:B------:R-:W-:Y:S01]  /*0860*/  IABS R19, R17 ;  /* 0x0000001100137213 */ /* 0x000fe20000000000 */
[----:B---3--:R-:W1:Y:S02]  /*0870*/  LDC R3, c[0x0][0x400] ;  /* 0x00010000ff037b82 */ /* 0x008e640000000800 */
[----:B0-----:R-:W-:-:S04]  /*0880*/  IMAD.MOV R7, RZ, RZ, -R5 ;  /* 0x000000ffff077224 */ /* 0x001fc800078e0a05 */
[----:B------:R-:W-:-:S04]  /*0890*/  IMAD R7, R7, R22, RZ ;  /* 0x0000001607077224 */ /* 0x000fc800078e02ff */
[----:B------:R-:W-:-:S06]  /*08a0*/  IMAD.HI.U32 R4, R5, R7, R4 ;  /* 0x0000000705047227 */ /* 0x000fcc00078e0004 */
[----:B------:R-:W-:-:S04]  /*08b0*/  IMAD.HI.U32 R4, R4, R19, RZ ;  /* 0x0000001304047227 */ /* 0x000fc800078e00ff */
[----:B------:R-:W-:-:S04]  /*08c0*/  IMAD.MOV R4, RZ, RZ, -R4 ;  /* 0x000000ffff047224 */ /* 0x000fc800078e0a04 */
[----:B------:R-:W-:-:S05]  /*08d0*/  IMAD R19, R22, R4, R19 ;  /* 0x0000000416137224 */ /* 0x000fca00078e0213 */
[----:B------:R-:W-:-:S13]  /*08e0*/  ISETP.GT.U32.AND P0, PT, R22, R19, PT ;  /* 0x000000131600720c */ /* 0x000fda0003f04070 */
[----:B------:R-:W-:-:S05]  /*08f0*/  @!P0 IMAD.IADD R19, R19, 0x1, -R22 ;  /* 0x0000000113138824 */ /* 0x000fca00078e0a16 */
[----:B------:R-:W-:Y:S01]  /*0900*/  ISETP.GT.U32.AND P0, PT, R22, R19, PT ;  /* 0x000000131600720c */ /* 0x000fe20003f04070 */
[----:B------:R-:W-:Y:S01]  /*0910*/  IMAD.MOV.U32 R18, RZ, RZ, RZ ;  /* 0x000000ffff127224 */ /* 0x000fe200078e00ff */
[----:B------:R-:W-:-:S05]  /*0920*/  ISETP.GE.AND P4, PT, R17, RZ, PT ;  /* 0x000000ff1100720c */ /* 0x000fca0003f86270 */
[----:B------:R0:W5:Y:S01]  /*0930*/  @P1 LDG.E R18, desc[UR36][R12.64] ;  /* 0x000000240c121981 */ /* 0x000162000c1e1900 */
[----:B------:R-:W-:-:S05]  /*0940*/  ISETP.NE.AND P1, PT, R39, RZ, PT ;  /* 0x000000ff2700720c */ /* 0x000fca0003f25270 */
[----:B------:R-:W-:Y:S01]  /*0950*/  @!P0 IMAD.IADD R19, R19, 0x1, -R22 ;  /* 0x0000000113138824 */ /* 0x000fe200078e0a16 */
[----:B------:R-:W-:Y:S02]  /*0960*/  ISETP.NE.AND P0, PT, RZ, UR4, PT ;  /* 0x00000004ff007c0c */ /* 0x000fe4000bf05270 */
[----:B------:R-:W-:Y:S02]  /*0970*/  ISETP.NE.AND P2, PT, R21, RZ, PT ;  /* 0x000000ff1500720c */ /* 0x000fe40003f45270 */
[----:B-1----:R-:W-:Y:S01]  /*0980*/  ISETP.LT.OR P0, PT, R3, 0x1, P0 ;  /* 0x000000010300780c */ /* 0x002fe20000701670 */
[----:B------:R-:W-:Y:S01]  /*0990*/  BSSY.RECONVERGENT B6, `(.L_x_2020) ;  /* 0x0000122000067945 */ /* 0x000fe20003800200 */
[----:B------:R-:W-:Y:S01]  /*09a0*/  @!P4 IMAD.MOV R19, RZ, RZ, -R19 ;  /* 0x000000ffff13c224 */ /* 0x000fe200078e0a13 */
[----:B------:R-:W-:Y:S01]  /*09b0*/  VIADDMNMX R22, R16, -R21, RZ, !PT ;  /* 0x8000001510167246 */ /* 0x000fe200078001ff */
[----:B------:R-:W-:-:S07]  /*09c0*/  IMAD R159, R159, R20, RZ ;  /* 0x000000149f9f7224 */ /* 0x000fce00078e02ff */
[----:B------:R-:W-:Y:S01]  /*09d0*/  @!P2 LOP3.LUT R19, RZ, R21, RZ, 0x33, !PT ;  /* 0x00000015ff13a212 */ /* 0x000fe200078e33ff */
        /* <DEDUP_REMOVED lines=8> */
[----:B--2---:R-:W-:Y:S01]  /*0a60*/  FADD.FTZ R32, R40, R32 ;  /* 0x0000002028207221 */ /* 0x004fe20000010000 */
        /* <DEDUP_REMOVED lines=9> */
[----:B------:R-:W-:-:S04]  /*0b00*/  I2FP.F32.U32 R14, R14 ;  /* 0x0000000e000e7245 */ /* 0x000fc80000201000 */
[----:B------:R-:W0:Y:S01]  /*0b10*/  MUFU.RCP R3, R3 ;  /* 0x0000000300037308 */ /* 0x000e220000001000 */
[----:B------:R-:W-:-:S05]  /*0b20*/  I2FP.F32.U32 R0, R0 ;  /* 0x0000000000007245 */ /* 0x000fca0000201000 */
[-C--:B0-----:R-:W-:Y:S01]  /*0b30*/  FMUL.FTZ R0, R0, R3.reuse ;  /* 0x0000000300007220 */ /* 0x081fe20000410000 */
[----:B------:R-:W-:-:S03]  /*0b40*/  FMUL.FTZ R14, R14, R3 ;  /* 0x000000030e0e7220 */ /* 0x000fc60000410000 */
[----:B------:R-:W-:Y:S01]  /*0b50*/  FMUL.FTZ R4, R0, 13.28771209716796875 ;  /* 0x41549a7800047820 */ /* 0x000fe20000410000 */
[----:B------:R-:W-:Y:S01]  /*0b60*/  FMUL.FTZ R14, R14, 13.28771209716796875 ;  /* 0x41549a780e0e7820 */ /* 0x000fe20000410000 */
[----:B-----5:R-:W-:Y:S02]  /*0b70*/  IMAD.IADD R0, R39, 0x1, -R18 ;  /* 0x0000000127007824 */ /* 0x020fe400078e0a12 */
[----:B------:R-:W0:Y:S03]  /*0b80*/  MUFU.EX2 R7, -R4 ;  /* 0x8000000400077308 */ /* 0x000e260000000800 */
[----:B------:R-:W-:Y:S01]  /*0b90*/  I2FP.F32.S32 R0, R0 ;  /* 0x0000000000007245 */ /* 0x000fe20000201400 */
[----:B------:R-:W1:Y:S04]  /*0ba0*/  MUFU.EX2 R5, -R14 ;  /* 0x8000000e00057308 */ /* 0x000e680000000800 */
        /* <DEDUP_REMOVED lines=27> */
.L_x_2022:
[----:B------:R-:W-:-:S13]  /*0d60*/  ISETP.GE.AND P0, PT, R14, R3, PT ;  /* 0x000000030e00720c */ /* 0x000fda0003f06270 */
[----:B------:R-:W-:Y:S05]  /*0d70*/  @P0 BRA `(.L_x_2023) ;  /* 0x0000000c008c0947 */ /* 0x000fea0003800000 */
[----:B------:R-:W-:Y:S01]  /*0d80*/  I2FP.F32.U32 R3, R3 ;  /* 0x0000000300037245 */ /* 0x000fe20000201000 */
[----:B------:R-:W-:Y:S01]  /*0d90*/  VIADD R0, R14, 0x2 ;  /* 0x000000020e007836 */ /* 0x000fe20000000000 */
[----:B------:R-:W-:Y:S01]  /*0da0*/  I2FP.F32.U32 R14, R14 ;  /* 0x0000000e000e7245 */ /* 0x000fe20000201000 */
[----:B-----5:R-:W-:-:S03]  /*0db0*/  IMAD.IADD R39, R39, 0x1, -R18 ;  /* 0x0000000127277824 */ /* 0x020fc600078e0a12 */
[----:B------:R-:W0:Y:S01]  /*0dc0*/  MUFU.RCP R3, R3 ;  /* 0x0000000300037308 */ /* 0x000e220000001000 */
[----:B------:R-:W-:Y:S02]  /*0dd0*/  I2FP.F32.U32 R0, R0 ;  /* 0x0000000000007245 */ /* 0x000fe40000201000 */
[----:B------:R-:W-:-:S03]  /*0de0*/  I2FP.F32.S32 R39, R39 ;  /* 0x0000002700277245 */ /* 0x000fc60000201400 */
        /* <DEDUP_REMOVED lines=23> */
.L_x_2021:
        /* <DEDUP_REMOVED lines=53> */
[----:B--2--5:R-:W-:Y:S05]  /*12b0*/  CALL.ABS.NOINC R14 ;  /* 0x000000000e007343 */ /* 0x024fea0003c00000 */
.L_x_2024:
        /* <DEDUP_REMOVED lines=15> */
.L_x_2025:
        /* <DEDUP_REMOVED lines=60> */
[----:B------:R-:W-:Y:S01]  /*1770*/  FFMA.FTZ R31, R31, R8, R14 ;  /* 0x000000081f1f7223 */ /* 0x000fe2000001000e */
[----:B------:R-:W-:Y:S02]  /*1780*/  IMAD.MOV.U32 R34, RZ, RZ, R10 ;  /* 0x000000ffff227224 */ /* 0x000fe400078e000a */
        /* <DEDUP_REMOVED lines=9> */
.L_x_2031:
[----:B------:R-:W-:Y:S05]  /*1820*/  BSYNC.RECONVERGENT B2 ;  /* 0x0000000000027941 */ /* 0x000fea0003800200 */
.L_x_2030:
[----:B-1----:R0:W-:Y:S04]  /*1830*/  STS [R43], R28 ;  /* 0x0000001c2b007388 */ /* 0x0021e80000000800 */
[----:B--2---:R0:W-:Y:S04]  /*1840*/  STS [R43+0x4], R30 ;  /* 0x0000041e2b007388 */ /* 0x0041e80000000800 */
[----:B---3--:R0:W-:Y:S04]  /*1850*/  STS [R42], R29 ;  /* 0x0000001d2a007388 */ /* 0x0081e80000000800 */
[----:B----4-:R0:W-:Y:S01]  /*1860*/  STS [R42+0x4], R31 ;  /* 0x0000041f2a007388 */ /* 0x0101e20000000800 */
[----:B------:R-:W-:Y:S05]  /*1870*/  BRA `(.L_x_2032) ;  /* 0x0000000000847947 */ /* 0x000fea0003800000 */
.L_x_2029:
        /* <DEDUP_REMOVED lines=33> */
.L_x_2032:
[----:B------:R-:W-:Y:S05]  /*1a90*/  BSYNC.RECONVERGENT B1 ;  /* 0x0000000000017941 */ /* 0x000fea0003800200 */
.L_x_2028:
[----:B------:R1:W-:Y:S04]  /*1aa0*/  STS [R21], R32 ;  /* 0x0000002015007388 */ /* 0x0003e80000000800 */
[----:B------:R1:W-:Y:S04]  /*1ab0*/  STS [R21+0x4], R34 ;  /* 0x0000042215007388 */ /* 0x0003e80000000800 */
[----:B------:R1:W-:Y:S04]  /*1ac0*/  STS [R20], R33 ;  /* 0x0000002114007388 */ /* 0x0003e80000000800 */
[----:B------:R1:W-:Y:S02]  /*1ad0*/  STS [R20+0x4], R35 ;  /* 0x0000042314007388 */ /* 0x0003e40000000800 */
.L_x_2027:
[----:B------:R-:W-:Y:S05]  /*1ae0*/  BSYNC.RECONVERGENT B0 ;  /* 0x0000000000007941 */ /* 0x000fea0003800200 */
.L_x_2026:
        /* <DEDUP_REMOVED lines=10> */
.L_x_2034:
[----:B------:R-:W-:Y:S05]  /*1b90*/  BSYNC.RECONVERGENT B0 ;  /* 0x0000000000007941 */ /* 0x000fea0003800200 */
.L_x_2033:
[----:B------:R-:W-:Y:S06]  /*1ba0*/  BAR.SYNC.DEFER_BLOCKING 0x0 ;  /* 0x0000000000007b1d */ /* 0x000fec0000010000 */
.L_x_2023:
[----:B------:R-:W-:Y:S05]  /*1bb0*/  BSYNC.RECONVERGENT B6 ;  /* 0x0000000000067941 */ /* 0x000fea0003800200 */
.L_x_2020:
[----:B------:R-:W0:Y:S01]  /*1bc0*/  S2UR UR7, SR_CgaCtaId ;  /* 0x00000000000779c3 */ /* 0x000e220000008800 */
[----:B------:R-:W-:Y:S01]  /*1bd0*/  ISETP.GT.U32.AND P0, PT, R36, 0x1f, PT ;  /* 0x0000001f2400780c */ /* 0x000fe20003f04070 */
[----:B------:R-:W-:Y:S01]  /*1be0*/  UMOV UR6, 0x400 ;  /* 0x0000040000067882 */ /* 0x000fe20000000000 */
[----:B---3--:R-:W-:Y:S01]  /*1bf0*/  IMAD.IADD R3, R16, 0x1, -R22 ;  /* 0x0000000110037824 */ /* 0x008fe200078e0a16 */
        /* <DEDUP_REMOVED lines=14> */
[----:B------:R-:W0:Y:S08]  /*1ce0*/  @!P0 LDC R9, c[0x0][0x3f4] ;  /* 0x0000fd00ff098b82 */ /* 0x000e300000000800 */
[----:B-1----:R-:W1:Y:S01]  /*1cf0*/  @!P0 LDC.64 R4, c[0x0][0x3b8] ;  /* 0x0000ee00ff048b82 */ /* 0x002e620000000a00 */
[----:B0-----:R-:W-:-:S04]  /*1d00*/  @!P0 IMAD R6, R36, R9, R19 ;  /* 0x0000000924068224 */ /* 0x001fc800078e0213 */
[----:B------:R-:W-:Y:S01]  /*1d10*/  @!P0 IMAD.SHL.U32 R7, R6, 0x4, RZ ;  /* 0x0000000406078824 */ /* 0x000fe200078e00ff */
[----:B------:R-:W-:Y:S01]  /*1d20*/  LEA R6, R36, UR4, 0x4 ;  /* 0x0000000424067c11 */ /* 0x000fe2000f8e20ff */
[----:B------:R-:W-:Y:S02]  /*1d30*/  UMOV UR4, 0xffffffff ;  /* 0xffffffff00047882 */ /* 0x000fe40000000000 */
[----:B------:R-:W-:Y:S01]  /*1d40*/  @!P0 IMAD R9, R38, R9, R7 ;  /* 0x0000000926098224 */ /* 0x000fe200078e0207 */
[----:B------:R-:W-:Y:S01]  /*1d50*/  @!P1 LEA R7, R36, UR5, 0x4 ;  /* 0x0000000524079c11 */ /* 0x000fe2000f8e20ff */
[----:B------:R0:W-:Y:S02]  /*1d60*/  STS.128 [R6], R32 ;  /* 0x0000002006007388 */ /* 0x0001e40000000c00 */
[----:B-1----:R-:W-:-:S04]  /*1d70*/  @!P0 IMAD.WIDE R4, R9, 0x4, R4 ;  /* 0x0000000409048825 */ /* 0x002fc800078e0204 */
[----:B------:R-:W-:Y:S01]  /*1d80*/  FFMA.FTZ R9, R33, R29, R8 ;  /* 0x0000001d21097223 */ /* 0x000fe20000010008 */
[----:B------:R0:W-:Y:S03]  /*1d90*/  @!P1 STS.128 [R7], R24 ;  /* 0x0000001807009388 */ /* 0x0001e60000000c00 */
[----:B------:R-:W-:Y:S01]  /*1da0*/  FFMA.FTZ R8, R34, R30, R9 ;  /* 0x0000001e22087223 */ /* 0x000fe20000010009 */
[----:B------:R0:W-:Y:S03]  /*1db0*/  @!P0 STG.E.128 desc[UR36][R4.64], R28 ;  /* 0x0000001c04008986 */ /* 0x0001e6000c101d24 */
[----:B------:R-:W-:Y:S01]  /*1dc0*/  FFMA.FTZ R13, R35, R31, R8 ;  /* 0x0000001f230d7223 */ /* 0x000fe20000010008 */
[----:B------:R-:W-:Y:S06]  /*1dd0*/  BRA.DIV UR4, `(.L_x_2036) ;  /* 0x000000f204407947 */ /* 0x000fec000b800000 */
        /* <DEDUP_REMOVED lines=9> */
.L_x_2247:
        /* <DEDUP_REMOVED lines=10> */
[----:B------:R-:W2:Y:S01]  /*1f10*/  LDC.64 R4, c[0x0][0x438] ;  /* 0x00010e00ff047b82 */ /* 0x000ea20000000a00 */
[----:B-----5:R-:W-:-:S04]  /*1f20*/  IMAD.IADD R6, R17, 0x1, -R18 ;  /* 0x0000000111067824 */ /* 0x020fc800078e0a12 */
[----:B-1----:R-:W-:-:S04]  /*1f30*/  IMAD R37, R37, UR4, R6 ;  /* 0x0000000425257c24 */ /* 0x002fc8000f8e0206 */
[----:B------:R-:W-:-:S04]  /*1f40*/  IMAD R37, R37, UR4, R6 ;  /* 0x0000000425257c24 */ /* 0x000fc8000f8e0206 */
[----:B--2---:R-:W-:-:S06]  /*1f50*/  IMAD.WIDE R4, R37, 0x4, R4 ;  /* 0x0000000425047825 */ /* 0x004fcc00078e0204 */
[----:B------:R-:W2:Y:S02]  /*1f60*/  LDG.E R5, desc[UR36][R4.64] ;  /* 0x0000002404057981 */ /* 0x000ea4000c1e1900 */
[----:B--2---:R-:W-:-:S07]  /*1f70*/  FADD.FTZ R0, R0, R5 ;  /* 0x0000000500007221 */ /* 0x004fce0000010000 */
.L_x_2037:
[----:B------:R3:W-:Y:S02]  /*1f80*/  STS [R3+-0x4], R0 ;  /* 0xfffffc0003007388 */ /* 0x0007e40000000800 */
.L_x_2035:
[----:B------:R-:W-:Y:S05]  /*1f90*/  WARPSYNC.ALL ;  /* 0x0000000000007948 */ /* 0x000fea0003800000 */
[----:B------:R-:W-:Y:S01]  /*1fa0*/  BAR.SYNC.DEFER_BLOCKING 0x0 ;  /* 0x0000000000007b1d */ /* 0x000fe20000010000 */
[----:B------:R-:W-:Y:S01]  /*1fb0*/  UIADD3 UR4, UPT, UPT, UR6, 0x20, URZ ;  /* 0x0000002006047890 */ /* 0x000fe2000fffe0ff */
[----:B------:R-:W-:-:S03]  /*1fc0*/  IMAD.SHL.U32 R36, R36, 0x8, RZ ;  /* 0x0000000824247824 */ /* 0x000fc600078e00ff */
[----:B------:R-:W-:-:S03]  /*1fd0*/  ULEA UR4, UR7, UR4, 0x18 ;  /* 0x0000000407047291 */ /* 0x000fc6000f8ec0ff */
[----:B------:R-:W0:Y:S01]  /*1fe0*/  LDC.64 R156, c[0x0][0x3f0] ;  /* 0x0000fc00ff9c7b82 */ /* 0x000e220000000a00 */
[----:B-1----:R-:W-:Y:S01]  /*1ff0*/  LOP3.LUT R4, R36, 0x8, RZ, 0xc0, !PT ;  /* 0x0000000824047812 */ /* 0x002fe200078ec0ff */
[----:B------:R-:W1:Y:S01]  /*2000*/  LDCU UR5, c[0x0][0x40c] ;  /* 0x00008180ff0577ac */ /* 0x000e620008000800 */
[----:B------:R-:W0:Y:S03]  /*2010*/  S2R R223, SR_TID.X ;  /* 0x0000000000df7919 */ /* 0x000e260000002100 */
[----:B------:R0:W0:Y:S01]  /*2020*/  LDS.64 R154, [R4+UR4] ;  /* 0x00000004049a7984 */ /* 0x0000220008000a00 */
[----:B-1----:R-:W-:-:S03]  /*2030*/  UISETP.NE.AND UP0, UPT, UR5, URZ, UPT ;  /* 0x000000ff0500728c */ /* 0x002fc6000bf05270 */
        /* <DEDUP_REMOVED lines=31> */
[----:B------:R-:W-:Y:S05]  /*2230*/  BRA.U UP0, `(.L_x_2038) ;  /* 0x0000000100887547 */ /* 0x000fea000b800000 */
[----:B------:R-:W-:-:S04]  /*2240*/  UIADD3 UR6, UPT, UPT, UR6, 0x220, URZ ;  /* 0x0000022006067890 */ /* 0x000fc8000fffe0ff */
[----:B------:R-:W-:-:S09]  /*2250*/  ULEA UR6, UR7, UR6, 0x18 ;  /* 0x0000000607067291 */ /* 0x000fd2000f8ec0ff */
[----:B------:R0:W0:Y:S04]  /*2260*/  LDS.64 R90, [R4+UR6] ;  /* 0x00000006045a7984 */ /* 0x0000280008000a00 */
        /* <DEDUP_REMOVED lines=27> */
[----:B----4-:R4:W0:Y:S04]  /*2420*/  LDS.64 R34, [R4+UR6+0x1c0] ;  /* 0x0001c00604227984 */ /* 0x0108280008000a00 */
[----:B------:R4:W0:Y:S04]  /*2430*/  LDS.64 R32, [R4+UR6+0x1d0] ;  /* 0x0001d00604207984 */ /* 0x0008280008000a00 */
[----:B--2---:R4:W2:Y:S04]  /*2440*/  LDS.64 R30, [R4+UR6+0x1e0] ;  /* 0x0001e006041e7984 */ /* 0x0048a80008000a00 */
[----:B------:R4:W0:Y:S02]  /*2450*/  LDS.64 R28, [R4+UR6+0x1f0] ;  /* 0x0001f006041c7984 */ /* 0x0008240008000a00 */
.L_x_2038:
[----:B01--4-:R-:W-:Y:S01]  /*2460*/  IADD3 R4, PT, PT, R17, 0xf, -R22 ;  /* 0x0000000f11047810 */ /* 0x013fe20007ffe816 */
[----:B------:R-:W0:Y:S01]  /*2470*/  S2UR UR9, SR_CTAID.X ;  /* 0x00000000000979c3 */ /* 0x000e220000002500 */
[----:B------:R-:W-:Y:S01]  /*2480*/  SHF.R.U32.HI R21, RZ, 0x1, R223 ;  /* 0x00000001ff157819 */ /* 0x000fe200000116df */
[----:B------:R-:W1:Y:S01]  /*2490*/  LDCU UR12, c[0x0][0x40c] ;  /* 0x00008180ff0c77ac */ /* 0x000e620008000800 */
[----:B------:R-:W-:Y:S01]  /*24a0*/  SHF.R.S32.HI R5, RZ, 0x1f, R4 ;  /* 0x0000001fff057819 */ /* 0x000fe20000011404 */
[----:B------:R-:W-:Y:S01]  /*24b0*/  BSSY B1, `(.L_x_2039) ;  /* 0x00009b1000017945 */ /* 0x000fe20003800000 */
[----:B------:R-:W4:Y:S02]  /*24c0*/  LDCU UR18, c[0x0][0x3f4] ;  /* 0x00007e80ff1277ac */ /* 0x000f240008000800 */
[----:B------:R-:W-:Y:S01]  /*24d0*/  LEA.HI R5, R5, R4, RZ, 0x4 ;  /* 0x0000000405057211 */ /* 0x000fe200078f20ff */
[----:B------:R-:W1:Y:S03]  /*24e0*/  LDCU UR13, c[0x0][0x410] ;  /* 0x00008200ff0d77ac */ /* 0x000e660008000800 */
[----:B------:R-:W-:Y:S01]  /*24f0*/  LOP3.LUT R11, R5, 0xfffffff0, RZ, 0xc0, !PT ;  /* 0xfffffff0050b7812 */ /* 0x000fe200078ec0ff */
[----:B------:R-:W1:Y:S03]  /*2500*/  LDCU.64 UR14, c[0x0][0x3b8] ;  /* 0x00007700ff0e77ac */ /* 0x000e660008000a00 */
[----:B------:R-:W-:Y:S01]  /*2510*/  ISETP.GE.AND P0, PT, R21, R11, PT ;  /* 0x0000000b1500720c */ /* 0x000fe20003f06270 */
[----:B------:R-:W1:Y:S01]  /*2520*/  LDCU.64 UR16, c[0x0][0x438] ;  /* 0x00008700ff1077ac */ /* 0x000e620008000a00 */
[----:B------:R-:W1:Y:S01]  /*2530*/  LDCU.64 UR10, c[0x0][0x448] ;  /* 0x00008900ff0a77ac */ /* 0x000e620008000a00 */
[----:B0-----:R-:W-:-:S04]  /*2540*/  IMAD R4, R159, R156, UR9 ;  /* 0x000000099f047e24 */ /* 0x001fc8000f8e029c */
[----:B------:R-:W-:-:S06]  /*2550*/  IMAD R4, R4, 0x60, RZ ;  /* 0x0000006004047824 */ /* 0x000fcc00078e02ff */
[----:B----4-:R-:W-:Y:S05]  /*2560*/  @P0 BRA `(.L_x_2040) ;  /* 0x0000009800940947 */ /* 0x010fea0003800000 */
[----:B------:R-:W-:Y:S01]  /*2570*/  IABS R5, R157 ;  /* 0x0000009d00057213 */ /* 0x000fe20000000000 */
[----:B------:R-:W0:Y:S01]  /*2580*/  S2R R6, SR_CTAID.Y ;  /* 0x0000000000067919 */ /* 0x000e220000002600 */
[----:B------:R-:W0:Y:S01]  /*2590*/  LDC R9, c[0x0][0x3f8] ;  /* 0x0000fe00ff097b82 */ /* 0x000e220000000800 */
[----:B------:R-:W4:Y:S01]  /*25a0*/  LDCU.64 UR6, c[0x0][0x420] ;  /* 0x00008400ff0677ac */ /* 0x000f220008000a00 */
[----:B------:R-:W2:Y:S01]  /*25b0*/  I2F.RP R8, R5 ;  /* 0x0000000500087306 */ /* 0x000ea20000209400 */
[----:B------:R-:W-:Y:S01]  /*25c0*/  IMAD.SHL.U32 R223, R223, 0x2, RZ ;  /* 0x00000002dfdf7824 */ /* 0x000fe200078e00ff */
[----:B------:R-:W3:Y:S01]  /*25d0*/  LDCU UR4, c[0x0][0x408] ;  /* 0x00008100ff0477ac */ /* 0x000ee20008000800 */
[C-C-:B------:R-:W-:Y:S01]  /*25e0*/  IMAD.IADD R24, R21.reuse, 0x1, R22.reuse ;  /* 0x0000000115187824 */ /* 0x140fe200078e0216 */
[----:B------:R-:W-:Y:S02]  /*25f0*/  LEA R21, R21, UR8, 0x2 ;  /* 0x0000000815157c11 */ /* 0x000fe4000f8e10ff */
[----:B------:R-:W1:Y:S01]  /*2600*/  LDC R12, c[0x0][0x440] ;  /* 0x00011000ff0c7b82 */ /* 0x000e620000000800 */
[----:B------:R-:W-:-:S07]  /*2610*/  IMAD.IADD R20, R11, 0x1, R22 ;  /* 0x000000010b147824 */ /* 0x000fce00078e0216 */
[----:B------:R-:W1:Y:S01]  /*2620*/  LDC.64 R238, c[0x0][0x450] ;  /* 0x00011400ffee7b82 */ /* 0x000e620000000a00 */
[----:B--2---:R-:W2:Y:S01]  /*2630*/  MUFU.RCP R8, R8 ;  /* 0x0000000800087308 */ /* 0x004ea20000001000 */
[----:B----4-:R-:W-:-:S04]  /*2640*/  ISETP.NE.U32.AND P0, PT, RZ, UR6, PT ;  /* 0x00000006ff007c0c */ /* 0x010fc8000bf05070 */
[----:B------:R-:W-:Y:S02]  /*2650*/  ISETP.NE.AND.EX P0, PT, RZ, UR7, PT, P0 ;  /* 0x00000007ff007c0c */ /* 0x000fe4000bf05300 */
[----:B------:R-:W3:Y:S01]  /*2660*/  LDC R25, c[0x0][0x430] ;  /* 0x00010c00ff197b82 */ /* 0x000ee20000000800 */
[C---:B0-----:R-:W-:Y:S02]  /*2670*/  IMAD R10, R6.reuse, R9, UR9 ;  /* 0x00000009060a7e24 */ /* 0x041fe4000f8e0209 */
[----:B------:R-:W-:Y:S02]  /*2680*/  IMAD R15, R6, R157, RZ ;  /* 0x0000009d060f7224 */ /* 0x000fe400078e02ff */
[----:B--2---:R-:W-:Y:S01]  /*2690*/  VIADD R7, R8, 0xffffffe ;  /* 0x0ffffffe08077836 */ /* 0x004fe20000000000 */
[----:B------:R-:W-:Y:S01]  /*26a0*/  LOP3.LUT R8, R223, 0x2, RZ, 0xc0, !PT ;  /* 0x00000002df087812 */ /* 0x000fe200078ec0ff */
[----:B------:R-:W-:Y:S02]  /*26b0*/  IMAD.MOV.U32 R6, RZ, RZ, RZ ;  /* 0x000000ffff067224 */ /* 0x000fe400078e00ff */
[----:B------:R-:W-:-:S02]  /*26c0*/  IMAD R9, R2, R9, UR9 ;  /* 0x0000000902097e24 */ /* 0x000fc4000f8e0209 */
[----:B------:R-:W0:Y:S01]  /*26d0*/  F2I.FTZ.U32.TRUNC.NTZ R7, R7 ;  /* 0x0000000700077305 */ /* 0x000e22000021f000 */
[----:B------:R-:W-:Y:S01]  /*26e0*/  IMAD R157, R10, R157, RZ ;  /* 0x0000009d0a9d7224 */ /* 0x000fe200078e02ff */
[----:B------:R-:W-:Y:S01]  /*26f0*/  SHF.R.S32.HI R10, RZ, 0x1f, R15 ;  /* 0x0000001fff0a7819 */ /* 0x000fe2000001140f */
[----:B---3--:R-:W-:Y:S02]  /*2700*/  VIADD R25, R25, UR4 ;  /* 0x0000000419197c36 */ /* 0x008fe40008000000 */
[----:B0-----:R-:W-:-:S04]  /*2710*/  IMAD.MOV R14, RZ, RZ, -R7 ;  /* 0x000000ffff0e7224 */ /* 0x001fc800078e0a07 */
[----:B------:R-:W-:-:S04]  /*2720*/  IMAD R13, R14, R5, RZ ;  /* 0x000000050e0d7224 */ /* 0x000fc800078e02ff */
[----:B------:R-:W-:-:S04]  /*2730*/  IMAD.HI.U32 R6, R7, R13, R6 ;  /* 0x0000000d07067227 */ /* 0x000fc800078e0006 */
[--C-:B------:R-:W-:Y:S02]  /*2740*/  IMAD R13, R9, 0x60, R8.reuse ;  /* 0x00000060090d7824 */ /* 0x100fe400078e0208 */
[----:B------:R-:W-:Y:S01]  /*2750*/  IMAD R7, R157, 0x60, R8 ;  /* 0x000000609d077824 */ /* 0x000fe200078e0208 */
[----:B------:R-:W-:Y:S01]  /*2760*/  IADD3 R8, P1, P2, R15, UR6, R24 ;  /* 0x000000060f087c10 */ /* 0x000fe2000fa3e018 */
[----:B-1----:R-:W-:Y:S02]  /*2770*/  IMAD R9, R12, UR9, R17 ;  /* 0x000000090c097c24 */ /* 0x002fe4000f8e0211 */
[----:B------:R-:W-:Y:S01]  /*2780*/  IMAD.WIDE R238, R13, 0x4, R238 ;  /* 0x000000040dee7825 */ /* 0x000fe200078e02ee */
[----:B------:R-:W-:Y:S02]  /*2790*/  IADD3.X R10, PT, PT, R10, UR7, RZ, P1, P2 ;  /* 0x000000070a0a7c10 */ /* 0x000fe40008fe44ff */
[----:B------:R-:W-:Y:S01]  /*27a0*/  SHF.R.S32.HI R26, RZ, 0x1f, R7 ;  /* 0x0000001fff1a7819 */ /* 0x000fe20000011407 */
[----:B------:R-:W-:-:S02]  /*27b0*/  IMAD R9, R9, R12, R24 ;  /* 0x0000000c09097224 */ /* 0x000fc400078e0218 */
[----:B------:R-:W-:-:S07]  /*27c0*/  VIADD R24, R24, 0x1 ;  /* 0x0000000118187836 */ /* 0x000fce0000000000 */
.L_x_2174:
[----:B------:R-:W-:Y:S02]  /*27d0*/  @P0 IMAD.MOV.U32 R12, RZ, RZ, R8 ;  /* 0x000000ffff0c0224 */ /* 0x000fe400078e0008 */
[----:B0-----:R-:W-:-:S05]  /*27e0*/  @P0 IMAD.MOV.U32 R13, RZ, RZ, R10 ;  /* 0x000000ffff0d0224 */ /* 0x001fca00078e000a */
[----:B------:R-:W2:Y:S01]  /*27f0*/  @P0 LDG.E.U8 R12, desc[UR36][R12.64] ;  /* 0x000000240c0c0981 */ /* 0x000ea2000c1e1100 */
[----:B------:R-:W-:Y:S01]  /*2800*/  VIADD R27, R24, 0xffffffff ;  /* 0xffffffff181b7836 */ /* 0x000fe20000000000 */
[----:B------:R-:W-:Y:S01]  /*2810*/  UISETP.NE.AND UP0, UPT, UR12, URZ, UPT ;  /* 0x000000ff0c00728c */ /* 0x000fe2000bf05270 */
[----:B------:R-:W-:Y:S01]  /*2820*/  IMAD.U32 R157, RZ, RZ, UR18 ;  /* 0x00000012ff9d7e24 */ /* 0x000fe2000f8e00ff */
[----:B------:R-:W-:Y:S02]  /*2830*/  BSSY.RECONVERGENT B0, `(.L_x_2041) ;  /* 0x0000911000007945 */ /* 0x000fe40003800200 */
        /* <DEDUP_REMOVED lines=8> */
[----:B------:R-:W-:-:S05]  /*28c0*/  @!P1 IMAD.IADD R14, R14, 0x1, -R223 ;  /* 0x000000010e0e9824 */ /* 0x000fca00078e0adf */
[----:B------:R-:W-:-:S13]  /*28d0*/  ISETP.GT.U32.AND P1, PT, R5, R14, PT ;  /* 0x0000000e0500720c */ /* 0x000fda0003f24070 */
[----:B------:R-:W-:-:S04]  /*28e0*/  @!P1 IMAD.IADD R14, R14, 0x1, -R223 ;  /* 0x000000010e0e9824 */ /* 0x000fc800078e0adf */
[----:B------:R-:W-:Y:S01]  /*28f0*/  @!P2 IMAD.MOV R14, RZ, RZ, -R14 ;  /* 0x000000ffff0ea224 */ /* 0x000fe200078e0a0e */
[----:B------:R-:W-:Y:S02]  /*2900*/  @!P3 LOP3.LUT R14, RZ, R157, RZ, 0x33, !PT ;  /* 0x0000009dff0eb212 */ /* 0x000fe400078e33ff */
[----:B--2---:R-:W-:Y:S01]  /*2910*/  ISETP.NE.AND P4, PT, R12, RZ, P0 ;  /* 0x000000ff0c00720c */ /* 0x004fe20000785270 */
[----:B------:R-:W-:-:S12]  /*2920*/  BRA.U UP0, `(.L_x_2042) ;  /* 0x0000006d00887547 */ /* 0x000fd8000b800000 */
[----:B------:R-:W-:-:S13]  /*2930*/  ISETP.NE.AND P5, PT, R23, RZ, PT ;  /* 0x000000ff1700720c */ /* 0x000fda0003fa5270 */
[----:B------:R-:W-:Y:S05]  /*2940*/  @!P5 BRA `(.L_x_2043) ;  /* 0x00000038007cd947 */ /* 0x000fea0003800000 */
[C---:B------:R-:W-:Y:S01]  /*2950*/  IMAD.IADD R228, R14.reuse, 0x1, R157 ;  /* 0x000000010ee47824 */ /* 0x040fe200078e029d */
[----:B------:R-:W-:Y:S01]  /*2960*/  ISETP.GE.AND P1, PT, R27, R17, PT ;  /* 0x000000111b00720c */ /* 0x000fe20003f26270 */
[----:B------:R-:W-:Y:S01]  /*2970*/  IMAD.SHL.U32 R233, R14, 0x4, RZ ;  /* 0x000000040ee97824 */ /* 0x000fe200078e00ff */
[----:B------:R-:W-:Y:S01]  /*2980*/  BSSY.RECONVERGENT B2, `(.L_x_2044) ;  /* 0x0000028000027945 */ /* 0x000fe20003800200 */
[C---:B------:R-:W-:Y:S02]  /*2990*/  IMAD R230, R157.reuse, 0x4, R228 ;  /* 0x000000049de67824 */ /* 0x040fe400078e02e4 */
[C---:B------:R-:W-:Y:S02]  /*29a0*/  IMAD R13, R157.reuse, 0x40, R233 ;  /* 0x000000409d0d7824 */ /* 0x040fe400078e02e9 */
[----:B------:R-:W-:Y:S02]  /*29b0*/  IMAD.IADD R231, R230, 0x1, R157 ;  /* 0x00000001e6e77824 */ /* 0x000fe400078e029d */
[----:B------:R-:W-:-:S02]  /*29c0*/  IMAD R15, R157, 0x60, RZ ;  /* 0x000000609d0f7824 */ /* 0x000fc400078e02ff */
[----:B------:R-:W-:-:S04]  /*29d0*/  IMAD.IADD R232, R231, 0x1, R157 ;  /* 0x00000001e7e87824 */ /* 0x000fc800078e029d */
[----:B------:R-:W-:-:S04]  /*29e0*/  IMAD R234, R157, 0x2, R232 ;  /* 0x000000029dea7824 */ /* 0x000fc800078e02e8 */
[----:B------:R-:W-:-:S04]  /*29f0*/  IMAD.IADD R235, R234, 0x1, R157 ;  /* 0x00000001eaeb7824 */ /* 0x000fc800078e029d */
[----:B------:R-:W-:-:S04]  /*2a00*/  IMAD.IADD R236, R235, 0x1, R157 ;  /* 0x00000001ebec7824 */ /* 0x000fc800078e029d */
[----:B------:R-:W-:-:S04]  /*2a10*/  IMAD.IADD R229, R236, 0x1, R157 ;  /* 0x00000001ece57824 */ /* 0x000fc800078e029d */
[----:B------:R-:W-:-:S04]  /*2a20*/  IMAD.IADD R227, R229, 0x1, R157 ;  /* 0x00000001e5e37824 */ /* 0x000fc800078e029d */
[----:B------:R-:W-:-:S04]  /*2a30*/  IMAD.IADD R226, R227, 0x1, R157 ;  /* 0x00000001e3e27824 */ /* 0x000fc800078e029d */
[----:B------:R-:W-:-:S04]  /*2a40*/  IMAD.IADD R156, R226, 0x1, R157 ;  /* 0x00000001e29c7824 */ /* 0x000fc800078e029d */
[----:B------:R-:W-:-:S04]  /*2a50*/  IMAD R11, R157, 0x2, R156 ;  /* 0x000000029d0b7824 */ /* 0x000fc800078e029c */
[----:B------:R-:W-:-:S04]  /*2a60*/  IMAD.IADD R12, R11, 0x1, R157 ;  /* 0x000000010b0c7824 */ /* 0x000fc800078e029d */
[----:B------:R-:W-:Y:S01]  /*2a70*/  IMAD.IADD R14, R12, 0x1, R157 ;  /* 0x000000010c0e7824 */ /* 0x000fe200078e029d */
[----:B------:R-:W-:Y:S06]  /*2a80*/  @P1 BRA `(.L_x_2045) ;  /* 0x00000000005c1947 */ /* 0x000fec0003800000 */
[----:B------:R-:W-:-:S13]  /*2a90*/  ISETP.GE.AND P2, PT, R233, R15, PT ;  /* 0x0000000fe900720c */ /* 0x000fda0003f46270 */
[----:B------:R-:W0:Y:S01]  /*2aa0*/  @!P2 S2R R222, SR_TID.X ;  /* 0x0000000000dea919 */ /* 0x000e220000002100 */
[----:B------:R-:W1:Y:S01]  /*2ab0*/  @!P2 LDC.64 R158, c[0x0][0x3b8] ;  /* 0x0000ee00ff9eab82 */ /* 0x000e620000000a00 */
[----:B0-----:R-:W-:-:S05]  /*2ac0*/  @!P2 IMAD.SHL.U32 R222, R222, 0x2, RZ ;  /* 0x00000002dedea824 */ /* 0x001fca00078e00ff */
[----:B------:R-:W-:-:S05]  /*2ad0*/  @!P2 LOP3.LUT R222, R222, 0x2, RZ, 0xc0, !PT ;  /* 0x00000002dedea812 */ /* 0x000fca00078ec0ff */
[----:B------:R-:W-:-:S05]  /*2ae0*/  @!P2 IMAD R222, R4, R157, R222 ;  /* 0x0000009d04dea224 */ /* 0x000fca00078e02de */
[----:B------:R-:W-:-:S04]  /*2af0*/  @!P2 IADD3 R223, P3, PT, R233, R222, RZ ;  /* 0x000000dee9dfa210 */ /* 0x000fc80007f7e0ff */
[----:B------:R-:W-:Y:S02]  /*2b00*/  @!P2 LEA.HI.X.SX32 R224, R222, RZ, 0x1, P3 ;  /* 0x000000ffdee0a211 */ /* 0x000fe400018f0eff */
[----:B-1----:R-:W-:-:S04]  /*2b10*/  @!P2 LEA R222, P3, R223, R158, 0x2 ;  /* 0x0000009edfdea211 */ /* 0x002fc800078610ff */
[----:B------:R-:W-:Y:S02]  /*2b20*/  @!P2 LEA.HI.X R223, R223, R159, R224, 0x2, P3 ;  /* 0x0000009fdfdfa211 */ /* 0x000fe400018f14e0 */
[----:B------:R-:W-:Y:S01]  /*2b30*/  CS2R R158, SRZ ;  /* 0x00000000009e7805 */ /* 0x000fe2000001ff00 */
[----:B------:R-:W0:Y:S05]  /*2b40*/  @!P2 LDC.64 R224, c[0x0][0x3b8] ;  /* 0x0000ee00ffe0ab82 */ /* 0x000e2a0000000a00 */
[----:B------:R-:W2:Y:S04]  /*2b50*/  @!P2 LDG.E.64 R158, desc[UR36][R222.64] ;  /* 0x00000024de9ea981 */ /* 0x000ea8000c1e1b00 */
[----:B------:R-:W3:Y:S01]  /*2b60*/  LDG.E.64 R222, desc[UR36][R238.64] ;  /* 0x00000024eede7981 */ /* 0x000ee2000c1e1b00 */
[----:B------:R-:W-:-:S05]  /*2b70*/  @!P2 IADD3 R237, P3, PT, R7, R233, RZ ;  /* 0x000000e907eda210 */ /* 0x000fca0007f7e0ff */
[----:B------:R-:W-:Y:S01]  /*2b80*/  @!P2 IMAD.X R240, RZ, RZ, R26, P3 ;  /* 0x000000fffff0a224 */ /* 0x000fe200018e061a */
[----:B0-----:R-:W-:-:S04]  /*2b90*/  @!P2 LEA R224, P5, R237, R224, 0x2 ;  /* 0x000000e0ede0a211 */ /* 0x001fc800078a10ff */
[----:B------:R-:W-:Y:S01]  /*2ba0*/  @!P2 LEA.HI.X R225, R237, R225, R240, 0x2, P5 ;  /* 0x000000e1ede1a211 */ /* 0x000fe200028f14f0 */
[----:B--2---:R-:W-:Y:S01]  /*2bb0*/  FADD.FTZ R237, R90, R158 ;  /* 0x0000009e5aed7221 */ /* 0x004fe20000010000 */
[----:B------:R-:W-:-:S03]  /*2bc0*/  FADD.FTZ R240, R91, R159 ;  /* 0x0000009f5bf07221 */ /* 0x000fc60000010000 */
[----:B---3--:R-:W-:Y:S01]  /*2bd0*/  FMUL.FTZ R158, R237, R222 ;  /* 0x000000deed9e7220 */ /* 0x008fe20000410000 */
[----:B------:R-:W-:-:S05]  /*2be0*/  FMUL.FTZ R159, R240, R223 ;  /* 0x000000dff09f7220 */ /* 0x000fca0000410000 */
[----:B------:R0:W-:Y:S02]  /*2bf0*/  @!P2 STG.E.64 desc[UR36][R224.64], R158 ;  /* 0x0000009ee000a986 */ /* 0x0001e4000c101b24 */
.L_x_2045:
[----:B------:R-:W-:Y:S05]  /*2c00*/  BSYNC.RECONVERGENT B2 ;  /* 0x0000000000027941 */ /* 0x000fea0003800200 */
.L_x_2044:
[----:B------:R-:W-:Y:S04]  /*2c10*/  BSSY.RECONVERGENT B2, `(.L_x_2046) ;  /* 0x000001b000027945 */ /* 0x000fe80003800200 */
[----:B------:R-:W-:Y:S05]  /*2c20*/  @P1 BRA `(.L_x_2047) ;  /* 0x0000000000641947 */ /* 0x000fea0003800000 */
[----:B------:R-:W-:-:S05]  /*2c30*/  IMAD.SHL.U32 R240, R228, 0x4, RZ ;  /* 0x00000004e4f07824 */ /* 0x000fca00078e00ff */
[----:B------:R-:W-:-:S13]  /*2c40*/  ISETP.GE.AND P2, PT, R240, R15, PT ;  /* 0x0000000ff000720c */ /* 0x000fda0003f46270 */
[----:B------:R-:W1:Y:S01]  /*2c50*/  @!P2 S2R R222, SR_TID.X ;  /* 0x0000000000dea919 */ /* 0x000e620000002100 */
[----:B------:R-:W2:Y:S01]  /*2c60*/  @!P2 LDC.64 R160, c[0x0][0x3b8] ;  /* 0x0000ee00ffa0ab82 */ /* 0x000ea20000000a00 */
[----:B-1----:R-:W-:-:S05]  /*2c70*/  @!P2 IMAD.SHL.U32 R222, R222, 0x2, RZ ;  /* 0x00000002dedea824 */ /* 0x002fca00078e00ff */
[----:B------:R-:W-:-:S05]  /*2c80*/  @!P2 LOP3.LUT R222, R222, 0x2, RZ, 0xc0, !PT ;  /* 0x00000002dedea812 */ /* 0x000fca00078ec0ff */
[----:B0-----:R-:W-:Y:S01]  /*2c90*/  @!P2 IMAD R225, R4, R157, R222 ;  /* 0x0000009d04e1a224 */ /* 0x001fe200078e02de */
[----:B------:R-:W-:-:S04]  /*2ca0*/  @!P2 SHF.R.S32.HI R222, RZ, 0x1f, R240 ;  /* 0x0000001fffdea819 */ /* 0x000fc800000114f0 */
[----:B------:R-:W-:-:S04]  /*2cb0*/  @!P2 IADD3 R223, P3, PT, R225, R240, RZ ;  /* 0x000000f0e1dfa210 */ /* 0x000fc80007f7e0ff */
[----:B------:R-:W-:Y:S02]  /*2cc0*/  @!P2 LEA.HI.X.SX32 R224, R225, R222, 0x1, P3 ;  /* 0x000000dee1e0a211 */ /* 0x000fe400018f0eff */
[----:B--2---:R-:W-:-:S04]  /*2cd0*/  @!P2 LEA R222, P3, R223, R160, 0x2 ;  /* 0x000000a0dfdea211 */ /* 0x004fc800078610ff */
[----:B------:R-:W-:Y:S02]  /*2ce0*/  @!P2 LEA.HI.X R223, R223, R161, R224, 0x2, P3 ;  /* 0x000000a1dfdfa211 */ /* 0x000fe400018f14e0 */
[----:B------:R-:W-:Y:S01]  /*2cf0*/  CS2R R160, SRZ ;  /* 0x0000000000a07805 */ /* 0x000fe2000001ff00 */
[----:B------:R-:W0:Y:S05]  /*2d00*/  @!P2 LDC.64 R224, c[0x0][0x3b8] ;  /* 0x0000ee00ffe0ab82 */ /* 0x000e2a0000000a00 */
[----:B------:R-:W2:Y:S04]  /*2d10*/  @!P2 LDG.E.64 R160, desc[UR36][R222.64] ;  /* 0x00000024dea0a981 */ /* 0x000ea8000c1e1b00 */
[----:B------:R-:W3:Y:S01]  /*2d20*/  LDG.E.64 R222, desc[UR36][R238.64+0x10] ;  /* 0x00001024eede7981 */ /* 0x000ee2000c1e1b00 */
[----:B------:R-:W-:-:S04]  /*2d30*/  @!P2 IADD3 R237, P3, PT, R7, R240, RZ ;  /* 0x000000f007eda210 */ /* 0x000fc80007f7e0ff */
[----:B------:R-:W-:Y:S02]  /*2d40*/  @!P2 LEA.HI.X.SX32 R240, R240, R26, 0x1, P3 ;  /* 0x0000001af0f0a211 */ /* 0x000fe400018f0eff */
[----:B0-----:R-:W-:-:S04]  /*2d50*/  @!P2 LEA R224, P3, R237, R224, 0x2 ;  /* 0x000000e0ede0a211 */ /* 0x001fc800078610ff */
[----:B------:R-:W-:Y:S01]  /*2d60*/  @!P2 LEA.HI.X R225, R237, R225, R240, 0x2, P3 ;  /* 0x000000e1ede1a211 */ /* 0x000fe200018f14f0 */
[----:B--2---:R-:W-:Y:S01]  /*2d70*/  FADD.FTZ R237, R88, R160 ;  /* 0x000000a058ed7221 */ /* 0x004fe20000010000 */
[----:B------:R-:W-:-:S03]  /*2d80*/  FADD.FTZ R240, R89, R161 ;  /* 0x000000a159f07221 */ /* 0x000fc60000010000 */
[----:B---3--:R-:W-:Y:S01]  /*2d90*/  FMUL.FTZ R160, R237, R222 ;  /* 0x000000deeda07220 */ /* 0x008fe20000410000 */
[----:B------:R-:W-:-:S05]  /*2da0*/  FMUL.FTZ R161, R240, R223 ;  /* 0x000000dff0a17220 */ /* 0x000fca0000410000 */
[----:B------:R1:W-:Y:S02]  /*2db0*/  @!P2 STG.E.64 desc[UR36][R224.64], R160 ;  /* 0x000000a0e000a986 */ /* 0x0003e4000c101b24 */
.L_x_2047:
[----:B------:R-:W-:Y:S05]  /*2dc0*/  BSYNC.RECONVERGENT B2 ;  /* 0x0000000000027941 */ /* 0x000fea0003800200 */
.L_x_2046:
[----:B------:R-:W-:Y:S04]  /*2dd0*/  BSSY.RECONVERGENT B2, `(.L_x_2048) ;  /* 0x000001c000027945 */ /* 0x000fe80003800200 */
[----:B------:R-:W-:Y:S05]  /*2de0*/  @P1 BRA `(.L_x_2049) ;  /* 0x0000000000681947 */ /* 0x000fea0003800000 */
[----:B------:R-:W-:-:S05]  /*2df0*/  IMAD R240, R157, 0x8, R233 ;  /* 0x000000089df07824 */ /* 0x000fca00078e02e9 */
[----:B------:R-:W-:-:S13]  /*2e00*/  ISETP.GE.AND P2, PT, R240, R15, PT ;  /* 0x0000000ff000720c */ /* 0x000fda0003f46270 */
[----:B------:R-:W2:Y:S01]  /*2e10*/  @!P2 S2R R222, SR_TID.X ;  /* 0x0000000000dea919 */ /* 0x000ea20000002100 */
[----:B------:R-:W3:Y:S01]  /*2e20*/  @!P2 LDC.64 R162, c[0x0][0x3b8] ;  /* 0x0000ee00ffa2ab82 */ /* 0x000ee20000000a00 */
[----:B--2---:R-:W-:-:S05]  /*2e30*/  @!P2 IMAD.SHL.U32 R222, R222, 0x2, RZ ;  /* 0x00000002dedea824 */ /* 0x004fca00078e00ff */
[----:B------:R-:W-:-:S05]  /*2e40*/  @!P2 LOP3.LUT R222, R222, 0x2, RZ, 0xc0, !PT ;  /* 0x00000002dedea812 */ /* 0x000fca00078ec0ff */
[----:B01----:R-:W-:Y:S01]  /*2e50*/  @!P2 IMAD R225, R4, R157, R222 ;  /* 0x0000009d04e1a224 */ /* 0x003fe200078e02de */
[----:B------:R-:W-:-:S04]  /*2e60*/  @!P2 SHF.R.S32.HI R222, RZ, 0x1f, R240 ;  /* 0x0000001fffdea819 */ /* 0x000fc800000114f0 */
[----:B------:R-:W-:-:S04]  /*2e70*/  @!P2 IADD3 R223, P3, PT, R225, R240, RZ ;  /* 0x000000f0e1dfa210 */ /* 0x000fc80007f7e0ff */
[----:B------:R-:W-:Y:S02]  /*2e80*/  @!P2 LEA.HI.X.SX32 R224, R225, R222, 0x1, P3 ;  /* 0x000000dee1e0a211 */ /* 0x000fe400018f0eff */
[----:B---3--:R-:W-:-:S04]  /*2e90*/  @!P2 LEA R222, P3, R223, R162, 0x2 ;  /* 0x000000a2dfdea211 */ /* 0x008fc800078610ff */
[----:B------:R-:W-:Y:S02]  /*2ea0*/  @!P2 LEA.HI.X R223, R223, R163, R224, 0x2, P3 ;  /* 0x000000a3dfdfa211 */ /* 0x000fe400018f14e0 */
[----:B------:R-:W-:-:S06]  /*2eb0*/  CS2R R162, SRZ ;  /* 0x0000000000a27805 */ /* 0x000fcc000001ff00 */
[----:B------:R-:W2:Y:S04]  /*2ec0*/  @!P2 LDG.E.64 R162, desc[UR36][R222.64] ;  /* 0x00000024dea2a981 */ /* 0x000ea8000c1e1b00 */
[----:B------:R-:W3:Y:S01]  /*2ed0*/  LDG.E.64 R222, desc[UR36][R238.64+0x20] ;  /* 0x00002024eede7981 */ /* 0x000ee2000c1e1b00 */
[----:B------:R-:W-:-:S13]  /*2ee0*/  ISETP.GE.AND P2, PT, R240, R15, PT ;  /* 0x0000000ff000720c */ /* 0x000fda0003f46270 */
[----:B------:R-:W0:Y:S01]  /*2ef0*/  @!P2 LDC.64 R224, c[0x0][0x3b8] ;  /* 0x0000ee00ffe0ab82 */ /* 0x000e220000000a00 */
        /* <DEDUP_REMOVED lines=9> */
.L_x_2049:
[----:B------:R-:W-:Y:S05]  /*2f90*/  BSYNC.RECONVERGENT B2 ;  /* 0x0000000000027941 */ /* 0x000fea0003800200 */
.L_x_2048:
[----:B------:R-:W-:Y:S04]  /*2fa0*/  BSSY.RECONVERGENT B2, `(.L_x_2050) ;  /* 0x000001d000027945 */ /* 0x000fe80003800200 */
[----:B------:R-:W-:Y:S05]  /*2fb0*/  @P1 BRA `(.L_x_2051) ;  /* 0x00000000006c1947 */ /* 0x000fea0003800000 */
[----:B------:R-:W-:-:S04]  /*2fc0*/  IMAD R228, R157, 0x2, R228 ;  /* 0x000000029de47824 */ /* 0x000fc800078e02e4 */
[----:B------:R-:W-:-:S05]  /*2fd0*/  IMAD.SHL.U32 R240, R228, 0x4, RZ ;  /* 0x00000004e4f07824 */ /* 0x000fca00078e00ff */
[----:B------:R-:W-:-:S13]  /*2fe0*/  ISETP.GE.AND P2, PT, R240, R15, PT ;  /* 0x0000000ff000720c */ /* 0x000fda0003f46270 */
[----:B------:R-:W3:Y:S01]  /*2ff0*/  @!P2 S2R R222, SR_TID.X ;  /* 0x0000000000dea919 */ /* 0x000ee20000002100 */
[----:B------:R-:W4:Y:S01]  /*3000*/  @!P2 LDC.64 R164, c[0x0][0x3b8] ;  /* 0x0000ee00ffa4ab82 */ /* 0x000f220000000a00 */
[----:B---3--:R-:W-:-:S05]  /*3010*/  @!P2 IMAD.SHL.U32 R222, R222, 0x2, RZ ;  /* 0x00000002dedea824 */ /* 0x008fca00078e00ff */
[----:B------:R-:W-:-:S05]  /*3020*/  @!P2 LOP3.LUT R222, R222, 0x2, RZ, 0xc0, !PT ;  /* 0x00000002dedea812 */ /* 0x000fca00078ec0ff */
[----:B012---:R-:W-:Y:S01]  /*3030*/  @!P2 IMAD R225, R4, R157, R222 ;  /* 0x0000009d04e1a224 */ /* 0x007fe200078e02de */
[----:B------:R-:W-:-:S04]  /*3040*/  @!P2 SHF.R.S32.HI R222, RZ, 0x1f, R240 ;  /* 0x0000001fffdea819 */ /* 0x000fc800000114f0 */
[----:B------:R-:W-:-:S04]  /*3050*/  @!P2 IADD3 R223, P3, PT, R225, R240, RZ ;  /* 0x000000f0e1dfa210 */ /* 0x000fc80007f7e0ff */
[----:B------:R-:W-:Y:S02]  /*3060*/  @!P2 LEA.HI.X.SX32 R224, R225, R222, 0x1, P3 ;  /* 0x000000dee1e0a211 */ /* 0x000fe400018f0eff */
[----:B----4-:R-:W-:-:S04]  /*3070*/  @!P2 LEA R222, P3, R223, R164, 0x2 ;  /* 0x000000a4dfdea211 */ /* 0x010fc800078610ff */
        /* <DEDUP_REMOVED lines=15> */
.L_x_2051:
[----:B------:R-:W-:Y:S05]  /*3170*/  BSYNC.RECONVERGENT B2 ;  /* 0x0000000000027941 */ /* 0x000fea0003800200 */
.L_x_2050:
[----:B------:R-:W-:Y:S01]  /*3180*/  BSSY.RECONVERGENT B2, `(.L_x_2052) ;  /* 0x000001d000027945 */ /* 0x000fe20003800200 */
[----:B------:R-:W-:-:S03]  /*3190*/  IMAD.IADD R228, R14, 0x1, R157 ;  /* 0x000000010ee47824 */ /* 0x000fc600078e029d */
[----:B------:R-:W-:Y:S05]  /*31a0*/  @P1 BRA `(.L_x_2053) ;  /* 0x0000000000681947 */ /* 0x000fea0003800000 */
[----:B------:R-:W-:-:S05]  /*31b0*/  IMAD R240, R157, 0x10, R233 ;  /* 0x000000109df07824 */ /* 0x000fca00078e02e9 */
[----:B------:R-:W-:-:S13]  /*31c0*/  ISETP.GE.AND P2, PT, R240, R15, PT ;  /* 0x0000000ff000720c */ /* 0x000fda0003f46270 */
[----:B------:R-:W4:Y:S01]  /*31d0*/  @!P2 S2R R222, SR_TID.X ;  /* 0x0000000000dea919 */ /* 0x000f220000002100 */
[----:B------:R-:W0:Y:S01]  /*31e0*/  @!P2 LDC.64 R166, c[0x0][0x3b8] ;  /* 0x0000ee00ffa6ab82 */ /* 0x000e220000000a00 */
[----:B----4-:R-:W-:-:S05]  /*31f0*/  @!P2 IMAD.SHL.U32 R222, R222, 0x2, RZ ;  /* 0x00000002dedea824 */ /* 0x010fca00078e00ff */
[----:B------:R-:W-:-:S05]  /*3200*/  @!P2 LOP3.LUT R222, R222, 0x2, RZ, 0xc0, !PT ;  /* 0x00000002dedea812 */ /* 0x000fca00078ec0ff */
[----:B0123--:R-:W-:Y:S01]  /*3210*/  @!P2 IMAD R225, R4, R157, R222 ;  /* 0x0000009d04e1a224 */ /* 0x00ffe200078e02de */
[----:B------:R-:W-:-:S04]  /*3220*/  @!P2 SHF.R.S32.HI R222, RZ, 0x1f, R240 ;  /* 0x0000001fffdea819 */ /* 0x000fc800000114f0 */
[----:B------:R-:W-:-:S04]  /*3230*/  @!P2 IADD3 R223, P3, PT, R225, R240, RZ ;  /* 0x000000f0e1dfa210 */ /* 0x000fc80007f7e0ff */
[----:B------:R-:W-:Y:S02]  /*3240*/  @!P2 LEA.HI.X.SX32 R224, R225, R222, 0x1, P3 ;  /* 0x000000dee1e0a211 */ /* 0x000fe400018f0eff */
[----:B------:R-:W-:-:S04]  /*3250*/  @!P2 LEA R222, P3, R223, R166, 0x2 ;  /* 0x000000a6dfdea211 */ /* 0x000fc800078610ff */
        /* <DEDUP_REMOVED lines=15> */
.L_x_2053:
[----:B------:R-:W-:Y:S05]  /*3350*/  BSYNC.RECONVERGENT B2 ;  /* 0x0000000000027941 */ /* 0x000fea0003800200 */
.L_x_2052:
[----:B------:R-:W-:Y:S04]  /*3360*/  BSSY.RECONVERGENT B2, `(.L_x_2054) ;  /* 0x000001b000027945 */ /* 0x000fe80003800200 */
[----:B------:R-:W-:Y:S05]  /*3370*/  @P1 BRA `(.L_x_2055) ;  /* 0x0000000000641947 */ /* 0x000fea0003800000 */
[----:B------:R-:W-:-:S05]  /*3380*/  IMAD.SHL.U32 R230, R230, 0x4, RZ ;  /* 0x00000004e6e67824 */ /* 0x000fca00078e00ff */
[----:B------:R-:W-:-:S13]  /*3390*/  ISETP.GE.AND P2, PT, R230, R15, PT ;  /* 0x0000000fe600720c */ /* 0x000fda0003f46270 */
[----:B------:R-:W0:Y:S01]  /*33a0*/  @!P2 S2R R222, SR_TID.X ;  /* 0x0000000000dea919 */ /* 0x000e220000002100 */
[----:B------:R-:W1:Y:S01]  /*33b0*/  @!P2 LDC.64 R168, c[0x0][0x3b8] ;  /* 0x0000ee00ffa8ab82 */ /* 0x000e620000000a00 */
[----:B0-----:R-:W-:-:S05]  /*33c0*/  @!P2 IMAD.SHL.U32 R222, R222, 0x2, RZ ;  /* 0x00000002dedea824 */ /* 0x001fca00078e00ff */
[----:B------:R-:W-:-:S05]  /*33d0*/  @!P2 LOP3.LUT R222, R222, 0x2, RZ, 0xc0, !PT ;  /* 0x00000002dedea812 */ /* 0x000fca00078ec0ff */
[----:B-1234-:R-:W-:Y:S01]  /*33e0*/  @!P2 IMAD R225, R4, R157, R222 ;  /* 0x0000009d04e1a224 */ /* 0x01efe200078e02de */
[----:B------:R-:W-:-:S04]  /*33f0*/  @!P2 SHF.R.S32.HI R222, RZ, 0x1f, R230 ;  /* 0x0000001fffdea819 */ /* 0x000fc800000114e6 */
[----:B------:R-:W-:-:S04]  /*3400*/  @!P2 IADD3 R223, P3, PT, R225, R230, RZ ;  /* 0x000000e6e1dfa210 */ /* 0x000fc80007f7e0ff */
[----:B------:R-:W-:Y:S02]  /*3410*/  @!P2 LEA.HI.X.SX32 R224, R225, R222, 0x1, P3 ;  /* 0x000000dee1e0a211 */ /* 0x000fe400018f0eff */
[----:B------:R-:W-:-:S04]  /*3420*/  @!P2 LEA R222, P3, R223, R168, 0x2 ;  /* 0x000000a8dfdea211 */ /* 0x000fc800078610ff */
        /* <DEDUP_REMOVED lines=14> */
.L_x_2055:
[----:B------:R-:W-:Y:S05]  /*3510*/  BSYNC.RECONVERGENT B2 ;  /* 0x0000000000027941 */ /* 0x000fea0003800200 */
.L_x_2054:
[----:B------:R-:W-:Y:S01]  /*3520*/  BSSY.RECONVERGENT B2, `(.L_x_2056) ;  /* 0x000001c000027945 */ /* 0x000fe20003800200 */
[----:B------:R-:W-:-:S03]  /*3530*/  IMAD.IADD R230, R228, 0x1, R157 ;  /* 0x00000001e4e67824 */ /* 0x000fc600078e029d */
        /* <DEDUP_REMOVED lines=26> */
.L_x_2057:
[----:B------:R-:W-:Y:S05]  /*36e0*/  BSYNC.RECONVERGENT B2 ;  /* 0x0000000000027941 */ /* 0x000fea0003800200 */
.L_x_2056:
        /* <DEDUP_REMOVED lines=28> */
.L_x_2059:
[----:B------:R-:W-:Y:S05]  /*38b0*/  BSYNC.RECONVERGENT B2 ;  /* 0x0000000000027941 */ /* 0x000fea0003800200 */
.L_x_2058:
[----:B------:R-:W-:Y:S01]  /*38c0*/  BSSY.RECONVERGENT B2, `(.L_x_2060) ;  /* 0x000001d000027945 */ /* 0x000fe20003800200 */
[----:B------:R-:W-:-:S03]  /*38d0*/  IMAD.IADD R232, R231, 0x1, R157 ;  /* 0x00000001e7e87824 */ /* 0x000fc600078e029d */
[----:B------:R-:W-:Y:S05]  /*38e0*/  @P1 BRA `(.L_x_2061) ;  /* 0x0000000000681947 */ /* 0x000fea0003800000 */
[----:B------:R-:W-:-:S05]  /*38f0*/  IMAD R240, R157, 0x20, R233 ;  /* 0x000000209df07824 */ /* 0x000fca00078e02e9 */
        /* <DEDUP_REMOVED lines=25> */
.L_x_2061:
[----:B------:R-:W-:Y:S05]  /*3a90*/  BSYNC.RECONVERGENT B2 ;  /* 0x0000000000027941 */ /* 0x000fea0003800200 */
.L_x_2060:
        /* <DEDUP_REMOVED lines=28> */
.L_x_2063:
[----:B------:R-:W-:Y:S05]  /*3c60*/  BSYNC.RECONVERGENT B2 ;  /* 0x0000000000027941 */ /* 0x000fea0003800200 */
.L_x_2062:
        /* <DEDUP_REMOVED lines=28> */
.L_x_2065:
[----:B------:R-:W-:Y:S05]  /*3e30*/  BSYNC.RECONVERGENT B2 ;  /* 0x0000000000027941 */ /* 0x000fea0003800200 */
.L_x_2064:
        /* <DEDUP_REMOVED lines=28> */
.L_x_2067:
[----:B------:R-:W-:Y:S05]  /*4000*/  BSYNC.RECONVERGENT B2 ;  /* 0x0000000000027941 */ /* 0x000fea0003800200 */
.L_x_2066:
        /* <DEDUP_REMOVED lines=28> */
.L_x_2069:
[----:B------:R-:W-:Y:S05]  /*41d0*/  BSYNC.RECONVERGENT B2 ;  /* 0x0000000000027941 */ /* 0x000fea0003800200 */
.L_x_2068:
        /* <DEDUP_REMOVED lines=28> */
.L_x_2071:
[----:B------:R-:W-:Y:S05]  /*43a0*/  BSYNC.RECONVERGENT B2 ;  /* 0x0000000000027941 */ /* 0x000fea0003800200 */
.L_x_2070:
        /* <DEDUP_REMOVED lines=28> */
.L_x_2073:
[----:B------:R-:W-:Y:S05]  /*4570*/  BSYNC.RECONVERGENT B2 ;  /* 0x0000000000027941 */ /* 0x000fea0003800200 */
.L_x_2072:
        /* <DEDUP_REMOVED lines=28> */
.L_x_2075:
[----:B------:R-:W-:Y:S05]  /*4740*/  BSYNC.RECONVERGENT B2 ;  /* 0x0000000000027941 */ /* 0x000fea0003800200 */
.L_x_2074:
[----:B------:R-:W-:Y:S04]  /*4750*/  BSSY.RECONVERGENT B2, `(.L_x_2076) ;  /* 0x000001a000027945 */ /* 0x000fe80003800200 */
[----:B------:R-:W-:Y:S05]  /*4760*/  @P1 BRA `(.L_x_2077) ;  /* 0x0000000000601947 */ /* 0x000fea0003800000 */
[----:B------:R-:W-:-:S13]  /*4770*/  ISETP.GE.AND P2, PT, R13, R15, PT ;  /* 0x0000000f0d00720c */ /* 0x000fda0003f46270 */
[----:B------:R-:W0:Y:S01]  /*4780*/  @!P2 S2R R156, SR_TID.X ;  /* 0x00000000009ca919 */ /* 0x000e220000002100 */
[----:B------:R-:W0:Y:S08]  /*4790*/  @!P2 LDC.64 R190, c[0x0][0x3b8] ;  /* 0x0000ee00ffbeab82 */ /* 0x000e300000000a00 */
[----:B01234-:R-:W0:Y:S01]  /*47a0*/  @!P2 LDC.64 R224, c[0x0][0x3b8] ;  /* 0x0000ee00ffe0ab82 */ /* 0x01fe220000000a00 */
[----:B------:R-:W-:-:S05]  /*47b0*/  @!P2 IMAD.SHL.U32 R156, R156, 0x2, RZ ;  /* 0x000000029c9ca824 */ /* 0x000fca00078e00ff */
[----:B------:R-:W-:-:S05]  /*47c0*/  @!P2 LOP3.LUT R156, R156, 0x2, RZ, 0xc0, !PT ;  /* 0x000000029c9ca812 */ /* 0x000fca00078ec0ff */
[----:B------:R-:W-:Y:S01]  /*47d0*/  @!P2 IMAD R222, R4, R157, R156 ;  /* 0x0000009d04dea224 */ /* 0x000fe200078e029c */
        /* <DEDUP_REMOVED lines=17> */
.L_x_2077:
[----:B------:R-:W-:Y:S05]  /*48f0*/  BSYNC.RECONVERGENT B2 ;  /* 0x0000000000027941 */ /* 0x000fea0003800200 */
.L_x_2076:
        /* <DEDUP_REMOVED lines=27> */
.L_x_2079:
[----:B------:R-:W-:Y:S05]  /*4ab0*/  BSYNC.RECONVERGENT B2 ;  /* 0x0000000000027941 */ /* 0x000fea0003800200 */
.L_x_2078:
[----:B------:R-:W-:Y:S04]  /*4ac0*/  BSSY.RECONVERGENT B2, `(.L_x_2080) ;  /* 0x000001b000027945 */ /* 0x000fe80003800200 */
[----:B------:R-:W-:Y:S05]  /*4ad0*/  @P1 BRA `(.L_x_2081) ;  /* 0x0000000000641947 */ /* 0x000fea0003800000 */
[----:B------:R-:W-:-:S05]  /*4ae0*/  IMAD.SHL.U32 R156, R12, 0x4, RZ ;  /* 0x000000040c9c7824 */ /* 0x000fca00078e00ff */
[----:B------:R-:W-:-:S13]  /*4af0*/  ISETP.GE.AND P2, PT, R156, R15, PT ;  /* 0x0000000f9c00720c */ /* 0x000fda0003f46270 */
[----:B------:R-:W0:Y:S01]  /*4b00*/  @!P2 S2R R11, SR_TID.X ;  /* 0x00000000000ba919 */ /* 0x000e220000002100 */
[----:B------:R-:W1:Y:S08]  /*4b10*/  @!P2 LDC.64 R194, c[0x0][0x3b8] ;  /* 0x0000ee00ffc2ab82 */ /* 0x000e700000000a00 */
[----:B------:R-:W2:Y:S01]  /*4b20*/  @!P2 LDC.64 R222, c[0x0][0x3b8] ;  /* 0x0000ee00ffdeab82 */ /* 0x000ea20000000a00 */
[----:B0-----:R-:W-:-:S05]  /*4b30*/  @!P2 IMAD.SHL.U32 R11, R11, 0x2, RZ ;  /* 0x000000020b0ba824 */ /* 0x001fca00078e00ff */
[----:B------:R-:W-:-:S05]  /*4b40*/  @!P2 LOP3.LUT R11, R11, 0x2, RZ, 0xc0, !PT ;  /* 0x000000020b0ba812 */ /* 0x000fca00078ec0ff */
[----:B------:R-:W-:Y:S01]  /*4b50*/  @!P2 IMAD R13, R4, R157, R11 ;  /* 0x0000009d040da224 */ /* 0x000fe200078e020b */
[----:B------:R-:W-:-:S04]  /*4b60*/  @!P2 SHF.R.S32.HI R11, RZ, 0x1f, R156 ;  /* 0x0000001fff0ba819 */ /* 0x000fc8000001149c */
[----:B------:R-:W-:-:S04]  /*4b70*/  @!P2 IADD3 R12, P3, PT, R13, R156, RZ ;  /* 0x0000009c0d0ca210 */ /* 0x000fc80007f7e0ff */
[----:B------:R-:W-:Y:S02]  /*4b80*/  @!P2 LEA.HI.X.SX32 R11, R13, R11, 0x1, P3 ;  /* 0x0000000b0d0ba211 */ /* 0x000fe400018f0eff */
[----:B-1----:R-:W-:-:S04]  /*4b90*/  @!P2 LEA R194, P3, R12, R194, 0x2 ;  /* 0x000000c20cc2a211 */ /* 0x002fc800078610ff */
[----:B------:R-:W-:Y:S02]  /*4ba0*/  @!P2 LEA.HI.X R195, R12, R195, R11, 0x2, P3 ;  /* 0x000000c30cc3a211 */ /* 0x000fe400018f140b */
[----:B------:R-:W-:-:S06]  /*4bb0*/  CS2R R12, SRZ ;  /* 0x00000000000c7805 */ /* 0x000fcc000001ff00 */
[----:B------:R-:W3:Y:S04]  /*4bc0*/  @!P2 LDG.E.64 R12, desc[UR36][R194.64] ;  /* 0x00000024c20ca981 */ /* 0x000ee8000c1e1b00 */
[----:B------:R-:W4:Y:S01]  /*4bd0*/  LDG.E.64 R194, desc[UR36][R238.64+0x120] ;  /* 0x00012024eec27981 */ /* 0x000f22000c1e1b00 */
[----:B------:R-:W-:-:S04]  /*4be0*/  @!P2 IADD3 R11, P3, PT, R7, R156, RZ ;  /* 0x0000009c070ba210 */ /* 0x000fc80007f7e0ff */
[----:B------:R-:W-:Y:S02]  /*4bf0*/  @!P2 LEA.HI.X.SX32 R156, R156, R26, 0x1, P3 ;  /* 0x0000001a9c9ca211 */ /* 0x000fe400018f0eff */
[----:B--2---:R-:W-:-:S04]  /*4c00*/  @!P2 LEA R222, P3, R11, R222, 0x2 ;  /* 0x000000de0bdea211 */ /* 0x004fc800078610ff */
[----:B------:R-:W-:Y:S01]  /*4c10*/  @!P2 LEA.HI.X R223, R11, R223, R156, 0x2, P3 ;  /* 0x000000df0bdfa211 */ /* 0x000fe200018f149c */
[----:B---3--:R-:W-:Y:S01]  /*4c20*/  FADD.FTZ R11, R54, R12 ;  /* 0x0000000c360b7221 */ /* 0x008fe20000010000 */
[----:B------:R-:W-:-:S03]  /*4c30*/  FADD.FTZ R12, R55, R13 ;  /* 0x0000000d370c7221 */ /* 0x000fc60000010000 */
[----:B----4-:R-:W-:Y:S01]  /*4c40*/  FMUL.FTZ R194, R11, R194 ;  /* 0x000000c20bc27220 */ /* 0x010fe20000410000 */
[----:B------:R-:W-:-:S05]  /*4c50*/  FMUL.FTZ R195, R12, R195 ;  /* 0x000000c30cc37220 */ /* 0x000fca0000410000 */
[----:B------:R0:W-:Y:S02]  /*4c60*/  @!P2 STG.E.64 desc[UR36][R222.64], R194 ;  /* 0x000000c2de00a986 */ /* 0x0001e4000c101b24 */
.L_x_2081:
[----:B------:R-:W-:Y:S05]  /*4c70*/  BSYNC.RECONVERGENT B2 ;  /* 0x0000000000027941 */ /* 0x000fea0003800200 */
.L_x_2080:
[----:B------:R-:W-:Y:S04]  /*4c80*/  BSSY.RECONVERGENT B2, `(.L_x_2082) ;  /* 0x000001b000027945 */ /* 0x000fe80003800200 */
[----:B------:R-:W-:Y:S05]  /*4c90*/  @P1 BRA `(.L_x_2083) ;  /* 0x0000000000641947 */ /* 0x000fea0003800000 */
[----:B------:R-:W-:-:S05]  /*4ca0*/  IMAD.SHL.U32 R14, R14, 0x4, RZ ;  /* 0x000000040e0e7824 */ /* 0x000fca00078e00ff */
[----:B------:R-:W-:-:S13]  /*4cb0*/  ISETP.GE.AND P2, PT, R14, R15, PT ;  /* 0x0000000f0e00720c */ /* 0x000fda0003f46270 */
[----:B------:R-:W1:Y:S01]  /*4cc0*/  @!P2 S2R R11, SR_TID.X ;  /* 0x00000000000ba919 */ /* 0x000e620000002100 */
[----:B------:R-:W2:Y:S08]  /*4cd0*/  @!P2 LDC.64 R196, c[0x0][0x3b8] ;  /* 0x0000ee00ffc4ab82 */ /* 0x000eb00000000a00 */
[----:B0-----:R-:W0:Y:S01]  /*4ce0*/  @!P2 LDC.64 R222, c[0x0][0x3b8] ;  /* 0x0000ee00ffdeab82 */ /* 0x001e220000000a00 */
[----:B-1----:R-:W-:-:S05]  /*4cf0*/  @!P2 IMAD.SHL.U32 R11, R11, 0x2, RZ ;  /* 0x000000020b0ba824 */ /* 0x002fca00078e00ff */
[----:B------:R-:W-:-:S05]  /*4d00*/  @!P2 LOP3.LUT R11, R11, 0x2, RZ, 0xc0, !PT ;  /* 0x000000020b0ba812 */ /* 0x000fca00078ec0ff */
[----:B------:R-:W-:Y:S01]  /*4d10*/  @!P2 IMAD R13, R4, R157, R11 ;  /* 0x0000009d040da224 */ /* 0x000fe200078e020b */
[----:B------:R-:W-:-:S04]  /*4d20*/  @!P2 SHF.R.S32.HI R11, RZ, 0x1f, R14 ;  /* 0x0000001fff0ba819 */ /* 0x000fc8000001140e */
[----:B------:R-:W-:-:S04]  /*4d30*/  @!P2 IADD3 R12, P3, PT, R13, R14, RZ ;  /* 0x0000000e0d0ca210 */ /* 0x000fc80007f7e0ff */
[----:B------:R-:W-:Y:S02]  /*4d40*/  @!P2 LEA.HI.X.SX32 R11, R13, R11, 0x1, P3 ;  /* 0x0000000b0d0ba211 */ /* 0x000fe400018f0eff */
[----:B--2---:R-:W-:-:S04]  /*4d50*/  @!P2 LEA R196, P3, R12, R196, 0x2 ;  /* 0x000000c40cc4a211 */ /* 0x004fc800078610ff */
        /* <DEDUP_REMOVED lines=13> */
.L_x_2083:
[----:B------:R-:W-:Y:S05]  /*4e30*/  BSYNC.RECONVERGENT B2 ;  /* 0x0000000000027941 */ /* 0x000fea0003800200 */
.L_x_2082:
        /* <DEDUP_REMOVED lines=27> */
.L_x_2085:
[----:B------:R-:W-:Y:S05]  /*4ff0*/  BSYNC.RECONVERGENT B2 ;  /* 0x0000000000027941 */ /* 0x000fea0003800200 */
.L_x_2084:
        /* <DEDUP_REMOVED lines=27> */
.L_x_2087:
[----:B------:R-:W-:Y:S05]  /*51b0*/  BSYNC.RECONVERGENT B2 ;  /* 0x0000000000027941 */ /* 0x000fea0003800200 */
.L_x_2086:
        /* <DEDUP_REMOVED lines=27> */
.L_x_2089:
[----:B------:R-:W-:Y:S05]  /*5370*/  BSYNC.RECONVERGENT B2 ;  /* 0x0000000000027941 */ /* 0x000fea0003800200 */
.L_x_2088:
        /* <DEDUP_REMOVED lines=27> */
.L_x_2091:
[----:B------:R-:W-:Y:S05]  /*5530*/  BSYNC.RECONVERGENT B2 ;  /* 0x0000000000027941 */ /* 0x000fea0003800200 */
.L_x_2090:
        /* <DEDUP_REMOVED lines=27> */
.L_x_2093:
[----:B------:R-:W-:Y:S05]  /*56f0*/  BSYNC.RECONVERGENT B2 ;  /* 0x0000000000027941 */ /* 0x000fea0003800200 */
.L_x_2092:
        /* <DEDUP_REMOVED lines=27> */
.L_x_2095:
[----:B------:R-:W-:Y:S05]  /*58b0*/  BSYNC.RECONVERGENT B2 ;  /* 0x0000000000027941 */ /* 0x000fea0003800200 */
.L_x_2094:
        /* <DEDUP_REMOVED lines=27> */
.L_x_2097:
[----:B------:R-:W-:Y:S05]  /*5a70*/  BSYNC.RECONVERGENT B2 ;  /* 0x0000000000027941 */ /* 0x000fea0003800200 */
.L_x_2096:
        /* <DEDUP_REMOVED lines=13> */
[----:B--234-:R-:W-:-:S04]  /*5b50*/  @!P2 LEA R224, P3, R12, R212, 0x2 ;  /* 0x000000d40ce0a211 */ /* 0x01cfc800078610ff */
[----:B------:R-:W-:Y:S02]  /*5b60*/  @!P2 LEA.HI.X R225, R12, R213, R11, 0x2, P3 ;  /* 0x000000d50ce1a211 */ /* 0x000fe400018f140b */
[----:B------:R-:W-:Y:S01]  /*5b70*/  CS2R R12, SRZ ;  /* 0x00000000000c7805 */ /* 0x000fe2000001ff00 */
[----:B------:R-:W2:Y:S05]  /*5b80*/  LDG.E.64 R212, desc[UR36][R238.64+0x1b0] ;  /* 0x0001b024eed47981 */ /* 0x000eaa000c1e1b00 */
[----:B------:R-:W3:Y:S01]  /*5b90*/  @!P2 LDG.E.64 R12, desc[UR36][R224.64] ;  /* 0x00000024e00ca981 */ /* 0x000ee2000c1e1b00 */
[----:B------:R-:W-:-:S04]  /*5ba0*/  @!P2 IADD3 R14, P3, PT, R7, R236, RZ ;  /* 0x000000ec070ea210 */ /* 0x000fc80007f7e0ff */
[----:B------:R-:W-:Y:S02]  /*5bb0*/  @!P2 LEA.HI.X.SX32 R236, R236, R26, 0x1, P3 ;  /* 0x0000001aececa211 */ /* 0x000fe400018f0eff */
[----:B0-----:R-:W-:-:S04]  /*5bc0*/  @!P2 LEA R222, P3, R14, R222, 0x2 ;  /* 0x000000de0edea211 */ /* 0x001fc800078610ff */
[----:B------:R-:W-:Y:S01]  /*5bd0*/  @!P2 LEA.HI.X R223, R14, R223, R236, 0x2, P3 ;  /* 0x000000df0edfa211 */ /* 0x000fe200018f14ec */
[----:B---3--:R-:W-:Y:S01]  /*5be0*/  FADD.FTZ R11, R36, R12 ;  /* 0x0000000c240b7221 */ /* 0x008fe20000010000 */
[----:B------:R-:W-:-:S03]  /*5bf0*/  FADD.FTZ R12, R37, R13 ;  /* 0x0000000d250c7221 */ /* 0x000fc60000010000 */
[----:B--2---:R-:W-:Y:S01]  /*5c00*/  FMUL.FTZ R212, R11, R212 ;  /* 0x000000d40bd47220 */ /* 0x004fe20000410000 */
[----:B------:R-:W-:-:S05]  /*5c10*/  FMUL.FTZ R213, R12, R213 ;  /* 0x000000d50cd57220 */ /* 0x000fca0000410000 */
[----:B------:R0:W-:Y:S02]  /*5c20*/  @!P2 STG.E.64 desc[UR36][R222.64], R212 ;  /* 0x000000d4de00a986 */ /* 0x0001e4000c101b24 */
.L_x_2099:
[----:B------:R-:W-:Y:S05]  /*5c30*/  BSYNC.RECONVERGENT B2 ;  /* 0x0000000000027941 */ /* 0x000fea0003800200 */
.L_x_2098:
[----:B------:R-:W-:Y:S04]  /*5c40*/  BSSY.RECONVERGENT B2, `(.L_x_2100) ;  /* 0x000001b000027945 */ /* 0x000fe80003800200 */
[----:B------:R-:W-:Y:S05]  /*5c50*/  @P1 BRA `(.L_x_2101) ;  /* 0x0000000000641947 */ /* 0x000fea0003800000 */
[----:B------:R-:W-:Y:S01]  /*5c60*/  IMAD.SHL.U32 R14, R229, 0x4, RZ ;  /* 0x00000004e50e7824 */ /* 0x000fe200078e00ff */
[----:B0-----:R-:W-:-:S04]  /*5c70*/  CS2R R222, SRZ ;  /* 0x0000000000de7805 */ /* 0x001fc8000001ff00 */
[----:B------:R-:W-:-:S13]  /*5c80*/  ISETP.GE.AND P2, PT, R14, R15, PT ;  /* 0x0000000f0e00720c */ /* 0x000fda0003f46270 */
[----:B------:R-:W0:Y:S01]  /*5c90*/  @!P2 S2R R11, SR_TID.X ;  /* 0x00000000000ba919 */ /* 0x000e220000002100 */
[----:B------:R-:W1:Y:S01]  /*5ca0*/  @!P2 LDC.64 R12, c[0x0][0x3b8] ;  /* 0x0000ee00ff0cab82 */ /* 0x000e620000000a00 */
[----:B0-----:R-:W-:-:S05]  /*5cb0*/  @!P2 IMAD.SHL.U32 R11, R11, 0x2, RZ ;  /* 0x000000020b0ba824 */ /* 0x001fca00078e00ff */
[----:B------:R-:W-:-:S05]  /*5cc0*/  @!P2 LOP3.LUT R11, R11, 0x2, RZ, 0xc0, !PT ;  /* 0x000000020b0ba812 */ /* 0x000fca00078ec0ff */
[----:B------:R-:W-:Y:S01]  /*5cd0*/  @!P2 IMAD R214, R4, R157, R11 ;  /* 0x0000009d04d6a224 */ /* 0x000fe200078e020b */
[----:B------:R-:W-:-:S04]  /*5ce0*/  @!P2 SHF.R.S32.HI R11, RZ, 0x1f, R14 ;  /* 0x0000001fff0ba819 */ /* 0x000fc8000001140e */
[----:B------:R-:W-:-:S04]  /*5cf0*/  @!P2 IADD3 R156, P3, PT, R214, R14, RZ ;  /* 0x0000000ed69ca210 */ /* 0x000fc80007f7e0ff */
[----:B------:R-:W-:Y:S02]  /*5d00*/  @!P2 LEA.HI.X.SX32 R11, R214, R11, 0x1, P3 ;  /* 0x0000000bd60ba211 */ /* 0x000fe400018f0eff */
[C---:B-1234-:R-:W-:Y:S01]  /*5d10*/  @!P2 LEA R224, P3, R156.reuse, R12, 0x2 ;  /* 0x0000000c9ce0a211 */ /* 0x05efe200078610ff */
[----:B------:R-:W2:Y:S03]  /*5d20*/  LDG.E.64 R214, desc[UR36][R238.64+0x1c0] ;  /* 0x0001c024eed67981 */ /* 0x000ea6000c1e1b00 */
[----:B------:R-:W-:Y:S02]  /*5d30*/  @!P2 LEA.HI.X R225, R156, R13, R11, 0x2, P3 ;  /* 0x0000000d9ce1a211 */ /* 0x000fe400018f140b */
[----:B------:R-:W0:Y:S03]  /*5d40*/  @!P2 LDC.64 R12, c[0x0][0x3b8] ;  /* 0x0000ee00ff0cab82 */ /* 0x000e260000000a00 */
        /* <DEDUP_REMOVED lines=10> */
.L_x_2101:
[----:B------:R-:W-:Y:S05]  /*5df0*/  BSYNC.RECONVERGENT B2 ;  /* 0x0000000000027941 */ /* 0x000fea0003800200 */
.L_x_2100:
[----:B------:R-:W-:Y:S04]  /*5e00*/  BSSY.RECONVERGENT B2, `(.L_x_2102) ;  /* 0x000001b000027945 */ /* 0x000fe80003800200 */
[----:B------:R-:W-:Y:S05]  /*5e10*/  @P1 BRA `(.L_x_2103) ;  /* 0x0000000000641947 */ /* 0x000fea0003800000 */
[----:B------:R-:W-:Y:S01]  /*5e20*/  IMAD.SHL.U32 R14, R227, 0x4, RZ ;  /* 0x00000004e30e7824 */ /* 0x000fe200078e00ff */
[----:B0-----:R-:W2:Y:S04]  /*5e30*/  LDG.E.64 R222, desc[UR36][R238.64+0x1d0] ;  /* 0x0001d024eede7981 */ /* 0x001ea8000c1e1b00 */
        /* <DEDUP_REMOVED lines=9> */
[----:B------:R-:W-:Y:S02]  /*5ed0*/  CS2R R216, SRZ ;  /* 0x0000000000d87805 */ /* 0x000fe4000001ff00 */
[----:B-1234-:R-:W-:-:S04]  /*5ee0*/  @!P2 LEA R224, P3, R156, R12, 0x2 ;  /* 0x0000000c9ce0a211 */ /* 0x01efc800078610ff */
[----:B------:R-:W-:Y:S02]  /*5ef0*/  @!P2 LEA.HI.X R225, R156, R13, R11, 0x2, P3 ;  /* 0x0000000d9ce1a211 */ /* 0x000fe400018f140b */
[----:B------:R-:W0:Y:S03]  /*5f00*/  @!P2 LDC.64 R12, c[0x0][0x3b8] ;  /* 0x0000ee00ff0cab82 */ /* 0x000e260000000a00 */
[----:B------:R-:W2:Y:S01]  /*5f10*/  @!P2 LDG.E.64 R216, desc[UR36][R224.64] ;  /* 0x00000024e0d8a981 */ /* 0x000ea2000c1e1b00 */
[----:B------:R-:W-:-:S04]  /*5f20*/  @!P2 IADD3 R156, P3, PT, R7, R14, RZ ;  /* 0x0000000e079ca210 */ /* 0x000fc80007f7e0ff */
[----:B------:R-:W-:Y:S02]  /*5f30*/  @!P2 LEA.HI.X.SX32 R227, R14, R26, 0x1, P3 ;  /* 0x0000001a0ee3a211 */ /* 0x000fe400018f0eff */
[----:B0-----:R-:W-:-:S04]  /*5f40*/  @!P2 LEA R12, P3, R156, R12, 0x2 ;  /* 0x0000000c9c0ca211 */ /* 0x001fc800078610ff */
[----:B------:R-:W-:Y:S01]  /*5f50*/  @!P2 LEA.HI.X R13, R156, R13, R227, 0x2, P3 ;  /* 0x0000000d9c0da211 */ /* 0x000fe200018f14e3 */
[----:B--2---:R-:W-:Y:S01]  /*5f60*/  FADD.FTZ R11, R32, R216 ;  /* 0x000000d8200b7221 */ /* 0x004fe20000010000 */
[----:B------:R-:W-:-:S03]  /*5f70*/  FADD.FTZ R14, R33, R217 ;  /* 0x000000d9210e7221 */ /* 0x000fc60000010000 */
[----:B------:R-:W-:Y:S01]  /*5f80*/  FMUL.FTZ R216, R11, R222 ;  /* 0x000000de0bd87220 */ /* 0x000fe20000410000 */
[----:B------:R-:W-:-:S05]  /*5f90*/  FMUL.FTZ R217, R14, R223 ;  /* 0x000000df0ed97220 */ /* 0x000fca0000410000 */
[----:B------:R0:W-:Y:S02]  /*5fa0*/  @!P2 STG.E.64 desc[UR36][R12.64], R216 ;  /* 0x000000d80c00a986 */ /* 0x0001e4000c101b24 */
.L_x_2103:
[----:B------:R-:W-:Y:S05]  /*5fb0*/  BSYNC.RECONVERGENT B2 ;  /* 0x0000000000027941 */ /* 0x000fea0003800200 */
.L_x_2102:
        /* <DEDUP_REMOVED lines=27> */
.L_x_2105:
[----:B------:R-:W-:Y:S05]  /*6170*/  BSYNC.RECONVERGENT B2 ;  /* 0x0000000000027941 */ /* 0x000fea0003800200 */
.L_x_2104:
[----:B------:R-:W-:Y:S05]  /*6180*/  @P1 BRA `(.L_x_2106) ;  /* 0x0000005400ec1947 */ /* 0x000fea0003800000 */
[----:B------:R-:W-:Y:S01]  /*6190*/  IMAD.IADD R226, R226, 0x1, R157 ;  /* 0x00000001e2e27824 */ /* 0x000fe200078e029d */
[----:B------:R-:W2:Y:S03]  /*61a0*/  LDG.E.64 R220, desc[UR36][R238.64+0x1f0] ;  /* 0x0001f024eedc7981 */ /* 0x000ea6000c1e1b00 */
[----:B------:R-:W-:-:S05]  /*61b0*/  IMAD.SHL.U32 R226, R226, 0x4, RZ ;  /* 0x00000004e2e27824 */ /* 0x000fca00078e00ff */
[----:B------:R-:W-:-:S13]  /*61c0*/  ISETP.GE.AND P2, PT, R226, R15, PT ;  /* 0x0000000fe200720c */ /* 0x000fda0003f46270 */
[----:B------:R-:W1:Y:S01]  /*61d0*/  @!P2 S2R R11, SR_TID.X ;  /* 0x00000000000ba919 */ /* 0x000e620000002100 */
[----:B------:R-:W3:Y:S01]  /*61e0*/  @!P2 LDC.64 R14, c[0x0][0x3b8] ;  /* 0x0000ee00ff0eab82 */ /* 0x000ee20000000a00 */
[----:B-1----:R-:W-:-:S05]  /*61f0*/  @!P2 IMAD.SHL.U32 R11, R11, 0x2, RZ ;  /* 0x000000020b0ba824 */ /* 0x002fca00078e00ff */
[----:B------:R-:W-:-:S05]  /*6200*/  @!P2 LOP3.LUT R11, R11, 0x2, RZ, 0xc0, !PT ;  /* 0x000000020b0ba812 */ /* 0x000fca00078ec0ff */
[----:B0-----:R-:W-:Y:S01]  /*6210*/  @!P2 IMAD R13, R4, R157, R11 ;  /* 0x0000009d040da224 */ /* 0x001fe200078e020b */
[----:B------:R-:W-:-:S04]  /*6220*/  @!P2 SHF.R.S32.HI R11, RZ, 0x1f, R226 ;  /* 0x0000001fff0ba819 */ /* 0x000fc800000114e2 */
[----:B------:R-:W-:-:S04]  /*6230*/  @!P2 IADD3 R12, P3, PT, R13, R226, RZ ;  /* 0x000000e20d0ca210 */ /* 0x000fc80007f7e0ff */
[----:B------:R-:W-:Y:S02]  /*6240*/  @!P2 LEA.HI.X.SX32 R11, R13, R11, 0x1, P3 ;  /* 0x0000000b0d0ba211 */ /* 0x000fe400018f0eff */
[----:B---3--:R-:W-:-:S04]  /*6250*/  @!P2 LEA R14, P3, R12, R14, 0x2 ;  /* 0x0000000e0c0ea211 */ /* 0x008fc800078610ff */
[----:B------:R-:W-:Y:S02]  /*6260*/  @!P2 LEA.HI.X R15, R12, R15, R11, 0x2, P3 ;  /* 0x0000000f0c0fa211 */ /* 0x000fe400018f140b */
[----:B------:R-:W-:-:S06]  /*6270*/  CS2R R12, SRZ ;  /* 0x00000000000c7805 */ /* 0x000fcc000001ff00 */
[----:B------:R-:W3:Y:S02]  /*6280*/  @!P2 LDG.E.64 R12, desc[UR36][R14.64] ;  /* 0x000000240e0ca981 */ /* 0x000ee4000c1e1b00 */
[----:B---3--:R-:W-:Y:S01]  /*6290*/  FADD.FTZ R11, R28, R12 ;  /* 0x0000000c1c0b7221 */ /* 0x008fe20000010000 */
[----:B------:R-:W-:-:S03]  /*62a0*/  FADD.FTZ R12, R29, R13 ;  /* 0x0000000d1d0c7221 */ /* 0x000fc60000010000 */
[----:B--2---:R-:W-:Y:S01]  /*62b0*/  FMUL.FTZ R220, R11, R220 ;  /* 0x000000dc0bdc7220 */ /* 0x004fe20000410000 */
[----:B------:R-:W-:Y:S01]  /*62c0*/  FMUL.FTZ R221, R12, R221 ;  /* 0x000000dd0cdd7220 */ /* 0x000fe20000410000 */
[----:B------:R-:W-:Y:S06]  /*62d0*/  @P2 BRA `(.L_x_2106) ;  /* 0x0000005400982947 */ /* 0x000fec0003800000 */
[----:B------:R-:W-:-:S04]  /*62e0*/  IADD3 R11, P2, PT, R7, R226, RZ ;  /* 0x000000e2070b7210 */ /* 0x000fc80007f5e0ff */
[----:B------:R-:W-:Y:S02]  /*62f0*/  LEA.HI.X.SX32 R14, R226, R26, 0x1, P2 ;  /* 0x0000001ae20e7211 */ /* 0x000fe400010f0eff */
[----:B------:R-:W-:-:S04]  /*6300*/  LEA R12, P2, R11, UR14, 0x2 ;  /* 0x0000000e0b0c7c11 */ /* 0x000fc8000f8410ff */
[----:B------:R-:W-:-:S05]  /*6310*/  LEA.HI.X R13, R11, UR15, R14, 0x2, P2 ;  /* 0x0000000f0b0d7c11 */ /* 0x000fca00090f140e */
[----:B------:R0:W-:Y:S01]  /*6320*/  STG.E.64 desc[UR36][R12.64], R220 ;  /* 0x000000dc0c007986 */ /* 0x0001e2000c101b24 */
[----:B------:R-:W-:Y:S05]  /*6330*/  BRA `(.L_x_2106) ;  /* 0x0000005400807947 */ /* 0x000fea0003800000 */
.L_x_2043:
[C---:B------:R-:W-:Y:S01]  /*6340*/  IMAD.IADD R225, R14.reuse, 0x1, R157 ;  /* 0x000000010ee17824 */ /* 0x040fe200078e029d */
[----:B------:R-:W-:Y:S01]  /*6350*/  ISETP.GE.AND P1, PT, R27, R17, PT ;  /* 0x000000111b00720c */ /* 0x000fe20003f26270 */
[----:B------:R-:W-:Y:S01]  /*6360*/  IMAD.SHL.U32 R230, R14, 0x4, RZ ;  /* 0x000000040ee67824 */ /* 0x000fe200078e00ff */
[----:B------:R-:W-:Y:S01]  /*6370*/  BSSY.RECONVERGENT B2, `(.L_x_2107) ;  /* 0x0000025000027945 */ /* 0x000fe20003800200 */
[C---:B------:R-:W-:Y:S02]  /*6380*/  IMAD R227, R157.reuse, 0x4, R225 ;  /* 0x000000049de37824 */ /* 0x040fe400078e02e1 */
[----:B------:R-:W-:Y:S02]  /*6390*/  IMAD R13, R157, 0x40, R230 ;  /* 0x000000409d0d7824 */ /* 0x000fe400078e02e6 */
        /* <DEDUP_REMOVED lines=24> */
[----:B------:R-:W-:-:S06]  /*6520*/  CS2R R158, SRZ ;  /* 0x00000000009e7805 */ /* 0x000fcc000001ff00 */
[----:B------:R0:W2:Y:S01]  /*6530*/  @!P2 LDG.E.64 R158, desc[UR36][R222.64] ;  /* 0x00000024de9ea981 */ /* 0x0000a2000c1e1b00 */
[----:B------:R-:W-:-:S05]  /*6540*/  @!P2 IADD3 R235, P3, PT, R7, R230, RZ ;  /* 0x000000e607eba210 */ /* 0x000fca0007f7e0ff */
[----:B------:R-:W-:Y:S01]  /*6550*/  @!P2 IMAD.X R236, RZ, RZ, R26, P3 ;  /* 0x000000ffffeca224 */ /* 0x000fe200018e061a */
[----:B0-----:R-:W0:Y:S02]  /*6560*/  @!P2 LDC.64 R222, c[0x0][0x3b8] ;  /* 0x0000ee00ffdeab82 */ /* 0x001e240000000a00 */
[----:B0-----:R-:W-:-:S04]  /*6570*/  @!P2 LEA R222, P5, R235, R222, 0x2 ;  /* 0x000000deebdea211 */ /* 0x001fc800078a10ff */
[----:B------:R-:W-:Y:S01]  /*6580*/  @!P2 LEA.HI.X R223, R235, R223, R236, 0x2, P5 ;  /* 0x000000dfebdfa211 */ /* 0x000fe200028f14ec */
[----:B--2---:R-:W-:Y:S01]  /*6590*/  FADD.FTZ R158, R90, R158 ;  /* 0x0000009e5a9e7221 */ /* 0x004fe20000010000 */
[----:B------:R-:W-:-:S05]  /*65a0*/  FADD.FTZ R159, R91, R159 ;  /* 0x0000009f5b9f7221 */ /* 0x000fca0000010000 */
[----:B------:R0:W-:Y:S02]  /*65b0*/  @!P2 STG.E.64 desc[UR36][R222.64], R158 ;  /* 0x0000009ede00a986 */ /* 0x0001e4000c101b24 */
.L_x_2108:
[----:B------:R-:W-:Y:S05]  /*65c0*/  BSYNC.RECONVERGENT B2 ;  /* 0x0000000000027941 */ /* 0x000fea0003800200 */
.L_x_2107:
[----:B------:R-:W-:Y:S04]  /*65d0*/  BSSY.RECONVERGENT B2, `(.L_x_2109) ;  /* 0x0000018000027945 */ /* 0x000fe80003800200 */
[----:B------:R-:W-:Y:S05]  /*65e0*/  @P1 BRA `(.L_x_2110) ;  /* 0x0000000000581947 */ /* 0x000fea0003800000 */
[----:B------:R-:W-:-:S05]  /*65f0*/  IMAD.SHL.U32 R236, R225, 0x4, RZ ;  /* 0x00000004e1ec7824 */ /* 0x000fca00078e00ff */
[----:B------:R-:W-:-:S13]  /*6600*/  ISETP.GE.AND P2, PT, R236, R15, PT ;  /* 0x0000000fec00720c */ /* 0x000fda0003f46270 */
[----:B0-----:R-:W0:Y:S01]  /*6610*/  @!P2 S2R R222, SR_TID.X ;  /* 0x0000000000dea919 */ /* 0x001e220000002100 */
[----:B------:R-:W1:Y:S01]  /*6620*/  @!P2 LDC.64 R160, c[0x0][0x3b8] ;  /* 0x0000ee00ffa0ab82 */ /* 0x000e620000000a00 */
        /* <DEDUP_REMOVED lines=9> */
[----:B------:R0:W2:Y:S01]  /*66c0*/  @!P2 LDG.E.64 R160, desc[UR36][R222.64] ;  /* 0x00000024dea0a981 */ /* 0x0000a2000c1e1b00 */
[----:B------:R-:W-:-:S04]  /*66d0*/  @!P2 IADD3 R235, P3, PT, R7, R236, RZ ;  /* 0x000000ec07eba210 */ /* 0x000fc80007f7e0ff */
[----:B------:R-:W-:Y:S01]  /*66e0*/  @!P2 LEA.HI.X.SX32 R236, R236, R26, 0x1, P3 ;  /* 0x0000001aececa211 */ /* 0x000fe200018f0eff */
[----:B0-----:R-:W0:Y:S02]  /*66f0*/  @!P2 LDC.64 R222, c[0x0][0x3b8] ;  /* 0x0000ee00ffdeab82 */ /* 0x001e240000000a00 */
[----:B0-----:R-:W-:-:S04]  /*6700*/  @!P2 LEA R222, P3, R235, R222, 0x2 ;  /* 0x000000deebdea211 */ /* 0x001fc800078610ff */
[----:B------:R-:W-:Y:S01]  /*6710*/  @!P2 LEA.HI.X R223, R235, R223, R236, 0x2, P3 ;  /* 0x000000dfebdfa211 */ /* 0x000fe200018f14ec */
[----:B--2---:R-:W-:Y:S01]  /*6720*/  FADD.FTZ R160, R88, R160 ;  /* 0x000000a058a07221 */ /* 0x004fe20000010000 */
[----:B------:R-:W-:-:S05]  /*6730*/  FADD.FTZ R161, R89, R161 ;  /* 0x000000a159a17221 */ /* 0x000fca0000010000 */
[----:B------:R1:W-:Y:S02]  /*6740*/  @!P2 STG.E.64 desc[UR36][R222.64], R160 ;  /* 0x000000a0de00a986 */ /* 0x0003e4000c101b24 */
.L_x_2110:
[----:B------:R-:W-:Y:S05]  /*6750*/  BSYNC.RECONVERGENT B2 ;  /* 0x0000000000027941 */ /* 0x000fea0003800200 */
.L_x_2109:
[----:B------:R-:W-:Y:S04]  /*6760*/  BSSY.RECONVERGENT B2, `(.L_x_2111) ;  /* 0x0000019000027945 */ /* 0x000fe80003800200 */
[----:B------:R-:W-:Y:S05]  /*6770*/  @P1 BRA `(.L_x_2112) ;  /* 0x00000000005c1947 */ /* 0x000fea0003800000 */
[----:B------:R-:W-:-:S05]  /*6780*/  IMAD R240, R157, 0x8, R230 ;  /* 0x000000089df07824 */ /* 0x000fca00078e02e6 */
[----:B------:R-:W-:-:S13]  /*6790*/  ISETP.GE.AND P2, PT, R240, R15, PT ;  /* 0x0000000ff000720c */ /* 0x000fda0003f46270 */
[----:B01----:R-:W0:Y:S01]  /*67a0*/  @!P2 S2R R222, SR_TID.X ;  /* 0x0000000000dea919 */ /* 0x003e220000002100 */
        /* <DEDUP_REMOVED lines=11> */
[----:B------:R-:W-:-:S13]  /*6860*/  ISETP.GE.AND P2, PT, R240, R15, PT ;  /* 0x0000000ff000720c */ /* 0x000fda0003f46270 */
[----:B0-----:R-:W0:Y:S01]  /*6870*/  @!P2 LDC.64 R222, c[0x0][0x3b8] ;  /* 0x0000ee00ffdeab82 */ /* 0x001e220000000a00 */
[----:B------:R-:W-:-:S04]  /*6880*/  @!P2 IADD3 R235, P3, PT, R7, R240, RZ ;  /* 0x000000f007eba210 */ /* 0x000fc80007f7e0ff */
[----:B------:R-:W-:Y:S02]  /*6890*/  @!P2 LEA.HI.X.SX32 R236, R240, R26, 0x1, P3 ;  /* 0x0000001af0eca211 */ /* 0x000fe400018f0eff */
[----:B0-----:R-:W-:-:S04]  /*68a0*/  @!P2 LEA R222, P3, R235, R222, 0x2 ;  /* 0x000000deebdea211 */ /* 0x001fc800078610ff */
[----:B------:R-:W-:Y:S01]  /*68b0*/  @!P2 LEA.HI.X R223, R235, R223, R236, 0x2, P3 ;  /* 0x000000dfebdfa211 */ /* 0x000fe200018f14ec */
[----:B--2---:R-:W-:Y:S01]  /*68c0*/  FADD.FTZ R162, R86, R162 ;  /* 0x000000a256a27221 */ /* 0x004fe20000010000 */
[----:B------:R-:W-:-:S05]  /*68d0*/  FADD.FTZ R163, R87, R163 ;  /* 0x000000a357a37221 */ /* 0x000fca0000010000 */
[----:B------:R2:W-:Y:S02]  /*68e0*/  @!P2 STG.E.64 desc[UR36][R222.64], R162 ;  /* 0x000000a2de00a986 */ /* 0x0005e4000c101b24 */
.L_x_2112:
[----:B------:R-:W-:Y:S05]  /*68f0*/  BSYNC.RECONVERGENT B2 ;  /* 0x0000000000027941 */ /* 0x000fea0003800200 */
.L_x_2111:
[----:B------:R-:W-:Y:S04]  /*6900*/  BSSY.RECONVERGENT B2, `(.L_x_2113) ;  /* 0x000001a000027945 */ /* 0x000fe80003800200 */
[----:B------:R-:W-:Y:S05]  /*6910*/  @P1 BRA `(.L_x_2114) ;  /* 0x0000000000601947 */ /* 0x000fea0003800000 */
[----:B------:R-:W-:-:S04]  /*6920*/  IMAD R225, R157, 0x2, R225 ;  /* 0x000000029de17824 */ /* 0x000fc800078e02e1 */
[----:B------:R-:W-:-:S05]  /*6930*/  IMAD.SHL.U32 R240, R225, 0x4, RZ ;  /* 0x00000004e1f07824 */ /* 0x000fca00078e00ff */
[----:B------:R-:W-:-:S13]  /*6940*/  ISETP.GE.AND P2, PT, R240, R15, PT ;  /* 0x0000000ff000720c */ /* 0x000fda0003f46270 */
[----:B012---:R-:W0:Y:S01]  /*6950*/  @!P2 S2R R222, SR_TID.X ;  /* 0x0000000000dea919 */ /* 0x007e220000002100 */
        /* <DEDUP_REMOVED lines=20> */
.L_x_2114:
[----:B------:R-:W-:Y:S05]  /*6aa0*/  BSYNC.RECONVERGENT B2 ;  /* 0x0000000000027941 */ /* 0x000fea0003800200 */
.L_x_2113:
[----:B------:R-:W-:Y:S01]  /*6ab0*/  BSSY.RECONVERGENT B2, `(.L_x_2115) ;  /* 0x000001a000027945 */ /* 0x000fe20003800200 */
[----:B------:R-:W-:-:S03]  /*6ac0*/  IMAD.IADD R225, R14, 0x1, R157 ;  /* 0x000000010ee17824 */ /* 0x000fc600078e029d */
[----:B------:R-:W-:Y:S05]  /*6ad0*/  @P1 BRA `(.L_x_2116) ;  /* 0x00000000005c1947 */ /* 0x000fea0003800000 */
[----:B------:R-:W-:-:S05]  /*6ae0*/  IMAD R240, R157, 0x10, R230 ;  /* 0x000000109df07824 */ /* 0x000fca00078e02e6 */
[----:B------:R-:W-:-:S13]  /*6af0*/  ISETP.GE.AND P2, PT, R240, R15, PT ;  /* 0x0000000ff000720c */ /* 0x000fda0003f46270 */
[----:B0123--:R-:W0:Y:S01]  /*6b00*/  @!P2 S2R R222, SR_TID.X ;  /* 0x0000000000dea919 */ /* 0x00fe220000002100 */
        /* <DEDUP_REMOVED lines=20> */
.L_x_2116:
[----:B------:R-:W-:Y:S05]  /*6c50*/  BSYNC.RECONVERGENT B2 ;  /* 0x0000000000027941 */ /* 0x000fea0003800200 */
.L_x_2115:
[----:B------:R-:W-:Y:S04]  /*6c60*/  BSSY.RECONVERGENT B2, `(.L_x_2117) ;  /* 0x0000018000027945 */ /* 0x000fe80003800200 */
[----:B------:R-:W-:Y:S05]  /*6c70*/  @P1 BRA `(.L_x_2118) ;  /* 0x0000000000581947 */ /* 0x000fea0003800000 */
[----:B------:R-:W-:-:S05]  /*6c80*/  IMAD.SHL.U32 R236, R227, 0x4, RZ ;  /* 0x00000004e3ec7824 */ /* 0x000fca00078e00ff */
[----:B------:R-:W-:-:S13]  /*6c90*/  ISETP.GE.AND P2, PT, R236, R15, PT ;  /* 0x0000000fec00720c */ /* 0x000fda0003f46270 */
[----:B01234-:R-:W0:Y:S01]  /*6ca0*/  @!P2 S2R R222, SR_TID.X ;  /* 0x0000000000dea919 */ /* 0x01fe220000002100 */
        /* <DEDUP_REMOVED lines=19> */
.L_x_2118:
[----:B------:R-:W-:Y:S05]  /*6de0*/  BSYNC.RECONVERGENT B2 ;  /* 0x0000000000027941 */ /* 0x000fea0003800200 */
.L_x_2117:
[----:B------:R-:W-:Y:S01]  /*6df0*/  BSSY.RECONVERGENT B2, `(.L_x_2119) ;  /* 0x0000019000027945 */ /* 0x000fe20003800200 */
[----:B------:R-:W-:-:S03]  /*6e00*/  IMAD.IADD R227, R225, 0x1, R157 ;  /* 0x00000001e1e37824 */ /* 0x000fc600078e029d */
        /* <DEDUP_REMOVED lines=23> */
.L_x_2120:
[----:B------:R-:W-:Y:S05]  /*6f80*/  BSYNC.RECONVERGENT B2 ;  /* 0x0000000000027941 */ /* 0x000fea0003800200 */
.L_x_2119:
        /* <DEDUP_REMOVED lines=25> */
.L_x_2122:
[----:B------:R-:W-:Y:S05]  /*7120*/  BSYNC.RECONVERGENT B2 ;  /* 0x0000000000027941 */ /* 0x000fea0003800200 */
.L_x_2121:
[----:B------:R-:W-:Y:S01]  /*7130*/  BSSY.RECONVERGENT B2, `(.L_x_2123) ;  /* 0x000001a000027945 */ /* 0x000fe20003800200 */
[----:B------:R-:W-:-:S03]  /*7140*/  IMAD.IADD R229, R228, 0x1, R157 ;  /* 0x00000001e4e57824 */ /* 0x000fc600078e029d */
[----:B------:R-:W-:Y:S05]  /*7150*/  @P1 BRA `(.L_x_2124) ;  /* 0x00000000005c1947 */ /* 0x000fea0003800000 */
[----:B------:R-:W-:-:S05]  /*7160*/  IMAD R236, R157, 0x20, R230 ;  /* 0x000000209dec7824 */ /* 0x000fca00078e02e6 */
        /* <DEDUP_REMOVED lines=22> */
.L_x_2124:
[----:B------:R-:W-:Y:S05]  /*72d0*/  BSYNC.RECONVERGENT B2 ;  /* 0x0000000000027941 */ /* 0x000fea0003800200 */
.L_x_2123:
        /* <DEDUP_REMOVED lines=25> */
.L_x_2126:
[----:B------:R-:W-:Y:S05]  /*7470*/  BSYNC.RECONVERGENT B2 ;  /* 0x0000000000027941 */ /* 0x000fea0003800200 */
.L_x_2125:
        /* <DEDUP_REMOVED lines=25> */
.L_x_2128:
[----:B------:R-:W-:Y:S05]  /*7610*/  BSYNC.RECONVERGENT B2 ;  /* 0x0000000000027941 */ /* 0x000fea0003800200 */
.L_x_2127:
        /* <DEDUP_REMOVED lines=25> */
.L_x_2130:
[----:B------:R-:W-:Y:S05]  /*77b0*/  BSYNC.RECONVERGENT B2 ;  /* 0x0000000000027941 */ /* 0x000fea0003800200 */
.L_x_2129:
        /* <DEDUP_REMOVED lines=25> */
.L_x_2132:
[----:B------:R-:W-:Y:S05]  /*7950*/  BSYNC.RECONVERGENT B2 ;  /* 0x0000000000027941 */ /* 0x000fea0003800200 */
.L_x_2131:
        /* <DEDUP_REMOVED lines=25> */
.L_x_2134:
[----:B------:R-:W-:Y:S05]  /*7af0*/  BSYNC.RECONVERGENT B2 ;  /* 0x0000000000027941 */ /* 0x000fea0003800200 */
.L_x_2133:
        /* <DEDUP_REMOVED lines=25> */
.L_x_2136:
[----:B------:R-:W-:Y:S05]  /*7c90*/  BSYNC.RECONVERGENT B2 ;  /* 0x0000000000027941 */ /* 0x000fea0003800200 */
.L_x_2135:
        /* <DEDUP_REMOVED lines=25> */
.L_x_2138:
[----:B------:R-:W-:Y:S05]  /*7e30*/  BSYNC.RECONVERGENT B2 ;  /* 0x0000000000027941 */ /* 0x000fea0003800200 */
.L_x_2137:
[----:B------:R-:W-:Y:S04]  /*7e40*/  BSSY.RECONVERGENT B2, `(.L_x_2139) ;  /* 0x0000017000027945 */ /* 0x000fe80003800200 */
[----:B------:R-:W-:Y:S05]  /*7e50*/  @P1 BRA `(.L_x_2140) ;  /* 0x0000000000541947 */ /* 0x000fea0003800000 */
        /* <DEDUP_REMOVED lines=21> */
.L_x_2140:
[----:B------:R-:W-:Y:S05]  /*7fb0*/  BSYNC.RECONVERGENT B2 ;  /* 0x0000000000027941 */ /* 0x000fea0003800200 */
.L_x_2139:
        /* <DEDUP_REMOVED lines=12> */
[----:B-1234-:R-:W-:-:S04]  /*8080*/  @!P2 LEA R222, P3, R13, R192, 0x2 ;  /* 0x000000c00ddea211 */ /* 0x01efc800078610ff */
        /* <DEDUP_REMOVED lines=11> */
.L_x_2142:
[----:B------:R-:W-:Y:S05]  /*8140*/  BSYNC.RECONVERGENT B2 ;  /* 0x0000000000027941 */ /* 0x000fea0003800200 */
.L_x_2141:
        /* <DEDUP_REMOVED lines=24> */
.L_x_2144:
[----:B------:R-:W-:Y:S05]  /*82d0*/  BSYNC.RECONVERGENT B2 ;  /* 0x0000000000027941 */ /* 0x000fea0003800200 */
.L_x_2143:
[----:B------:R-:W-:Y:S04]  /*82e0*/  BSSY.RECONVERGENT B2, `(.L_x_2145) ;  /* 0x0000018000027945 */ /* 0x000fe80003800200 */
[----:B------:R-:W-:Y:S05]  /*82f0*/  @P1 BRA `(.L_x_2146) ;  /* 0x0000000000581947 */ /* 0x000fea0003800000 */
[----:B------:R-:W-:-:S05]  /*8300*/  IMAD.SHL.U32 R14, R14, 0x4, RZ ;  /* 0x000000040e0e7824 */ /* 0x000fca00078e00ff */
[----:B------:R-:W-:-:S13]  /*8310*/  ISETP.GE.AND P2, PT, R14, R15, PT ;  /* 0x0000000f0e00720c */ /* 0x000fda0003f46270 */
[----:B------:R-:W1:Y:S01]  /*8320*/  @!P2 S2R R11, SR_TID.X ;  /* 0x00000000000ba919 */ /* 0x000e620000002100 */
[----:B0-----:R-:W0:Y:S01]  /*8330*/  @!P2 LDC.64 R12, c[0x0][0x3b8] ;  /* 0x0000ee00ff0cab82 */ /* 0x001e220000000a00 */
[----:B-1----:R-:W-:-:S05]  /*8340*/  @!P2 IMAD.SHL.U32 R11, R11, 0x2, RZ ;  /* 0x000000020b0ba824 */ /* 0x002fca00078e00ff */
[----:B------:R-:W-:-:S05]  /*8350*/  @!P2 LOP3.LUT R11, R11, 0x2, RZ, 0xc0, !PT ;  /* 0x000000020b0ba812 */ /* 0x000fca00078ec0ff */
[----:B------:R-:W-:Y:S01]  /*8360*/  @!P2 IMAD R196, R4, R157, R11 ;  /* 0x0000009d04c4a224 */ /* 0x000fe200078e020b */
[----:B------:R-:W-:-:S04]  /*8370*/  @!P2 SHF.R.S32.HI R11, RZ, 0x1f, R14 ;  /* 0x0000001fff0ba819 */ /* 0x000fc8000001140e */
[----:B------:R-:W-:-:S04]  /*8380*/  @!P2 IADD3 R156, P3, PT, R196, R14, RZ ;  /* 0x0000000ec49ca210 */ /* 0x000fc80007f7e0ff */
[----:B------:R-:W-:Y:S02]  /*8390*/  @!P2 LEA.HI.X.SX32 R11, R196, R11, 0x1, P3 ;  /* 0x0000000bc40ba211 */ /* 0x000fe400018f0eff */
[----:B------:R-:W-:Y:S02]  /*83a0*/  CS2R R196, SRZ ;  /* 0x0000000000c47805 */ /* 0x000fe4000001ff00 */
[----:B0-----:R-:W-:-:S04]  /*83b0*/  @!P2 LEA R12, P3, R156, R12, 0x2 ;  /* 0x0000000c9c0ca211 */ /* 0x001fc800078610ff */
[----:B------:R-:W-:-:S05]  /*83c0*/  @!P2 LEA.HI.X R13, R156, R13, R11, 0x2, P3 ;  /* 0x0000000d9c0da211 */ /* 0x000fca00018f140b */
        /* <DEDUP_REMOVED lines=9> */
.L_x_2146:
[----:B------:R-:W-:Y:S05]  /*8460*/  BSYNC.RECONVERGENT B2 ;  /* 0x0000000000027941 */ /* 0x000fea0003800200 */
.L_x_2145:
        /* <DEDUP_REMOVED lines=24> */
.L_x_2148:
[----:B------:R-:W-:Y:S05]  /*85f0*/  BSYNC.RECONVERGENT B2 ;  /* 0x0000000000027941 */ /* 0x000fea0003800200 */
.L_x_2147:
        /* <DEDUP_REMOVED lines=24> */
.L_x_2150:
[----:B------:R-:W-:Y:S05]  /*8780*/  BSYNC.RECONVERGENT B2 ;  /* 0x0000000000027941 */ /* 0x000fea0003800200 */
.L_x_2149:
[----:B------:R-:W-:Y:S04]  /*8790*/  BSSY.RECONVERGENT B2, `(.L_x_2151) ;  /* 0x0000018000027945 */ /* 0x000fe80003800200 */
[----:B------:R-:W-:Y:S05]  /*87a0*/  @P1 BRA `(.L_x_2152) ;  /* 0x0000000000581947 */ /* 0x000fea0003800000 */
[----:B------:R-:W-:Y:S01]  /*87b0*/  IMAD.SHL.U32 R228, R228, 0x4, RZ ;  /* 0x00000004e4e47824 */ /* 0x000fe200078e00ff */
[----:B------:R-:W-:-:S04]  /*87c0*/  CS2R R202, SRZ ;  /* 0x0000000000ca7805 */ /* 0x000fc8000001ff00 */
        /* <DEDUP_REMOVED lines=20> */
.L_x_2152:
[----:B------:R-:W-:Y:S05]  /*8910*/  BSYNC.RECONVERGENT B2 ;  /* 0x0000000000027941 */ /* 0x000fea0003800200 */
.L_x_2151:
        /* <DEDUP_REMOVED lines=24> */
.L_x_2154:
[----:B------:R-:W-:Y:S05]  /*8aa0*/  BSYNC.RECONVERGENT B2 ;  /* 0x0000000000027941 */ /* 0x000fea0003800200 */
.L_x_2153:
        /* <DEDUP_REMOVED lines=24> */
.L_x_2156:
[----:B------:R-:W-:Y:S05]  /*8c30*/  BSYNC.RECONVERGENT B2 ;  /* 0x0000000000027941 */ /* 0x000fea0003800200 */
.L_x_2155:
        /* <DEDUP_REMOVED lines=24> */
.L_x_2158:
[----:B------:R-:W-:Y:S05]  /*8dc0*/  BSYNC.RECONVERGENT B2 ;  /* 0x0000000000027941 */ /* 0x000fea0003800200 */
.L_x_2157:
        /* <DEDUP_REMOVED lines=24> */
.L_x_2160:
[----:B------:R-:W-:Y:S05]  /*8f50*/  BSYNC.RECONVERGENT B2 ;  /* 0x0000000000027941 */ /* 0x000fea0003800200 */
.L_x_2159:
        /* <DEDUP_REMOVED lines=24> */
.L_x_2162:
[----:B------:R-:W-:Y:S05]  /*90e0*/  BSYNC.RECONVERGENT B2 ;  /* 0x0000000000027941 */ /* 0x000fea0003800200 */
.L_x_2161:
[----:B------:R-:W-:Y:S04]  /*90f0*/  BSSY.RECONVERGENT B2, `(.L_x_2163) ;  /* 0x0000018000027945 */ /* 0x000fe80003800200 */
[----:B------:R-:W-:Y:S05]  /*9100*/  @P1 BRA `(.L_x_2164) ;  /* 0x0000000000581947 */ /* 0x000fea0003800000 */
[----:B------:R-:W-:Y:S01]  /*9110*/  IMAD.SHL.U32 R234, R234, 0x4, RZ ;  /* 0x00000004eaea7824 */ /* 0x000fe200078e00ff */
[----:B------:R-:W-:-:S04]  /*9120*/  CS2R R214, SRZ ;  /* 0x0000000000d67805 */ /* 0x000fc8000001ff00 */
[----:B------:R-:W-:-:S13]  /*9130*/  ISETP.GE.AND P2, PT, R234, R15, PT ;  /* 0x0000000fea00720c */ /* 0x000fda0003f46270 */
[----:B------:R-:W1:Y:S01]  /*9140*/  @!P2 S2R R11, SR_TID.X ;  /* 0x00000000000ba919 */ /* 0x000e620000002100 */
[----:B0-----:R-:W2:Y:S01]  /*9150*/  @!P2 LDC.64 R12, c[0x0][0x3b8] ;  /* 0x0000ee00ff0cab82 */ /* 0x001ea20000000a00 */
        /* <DEDUP_REMOVED lines=15> */
[----:B------:R-:W-:-:S05]  /*9250*/  FADD.FTZ R215, R35, R215 ;  /* 0x000000d723d77221 */ /* 0x000fca0000010000 */
[----:B------:R0:W-:Y:S02]  /*9260*/  @!P2 STG.E.64 desc[UR36][R12.64], R214 ;  /* 0x000000d60c00a986 */ /* 0x0001e4000c101b24 */
.L_x_2164:
[----:B------:R-:W-:Y:S05]  /*9270*/  BSYNC.RECONVERGENT B2 ;  /* 0x0000000000027941 */ /* 0x000fea0003800200 */
.L_x_2163:
        /* <DEDUP_REMOVED lines=24> */
.L_x_2166:
[----:B------:R-:W-:Y:S05]  /*9400*/  BSYNC.RECONVERGENT B2 ;  /* 0x0000000000027941 */ /* 0x000fea0003800200 */
.L_x_2165:
[----:B------:R-:W-:Y:S04]  /*9410*/  BSSY.RECONVERGENT B2, `(.L_x_2167) ;  /* 0x0000018000027945 */ /* 0x000fe80003800200 */
[----:B------:R-:W-:Y:S05]  /*9420*/  @P1 BRA `(.L_x_2168) ;  /* 0x0000000000581947 */ /* 0x000fea0003800000 */
[----:B------:R-:W-:-:S05]  /*9430*/  IMAD.SHL.U32 R14, R224, 0x4, RZ ;  /* 0x00000004e00e7824 */ /* 0x000fca00078e00ff */
        /* <DEDUP_REMOVED lines=9> */
[----:B------:R-:W-:Y:S02]  /*94d0*/  CS2R R218, SRZ ;  /* 0x0000000000da7805 */ /* 0x000fe4000001ff00 */
        /* <DEDUP_REMOVED lines=11> */
.L_x_2168:
[----:B------:R-:W-:Y:S05]  /*9590*/  BSYNC.RECONVERGENT B2 ;  /* 0x0000000000027941 */ /* 0x000fea0003800200 */
.L_x_2167:
[----:B------:R-:W-:Y:S05]  /*95a0*/  @P1 BRA `(.L_x_2106) ;  /* 0x0000002000e41947 */ /* 0x000fea0003800000 */
[----:B------:R-:W-:Y:S01]  /*95b0*/  IMAD.IADD R224, R224, 0x1, R157 ;  /* 0x00000001e0e07824 */ /* 0x000fe200078e029d */
[----:B------:R-:W-:Y:S01]  /*95c0*/  BSSY.RECONVERGENT B2, `(.L_x_2169) ;  /* 0x000000f000027945 */ /* 0x000fe20003800200 */
[----:B0-----:R-:W-:Y:S02]  /*95d0*/  CS2R R12, SRZ ;  /* 0x00000000000c7805 */ /* 0x001fe4000001ff00 */
[----:B------:R-:W-:-:S05]  /*95e0*/  IMAD.SHL.U32 R224, R224, 0x4, RZ ;  /* 0x00000004e0e07824 */ /* 0x000fca00078e00ff */
[----:B------:R-:W-:-:S13]  /*95f0*/  ISETP.GE.AND P2, PT, R224, R15, PT ;  /* 0x0000000fe000720c */ /* 0x000fda0003f46270 */
[----:B------:R-:W-:Y:S05]  /*9600*/  @P2 BRA `(.L_x_2170) ;  /* 0x0000000000282947 */ /* 0x000fea0003800000 */
[----:B------:R-:W0:Y:S02]  /*9610*/  S2R R11, SR_TID.X ;  /* 0x00000000000b7919 */ /* 0x000e240000002100 */
[----:B0-----:R-:W-:-:S05]  /*9620*/  IMAD.SHL.U32 R11, R11, 0x2, RZ ;  /* 0x000000020b0b7824 */ /* 0x001fca00078e00ff */
[----:B------:R-:W-:-:S05]  /*9630*/  LOP3.LUT R11, R11, 0x2, RZ, 0xc0, !PT ;  /* 0x000000020b0b7812 */ /* 0x000fca00078ec0ff */
[----:B------:R-:W-:Y:S01]  /*9640*/  IMAD R14, R4, R157, R11 ;  /* 0x0000009d040e7224 */ /* 0x000fe200078e020b */
[----:B------:R-:W-:-:S04]  /*9650*/  SHF.R.S32.HI R11, RZ, 0x1f, R224 ;  /* 0x0000001fff0b7819 */ /* 0x000fc800000114e0 */
[----:B------:R-:W-:-:S04]  /*9660*/  IADD3 R13, P3, PT, R14, R224, RZ ;  /* 0x000000e00e0d7210 */ /* 0x000fc80007f7e0ff */
[----:B------:R-:W-:Y:S02]  /*9670*/  LEA.HI.X.SX32 R14, R14, R11, 0x1, P3 ;  /* 0x0000000b0e0e7211 */ /* 0x000fe400018f0eff */
[----:B------:R-:W-:-:S04]  /*9680*/  LEA R12, P3, R13, UR14, 0x2 ;  /* 0x0000000e0d0c7c11 */ /* 0x000fc8000f8610ff */
[----:B------:R-:W-:-:S06]  /*9690*/  LEA.HI.X R13, R13, UR15, R14, 0x2, P3 ;  /* 0x0000000f0d0d7c11 */ /* 0x000fcc00098f140e */
[----:B------:R-:W5:Y:S03]  /*96a0*/  LDG.E.64 R12, desc[UR36][R12.64] ;  /* 0x000000240c0c7981 */ /* 0x000f66000c1e1b00 */
.L_x_2170:
[----:B------:R-:W-:Y:S05]  /*96b0*/  BSYNC.RECONVERGENT B2 ;  /* 0x0000000000027941 */ /* 0x000fea0003800200 */
.L_x_2169:
[----:B-----5:R-:W-:Y:S01]  /*96c0*/  FADD.FTZ R220, R28, R12 ;  /* 0x0000000c1cdc7221 */ /* 0x020fe20000010000 */
[----:B------:R-:W-:Y:S01]  /*96d0*/  FADD.FTZ R221, R29, R13 ;  /* 0x0000000d1ddd7221 */ /* 0x000fe20000010000 */
[----:B------:R-:W-:Y:S06]  /*96e0*/  @P2 BRA `(.L_x_2106) ;  /* 0x0000002000942947 */ /* 0x000fec0003800000 */
[----:B------:R-:W-:-:S04]  /*96f0*/  IADD3 R11, P2, PT, R7, R224, RZ ;  /* 0x000000e0070b7210 */ /* 0x000fc80007f5e0ff */
[----:B------:R-:W-:Y:S02]  /*9700*/  LEA.HI.X.SX32 R14, R224, R26, 0x1, P2 ;  /* 0x0000001ae00e7211 */ /* 0x000fe400010f0eff */
[----:B------:R-:W-:-:S04]  /*9710*/  LEA R12, P2, R11, UR14, 0x2 ;  /* 0x0000000e0b0c7c11 */ /* 0x000fc8000f8410ff */
[----:B------:R-:W-:-:S05]  /*9720*/  LEA.HI.X R13, R11, UR15, R14, 0x2, P2 ;  /* 0x0000000f0b0d7c11 */ /* 0x000fca00090f140e */
[----:B------:R0:W-:Y:S01]  /*9730*/  STG.E.64 desc[UR36][R12.64], R220 ;  /* 0x000000dc0c007986 */ /* 0x0001e2000c101b24 */
[----:B------:R-:W-:Y:S05]  /*9740*/  BRA `(.L_x_2106) ;  /* 0x00000020007c7947 */ /* 0x000fea0003800000 */
.L_x_2042:
[----:B------:R-:W-:Y:S02]  /*9750*/  IMAD.SHL.U32 R156, R14, 0x4, RZ ;  /* 0x000000040e9c7824 */ /* 0x000fe400078e00ff */
[C---:B------:R-:W-:Y:S02]  /*9760*/  IMAD R11, R157.reuse, 0x60, RZ ;  /* 0x000000609d0b7824 */ /* 0x040fe400078e02ff */
[C-C-:B------:R-:W-:Y:S02]  /*9770*/  IMAD R224, R157.reuse, 0x8, R156.reuse ;  /* 0x000000089de07824 */ /* 0x140fe400078e029c */
[C-C-:B------:R-:W-:Y:S02]  /*9780*/  IMAD R226, R157.reuse, 0x10, R156.reuse ;  /* 0x000000109de27824 */ /* 0x140fe400078e029c */
[----:B------:R-:W-:Y:S01]  /*9790*/  IMAD R228, R157, 0x20, R156 ;  /* 0x000000209de47824 */ /* 0x000fe200078e029c */
[-C--:B------:R-:W-:Y:S02]  /*97a0*/  ISETP.GE.AND P1, PT, R224, R11.reuse, PT ;  /* 0x0000000be000720c */ /* 0x080fe40003f26270 */
[----:B------:R-:W-:-:S02]  /*97b0*/  ISETP.GE.AND P3, PT, R226, R11, PT ;  /* 0x0000000be200720c */ /* 0x000fc40003f66270 */
[CC--:B------:R-:W-:Y:S02]  /*97c0*/  ISETP.GE.OR P1, PT, R27.reuse, R17.reuse, P1 ;  /* 0x000000111b00720c */ /* 0x0c0fe40000f26670 */
[----:B------:R-:W-:Y:S02]  /*97d0*/  ISETP.GE.OR P3, PT, R27, R17, P3 ;  /* 0x000000111b00720c */ /* 0x000fe40001f66670 */
[----:B------:R-:W-:-:S04]  /*97e0*/  ISETP.GE.AND P2, PT, R228, R11, PT ;  /* 0x0000000be400720c */ /* 0x000fc80003f46270 */
[----:B------:R-:W-:-:S05]  /*97f0*/  ISETP.GE.OR P2, PT, R27, R17, P2 ;  /* 0x000000111b00720c */ /* 0x000fca0001746670 */
[----:B------:R-:W0:Y:S01]  /*9800*/  @!P1 S2R R12, SR_TID.X ;  /* 0x00000000000c9919 */ /* 0x000e220000002100 */
[----:B------:R-:W1:Y:S01]  /*9810*/  @!P1 LDC.64 R222, c[0x0][0x3b8] ;  /* 0x0000ee00ffde9b82 */ /* 0x000e620000000a00 */
[----:B------:R-:W-:Y:S01]  /*9820*/  @!P1 SHF.R.S32.HI R15, RZ, 0x1f, R224 ;  /* 0x0000001fff0f9819 */ /* 0x000fe200000114e0 */
[----:B------:R-:W2:Y:S05]  /*9830*/  @!P3 S2R R227, SR_TID.X ;  /* 0x0000000000e3b919 */ /* 0x000eaa0000002100 */
[----:B------:R-:W3:Y:S01]  /*9840*/  @!P2 S2R R229, SR_TID.X ;  /* 0x0000000000e5a919 */ /* 0x000ee20000002100 */
[----:B0-----:R-:W-:Y:S02]  /*9850*/  @!P1 IMAD.SHL.U32 R12, R12, 0x2, RZ ;  /* 0x000000020c0c9824 */ /* 0x001fe400078e00ff */
[----:B--2---:R-:W-:-:S03]  /*9860*/  @!P3 IMAD.SHL.U32 R227, R227, 0x2, RZ ;  /* 0x00000002e3e3b824 */ /* 0x004fc600078e00ff */
[----:B------:R-:W-:Y:S02]  /*9870*/  @!P1 LOP3.LUT R12, R12, 0x2, RZ, 0xc0, !PT ;  /* 0x000000020c0c9812 */ /* 0x000fe400078ec0ff */
[----:B------:R-:W-:-:S03]  /*9880*/  @!P3 LOP3.LUT R227, R227, 0x2, RZ, 0xc0, !PT ;  /* 0x00000002e3e3b812 */ /* 0x000fc600078ec0ff */
[CC--:B------:R-:W-:Y:S02]  /*9890*/  @!P1 IMAD R225, R4.reuse, R157.reuse, R12 ;  /* 0x0000009d04e19224 */ /* 0x0c0fe400078e020c */
[----:B------:R-:W0:Y:S01]  /*98a0*/  @!P3 LDC.64 R12, c[0x0][0x3b8] ;  /* 0x0000ee00ff0cbb82 */ /* 0x000e220000000a00 */
[----:B------:R-:W-:Y:S02]  /*98b0*/  @!P3 IMAD R227, R4, R157, R227 ;  /* 0x0000009d04e3b224 */ /* 0x000fe400078e02e3 */
[----:B------:R-:W-:-:S04]  /*98c0*/  @!P1 IADD3 R224, P5, PT, R225, R224, RZ ;  /* 0x000000e0e1e09210 */ /* 0x000fc80007fbe0ff */
[----:B------:R-:W-:Y:S02]  /*98d0*/  @!P1 LEA.HI.X.SX32 R15, R225, R15, 0x1, P5 ;  /* 0x0000000fe10f9211 */ /* 0x000fe400028f0eff */
[----:B-1----:R-:W-:-:S04]  /*98e0*/  @!P1 LEA R222, P5, R224, R222, 0x2 ;  /* 0x000000dee0de9211 */ /* 0x002fc800078a10ff */
[----:B------:R-:W-:Y:S02]  /*98f0*/  @!P1 LEA.HI.X R223, R224, R223, R15, 0x2, P5 ;  /* 0x000000dfe0df9211 */ /* 0x000fe400028f140f */
[----:B------:R-:W-:-:S04]  /*9900*/  ISETP.GE.AND P5, PT, R27, R17, PT ;  /* 0x000000111b00720c */ /* 0x000fc80003fa6270 */
[----:B------:R-:W-:Y:S02]  /*9910*/  FSEL R163, R163, RZ, P5 ;  /* 0x000000ffa3a37208 */ /* 0x000fe40002800000 */
[----:B------:R-:W-:Y:S02]  /*9920*/  FSEL R162, R162, RZ, P5 ;  /* 0x000000ffa2a27208 */ /* 0x000fe40002800000 */
[----:B------:R-:W-:-:S04]  /*9930*/  @!P3 SHF.R.S32.HI R15, RZ, 0x1f, R226 ;  /* 0x0000001fff0fb819 */ /* 0x000fc800000114e2 */
[----:B------:R1:W5:Y:S01]  /*9940*/  @!P1 LDG.E.64 R162, desc[UR36][R222.64] ;  /* 0x00000024dea29981 */ /* 0x000362000c1e1b00 */
[----:B------:R-:W-:Y:S01]  /*9950*/  @!P3 IADD3 R224, P1, PT, R227, R226, RZ ;  /* 0x000000e2e3e0b210 */ /* 0x000fe20007f3e0ff */
[----:B---3--:R-:W-:Y:S01]  /*9960*/  @!P2 IMAD.SHL.U32 R229, R229, 0x2, RZ ;  /* 0x00000002e5e5a824 */ /* 0x008fe200078e00ff */
[----:B------:R-:W-:Y:S02]  /*9970*/  FSEL R167, R167, RZ, P5 ;  /* 0x000000ffa7a77208 */ /* 0x000fe40002800000 */
[----:B------:R-:W-:Y:S02]  /*9980*/  @!P3 LEA.HI.X.SX32 R15, R227, R15, 0x1, P1 ;  /* 0x0000000fe30fb211 */ /* 0x000fe400008f0eff */
[C---:B0-----:R-:W-:Y:S02]  /*9990*/  @!P3 LEA R12, P1, R224.reuse, R12, 0x2 ;  /* 0x0000000ce00cb211 */ /* 0x041fe400078210ff */
[----:B------:R-:W-:Y:S02]  /*99a0*/  @!P2 LOP3.LUT R229, R229, 0x2, RZ, 0xc0, !PT ;  /* 0x00000002e5e5a812 */ /* 0x000fe400078ec0ff */
[----:B------:R-:W-:-:S02]  /*99b0*/  @!P3 LEA.HI.X R13, R224, R13, R15, 0x2, P1 ;  /* 0x0000000de00db211 */ /* 0x000fc400008f140f */
[----:B------:R-:W-:Y:S01]  /*99c0*/  ISETP.GE.AND P1, PT, R156, R11, PT ;  /* 0x0000000b9c00720c */ /* 0x000fe20003f26270 */
[----:B------:R-:W0:Y:S01]  /*99d0*/  @!P2 LDC.64 R224, c[0x0][0x3b8] ;  /* 0x0000ee00ffe0ab82 */ /* 0x000e220000000a00 */
[----:B------:R-:W-:Y:S01]  /*99e0*/  FSEL R166, R166, RZ, P5 ;  /* 0x000000ffa6a67208 */ /* 0x000fe20002800000 */
[----:B------:R-:W-:Y:S01]  /*99f0*/  @!P2 IMAD R229, R4, R157, R229 ;  /* 0x0000009d04e5a224 */ /* 0x000fe200078e02e5 */
[----:B------:R-:W-:Y:S02]  /*9a00*/  ISETP.GE.OR P1, PT, R27, R17, P1 ;  /* 0x000000111b00720c */ /* 0x000fe40000f26670 */
[----:B------:R-:W-:Y:S02]  /*9a10*/  @!P2 SHF.R.S32.HI R15, RZ, 0x1f, R228 ;  /* 0x0000001fff0fa819 */ /* 0x000fe400000114e4 */
[----:B------:R2:W5:Y:S09]  /*9a20*/  @!P3 LDG.E.64 R166, desc[UR36][R12.64] ;  /* 0x000000240ca6b981 */ /* 0x000572000c1e1b00 */
[----:B------:R-:W3:Y:S01]  /*9a30*/  @!P1 S2R R227, SR_TID.X ;  /* 0x0000000000e39919 */ /* 0x000ee20000002100 */
[----:B-1----:R-:W-:Y:S01]  /*9a40*/  @!P2 IADD3 R222, P3, PT, R229, R228, RZ ;  /* 0x000000e4e5dea210 */ /* 0x002fe20007f7e0ff */
[----:B------:R-:W-:-:S03]  /*9a50*/  IMAD R226, R157, 0x40, R156 ;  /* 0x000000409de27824 */ /* 0x000fc600078e029c */
[----:B------:R-:W-:Y:S02]  /*9a60*/  @!P2 LEA.HI.X.SX32 R15, R229, R15, 0x1, P3 ;  /* 0x0000000fe50fa211 */ /* 0x000fe400018f0eff */
[----:B0-----:R-:W-:-:S04]  /*9a70*/  @!P2 LEA R224, P3, R222, R224, 0x2 ;  /* 0x000000e0dee0a211 */ /* 0x001fc800078610ff */
[----:B------:R-:W-:Y:S02]  /*9a80*/  @!P2 LEA.HI.X R225, R222, R225, R15, 0x2, P3 ;  /* 0x000000e1dee1a211 */ /* 0x000fe400018f140f */
[----:B------:R-:W-:Y:S01]  /*9a90*/  ISETP.GE.AND P3, PT, R226, R11, PT ;  /* 0x0000000be200720c */ /* 0x000fe20003f66270 */
[----:B------:R-:W0:Y:S03]  /*9aa0*/  @!P1 LDC.64 R222, c[0x0][0x3b8] ;  /* 0x0000ee00ffde9b82 */ /* 0x000e260000000a00 */
[----:B------:R-:W-:Y:S02]  /*9ab0*/  ISETP.GE.OR P3, PT, R27, R17, P3 ;  /* 0x000000111b00720c */ /* 0x000fe40001f66670 */
[----:B------:R-:W-:Y:S02]  /*9ac0*/  FSEL R175, R175, RZ, P5 ;  /* 0x000000ffafaf7208 */ /* 0x000fe40002800000 */
[----:B------:R-:W-:Y:S01]  /*9ad0*/  FSEL R174, R174, RZ, P5 ;  /* 0x000000ffaeae7208 */ /* 0x000fe20002800000 */
[----:B---3--:R-:W-:-:S08]  /*9ae0*/  @!P1 IMAD.SHL.U32 R227, R227, 0x2, RZ ;  /* 0x00000002e3e39824 */ /* 0x008fd000078e00ff */
[----:B------:R-:W1:Y:S01]  /*9af0*/  @!P3 S2R R15, SR_TID.X ;  /* 0x00000000000fb919 */ /* 0x000e620000002100 */
[----:B------:R-:W-:Y:S01]  /*9b00*/  @!P1 LOP3.LUT R227, R227, 0x2, RZ, 0xc0, !PT ;  /* 0x00000002e3e39812 */ /* 0x000fe200078ec0ff */
[----:B------:R3:W5:Y:S04]  /*9b10*/  @!P2 LDG.E.64 R174, desc[UR36][R224.64] ;  /* 0x00000024e0aea981 */ /* 0x000768000c1e1b00 */
[----:B------:R-:W-:Y:S02]  /*9b20*/  @!P1 IMAD R227, R4, R157, R227 ;  /* 0x0000009d04e39224 */ /* 0x000fe400078e02e3 */
[----:B------:R-:W-:-:S03]  /*9b30*/  IMAD.IADD R228, R14, 0x1, R157 ;  /* 0x000000010ee47824 */ /* 0x000fc600078e029d */
[----:B--2---:R-:W-:Y:S01]  /*9b40*/  @!P1 IADD3 R12, P2, PT, R227, R156, RZ ;  /* 0x0000009ce30c9210 */ /* 0x004fe20007f5e0ff */
[----:B------:R-:W-:-:S03]  /*9b50*/  IMAD.SHL.U32 R156, R228, 0x4, RZ ;  /* 0x00000004e49c7824 */ /* 0x000fc600078e00ff */
[----:B------:R-:W-:Y:S02]  /*9b60*/  @!P1 LEA.HI.X.SX32 R13, R227, RZ, 0x1, P2 ;  /* 0x000000ffe30d9211 */ /* 0x000fe400010f0eff */
[----:B0-----:R-:W-:-:S04]  /*9b70*/  @!P1 LEA R222, P2, R12, R222, 0x2 ;  /* 0x000000de0cde9211 */ /* 0x001fc800078410ff */
[----:B------:R-:W-:Y:S02]  /*9b80*/  @!P1 LEA.HI.X R223, R12, R223, R13, 0x2, P2 ;  /* 0x000000df0cdf9211 */ /* 0x000fe400010f140d */
[----:B------:R-:W-:Y:S01]  /*9b90*/  ISETP.GE.AND P2, PT, R156, R11, PT ;  /* 0x0000000b9c00720c */ /* 0x000fe20003f46270 */
[----:B------:R-:W0:Y:S03]  /*9ba0*/  @!P3 LDC.64 R12, c[0x0][0x3b8] ;  /* 0x0000ee00ff0cbb82 */ /* 0x000e260000000a00 */
[----:B------:R-:W-:Y:S01]  /*9bb0*/  ISETP.GE.OR P2, PT, R27, R17, P2 ;  /* 0x000000111b00720c */ /* 0x000fe20001746670 */
[----:B-1----:R-:W-:-:S12]  /*9bc0*/  @!P3 IMAD.SHL.U32 R15, R15, 0x2, RZ ;  /* 0x000000020f0fb824 */ /* 0x002fd800078e00ff */
[----:B------:R-:W1:Y:S01]  /*9bd0*/  @!P2 S2R R227, SR_TID.X ;  /* 0x0000000000e3a919 */ /* 0x000e620000002100 */
[----:B------:R-:W-:Y:S02]  /*9be0*/  @!P3 LOP3.LUT R15, R15, 0x2, RZ, 0xc0, !PT ;  /* 0x000000020f0fb812 */ /* 0x000fe400078ec0ff */
[----:B------:R-:W-:Y:S02]  /*9bf0*/  FSEL R159, R159, RZ, P5 ;  /* 0x000000ff9f9f7208 */ /* 0x000fe40002800000 */
[----:B------:R-:W-:Y:S01]  /*9c00*/  FSEL R158, R158, RZ, P5 ;  /* 0x000000ff9e9e7208 */ /* 0x000fe20002800000 */
[----:B---3--:R-:W-:Y:S01]  /*9c10*/  @!P3 IMAD R225, R4, R157, R15 ;  /* 0x0000009d04e1b224 */ /* 0x008fe200078e020f */
[----:B------:R-:W-:Y:S01]  /*9c20*/  @!P3 SHF.R.S32.HI R14, RZ, 0x1f, R226 ;  /* 0x0000001fff0eb819 */ /* 0x000fe200000114e2 */
[----:B------:R-:W-:-:S03]  /*9c30*/  IMAD R15, R157, 0x2, R228 ;  /* 0x000000029d0f7824 */ /* 0x000fc600078e02e4 */
[----:B------:R2:W5:Y:S01]  /*9c40*/  @!P1 LDG.E.64 R158, desc[UR36][R222.64] ;  /* 0x00000024de9e9981 */ /* 0x000562000c1e1b00 */
[----:B------:R-:W-:Y:S01]  /*9c50*/  @!P3 IADD3 R224, P1, PT, R225, R226, RZ ;  /* 0x000000e2e1e0b210 */ /* 0x000fe20007f3e0ff */
[----:B------:R-:W-:-:S03]  /*9c60*/  IMAD.SHL.U32 R226, R15, 0x4, RZ ;  /* 0x000000040fe27824 */ /* 0x000fc600078e00ff */
[----:B------:R-:W-:Y:S02]  /*9c70*/  @!P3 LEA.HI.X.SX32 R225, R225, R14, 0x1, P1 ;  /* 0x0000000ee1e1b211 */ /* 0x000fe400008f0eff */
[----:B0-----:R-:W-:-:S04]  /*9c80*/  @!P3 LEA R14, P1, R224, R12, 0x2 ;  /* 0x0000000ce00eb211 */ /* 0x001fc800078210ff */
[----:B------:R-:W-:Y:S02]  /*9c90*/  @!P3 LEA.HI.X R15, R224, R13, R225, 0x2, P1 ;  /* 0x0000000de00fb211 */ /* 0x000fe400008f14e1 */
[----:B------:R-:W-:Y:S01]  /*9ca0*/  ISETP.GE.AND P1, PT, R226, R11, PT ;  /* 0x0000000be200720c */ /* 0x000fe20003f26270 */
[----:B------:R-:W0:Y:S03]  /*9cb0*/  @!P2 LDC.64 R12, c[0x0][0x3b8] ;  /* 0x0000ee00ff0cab82 */ /* 0x000e260000000a00 */
[----:B------:R-:W-:Y:S01]  /*9cc0*/  ISETP.GE.OR P1, PT, R27, R17, P1 ;  /* 0x000000111b00720c */ /* 0x000fe20000f26670 */
[----:B-1----:R-:W-:Y:S01]  /*9cd0*/  @!P2 IMAD.SHL.U32 R227, R227, 0x2, RZ ;  /* 0x00000002e3e3a824 */ /* 0x002fe200078e00ff */
[----:B------:R-:W-:-:S04]  /*9ce0*/  FSEL R191, R191, RZ, P5 ;  /* 0x000000ffbfbf7208 */ /* 0x000fc80002800000 */
[----:B------:R-:W-:Y:S02]  /*9cf0*/  @!P2 LOP3.LUT R227, R227, 0x2, RZ, 0xc0, !PT ;  /* 0x00000002e3e3a812 */ /* 0x000fe400078ec0ff */
[----:B------:R-:W-:-:S03]  /*9d00*/  FSEL R190, R190, RZ, P5 ;  /* 0x000000ffbebe7208 */ /* 0x000fc60002800000 */
[----:B------:R-:W-:Y:S02]  /*9d10*/  @!P2 IMAD R227, R4, R157, R227 ;  /* 0x0000009d04e3a224 */ /* 0x000fe400078e02e3 */
[----:B------:R-:W1:Y:S01]  /*9d20*/  @!P1 S2R R225, SR_TID.X ;  /* 0x0000000000e19919 */ /* 0x000e620000002100 */
[----:B--2---:R-:W-:Y:S01]  /*9d30*/  @!P2 SHF.R.S32.HI R222, RZ, 0x1f, R156 ;  /* 0x0000001fffdea819 */ /* 0x004fe2000001149c */
[----:B------:R-:W-:Y:S01]  /*9d40*/  IMAD R228, R157, 0x4, R228 ;  /* 0x000000049de47824 */ /* 0x000fe200078e02e4 */
[----:B------:R2:W5:Y:S01]  /*9d50*/  @!P3 LDG.E.64 R190, desc[UR36][R14.64] ;  /* 0x000000240ebeb981 */ /* 0x000562000c1e1b00 */
[C---:B------:R-:W-:Y:S02]  /*9d60*/  @!P2 IADD3 R223, P3, PT, R227.reuse, R156, RZ ;  /* 0x0000009ce3dfa210 */ /* 0x040fe40007f7e0ff */
[----:B------:R-:W-:Y:S02]  /*9d70*/  IMAD.SHL.U32 R156, R228, 0x4, RZ ;  /* 0x00000004e49c7824 */ /* 0x000fe400078e00ff */
[----:B------:R-:W-:-:S02]  /*9d80*/  @!P2 LEA.HI.X.SX32 R224, R227, R222, 0x1, P3 ;  /* 0x000000dee3e0a211 */ /* 0x000fc400018f0eff */
[----:B0-----:R-:W-:-:S04]  /*9d90*/  @!P2 LEA R222, P3, R223, R12, 0x2 ;  /* 0x0000000cdfdea211 */ /* 0x001fc800078610ff */
[----:B------:R-:W-:Y:S02]  /*9da0*/  @!P2 LEA.HI.X R223, R223, R13, R224, 0x2, P3 ;  /* 0x0000000ddfdfa211 */ /* 0x000fe400018f14e0 */
[----:B------:R-:W-:Y:S01]  /*9db0*/  ISETP.GE.AND P3, PT, R156, R11, PT ;  /* 0x0000000b9c00720c */ /* 0x000fe20003f66270 */
[----:B------:R-:W0:Y:S03]  /*9dc0*/  @!P1 LDC.64 R12, c[0x0][0x3b8] ;  /* 0x0000ee00ff0c9b82 */ /* 0x000e260000000a00 */
[----:B------:R-:W-:Y:S02]  /*9dd0*/  ISETP.GE.OR P3, PT, R27, R17, P3 ;  /* 0x000000111b00720c */ /* 0x000fe40001f66670 */
[----:B------:R-:W-:-:S11]  /*9de0*/  FSEL R161, R161, RZ, P5 ;  /* 0x000000ffa1a17208 */ /* 0x000fd60002800000 */
[----:B------:R-:W3:Y:S01]  /*9df0*/  @!P3 S2R R227, SR_TID.X ;  /* 0x0000000000e3b919 */ /* 0x000ee20000002100 */
[----:B-1----:R-:W-:Y:S01]  /*9e00*/  @!P1 IMAD.SHL.U32 R225, R225, 0x2, RZ ;  /* 0x00000002e1e19824 */ /* 0x002fe200078e00ff */
[----:B------:R-:W-:-:S04]  /*9e10*/  FSEL R160, R160, RZ, P5 ;  /* 0x000000ffa0a07208 */ /* 0x000fc80002800000 */
[----:B------:R-:W-:Y:S02]  /*9e20*/  @!P1 LOP3.LUT R225, R225, 0x2, RZ, 0xc0, !PT ;  /* 0x00000002e1e19812 */ /* 0x000fe400078ec0ff */
[----:B------:R1:W5:Y:S03]  /*9e30*/  @!P2 LDG.E.64 R160, desc[UR36][R222.64] ;  /* 0x00000024dea0a981 */ /* 0x000366000c1e1b00 */
[----:B------:R-:W-:Y:S01]  /*9e40*/  @!P1 IMAD R225, R4, R157, R225 ;  /* 0x0000009d04e19224 */ /* 0x000fe200078e02e1 */
[----:B--2---:R-:W-:Y:S01]  /*9e50*/  @!P1 SHF.R.S32.HI R14, RZ, 0x1f, R226 ;  /* 0x0000001fff0e9819 */ /* 0x004fe200000114e2 */
[----:B------:R-:W-:-:S03]  /*9e60*/  IMAD.IADD R228, R228, 0x1, R157 ;  /* 0x00000001e4e47824 */ /* 0x000fc600078e029d */
        /* <DEDUP_REMOVED lines=8> */
[----:B---3--:R-:W-:Y:S01]  /*9ef0*/  @!P3 IMAD.SHL.U32 R227, R227, 0x2, RZ ;  /* 0x00000002e3e3b824 */ /* 0x008fe200078e00ff */
[----:B------:R-:W-:-:S04]  /*9f00*/  FSEL R165, R165, RZ, P5 ;  /* 0x000000ffa5a57208 */ /* 0x000fc80002800000 */
[----:B------:R-:W-:Y:S02]  /*9f10*/  @!P3 LOP3.LUT R227, R227, 0x2, RZ, 0xc0, !PT ;  /* 0x00000002e3e3b812 */ /* 0x000fe400078ec0ff */
[----:B------:R-:W-:-:S03]  /*9f20*/  FSEL R164, R164, RZ, P5 ;  /* 0x000000ffa4a47208 */ /* 0x000fc60002800000 */
[----:B------:R-:W-:Y:S02]  /*9f30*/  @!P3 IMAD R227, R4, R157, R227 ;  /* 0x0000009d04e3b224 */ /* 0x000fe400078e02e3 */
[----:B------:R-:W2:Y:S01]  /*9f40*/  @!P2 S2R R225, SR_TID.X ;  /* 0x0000000000e1a919 */ /* 0x000ea20000002100 */
[----:B-1----:R-:W-:Y:S01]  /*9f50*/  @!P3 SHF.R.S32.HI R222, RZ, 0x1f, R156 ;  /* 0x0000001fffdeb819 */ /* 0x002fe2000001149c */
[----:B------:R-:W-:Y:S01]  /*9f60*/  IMAD.IADD R228, R228, 0x1, R157 ;  /* 0x00000001e4e47824 */ /* 0x000fe200078e029d */
        /* <DEDUP_REMOVED lines=11> */
[----:B--2---:R-:W-:Y:S01]  /*a020*/  @!P2 IMAD.SHL.U32 R225, R225, 0x2, RZ ;  /* 0x00000002e1e1a824 */ /* 0x004fe200078e00ff */
[----:B------:R-:W-:-:S04]  /*a030*/  FSEL R168, R168, RZ, P5 ;  /* 0x000000ffa8a87208 */ /* 0x000fc80002800000 */
[----:B------:R-:W-:Y:S02]  /*a040*/  @!P2 LOP3.LUT R225, R225, 0x2, RZ, 0xc0, !PT ;  /* 0x00000002e1e1a812 */ /* 0x000fe400078ec0ff */
[----:B------:R2:W5:Y:S03]  /*a050*/  @!P3 LDG.E.64 R168, desc[UR36][R14.64] ;  /* 0x000000240ea8b981 */ /* 0x000566000c1e1b00 */
[----:B------:R-:W-:Y:S01]  /*a060*/  @!P2 IMAD R225, R4, R157, R225 ;  /* 0x0000009d04e1a224 */ /* 0x000fe200078e02e1 */
[----:B-1----:R-:W-:Y:S01]  /*a070*/  @!P2 SHF.R.S32.HI R12, RZ, 0x1f, R224 ;  /* 0x0000001fff0ca819 */ /* 0x002fe200000114e0 */
[----:B------:R-:W-:-:S03]  /*a080*/  IMAD R228, R157, 0x2, R228 ;  /* 0x000000029de47824 */ /* 0x000fc600078e02e4 */
        /* <DEDUP_REMOVED lines=13> */
[----:B------:R-:W1:Y:S01]  /*a160*/  @!P3 S2R R227, SR_TID.X ;  /* 0x0000000000e3b919 */ /* 0x000e620000002100 */
[----:B--2---:R-:W-:Y:S01]  /*a170*/  @!P1 SHF.R.S32.HI R14, RZ, 0x1f, R156 ;  /* 0x0000001fff0e9819 */ /* 0x004fe2000001149c */
        /* <DEDUP_REMOVED lines=283> */
[----:B--2---:R-:W2:Y:S01]  /*b330*/  @!P1 S2R R13, SR_TID.X ;  /* 0x00000000000d9919 */ /* 0x004ea20000002100 */
[----:B-1----:R-:W-:Y:S01]  /*b340*/  @!P2 IMAD.SHL.U32 R225, R225, 0x2, RZ ;  /* 0x00000002e1e1a824 */ /* 0x002fe200078e00ff */
[----:B------:R-:W-:-:S04]  /*b350*/  FSEL R208, R208, RZ, P5 ;  /* 0x000000ffd0d07208 */ /* 0x000fc80002800000 */
[----:B------:R-:W-:Y:S02]  /*b360*/  @!P2 LOP3.LUT R225, R225, 0x2, RZ, 0xc0, !PT ;  /* 0x00000002e1e1a812 */ /* 0x000fe400078ec0ff */
[----:B------:R1:W5:Y:S03]  /*b370*/  @!P3 LDG.E.64 R208, desc[UR36][R14.64] ;  /* 0x000000240ed0b981 */ /* 0x000366000c1e1b00 */
[----:B------:R-:W-:Y:S01]  /*b380*/  @!P2 IMAD R225, R4, R157, R225 ;  /* 0x0000009d04e1a224 */ /* 0x000fe200078e02e1 */
[----:B------:R-:W-:-:S04]  /*b390*/  @!P2 SHF.R.S32.HI R12, RZ, 0x1f, R224 ;  /* 0x0000001fff0ca819 */ /* 0x000fc800000114e0 */
[----:B------:R-:W-:-:S04]  /*b3a0*/  @!P2 IADD3 R224, P3, PT, R225, R224, RZ ;  /* 0x000000e0e1e0a210 */ /* 0x000fc80007f7e0ff */
[----:B------:R-:W-:Y:S02]  /*b3b0*/  @!P2 LEA.HI.X.SX32 R12, R225, R12, 0x1, P3 ;  /* 0x0000000ce10ca211 */ /* 0x000fe400018f0eff */
[----:B0-----:R-:W-:Y:S01]  /*b3c0*/  @!P2 LEA R222, P3, R224, R222, 0x2 ;  /* 0x000000dee0dea211 */ /* 0x001fe200078610ff */
[----:B------:R-:W-:Y:S01]  /*b3d0*/  IMAD.IADD R228, R228, 0x1, R157 ;  /* 0x00000001e4e47824 */ /* 0x000fe200078e029d */
[----:B------:R-:W-:Y:S02]  /*b3e0*/  FSEL R211, R211, RZ, P5 ;  /* 0x000000ffd3d37208 */ /* 0x000fe40002800000 */
[----:B------:R-:W-:Y:S02]  /*b3f0*/  @!P2 LEA.HI.X R223, R224, R223, R12, 0x2, P3 ;  /* 0x000000dfe0dfa211 */ /* 0x000fe400018f140c */
[----:B------:R-:W0:Y:S01]  /*b400*/  @!P1 LDC.64 R224, c[0x0][0x3b8] ;  /* 0x0000ee00ffe09b82 */ /* 0x000e220000000a00 */
[----:B------:R-:W-:Y:S01]  /*b410*/  FSEL R210, R210, RZ, P5 ;  /* 0x000000ffd2d27208 */ /* 0x000fe20002800000 */
[----:B-1----:R-:W-:-:S02]  /*b420*/  IMAD.SHL.U32 R14, R228, 0x4, RZ ;  /* 0x00000004e40e7824 */ /* 0x002fc400078e00ff */
[----:B--2---:R-:W-:-:S03]  /*b430*/  @!P1 IMAD.SHL.U32 R13, R13, 0x2, RZ ;  /* 0x000000020d0d9824 */ /* 0x004fc600078e00ff */
[----:B------:R1:W5:Y:S01]  /*b440*/  @!P2 LDG.E.64 R210, desc[UR36][R222.64] ;  /* 0x00000024ded2a981 */ /* 0x000362000c1e1b00 */
[----:B------:R-:W-:Y:S01]  /*b450*/  ISETP.GE.AND P2, PT, R14, R11, PT ;  /* 0x0000000b0e00720c */ /* 0x000fe20003f46270 */
[----:B------:R-:W-:Y:S01]  /*b460*/  IMAD.IADD R228, R228, 0x1, R157 ;  /* 0x00000001e4e47824 */ /* 0x000fe200078e029d */
[----:B------:R-:W-:Y:S02]  /*b470*/  @!P1 LOP3.LUT R13, R13, 0x2, RZ, 0xc0, !PT ;  /* 0x000000020d0d9812 */ /* 0x000fe400078ec0ff */
[----:B------:R-:W-:Y:S01]  /*b480*/  ISETP.GE.OR P2, PT, R27, R17, P2 ;  /* 0x000000111b00720c */ /* 0x000fe20001746670 */
[----:B------:R-:W-:Y:S02]  /*b490*/  IMAD.SHL.U32 R226, R228, 0x4, RZ ;  /* 0x00000004e4e27824 */ /* 0x000fe400078e00ff */
[----:B------:R-:W-:Y:S01]  /*b4a0*/  @!P1 IMAD R15, R4, R157, R13 ;  /* 0x0000009d040f9224 */ /* 0x000fe200078e020d */
[----:B------:R-:W-:Y:S02]  /*b4b0*/  FSEL R213, R213, RZ, P5 ;  /* 0x000000ffd5d57208 */ /* 0x000fe40002800000 */
[----:B------:R-:W-:-:S02]  /*b4c0*/  FSEL R212, R212, RZ, P5 ;  /* 0x000000ffd4d47208 */ /* 0x000fc40002800000 */
[----:B------:R-:W-:Y:S02]  /*b4d0*/  FSEL R215, R215, RZ, P5 ;  /* 0x000000ffd7d77208 */ /* 0x000fe40002800000 */
[----:B------:R-:W-:Y:S02]  /*b4e0*/  FSEL R214, R214, RZ, P5 ;  /* 0x000000ffd6d67208 */ /* 0x000fe40002800000 */
[----:B------:R-:W-:Y:S01]  /*b4f0*/  FSEL R217, R217, RZ, P5 ;  /* 0x000000ffd9d97208 */ /* 0x000fe20002800000 */
[----:B-1----:R-:W1:Y:S01]  /*b500*/  @!P2 LDC.64 R222, c[0x0][0x3b8] ;  /* 0x0000ee00ffdeab82 */ /* 0x002e620000000a00 */
[----:B------:R-:W-:Y:S02]  /*b510*/  FSEL R216, R216, RZ, P5 ;  /* 0x000000ffd8d87208 */ /* 0x000fe40002800000 */
[----:B------:R-:W-:Y:S02]  /*b520*/  FSEL R219, R219, RZ, P5 ;  /* 0x000000ffdbdb7208 */ /* 0x000fe40002800000 */
[----:B------:R-:W-:-:S02]  /*b530*/  FSEL R218, R218, RZ, P5 ;  /* 0x000000ffdada7208 */ /* 0x000fc40002800000 */
[----:B------:R-:W-:Y:S02]  /*b540*/  ISETP.GE.AND P3, PT, R226, R11, PT ;  /* 0x0000000be200720c */ /* 0x000fe40003f66270 */
[----:B------:R-:W-:Y:S02]  /*b550*/  @!P1 SHF.R.S32.HI R12, RZ, 0x1f, R156 ;  /* 0x0000001fff0c9819 */ /* 0x000fe4000001149c */
[----:B------:R-:W-:Y:S01]  /*b560*/  @!P1 IADD3 R13, P5, PT, R15, R156, RZ ;  /* 0x0000009c0f0d9210 */ /* 0x000fe20007fbe0ff */
[----:B------:R-:W-:Y:S01]  /*b570*/  IMAD.IADD R156, R228, 0x1, R157 ;  /* 0x00000001e49c7824 */ /* 0x000fe200078e029d */
[----:B------:R-:W-:Y:S02]  /*b580*/  ISETP.GE.OR P3, PT, R27, R17, P3 ;  /* 0x000000111b00720c */ /* 0x000fe40001f66670 */
[----:B------:R-:W-:Y:S01]  /*b590*/  @!P1 LEA.HI.X.SX32 R12, R15, R12, 0x1, P5 ;  /* 0x0000000c0f0c9211 */ /* 0x000fe200028f0eff */
[----:B------:R-:W-:Y:S01]  /*b5a0*/  IMAD.SHL.U32 R228, R156, 0x4, RZ ;  /* 0x000000049ce47824 */ /* 0x000fe200078e00ff */
[C---:B0-----:R-:W-:Y:S01]  /*b5b0*/  @!P1 LEA R224, P5, R13.reuse, R224, 0x2 ;  /* 0x000000e00de09211 */ /* 0x041fe200078a10ff */
[----:B------:R-:W0:Y:S03]  /*b5c0*/  @!P2 S2R R15, SR_TID.X ;  /* 0x00000000000fa919 */ /* 0x000e260000002100 */
[----:B------:R-:W-:-:S02]  /*b5d0*/  @!P1 LEA.HI.X R225, R13, R225, R12, 0x2, P5 ;  /* 0x000000e10de19211 */ /* 0x000fc400028f140c */
[----:B------:R-:W-:-:S03]  /*b5e0*/  ISETP.GE.AND P5, PT, R228, R11, PT ;  /* 0x0000000be400720c */ /* 0x000fc60003fa6270 */
[----:B------:R-:W2:Y:S01]  /*b5f0*/  @!P3 S2R R227, SR_TID.X ;  /* 0x0000000000e3b919 */ /* 0x000ea20000002100 */
[----:B------:R-:W-:Y:S01]  /*b600*/  ISETP.GE.OR P5, PT, R27, R17, P5 ;  /* 0x000000111b00720c */ /* 0x000fe20002fa6670 */
[----:B------:R-:W3:Y:S01]  /*b610*/  @!P3 LDC.64 R12, c[0x0][0x3b8] ;  /* 0x0000ee00ff0cbb82 */ /* 0x000ee20000000a00 */
[----:B------:R4:W5:Y:S11]  /*b620*/  @!P1 LDG.E.64 R212, desc[UR36][R224.64] ;  /* 0x00000024e0d49981 */ /* 0x000976000c1e1b00 */
[----:B------:R-:W4:Y:S01]  /*b630*/  @!P5 S2R R232, SR_TID.X ;  /* 0x0000000000e8d919 */ /* 0x000f220000002100 */
[----:B0-----:R-:W-:-:S05]  /*b640*/  @!P2 IMAD.SHL.U32 R15, R15, 0x2, RZ ;  /* 0x000000020f0fa824 */ /* 0x001fca00078e00ff */
[----:B------:R-:W-:-:S05]  /*b650*/  @!P2 LOP3.LUT R15, R15, 0x2, RZ, 0xc0, !PT ;  /* 0x000000020f0fa812 */ /* 0x000fca00078ec0ff */
[----:B------:R-:W-:Y:S02]  /*b660*/  @!P2 IMAD R230, R4, R157, R15 ;  /* 0x0000009d04e6a224 */ /* 0x000fe400078e020f */
[----:B--2---:R-:W-:Y:S01]  /*b670*/  @!P3 IMAD.SHL.U32 R15, R227, 0x2, RZ ;  /* 0x00000002e30fb824 */ /* 0x004fe200078e00ff */
[----:B------:R-:W-:Y:S02]  /*b680*/  @!P2 SHF.R.S32.HI R227, RZ, 0x1f, R14 ;  /* 0x0000001fffe3a819 */ /* 0x000fe4000001140e */
[C---:B------:R-:W-:Y:S02]  /*b690*/  @!P2 IADD3 R229, P1, PT, R230.reuse, R14, RZ ;  /* 0x0000000ee6e5a210 */ /* 0x040fe40007f3e0ff */
[----:B------:R-:W-:Y:S02]  /*b6a0*/  @!P3 LOP3.LUT R231, R15, 0x2, RZ, 0xc0, !PT ;  /* 0x000000020fe7b812 */ /* 0x000fe400078ec0ff */
[----:B------:R-:W0:Y:S01]  /*b6b0*/  @!P5 LDC.64 R14, c[0x0][0x3b8] ;  /* 0x0000ee00ff0edb82 */ /* 0x000e220000000a00 */
[----:B------:R-:W-:-:S02]  /*b6c0*/  @!P2 LEA.HI.X.SX32 R230, R230, R227, 0x1, P1 ;  /* 0x000000e3e6e6a211 */ /* 0x000fc400008f0eff */
[C---:B-1----:R-:W-:Y:S01]  /*b6d0*/  @!P2 LEA R222, P1, R229.reuse, R222, 0x2 ;  /* 0x000000dee5dea211 */ /* 0x042fe200078210ff */
[----:B------:R-:W-:Y:S02]  /*b6e0*/  @!P3 IMAD R231, R4, R157, R231 ;  /* 0x0000009d04e7b224 */ /* 0x000fe400078e02e7 */
[----:B----4-:R-:W-:Y:S01]  /*b6f0*/  @!P5 IMAD.SHL.U32 R232, R232, 0x2, RZ ;  /* 0x00000002e8e8d824 */ /* 0x010fe200078e00ff */
[----:B------:R-:W-:Y:S02]  /*b700*/  @!P2 LEA.HI.X R223, R229, R223, R230, 0x2, P1 ;  /* 0x000000dfe5dfa211 */ /* 0x000fe400008f14e6 */
[----:B------:R-:W-:Y:S02]  /*b710*/  @!P3 SHF.R.S32.HI R227, RZ, 0x1f, R226 ;  /* 0x0000001fffe3b819 */ /* 0x000fe400000114e2 */
[----:B------:R-:W-:Y:S01]  /*b720*/  @!P3 IADD3 R226, P1, PT, R231, R226, RZ ;  /* 0x000000e2e7e2b210 */ /* 0x000fe20007f3e0ff */
[----:B------:R1:W5:Y:S01]  /*b730*/  @!P2 LDG.E.64 R214, desc[UR36][R222.64] ;  /* 0x00000024ded6a981 */ /* 0x000362000c1e1b00 */
[----:B------:R-:W-:-:S02]  /*b740*/  @!P5 LOP3.LUT R232, R232, 0x2, RZ, 0xc0, !PT ;  /* 0x00000002e8e8d812 */ /* 0x000fc400078ec0ff */
[----:B------:R-:W-:Y:S02]  /*b750*/  @!P3 LEA.HI.X.SX32 R227, R231, R227, 0x1, P1 ;  /* 0x000000e3e7e3b211 */ /* 0x000fe400008f0eff */
[----:B---3--:R-:W-:Y:S01]  /*b760*/  @!P3 LEA R12, P1, R226, R12, 0x2 ;  /* 0x0000000ce20cb211 */ /* 0x008fe200078210ff */
[----:B------:R-:W-:Y:S01]  /*b770*/  @!P5 IMAD R225, R4, R157, R232 ;  /* 0x0000009d04e1d224 */ /* 0x000fe200078e02e8 */
[----:B------:R-:W-:Y:S02]  /*b780*/  @!P5 SHF.R.S32.HI R224, RZ, 0x1f, R228 ;  /* 0x0000001fffe0d819 */ /* 0x000fe400000114e4 */
[----:B------:R-:W-:Y:S02]  /*b790*/  @!P3 LEA.HI.X R13, R226, R13, R227, 0x2, P1 ;  /* 0x0000000de20db211 */ /* 0x000fe400008f14e3 */
[----:B------:R-:W-:-:S03]  /*b7a0*/  @!P5 IADD3 R228, P1, PT, R225, R228, RZ ;  /* 0x000000e4e1e4d210 */ /* 0x000fc60007f3e0ff */
[----:B------:R1:W5:Y:S01]  /*b7b0*/  @!P3 LDG.E.64 R216, desc[UR36][R12.64] ;  /* 0x000000240cd8b981 */ /* 0x000362000c1e1b00 */
[----:B------:R-:W-:Y:S02]  /*b7c0*/  @!P5 LEA.HI.X.SX32 R224, R225, R224, 0x1, P1 ;  /* 0x000000e0e1e0d211 */ /* 0x000fe400008f0eff */
[----:B0-----:R-:W-:-:S04]  /*b7d0*/  @!P5 LEA R14, P1, R228, R14, 0x2 ;  /* 0x0000000ee40ed211 */ /* 0x001fc800078210ff */
[----:B------:R-:W-:-:S05]  /*b7e0*/  @!P5 LEA.HI.X R15, R228, R15, R224, 0x2, P1 ;  /* 0x0000000fe40fd211 */ /* 0x000fca00008f14e0 */
[----:B------:R1:W5:Y:S01]  /*b7f0*/  @!P5 LDG.E.64 R218, desc[UR36][R14.64] ;  /* 0x000000240edad981 */ /* 0x000362000c1e1b00 */
[----:B------:R-:W-:-:S13]  /*b800*/  ISETP.GE.AND P1, PT, R27, R17, PT ;  /* 0x000000111b00720c */ /* 0x000fda0003f26270 */
[----:B-1----:R-:W-:Y:S05]  /*b810*/  @P1 BRA `(.L_x_2106) ;  /* 0x0000000000481947 */ /* 0x002fea0003800000 */
[----:B------:R-:W-:Y:S01]  /*b820*/  IMAD.IADD R156, R156, 0x1, R157 ;  /* 0x000000019c9c7824 */ /* 0x000fe200078e029d */
[----:B------:R-:W-:Y:S01]  /*b830*/  UMOV UR4, URZ ;  /* 0x000000ff00047c82 */ /* 0x000fe20008000000 */
[----:B------:R-:W-:Y:S01]  /*b840*/  UMOV UR5, URZ ;  /* 0x000000ff00057c82 */ /* 0x000fe20008000000 */
[----:B------:R-:W-:Y:S02]  /*b850*/  IMAD.U32 R221, RZ, RZ, UR4 ;  /* 0x00000004ffdd7e24 */ /* 0x000fe4000f8e00ff */
[----:B------:R-:W-:Y:S02]  /*b860*/  IMAD.SHL.U32 R156, R156, 0x4, RZ ;  /* 0x000000049c9c7824 */ /* 0x000fe400078e00ff */
[----:B------:R-:W-:-:S03]  /*b870*/  IMAD.U32 R220, RZ, RZ, UR5 ;  /* 0x00000005ffdc7e24 */ /* 0x000fc6000f8e00ff */
        /* <DEDUP_REMOVED lines=12> */
.L_x_2106:
[----:B------:R-:W-:Y:S05]  /*b940*/  BSYNC.RECONVERGENT B0 ;  /* 0x0000000000007941 */ /* 0x000fea0003800200 */
.L_x_2041:
[----:B-----5:R-:W-:Y:S01]  /*b950*/  FMUL.FTZ R11, R152, R160 ;  /* 0x000000a0980b7220 */ /* 0x020fe20000410000 */
[----:B0-----:R-:W-:Y:S01]  /*b960*/  FMUL.FTZ R12, R153, R161 ;  /* 0x000000a1990c7220 */ /* 0x001fe20000410000 */
[----:B-1234-:R-:W0:Y:S01]  /*b970*/  S2R R223, SR_TID.X ;  /* 0x0000000000df7919 */ /* 0x01ee220000002100 */
[----:B------:R-:W-:Y:S01]  /*b980*/  UMOV UR4, 0xffffffff ;  /* 0xffffffff00047882 */ /* 0x000fe20000000000 */
        /* <DEDUP_REMOVED lines=15> */
[----:B------:R-:W-:Y:S01]  /*ba80*/  FFMA.FTZ R12, R139, R175, R12 ;  /* 0x000000af8b0c7223 */ /* 0x000fe2000001000c */
[----:B0-----:R-:W-:Y:S02]  /*ba90*/  LOP3.LUT R156, R223, 0x1, RZ, 0xc0, !PT ;  /* 0x00000001df9c7812 */ /* 0x001fe400078ec0ff */
        /* <DEDUP_REMOVED lines=48> */
[----:B------:R0:W1:Y:S02]  /*bda0*/  SHFL.BFLY PT, R14, R13, 0x1, 0x1f ;  /* 0x0c201f000d0e7f89 */ /* 0x00006400000e0000 */
.L_x_2250:
[----:B------:R-:W-:Y:S01]  /*bdb0*/  ISETP.EQ.U32.OR P1, PT, R156, 0x1, P1 ;  /* 0x000000019c00780c */ /* 0x000fe20000f22470 */
        /* <DEDUP_REMOVED lines=9> */
[----:B0-----:R-:W1:Y:S08]  /*be50*/  @P1 LDC.64 R12, c[0x0][0x448] ;  /* 0x00011200ff0c1b82 */ /* 0x001e700000000a00 */
[----:B------:R-:W0:Y:S01]  /*be60*/  @P2 LDC.64 R14, c[0x0][0x438] ;  /* 0x00010e00ff0e2b82 */ /* 0x000e220000000a00 */
[----:B-1----:R-:W-:-:S04]  /*be70*/  @P1 IMAD.WIDE.U32 R12, R225, 0x4, R12 ;  /* 0x00000004e10c1825 */ /* 0x002fc800078e000c */
[----:B0-----:R-:W-:Y:S02]  /*be80*/  @P2 IMAD.WIDE R14, R9, 0x4, R14 ;  /* 0x00000004090e2825 */ /* 0x001fe400078e020e */
[----:B------:R-:W2:Y:S04]  /*be90*/  @P1 LDG.E R12, desc[UR36][R12.64] ;  /* 0x000000240c0c1981 */ /* 0x000ea8000c1e1900 */
[----:B------:R-:W3:Y:S01]  /*bea0*/  @P2 LDG.E R14, desc[UR36][R14.64] ;  /* 0x000000240e0e2981 */ /* 0x000ee2000c1e1900 */
[----:B------:R-:W-:-:S04]  /*beb0*/  @P1 ISETP.GE.AND P3, PT, R27, R25, PT ;  /* 0x000000191b00120c */ /* 0x000fc80003f66270 */
[----:B------:R-:W-:-:S04]  /*bec0*/  @P1 SEL R27, R18, RZ, !P3 ;  /* 0x000000ff121b1207 */ /* 0x000fc80005800000 */
[----:B------:R-:W-:-:S04]  /*bed0*/  @P1 IADD3 R27, PT, PT, R24, R27, -R16 ;  /* 0x0000001b181b1210 */ /* 0x000fc80007ffe810 */
[----:B------:R-:W-:Y:S01]  /*bee0*/  @P1 I2FP.F32.S32 R156, R27 ;  /* 0x0000001b009c1245 */ /* 0x000fe20000201400 */
[----:B---3--:R-:W-:-:S04]  /*bef0*/  @P2 FADD.FTZ R11, R11, R14 ;  /* 0x0000000e0b0b2221 */ /* 0x008fc80000010000 */
[----:B--2---:R-:W-:-:S05]  /*bf00*/  @P1 FFMA.FTZ R11, R156, R12, R11 ;  /* 0x0000000c9c0b1223 */ /* 0x004fca000001000b */
[----:B------:R1:W-:Y:S01]  /*bf10*/  STS [R21], R11 ;  /* 0x0000000b15007388 */ /* 0x0003e20000000800 */
[----:B------:R-:W-:-:S07]  /*bf20*/  @!P4 FMNMX.FTZ R0, R0, R11, !PT ;  /* 0x0000000b0000c209 */ /* 0x000fce0007810000 */
.L_x_2173:
[----:B------:R-:W-:Y:S05]  /*bf30*/  BSYNC.RECONVERGENT B0 ;  /* 0x0000000000007941 */ /* 0x000fea0003800200 */
.L_x_2172:
[----:B-1----:R-:W-:Y:S01]  /*bf40*/  VIADD R11, R24, 0x3f ;  /* 0x0000003f180b7836 */ /* 0x002fe20000000000 */
[----:B------:R-:W-:Y:S01]  /*bf50*/  IADD3 R8, P2, PT, R8, 0x40, RZ ;  /* 0x0000004008087810 */ /* 0x000fe20007f5e0ff */
[----:B------:R-:W-:Y:S02]  /*bf60*/  VIADD R24, R24, 0x40 ;  /* 0x0000004018187836 */ /* 0x000fe40000000000 */
[----:B------:R-:W-:Y:S01]  /*bf70*/  VIADD R21, R21, 0x100 ;  /* 0x0000010015157836 */ /* 0x000fe20000000000 */
[----:B------:R-:W-:Y:S01]  /*bf80*/  ISETP.GE.AND P1, PT, R11, R20, PT ;  /* 0x000000140b00720c */ /* 0x000fe20003f26270 */
[----:B------:R-:W-:Y:S02]  /*bf90*/  VIADD R9, R9, 0x40 ;  /* 0x0000004009097836 */ /* 0x000fe40000000000 */
[----:B------:R-:W-:-:S10]  /*bfa0*/  IMAD.X R10, RZ, RZ, R10, P2 ;  /* 0x000000ffff0a7224 */ /* 0x000fd400010e060a */
[----:B------:R-:W-:Y:S05]  /*bfb0*/  @!P1 BRA `(.L_x_2174) ;  /* 0xffffff6800049947 */ /* 0x000fea000383ffff */
.L_x_2040:
[----:B-1----:R-:W-:Y:S05]  /*bfc0*/  BSYNC B1 ;  /* 0x0000000000017941 */ /* 0x002fea0003800000 */
.L_x_2039:
        /* <DEDUP_REMOVED lines=8> */
[----:B------:R0:W1:Y:S02]  /*c050*/  SHFL.BFLY PT, R14, R6, 0x2, 0x1f ;  /* 0x0c401f00060e7f89 */ /* 0x00006400000e0000 */
.L_x_2256:
[----:B-----5:R-:W4:Y:S01]  /*c060*/  S2R R18, SR_CgaCtaId ;  /* 0x0000000000127919 */ /* 0x020f220000008800 */
[----:B------:R-:W-:Y:S01]  /*c070*/  LOP3.LUT P0, R7, R223, 0x1f, RZ, 0xc0, !PT ;  /* 0x0000001fdf077812 */ /* 0x000fe2000780c0ff */
[----:B------:R-:W-:Y:S05]  /*c080*/  WARPSYNC.ALL ;  /* 0x0000000000007948 */ /* 0x000fea0003800000 */
[----:B------:R-:W-:Y:S02]  /*c090*/  MOV R15, 0x400 ;  /* 0x00000400000f7802 */ /* 0x000fe40000000f00 */
[----:B-1----:R-:W-:Y:S02]  /*c0a0*/  FMNMX.FTZ R5, R6, R14, !PT ;  /* 0x0000000e06057209 */ /* 0x002fe40007810000 */
[----:B----4-:R-:W-:-:S04]  /*c0b0*/  LEA R8, R18, R15, 0x18 ;  /* 0x0000000f12087211 */ /* 0x010fc800078ec0ff */
[----:B---3--:R-:W-:-:S05]  /*c0c0*/  @!P0 LEA.HI R0, R223, R8, RZ, 0x1d ;  /* 0x00000008df008211 */ /* 0x008fca00078fe8ff */
[----:B------:R-:W-:Y:S01]  /*c0d0*/  @!P0 STS [R0], R5 ;  /* 0x0000000500008388 */ /* 0x000fe20000000800 */
[----:B------:R-:W-:Y:S01]  /*c0e0*/  BAR.SYNC.DEFER_BLOCKING 0x0 ;  /* 0x0000000000007b1d */ /* 0x000fe20000010000 */
[C---:B------:R-:W-:Y:S01]  /*c0f0*/  ISETP.GT.U32.AND P0, PT, R7.reuse, 0x3, PT ;  /* 0x000000030700780c */ /* 0x040fe20003f04070 */
[----:B------:R-:W-:Y:S02]  /*c100*/  IMAD.MOV.U32 R9, RZ, RZ, -0x800001 ;  /* 0xff7fffffff097424 */ /* 0x000fe400078e00ff */
[----:B0-----:R-:W-:Y:S02]  /*c110*/  IMAD R6, R7, 0x4, R8 ;  /* 0x0000000407067824 */ /* 0x001fe400078e0208 */
[----:B------:R-:W-:Y:S01]  /*c120*/  BSSY.RECONVERGENT B0, `(.L_x_2176) ;  /* 0x0000154000007945 */ /* 0x000fe20003800200 */
[----:B------:R-:W-:-:S07]  /*c130*/  IMAD.MOV.U32 R12, RZ, RZ, RZ ;  /* 0x000000ffff0c7224 */ /* 0x000fce00078e00ff */
[----:B------:R-:W0:Y:S04]  /*c140*/  @!P0 LDS R9, [R6] ;  /* 0x0000000006098984 */ /* 0x000e280000000800 */
[----:B0-----:R-:W0:Y:S02]  /*c150*/  SHFL.BFLY PT, R0, R9, 0x2, 0x1f ;  /* 0x0c401f0009007f89 */ /* 0x001e2400000e0000 */
[----:B0-----:R-:W-:Y:S01]  /*c160*/  FMNMX.FTZ R10, R0, R9, !PT ;  /* 0x00000009000a7209 */ /* 0x001fe20007810000 */
[----:B------:R-:W-:-:S04]  /*c170*/  IMAD.SHL.U32 R0, R223, 0x4, RZ ;  /* 0x00000004df007824 */ /* 0x000fc800078e00ff */
        /* <DEDUP_REMOVED lines=13> */
[----:B------:R-:W-:-:S03]  /*c250*/  IMAD.MOV.U32 R12, RZ, RZ, RZ ;  /* 0x000000ffff0c7224 */ /* 0x000fc600078e00ff */
[----:B------:R-:W-:-:S04]  /*c260*/  IADD3 R10, PT, PT, -R22, R9, R10 ;  /* 0x00000009160a7210 */ /* 0x000fc80007ffe10a */
[C---:B------:R-:W-:Y:S02]  /*c270*/  LOP3.LUT R9, R10.reuse, 0x180, RZ, 0xc0, !PT ;  /* 0x000001800a097812 */ /* 0x040fe400078ec0ff */
[----:B------:R-:W-:Y:S02]  /*c280*/  ISETP.GE.U32.AND P1, PT, R10, 0x180, PT ;  /* 0x000001800a00780c */ /* 0x000fe40003f26070 */
[----:B------:R-:W-:Y:S01]  /*c290*/  ISETP.NE.AND P0, PT, R9, 0x180, PT ;  /* 0x000001800900780c */ /* 0x000fe20003f05270 */
[----:B------:R-:W-:-:S12]  /*c2a0*/  IMAD.MOV.U32 R9, RZ, RZ, R5 ;  /* 0x000000ffff097224 */ /* 0x000fd800078e0005 */
[----:B------:R-:W-:Y:S05]  /*c2b0*/  @!P0 BRA `(.L_x_2180) ;  /* 0x00000000004c8947 */ /* 0x000fea0003800000 */
[----:B------:R-:W-:Y:S01]  /*c2c0*/  VIADD R11, R15, 0x420 ;  /* 0x000004200f0b7836 */ /* 0x000fe20000000000 */
[----:B------:R-:W-:Y:S01]  /*c2d0*/  LEA.HI R9, R10, 0x1, RZ, 0x19 ;  /* 0x000000010a097811 */ /* 0x000fe200078fc8ff */
[----:B------:R-:W-:-:S03]  /*c2e0*/  IMAD.MOV.U32 R12, RZ, RZ, RZ ;  /* 0x000000ffff0c7224 */ /* 0x000fc600078e00ff */
[----:B------:R-:W-:Y:S02]  /*c2f0*/  LEA R11, R18, R11, 0x18 ;  /* 0x0000000b120b7211 */ /* 0x000fe400078ec0ff */
[----:B------:R-:W-:Y:S01]  /*c300*/  LOP3.LUT R10, R9, 0x3, RZ, 0xc0, !PT ;  /* 0x00000003090a7812 */ /* 0x000fe200078ec0ff */
[----:B------:R-:W-:Y:S02]  /*c310*/  IMAD.MOV.U32 R9, RZ, RZ, R5 ;  /* 0x000000ffff097224 */ /* 0x000fe400078e0005 */
[----:B------:R-:W-:Y:S02]  /*c320*/  IMAD.IADD R11, R0, 0x1, R11 ;  /* 0x00000001000b7824 */ /* 0x000fe400078e020b */
[----:B------:R-:W-:-:S07]  /*c330*/  IMAD.MOV R10, RZ, RZ, -R10 ;  /* 0x000000ffff0a7224 */ /* 0x000fce00078e0a0a */
.L_x_2181:
        /* <DEDUP_REMOVED lines=11> */
.L_x_2180:
[----:B------:R-:W-:Y:S05]  /*c3f0*/  BSYNC.RECONVERGENT B1 ;  /* 0x0000000000017941 */ /* 0x000fea0003800200 */
.L_x_2179:
[----:B------:R-:W-:Y:S05]  /*c400*/  @!P1 BRA `(.L_x_2177) ;  /* 0x0000001000949947 */ /* 0x000fea0003800000 */
[----:B------:R-:W-:Y:S01]  /*c410*/  IMAD.IADD R11, R16, 0x1, -R9 ;  /* 0x00000001100b7824 */ /* 0x000fe200078e0a09 */
[----:B------:R-:W-:Y:S01]  /*c420*/  BSSY.RECONVERGENT B1, `(.L_x_2182) ;  /* 0x000006f000017945 */ /* 0x000fe20003800200 */
[----:B------:R-:W-:Y:S01]  /*c430*/  VIADD R15, R15, 0x420 ;  /* 0x000004200f0f7836 */ /* 0x000fe20000000000 */
[----:B------:R-:W-:Y:S01]  /*c440*/  PLOP3.LUT P0, PT, PT, PT, PT, 0x80, 0x8 ;  /* 0x000000000008781c */ /* 0x000fe20003f0f070 */
[----:B------:R-:W-:Y:S01]  /*c450*/  IMAD.SHL.U32 R10, R22, 0x4, RZ ;  /* 0x00000004160a7824 */ /* 0x000fe200078e00ff */
[----:B------:R-:W-:Y:S02]  /*c460*/  ISETP.GT.AND P1, PT, R11, 0x600, PT ;  /* 0x000006000b00780c */ /* 0x000fe40003f24270 */
[----:B------:R-:W-:Y:S01]  /*c470*/  LEA R15, R18, R15, 0x18 ;  /* 0x0000000f120f7211 */ /* 0x000fe200078ec0ff */
[----:B------:R-:W-:-:S05]  /*c480*/  IMAD R10, R9, 0x4, -R10 ;  /* 0x00000004090a7824 */ /* 0x000fca00078e0a0a */
[----:B------:R-:W-:-:S05]  /*c490*/  IADD3 R10, PT, PT, R10, 0x400, R15 ;  /* 0x000004000a0a7810 */ /* 0x000fca0007ffe00f */
[----:B------:R-:W-:Y:S05]  /*c4a0*/  @!P1 BRA `(.L_x_2183) ;  /* 0x0000000400989947 */ /* 0x000fea0003800000 */
[----:B------:R-:W-:Y:S01]  /*c4b0*/  PLOP3.LUT P0, PT, PT, PT, PT, 0x8, 0x80 ;  /* 0x000000000080781c */ /* 0x000fe20003f0e170 */
[----:B------:R-:W-:-:S12]  /*c4c0*/  VIADD R40, R16, 0xfffffa00 ;  /* 0xfffffa0010287836 */ /* 0x000fd80000000000 */
.L_x_2184:
        /* <DEDUP_REMOVED lines=8> */
[----:B------:R-:W5:Y:S04]  /*c550*/  LDS R25, [R10+0x800] ;  /* 0x000800000a197984 */ /* 0x000f680000000800 */
[----:B------:R-:W5:Y:S04]  /*c560*/  LDS R27, [R10+0xa00] ;  /* 0x000a00000a1b7984 */ /* 0x000f680000000800 */
[----:B--2---:R-:W2:Y:S04]  /*c570*/  LDS R29, [R10+0xc00] ;  /* 0x000c00000a1d7984 */ /* 0x004ea80000000800 */
[----:B------:R-:W2:Y:S01]  /*c580*/  LDS R31, [R10+0xe00] ;  /* 0x000e00000a1f7984 */ /* 0x000ea20000000800 */
[----:B-1----:R-:W-:-:S03]  /*c590*/  FADD.FTZ R11, -R42, R11 ;  /* 0x0000000b2a0b7221 */ /* 0x002fc60000010100 */
[----:B------:R-:W1:Y:S01]  /*c5a0*/  LDS R32, [R10+0x1000] ;  /* 0x001000000a207984 */ /* 0x000e620000000800 */
[C---:B0-----:R-:W-:Y:S01]  /*c5b0*/  FADD.FTZ R13, -R42.reuse, R13 ;  /* 0x0000000d2a0d7221 */ /* 0x041fe20000010100 */
[----:B------:R-:W-:Y:S02]  /*c5c0*/  FMUL.FTZ R11, R11, 1.4426950216293334961 ;  /* 0x3fb8aa3b0b0b7820 */ /* 0x000fe40000410000 */
[----:B------:R-:W0:Y:S01]  /*c5d0*/  LDS R34, [R10+0x1200] ;  /* 0x001200000a227984 */ /* 0x000e220000000800 */
[----:B------:R-:W-:Y:S01]  /*c5e0*/  FMUL.FTZ R13, R13, 1.4426950216293334961 ;  /* 0x3fb8aa3b0d0d7820 */ /* 0x000fe20000410000 */
[C---:B---3--:R-:W-:Y:S02]  /*c5f0*/  FADD.FTZ R14, -R42.reuse, R14 ;  /* 0x0000000e2a0e7221 */ /* 0x048fe40000010100 */
[----:B------:R-:W3:Y:S01]  /*c600*/  LDS R36, [R10+0x1400] ;  /* 0x001400000a247984 */ /* 0x000ee20000000800 */
[----:B------:R-:W2:Y:S01]  /*c610*/  MUFU.EX2 R11, R11 ;  /* 0x0000000b000b7308 */ /* 0x000ea20000000800 */
[----:B----4-:R-:W-:Y:S01]  /*c620*/  FADD.FTZ R15, -R42, R15 ;  /* 0x0000000f2a0f7221 */ /* 0x010fe20000010100 */
[----:B------:R-:W-:Y:S01]  /*c630*/  FMUL.FTZ R14, R14, 1.4426950216293334961 ;  /* 0x3fb8aa3b0e0e7820 */ /* 0x000fe20000410000 */
[----:B------:R-:W4:Y:S01]  /*c640*/  LDS R37, [R10+0x1600] ;  /* 0x001600000a257984 */ /* 0x000f220000000800 */
[----:B------:R-:W2:Y:S01]  /*c650*/  MUFU.EX2 R13, R13 ;  /* 0x0000000d000d7308 */ /* 0x000ea20000000800 */
[C---:B-----5:R-:W-:Y:S01]  /*c660*/  FADD.FTZ R20, -R42.reuse, R18 ;  /* 0x000000122a147221 */ /* 0x060fe20000010100 */
[----:B------:R-:W-:Y:S01]  /*c670*/  FMUL.FTZ R18, R15, 1.4426950216293334961 ;  /* 0x3fb8aa3b0f127820 */ /* 0x000fe20000410000 */
[----:B------:R-:W5:Y:S01]  /*c680*/  LDS R38, [R10+0x1800] ;  /* 0x001800000a267984 */ /* 0x000f620000000800 */
[----:B------:R-:W2:Y:S01]  /*c690*/  MUFU.EX2 R15, R14 ;  /* 0x0000000e000f7308 */ /* 0x000ea20000000800 */
[----:B------:R-:W-:Y:S01]  /*c6a0*/  FADD.FTZ R24, -R42, R21 ;  /* 0x000000152a187221 */ /* 0x000fe20000010100 */
[----:B------:R-:W-:Y:S01]  /*c6b0*/  FMUL.FTZ R20, R20, 1.4426950216293334961 ;  /* 0x3fb8aa3b14147820 */ /* 0x000fe20000410000 */
[----:B------:R-:W5:Y:S01]  /*c6c0*/  LDS R39, [R10+0x1a00] ;  /* 0x001a00000a277984 */ /* 0x000f620000000800 */
[----:B------:R-:W1:Y:S01]  /*c6d0*/  MUFU.EX2 R21, R18 ;  /* 0x0000001200157308 */ /* 0x000e620000000800 */
[----:B------:R-:W-:Y:S01]  /*c6e0*/  FADD.FTZ R26, -R42, R25 ;  /* 0x000000192a1a7221 */ /* 0x000fe20000010100 */
[----:B--2---:R-:W-:Y:S01]  /*c6f0*/  FADD.FTZ R12, R11, R12 ;  /* 0x0000000c0b0c7221 */ /* 0x004fe20000010000 */
[----:B------:R-:W-:Y:S01]  /*c700*/  FMUL.FTZ R24, R24, 1.4426950216293334961 ;  /* 0x3fb8aa3b18187820 */ /* 0x000fe20000410000 */
[----:B------:R-:W2:Y:S01]  /*c710*/  MUFU.EX2 R25, R20 ;  /* 0x0000001400197308 */ /* 0x000ea20000000800 */
[----:B------:R-:W-:Y:S01]  /*c720*/  FADD.FTZ R28, -R42, R27 ;  /* 0x0000001b2a1c7221 */ /* 0x000fe20000010100 */
[----:B------:R-:W-:Y:S01]  /*c730*/  FADD.FTZ R12, R12, R13 ;  /* 0x0000000d0c0c7221 */ /* 0x000fe20000010000 */
[----:B------:R-:W-:Y:S01]  /*c740*/  FMUL.FTZ R26, R26, 1.4426950216293334961 ;  /* 0x3fb8aa3b1a1a7820 */ /* 0x000fe20000410000 */
[----:B------:R-:W0:Y:S01]  /*c750*/  MUFU.EX2 R27, R24 ;  /* 0x00000018001b7308 */ /* 0x000e220000000800 */
[----:B------:R-:W-:Y:S01]  /*c760*/  FADD.FTZ R30, -R42, R29 ;  /* 0x0000001d2a1e7221 */ /* 0x000fe20000010100 */
[----:B------:R-:W-:Y:S01]  /*c770*/  FADD.FTZ R12, R12, R15 ;  /* 0x0000000f0c0c7221 */ /* 0x000fe20000010000 */
[----:B------:R-:W-:Y:S01]  /*c780*/  FMUL.FTZ R28, R28, 1.4426950216293334961 ;  /* 0x3fb8aa3b1c1c7820 */ /* 0x000fe20000410000 */
[----:B------:R-:W3:Y:S01]  /*c790*/  MUFU.EX2 R29, R26 ;  /* 0x0000001a001d7308 */ /* 0x000ee20000000800 */
[----:B------:R-:W-:Y:S01]  /*c7a0*/  FADD.FTZ R14, -R42, R31 ;  /* 0x0000001f2a0e7221 */ /* 0x000fe20000010100 */
[----:B-1----:R-:W-:Y:S01]  /*c7b0*/  FADD.FTZ R12, R12, R21 ;  /* 0x000000150c0c7221 */ /* 0x002fe20000010000 */
[----:B------:R-:W-:Y:S01]  /*c7c0*/  FMUL.FTZ R30, R30, 1.4426950216293334961 ;  /* 0x3fb8aa3b1e1e7820 */ /* 0x000fe20000410000 */
[----:B------:R-:W1:Y:S01]  /*c7d0*/  MUFU.EX2 R31, R28 ;  /* 0x0000001c001f7308 */ /* 0x000e620000000800 */
[----:B------:R-:W-:Y:S01]  /*c7e0*/  FMUL.FTZ R14, R14, 1.4426950216293334961 ;  /* 0x3fb8aa3b0e0e7820 */ /* 0x000fe20000410000 */
[----:B--2---:R-:W-:Y:S01]  /*c7f0*/  FADD.FTZ R12, R12, R25 ;  /* 0x000000190c0c7221 */ /* 0x004fe20000010000 */
[----:B------:R-:W-:Y:S01]  /*c800*/  FADD.FTZ R32, -R42, R32 ;  /* 0x000000202a207221 */ /* 0x000fe20000010100 */
[----:B------:R-:W2:Y:S01]  /*c810*/  MUFU.EX2 R33, R30 ;  /* 0x0000001e00217308 */ /* 0x000ea20000000800 */
[----:B------:R4:W-:Y:S01]  /*c820*/  STS [R10+-0x400], R11 ;  /* 0xfffc000b0a007388 */ /* 0x0009e20000000800 */
[----:B0-----:R-:W-:Y:S01]  /*c830*/  FADD.FTZ R12, R12, R27 ;  /* 0x0000001b0c0c7221 */ /* 0x001fe20000010000 */
[----:B------:R-:W-:Y:S01]  /*c840*/  FADD.FTZ R34, -R42, R34 ;  /* 0x000000222a227221 */ /* 0x000fe20000010100 */
[----:B------:R-:W-:Y:S01]  /*c850*/  FMUL.FTZ R32, R32, 1.4426950216293334961 ;  /* 0x3fb8aa3b20207820 */ /* 0x000fe20000410000 */
[----:B------:R0:W0:Y:S01]  /*c860*/  MUFU.EX2 R35, R14 ;  /* 0x0000000e00237308 */ /* 0x0000220000000800 */
[----:B---3--:R-:W-:Y:S01]  /*c870*/  FADD.FTZ R12, R12, R29 ;  /* 0x0000001d0c0c7221 */ /* 0x008fe20000010000 */
[----:B------:R-:W-:Y:S01]  /*c880*/  FADD.FTZ R36, -R42, R36 ;  /* 0x000000242a247221 */ /* 0x000fe20000010100 */
[----:B------:R-:W-:Y:S01]  /*c890*/  FMUL.FTZ R34, R34, 1.4426950216293334961 ;  /* 0x3fb8aa3b22227820 */ /* 0x000fe20000410000 */
[----:B------:R3:W-:Y:S01]  /*c8a0*/  STS [R10+-0x200], R13 ;  /* 0xfffe000d0a007388 */ /* 0x0007e20000000800 */
[----:B-1----:R-:W-:Y:S01]  /*c8b0*/  FADD.FTZ R12, R12, R31 ;  /* 0x0000001f0c0c7221 */ /* 0x002fe20000010000 */
[----:B----4-:R-:W1:Y:S01]  /*c8c0*/  MUFU.EX2 R11, R32 ;  /* 0x00000020000b7308 */ /* 0x010e620000000800 */
[----:B------:R-:W-:Y:S01]  /*c8d0*/  FADD.FTZ R37, -R42, R37 ;  /* 0x000000252a257221 */ /* 0x000fe20000010100 */
[----:B------:R-:W-:Y:S01]  /*c8e0*/  FMUL.FTZ R36, R36, 1.4426950216293334961 ;  /* 0x3fb8aa3b24247820 */ /* 0x000fe20000410000 */
[----:B--2---:R-:W-:Y:S01]  /*c8f0*/  FADD.FTZ R12, R12, R33 ;  /* 0x000000210c0c7221 */ /* 0x004fe20000010000 */
[----:B-----5:R-:W-:Y:S01]  /*c900*/  FADD.FTZ R38, -R42, R38 ;  /* 0x000000262a267221 */ /* 0x020fe20000010100 */
[----:B0-----:R-:W-:Y:S01]  /*c910*/  FMUL.FTZ R14, R37, 1.4426950216293334961 ;  /* 0x3fb8aa3b250e7820 */ /* 0x001fe20000410000 */
[----:B------:R-:W-:Y:S01]  /*c920*/  STS [R10], R15 ;  /* 0x0000000f0a007388 */ /* 0x000fe20000000800 */
[----:B------:R-:W-:Y:S01]  /*c930*/  MUFU.EX2 R37, R36 ;  /* 0x0000002400257308 */ /* 0x000fe20000000800 */
[----:B------:R-:W-:Y:S01]  /*c940*/  FADD.FTZ R12, R12, R35 ;  /* 0x000000230c0c7221 */ /* 0x000fe20000010000 */
[----:B------:R-:W-:Y:S01]  /*c950*/  FADD.FTZ R18, -R42, R39 ;  /* 0x000000272a127221 */ /* 0x000fe20000010100 */
[----:B------:R-:W-:Y:S01]  /*c960*/  FMUL.FTZ R38, R38, 1.4426950216293334961 ;  /* 0x3fb8aa3b26267820 */ /* 0x000fe20000410000 */
[----:B---3--:R-:W0:Y:S01]  /*c970*/  MUFU.EX2 R13, R34 ;  /* 0x00000022000d7308 */ /* 0x008e220000000800 */
[----:B------:R-:W-:Y:S01]  /*c980*/  STS [R10+0x200], R21 ;  /* 0x000200150a007388 */ /* 0x000fe20000000800 */
[----:B------:R-:W-:Y:S01]  /*c990*/  FMUL.FTZ R18, R18, 1.4426950216293334961 ;  /* 0x3fb8aa3b12127820 */ /* 0x000fe20000410000 */
[----:B-1----:R-:W-:Y:S01]  /*c9a0*/  FADD.FTZ R12, R12, R11 ;  /* 0x0000000b0c0c7221 */ /* 0x002fe20000010000 */
        /* <DEDUP_REMOVED lines=20> */
[----:B0-----:R-:W-:Y:S01]  /*caf0*/  VIADD R10, R10, 0x2000 ;  /* 0x000020000a0a7836 */ /* 0x001fe20000000000 */
[----:B------:R-:W-:Y:S06]  /*cb00*/  @!P1 BRA `(.L_x_2184) ;  /* 0xfffffff800709947 */ /* 0x000fec000383ffff */
.L_x_2183:
[----:B------:R-:W-:Y:S05]  /*cb10*/  BSYNC.RECONVERGENT B1 ;  /* 0x0000000000017941 */ /* 0x000fea0003800200 */
.L_x_2182:
[----:B------:R-:W-:Y:S01]  /*cb20*/  IMAD.IADD R11, R16, 0x1, -R9 ;  /* 0x00000001100b7824 */ /* 0x000fe200078e0a09 */
[----:B------:R-:W-:Y:S04]  /*cb30*/  BSSY.RECONVERGENT B1, `(.L_x_2185) ;  /* 0x0000036000017945 */ /* 0x000fe80003800200 */
        /* <DEDUP_REMOVED lines=9> */
[----:B------:R-:W2:Y:S04]  /*cbd0*/  LDS R21, [R10+0x600] ;  /* 0x000600000a157984 */ /* 0x000ea80000000800 */
[----:B------:R-:W2:Y:S04]  /*cbe0*/  LDS R25, [R10+0x800] ;  /* 0x000800000a197984 */ /* 0x000ea80000000800 */
[----:B------:R-:W2:Y:S01]  /*cbf0*/  LDS R27, [R10+0xa00] ;  /* 0x000a00000a1b7984 */ /* 0x000ea20000000800 */
[C---:B-1----:R-:W-:Y:S01]  /*cc00*/  FADD.FTZ R11, -R42.reuse, R11 ;  /* 0x0000000b2a0b7221 */ /* 0x042fe20000010100 */
[----:B0-----:R-:W-:-:S03]  /*cc10*/  FADD.FTZ R13, -R42, R13 ;  /* 0x0000000d2a0d7221 */ /* 0x001fc60000010100 */
[----:B------:R-:W-:Y:S01]  /*cc20*/  FMUL.FTZ R11, R11, 1.4426950216293334961 ;  /* 0x3fb8aa3b0b0b7820 */ /* 0x000fe20000410000 */
[----:B------:R-:W-:Y:S01]  /*cc30*/  FMUL.FTZ R13, R13, 1.4426950216293334961 ;  /* 0x3fb8aa3b0d0d7820 */ /* 0x000fe20000410000 */
[----:B---3--:R-:W-:-:S04]  /*cc40*/  FADD.FTZ R14, -R42, R14 ;  /* 0x0000000e2a0e7221 */ /* 0x008fc80000010100 */
[----:B------:R-:W0:Y:S01]  /*cc50*/  MUFU.EX2 R11, R11 ;  /* 0x0000000b000b7308 */ /* 0x000e220000000800 */
[----:B----4-:R-:W-:Y:S01]  /*cc60*/  FADD.FTZ R15, -R42, R15 ;  /* 0x0000000f2a0f7221 */ /* 0x010fe20000010100 */
[----:B------:R-:W-:Y:S02]  /*cc70*/  FMUL.FTZ R14, R14, 1.4426950216293334961 ;  /* 0x3fb8aa3b0e0e7820 */ /* 0x000fe40000410000 */
[----:B------:R-:W1:Y:S01]  /*cc80*/  MUFU.EX2 R13, R13 ;  /* 0x0000000d000d7308 */ /* 0x000e620000000800 */
[C---:B-----5:R-:W-:Y:S01]  /*cc90*/  FADD.FTZ R20, -R42.reuse, R18 ;  /* 0x000000122a147221 */ /* 0x060fe20000010100 */
[----:B------:R-:W-:Y:S02]  /*cca0*/  FMUL.FTZ R18, R15, 1.4426950216293334961 ;  /* 0x3fb8aa3b0f127820 */ /* 0x000fe40000410000 */
[----:B------:R-:W3:Y:S01]  /*ccb0*/  MUFU.EX2 R15, R14 ;  /* 0x0000000e000f7308 */ /* 0x000ee20000000800 */
[----:B--2---:R-:W-:Y:S01]  /*ccc0*/  FADD.FTZ R24, -R42, R21 ;  /* 0x000000152a187221 */ /* 0x004fe20000010100 */
[----:B------:R-:W-:-:S02]  /*ccd0*/  FMUL.FTZ R20, R20, 1.4426950216293334961 ;  /* 0x3fb8aa3b14147820 */ /* 0x000fc40000410000 */
[----:B------:R-:W2:Y:S01]  /*cce0*/  MUFU.EX2 R21, R18 ;  /* 0x0000001200157308 */ /* 0x000ea20000000800 */
[----:B------:R-:W-:Y:S01]  /*ccf0*/  FADD.FTZ R26, -R42, R25 ;  /* 0x000000192a1a7221 */ /* 0x000fe20000010100 */
[----:B0-----:R-:W-:Y:S01]  /*cd00*/  FADD.FTZ R12, R12, R11 ;  /* 0x0000000b0c0c7221 */ /* 0x001fe20000010000 */
[----:B------:R-:W-:Y:S01]  /*cd10*/  FMUL.FTZ R24, R24, 1.4426950216293334961 ;  /* 0x3fb8aa3b18187820 */ /* 0x000fe20000410000 */
[----:B------:R-:W0:Y:S01]  /*cd20*/  MUFU.EX2 R25, R20 ;  /* 0x0000001400197308 */ /* 0x000e220000000800 */
[----:B------:R-:W-:Y:S01]  /*cd30*/  FADD.FTZ R28, -R42, R27 ;  /* 0x0000001b2a1c7221 */ /* 0x000fe20000010100 */
[----:B-1----:R-:W-:Y:S01]  /*cd40*/  FADD.FTZ R12, R12, R13 ;  /* 0x0000000d0c0c7221 */ /* 0x002fe20000010000 */
[----:B------:R-:W-:Y:S01]  /*cd50*/  FMUL.FTZ R26, R26, 1.4426950216293334961 ;  /* 0x3fb8aa3b1a1a7820 */ /* 0x000fe20000410000 */
[----:B------:R-:W1:Y:S01]  /*cd60*/  MUFU.EX2 R27, R24 ;  /* 0x00000018001b7308 */ /* 0x000e620000000800 */
[----:B------:R-:W-:Y:S01]  /*cd70*/  FMUL.FTZ R28, R28, 1.4426950216293334961 ;  /* 0x3fb8aa3b1c1c7820 */ /* 0x000fe20000410000 */
[----:B---3--:R-:W-:Y:S01]  /*cd80*/  FADD.FTZ R12, R12, R15 ;  /* 0x0000000f0c0c7221 */ /* 0x008fe20000010000 */
[----:B------:R-:W-:Y:S01]  /*cd90*/  STS [R10+-0x400], R11 ;  /* 0xfffc000b0a007388 */ /* 0x000fe20000000800 */
[----:B------:R-:W3:Y:S02]  /*cda0*/  MUFU.EX2 R29, R26 ;  /* 0x0000001a001d7308 */ /* 0x000ee40000000800 */
[----:B--2---:R-:W-:Y:S01]  /*cdb0*/  FADD.FTZ R12, R12, R21 ;  /* 0x000000150c0c7221 */ /* 0x004fe20000010000 */
[----:B------:R-:W-:Y:S01]  /*cdc0*/  STS [R10+-0x200], R13 ;  /* 0xfffe000d0a007388 */ /* 0x000fe20000000800 */
[----:B------:R-:W2:Y:S02]  /*cdd0*/  MUFU.EX2 R31, R28 ;  /* 0x0000001c001f7308 */ /* 0x000ea40000000800 */
[----:B0-----:R-:W-:Y:S01]  /*cde0*/  FADD.FTZ R12, R12, R25 ;  /* 0x000000190c0c7221 */ /* 0x001fe20000010000 */
[----:B------:R-:W-:Y:S03]  /*cdf0*/  STS [R10], R15 ;  /* 0x0000000f0a007388 */ /* 0x000fe60000000800 */
[----:B-1----:R-:W-:Y:S01]  /*ce00*/  FADD.FTZ R12, R12, R27 ;  /* 0x0000001b0c0c7221 */ /* 0x002fe20000010000 */
[----:B------:R-:W-:Y:S03]  /*ce10*/  STS [R10+0x200], R21 ;  /* 0x000200150a007388 */ /* 0x000fe60000000800 */
[----:B---3--:R-:W-:Y:S01]  /*ce20*/  FADD.FTZ R12, R12, R29 ;  /* 0x0000001d0c0c7221 */ /* 0x008fe20000010000 */
[----:B------:R-:W-:Y:S03]  /*ce30*/  STS [R10+0x400], R25 ;  /* 0x000400190a007388 */ /* 0x000fe60000000800 */
[----:B--2---:R-:W-:Y:S01]  /*ce40*/  FADD.FTZ R12, R12, R31 ;  /* 0x0000001f0c0c7221 */ /* 0x004fe20000010000 */
[----:B------:R-:W-:Y:S04]  /*ce50*/  STS [R10+0x600], R27 ;  /* 0x0006001b0a007388 */ /* 0x000fe80000000800 */
[----:B------:R-:W-:Y:S04]  /*ce60*/  STS [R10+0x800], R29 ;  /* 0x0008001d0a007388 */ /* 0x000fe80000000800 */
[----:B------:R0:W-:Y:S02]  /*ce70*/  STS [R10+0xa00], R31 ;  /* 0x000a001f0a007388 */ /* 0x0001e40000000800 */
[----:B0-----:R-:W-:-:S07]  /*ce80*/  VIADD R10, R10, 0x1000 ;  /* 0x000010000a0a7836 */ /* 0x001fce0000000000 */
.L_x_2186:
[----:B------:R-:W-:Y:S05]  /*ce90*/  BSYNC.RECONVERGENT B1 ;  /* 0x0000000000017941 */ /* 0x000fea0003800200 */
.L_x_2185:
[----:B------:R-:W-:-:S13]  /*cea0*/  ISETP.LT.OR P0, PT, R9, R16, P0 ;  /* 0x000000100900720c */ /* 0x000fda0000701670 */
        /* <DEDUP_REMOVED lines=26> */
.L_x_2178:
[----:B------:R-:W0:Y:S01]  /*d050*/  S2UR UR4, SR_CTAID.Y ;  /* 0x00000000000479c3 */ /* 0x000e220000002600 */
[----:B------:R-:W-:Y:S01]  /*d060*/  VIADDMNMX R9, R5, 0x80, R16, !PT ;  /* 0x0000008005097846 */ /* 0x000fe20007800110 */
[----:B------:R-:W-:Y:S01]  /*d070*/  BSSY.RECONVERGENT B1, `(.L_x_2187) ;  /* 0x0000026000017945 */ /* 0x000fe20003800200 */
[----:B------:R-:W-:-:S04]  /*d080*/  LOP3.LUT R12, RZ, R223, RZ, 0x33, !PT ;  /* 0x000000dfff0c7212 */ /* 0x000fc800078e33ff */
[----:B------:R-:W-:Y:S01]  /*d090*/  IADD3 R13, PT, PT, -R22, R9, R12 ;  /* 0x00000009160d7210 */ /* 0x000fe20007ffe10c */
[----:B------:R-:W-:-:S03]  /*d0a0*/  IMAD.MOV.U32 R12, RZ, RZ, RZ ;  /* 0x000000ffff0c7224 */ /* 0x000fc600078e00ff */
[C---:B------:R-:W-:Y:S02]  /*d0b0*/  LOP3.LUT R9, R13.reuse, 0x180, RZ, 0xc0, !PT ;  /* 0x000001800d097812 */ /* 0x040fe400078ec0ff */
[----:B------:R-:W-:Y:S02]  /*d0c0*/  ISETP.GE.U32.AND P0, PT, R13, 0x180, PT ;  /* 0x000001800d00780c */ /* 0x000fe40003f06070 */
[----:B------:R-:W-:Y:S01]  /*d0d0*/  ISETP.NE.AND P1, PT, R9, 0x180, PT ;  /* 0x000001800900780c */ /* 0x000fe20003f25270 */
[----:B------:R-:W-:Y:S02]  /*d0e0*/  IMAD.MOV.U32 R9, RZ, RZ, R5 ;  /* 0x000000ffff097224 */ /* 0x000fe400078e0005 */
[----:B0-----:R-:W-:-:S05]  /*d0f0*/  IMAD R24, R157, UR4, RZ ;  /* 0x000000049d187c24 */ /* 0x001fca000f8e02ff */
[----:B------:R-:W-:-:S05]  /*d100*/  SHF.R.S32.HI R26, RZ, 0x1f, R24 ;  /* 0x0000001fff1a7819 */ /* 0x000fca0000011418 */
[----:B------:R-:W-:Y:S05]  /*d110*/  @!P1 BRA `(.L_x_2188) ;  /* 0x00000000006c9947 */ /* 0x000fea0003800000 */
[----:B------:R-:W-:Y:S01]  /*d120*/  VIADD R15, R15, 0x420 ;  /* 0x000004200f0f7836 */ /* 0x000fe20000000000 */
[----:B------:R-:W-:Y:S01]  /*d130*/  LEA.HI R9, R13, 0x1, RZ, 0x19 ;  /* 0x000000010d097811 */ /* 0x000fe200078fc8ff */
[----:B------:R-:W-:Y:S01]  /*d140*/  IMAD.MOV.U32 R12, RZ, RZ, RZ ;  /* 0x000000ffff0c7224 */ /* 0x000fe200078e00ff */
[--C-:B------:R-:W-:Y:S02]  /*d150*/  IADD3 R20, P1, P2, R24, R10, R5.reuse ;  /* 0x0000000a18147210 */ /* 0x100fe40007a3e005 */
[----:B------:R-:W-:Y:S02]  /*d160*/  LEA R15, R18, R15, 0x18 ;  /* 0x0000000f120f7211 */ /* 0x000fe400078ec0ff */
[----:B------:R-:W-:Y:S01]  /*d170*/  LOP3.LUT R10, R9, 0x3, RZ, 0xc0, !PT ;  /* 0x00000003090a7812 */ /* 0x000fe200078ec0ff */
[----:B------:R-:W-:Y:S01]  /*d180*/  IMAD.MOV.U32 R9, RZ, RZ, R5 ;  /* 0x000000ffff097224 */ /* 0x000fe200078e0005 */
[----:B------:R-:W-:Y:S01]  /*d190*/  IADD3.X R11, PT, PT, R26, R11, RZ, P1, P2 ;  /* 0x0000000b1a0b7210 */ /* 0x000fe20000fe44ff */
[----:B------:R-:W-:-:S02]  /*d1a0*/  IMAD.IADD R13, R0, 0x1, R15 ;  /* 0x00000001000d7824 */ /* 0x000fc400078e020f */
[----:B------:R-:W-:-:S07]  /*d1b0*/  IMAD.MOV R14, RZ, RZ, -R10 ;  /* 0x000000ffff0e7224 */ /* 0x000fce00078e0a0a */
.L_x_2189:
[----:B------:R-:W-:-:S06]  /*d1c0*/  IMAD.MOV.U32 R10, RZ, RZ, R20 ;  /* 0x000000ffff0a7224 */ /* 0x000fcc00078e0014 */
[----:B------:R0:W3:Y:S01]  /*d1d0*/  LDG.E.U8 R10, desc[UR36][R10.64] ;  /* 0x000000240a0a7981 */ /* 0x0000e2000c1e1100 */
[----:B------:R-:W-:Y:S01]  /*d1e0*/  VIADD R14, R14, 0x1 ;  /* 0x000000010e0e7836 */ /* 0x000fe20000000000 */
[----:B------:R-:W-:Y:S01]  /*d1f0*/  IADD3 R20, P2, PT, R20, 0x80, RZ ;  /* 0x0000008014147810 */ /* 0x000fe20007f5e0ff */
[----:B------:R-:W-:-:S04]  /*d200*/  VIADD R9, R9, 0x80 ;  /* 0x0000008009097836 */ /* 0x000fc80000000000 */
        /* <DEDUP_REMOVED lines=12> */
.L_x_2188:
[----:B------:R-:W-:Y:S05]  /*d2d0*/  BSYNC.RECONVERGENT B1 ;  /* 0x0000000000017941 */ /* 0x000fea0003800200 */
.L_x_2187:
[----:B------:R-:W-:Y:S05]  /*d2e0*/  @!P0 BRA `(.L_x_2177) ;  /* 0x0000000000dc8947 */ /* 0x000fea0003800000 */
[----:B------:R-:W0:Y:S01]  /*d2f0*/  S2R R14, SR_CgaCtaId ;  /* 0x00000000000e7919 */ /* 0x000e220000008800 */
[----:B------:R-:W3:Y:S01]  /*d300*/  LDCU.64 UR4, c[0x0][0x420] ;  /* 0x00008400ff0477ac */ /* 0x000ee20008000a00 */
[----:B------:R-:W-:Y:S01]  /*d310*/  MOV R11, 0x400 ;  /* 0x00000400000b7802 */ /* 0x000fe20000000f00 */
[----:B------:R-:W-:-:S04]  /*d320*/  IMAD.SHL.U32 R10, R22, 0x4, RZ ;  /* 0x00000004160a7824 */ /* 0x000fc800078e00ff */
[----:B------:R-:W-:Y:S02]  /*d330*/  VIADD R11, R11, 0x420 ;  /* 0x000004200b0b7836 */ /* 0x000fe40000000000 */
[----:B------:R-:W-:Y:S01]  /*d340*/  IMAD R10, R9, 0x4, -R10 ;  /* 0x00000004090a7824 */ /* 0x000fe200078e0a0a */
[----:B---3--:R-:W-:-:S04]  /*d350*/  IADD3 R15, P0, P1, R24, UR4, R9 ;  /* 0x00000004180f7c10 */ /* 0x008fc8000f91e009 */
[----:B------:R-:W-:Y:S02]  /*d360*/  IADD3 R15, P2, PT, R15, 0x100, RZ ;  /* 0x000001000f0f7810 */ /* 0x000fe40007f5e0ff */
[----:B0-----:R-:W-:Y:S02]  /*d370*/  LEA R13, R14, R11, 0x18 ;  /* 0x0000000b0e0d7211 */ /* 0x001fe400078ec0ff */
[----:B------:R-:W-:Y:S02]  /*d380*/  IADD3.X R11, PT, PT, R26, UR5, RZ, P0, P1 ;  /* 0x000000051a0b7c10 */ /* 0x000fe400087e24ff */
[----:B------:R-:W-:-:S03]  /*d390*/  IADD3 R13, PT, PT, R10, 0x400, R13 ;  /* 0x000004000a0d7810 */ /* 0x000fc60007ffe00d */
[----:B------:R-:W-:-:S07]  /*d3a0*/  IMAD.X R11, RZ, RZ, R11, P2 ;  /* 0x000000ffff0b7224 */ /* 0x000fce00010e060b */
.L_x_2190:
[----:B------:R-:W-:-:S05]  /*d3b0*/  IMAD.MOV.U32 R10, RZ, RZ, R15 ;  /* 0x000000ffff0a7224 */ /* 0x000fca00078e000f */
[----:B------:R-:W3:Y:S04]  /*d3c0*/  LDG.E.U8 R20, desc[UR36][R10.64+-0x100] ;  /* 0xffff00240a147981 */ /* 0x000ee8000c1e1100 */
[----:B------:R-:W4:Y:S04]  /*d3d0*/  LDG.E.U8 R14, desc[UR36][R10.64+-0x80] ;  /* 0xffff80240a0e7981 */ /* 0x000f28000c1e1100 */
[----:B------:R-:W5:Y:S04]  /*d3e0*/  LDG.E.U8 R15, desc[UR36][R10.64] ;  /* 0x000000240a0f7981 */ /* 0x000f68000c1e1100 */
[----:B------:R-:W2:Y:S01]  /*d3f0*/  LDG.E.U8 R18, desc[UR36][R10.64+0x80] ;  /* 0x000080240a127981 */ /* 0x000ea2000c1e1100 */
[----:B------:R-:W-:-:S02]  /*d400*/  IMAD.MOV.U32 R24, RZ, RZ, RZ ;  /* 0x000000ffff187224 */ /* 0x000fc400078e00ff */
[----:B------:R-:W-:Y:S02]  /*d410*/  IMAD.MOV.U32 R26, RZ, RZ, RZ ;  /* 0x000000ffff1a7224 */ /* 0x000fe400078e00ff */
[----:B------:R-:W-:Y:S01]  /*d420*/  VIADD R9, R9, 0x200 ;  /* 0x0000020009097836 */ /* 0x000fe20000000000 */
[----:B---3--:R-:W-:Y:S02]  /*d430*/  ISETP.NE.AND P0, PT, R20, RZ, PT ;  /* 0x000000ff1400720c */ /* 0x008fe40003f05270 */
[----:B----4-:R-:W-:Y:S02]  /*d440*/  ISETP.NE.AND P1, PT, R14, RZ, PT ;  /* 0x000000ff0e00720c */ /* 0x010fe40003f25270 */
[----:B-----5:R-:W-:Y:S02]  /*d450*/  ISETP.NE.AND P2, PT, R15, RZ, PT ;  /* 0x000000ff0f00720c */ /* 0x020fe40003f45270 */
[----:B--2---:R-:W-:-:S07]  /*d460*/  ISETP.NE.AND P3, PT, R18, RZ, PT ;  /* 0x000000ff1200720c */ /* 0x004fce0003f65270 */
        /* <DEDUP_REMOVED lines=12> */
[----:B------:R-:W-:Y:S01]  /*d530*/  ISETP.GE.AND P0, PT, R9, R16, PT ;  /* 0x000000100900720c */ /* 0x000fe20003f06270 */
[----:B---3--:R-:W-:Y:S01]  /*d540*/  @!P3 FADD.FTZ R25, -R42, R25 ;  /* 0x000000192a19b221 */ /* 0x008fe20000010100 */
[----:B------:R-:W1:Y:S01]  /*d550*/  @!P1 MUFU.EX2 R18, R20 ;  /* 0x0000001400129308 */ /* 0x000e620000000800 */
[----:B------:R-:W-:-:S02]  /*d560*/  @!P2 FMUL.FTZ R21, R21, 1.4426950216293334961 ;  /* 0x3fb8aa3b1515a820 */ /* 0x000fc40000410000 */
[----:B------:R-:W-:Y:S02]  /*d570*/  @!P3 FMUL.FTZ R25, R25, 1.4426950216293334961 ;  /* 0x3fb8aa3b1919b820 */ /* 0x000fe40000410000 */
        /* <DEDUP_REMOVED lines=14> */
.L_x_2177:
[----:B------:R-:W-:Y:S05]  /*d660*/  BSYNC.RECONVERGENT B0 ;  /* 0x0000000000007941 */ /* 0x000fea0003800200 */
.L_x_2176:
[----:B0-----:R-:W0:Y:S01]  /*d670*/  SHFL.BFLY PT, R9, R12, 0x10, 0x1f ;  /* 0x0e001f000c097f89 */ /* 0x001e2200000e0000 */
[C---:B------:R-:W-:Y:S01]  /*d680*/  ISETP.NE.AND P0, PT, R7.reuse, RZ, PT ;  /* 0x000000ff0700720c */ /* 0x040fe20003f05270 */
[----:B------:R-:W3:Y:S01]  /*d690*/  LDCU.U8 UR6, c[0x0][0x48c] ;  /* 0x00009180ff0677ac */ /* 0x000ee20008000000 */
[----:B------:R-:W-:Y:S01]  /*d6a0*/  SHF.R.U32.HI R13, RZ, 0x5, R223 ;  /* 0x00000005ff0d7819 */ /* 0x000fe200000116df */
[----:B------:R-:W4:Y:S01]  /*d6b0*/  S2R R21, SR_CTAID.X ;  /* 0x0000000000157919 */ /* 0x000f220000002500 */
[----:B------:R-:W-:-:S09]  /*d6c0*/  ISETP.GT.U32.AND P1, PT, R7, 0x3, PT ;  /* 0x000000030700780c */ /* 0x000fd20003f24070 */
[----:B------:R-:W-:Y:S01]  /*d6d0*/  @!P0 IMAD R8, R13, 0x4, R8 ;  /* 0x000000040d088824 */ /* 0x000fe200078e0208 */
[----:B---3--:R-:W-:Y:S01]  /*d6e0*/  UISETP.NE.AND UP0, UPT, UR6, URZ, UPT ;  /* 0x000000ff0600728c */ /* 0x008fe2000bf05270 */
[----:B0-----:R-:W-:-:S05]  /*d6f0*/  FADD.FTZ R9, R9, R12 ;  /* 0x0000000c09097221 */ /* 0x001fca0000010000 */
        /* <DEDUP_REMOVED lines=10> */
[----:B------:R-:W-:-:S05]  /*d7a0*/  ISETP.GE.AND P0, PT, R5, R16, PT ;  /* 0x000000100500720c */ /* 0x000fca0003f06270 */
[----:B------:R-:W0:Y:S04]  /*d7b0*/  @!P1 LDS R15, [R6+0x10] ;  /* 0x00001000060f9984 */ /* 0x000e280000000800 */
[----:B0-----:R-:W0:Y:S02]  /*d7c0*/  SHFL.BFLY PT, R10, R15, 0x2, 0x1f ;  /* 0x0c401f000f0a7f89 */ /* 0x001e2400000e0000 */
[----:B0-----:R-:W-:-:S05]  /*d7d0*/  FADD.FTZ R10, R10, R15 ;  /* 0x0000000f0a0a7221 */ /* 0x001fca0000010000 */
[----:B------:R-:W0:Y:S02]  /*d7e0*/  SHFL.BFLY PT, R7, R10, 0x1, 0x1f ;  /* 0x0c201f000a077f89 */ /* 0x000e2400000e0000 */
[----:B0-----:R-:W-:Y:S01]  /*d7f0*/  FADD.FTZ R9, R10, R7 ;  /* 0x000000070a097221 */ /* 0x001fe20000010000 */
[----:B------:R-:W-:-:S05]  /*d800*/  CS2R R6, SRZ ;  /* 0x0000000000067805 */ /* 0x000fca000001ff00 */
[----:B------:R-:W0:Y:S02]  /*d810*/  SHFL.IDX PT, R9, R9, RZ, 0x1f ;  /* 0x00001fff09097589 */ /* 0x000e2400000e0000 */
[----:B0-----:R-:W-:-:S04]  /*d820*/  FADD.FTZ R11, R9, 9.9999999747524270788e-07 ;  /* 0x358637bd090b7421 */ /* 0x001fc80000010000 */
[----:B------:R0:W3:Y:S01]  /*d830*/  MUFU.RCP R39, R11 ;  /* 0x0000000b00277308 */ /* 0x0000e20000001000 */
[----:B----4-:R-:W-:Y:S05]  /*d840*/  BRA.U !UP0, `(.L_x_2191) ;  /* 0x0000000108247547 */ /* 0x010fea000b800000 */
[----:B------:R-:W4:Y:S01]  /*d850*/  S2R R8, SR_CTAID.Y ;  /* 0x0000000000087919 */ /* 0x000f220000002600 */
[----:B------:R-:W4:Y:S08]  /*d860*/  LDC R7, c[0x0][0x3f8] ;  /* 0x0000fe00ff077b82 */ /* 0x000f300000000800 */
[----:B------:R-:W5:Y:S08]  /*d870*/  LDC R6, c[0x0][0x488] ;  /* 0x00012200ff067b82 */ /* 0x000f700000000800 */
[----:B------:R-:W5:Y:S08]  /*d880*/  LDC R9, c[0x0][0x40c] ;  /* 0x00010300ff097b82 */ /* 0x000f700000000800 */
[----:B0-----:R-:W0:Y:S01]  /*d890*/  LDC R11, c[0x0][0x3f4] ;  /* 0x0000fd00ff0b7b82 */ /* 0x001e220000000800 */
[----:B----4-:R-:W-:-:S04]  /*d8a0*/  IMAD R7, R8, R7, R21 ;  /* 0x0000000708077224 */ /* 0x010fc800078e0215 */
[----:B-----5:R-:W-:-:S04]  /*d8b0*/  IMAD R6, R7, R6, R9 ;  /* 0x0000000607067224 */ /* 0x020fc800078e0209 */
[----:B0-----:R-:W-:-:S05]  /*d8c0*/  IMAD R6, R6, R11, RZ ;  /* 0x0000000b06067224 */ /* 0x001fca00078e02ff */
[----:B------:R-:W-:-:S07]  /*d8d0*/  SHF.R.S32.HI R7, RZ, 0x1f, R6 ;  /* 0x0000001fff077819 */ /* 0x000fce0000011406 */
.L_x_2191:
        /* <DEDUP_REMOVED lines=12> */
[----:B------:R-:W4:Y:S01]  /*d9a0*/  S2UR UR5, SR_CgaCtaId ;  /* 0x00000000000579c3 */ /* 0x000f220000008800 */
        /* <DEDUP_REMOVED lines=8> */
[----:B----4-:R-:W-:-:S06]  /*da30*/  ULEA UR4, UR5, UR4, 0x18 ;  /* 0x0000000405047291 */ /* 0x010fcc000f8ec0ff */
[----:B------:R-:W-:-:S07]  /*da40*/  VIADD R6, R0, UR4 ;  /* 0x0000000400067c36 */ /* 0x000fce0008000000 */
.L_x_2197:
[----:B------:R-:W3:Y:S01]  /*da50*/  LDS R8, [R6] ;  /* 0x0000000006087984 */ /* 0x000ee20000000800 */
[----:B------:R-:W-:-:S05]  /*da60*/  VIADD R7, R7, 0x1 ;  /* 0x0000000107077836 */ /* 0x000fca0000000000 */
[----:B------:R-:W-:Y:S01]  /*da70*/  ISETP.NE.AND P0, PT, R7, RZ, PT ;  /* 0x000000ff0700720c */ /* 0x000fe20003f05270 */
[----:B---3--:R-:W-:-:S05]  /*da80*/  FMUL.FTZ R9, R8, R39 ;  /* 0x0000002708097220 */ /* 0x008fca0000410000 */
[----:B------:R3:W-:Y:S02]  /*da90*/  STS [R6], R9 ;  /* 0x0000000906007388 */ /* 0x0007e40000000800 */
[----:B---3--:R-:W-:-:S05]  /*daa0*/  VIADD R6, R6, 0x200 ;  /* 0x0000020006067836 */ /* 0x008fca0000000000 */
[----:B------:R-:W-:Y:S05]  /*dab0*/  @P0 BRA `(.L_x_2197) ;  /* 0xfffffffc00e40947 */ /* 0x000fea000383ffff */
.L_x_2196:
[----:B------:R-:W-:Y:S05]  /*dac0*/  BSYNC.RECONVERGENT B1 ;  /* 0x0000000000017941 */ /* 0x000fea0003800200 */
.L_x_2195:
[----:B------:R-:W-:Y:S05]  /*dad0*/  @!P1 BRA `(.L_x_2193) ;  /* 0x0000001000d09947 */ /* 0x000fea0003800000 */
[----:B------:R-:W4:Y:S01]  /*dae0*/  S2R R8, SR_CgaCtaId ;  /* 0x0000000000087919 */ /* 0x000f220000008800 */
[----:B------:R-:W-:Y:S01]  /*daf0*/  IMAD.IADD R6, R16, 0x1, -R5 ;  /* 0x0000000110067824 */ /* 0x000fe200078e0a05 */
[----:B------:R-:W-:Y:S01]  /*db00*/  MOV R7, 0x400 ;  /* 0x0000040000077802 */ /* 0x000fe20000000f00 */
[----:B------:R-:W-:Y:S01]  /*db10*/  BSSY.RECONVERGENT B1, `(.L_x_2198) ;  /* 0x000003f000017945 */ /* 0x000fe20003800200 */
[----:B------:R-:W-:Y:S02]  /*db20*/  PLOP3.LUT P0, PT, PT, PT, PT, 0x80, 0x8 ;  /* 0x000000000008781c */ /* 0x000fe40003f0f070 */
[----:B------:R-:W-:Y:S01]  /*db30*/  ISETP.GT.AND P1, PT, R6, 0x600, PT ;  /* 0x000006000600780c */ /* 0x000fe20003f24270 */
[----:B------:R-:W-:Y:S02]  /*db40*/  IMAD.SHL.U32 R6, R22, 0x4, RZ ;  /* 0x0000000416067824 */ /* 0x000fe400078e00ff */
[----:B------:R-:W-:Y:S02]  /*db50*/  VIADD R7, R7, 0x420 ;  /* 0x0000042007077836 */ /* 0x000fe40000000000 */
[----:B------:R-:W-:-:S03]  /*db60*/  IMAD R6, R5, 0x4, -R6 ;  /* 0x0000000405067824 */ /* 0x000fc600078e0a06 */
[----:B----4-:R-:W-:-:S04]  /*db70*/  LEA R7, R8, R7, 0x18 ;  /* 0x0000000708077211 */ /* 0x010fc800078ec0ff */
[----:B------:R-:W-:Y:S01]  /*db80*/  IADD3 R6, PT, PT, R6, 0x400, R7 ;  /* 0x0000040006067810 */ /* 0x000fe20007ffe007 */
[----:B------:R-:W-:Y:S06]  /*db90*/  @!P1 BRA `(.L_x_2199) ;  /* 0x0000000000d89947 */ /* 0x000fec0003800000 */
[----:B------:R-:W-:Y:S01]  /*dba0*/  PLOP3.LUT P0, PT, PT, PT, PT, 0x8, 0x80 ;  /* 0x000000000080781c */ /* 0x000fe20003f0e170 */
[----:B------:R-:W-:-:S12]  /*dbb0*/  VIADD R40, R16, 0xfffffa00 ;  /* 0xfffffa0010287836 */ /* 0x000fd80000000000 */
.L_x_2200:
[----:B------:R-:W3:Y:S01]  /*dbc0*/  LDS R7, [R6+-0x400] ;  /* 0xfffc000006077984 */ /* 0x000ee20000000800 */
[----:B------:R-:W-:-:S03]  /*dbd0*/  VIADD R5, R5, 0x800 ;  /* 0x0000080005057836 */ /* 0x000fc60000000000 */
[----:B------:R-:W4:Y:S02]  /*dbe0*/  LDS R8, [R6+-0x200] ;  /* 0xfffe000006087984 */ /* 0x000f240000000800 */
[----:B------:R-:W-:Y:S02]  /*dbf0*/  ISETP.GE.AND P1, PT, R5, R40, PT ;  /* 0x000000280500720c */ /* 0x000fe40003f26270 */
[----:B------:R-:W0:Y:S04]  /*dc00*/  LDS R10, [R6] ;  /* 0x00000000060a7984 */ /* 0x000e280000000800 */
[----:B------:R-:W5:Y:S04]  /*dc10*/  LDS R12, [R6+0x200] ;  /* 0x00020000060c7984 */ /* 0x000f680000000800 */
[----:B------:R-:W1:Y:S04]  /*dc20*/  LDS R14, [R6+0x400] ;  /* 0x00040000060e7984 */ /* 0x000e680000000800 */
[----:B------:R-:W1:Y:S04]  /*dc30*/  LDS R18, [R6+0x600] ;  /* 0x0006000006127984 */ /* 0x000e680000000800 */
[----:B------:R-:W-:Y:S04]  /*dc40*/  LDS R20, [R6+0x800] ;  /* 0x0008000006147984 */ /* 0x000fe80000000800 */
[----:B------:R-:W1:Y:S04]  /*dc50*/  LDS R24, [R6+0xa00] ;  /* 0x000a000006187984 */ /* 0x000e680000000800 */
[----:B------:R-:W1:Y:S04]  /*dc60*/  LDS R26, [R6+0xc00] ;  /* 0x000c0000061a7984 */ /* 0x000e680000000800 */
[----:B--2---:R-:W2:Y:S04]  /*dc70*/  LDS R28, [R6+0xe00] ;  /* 0x000e0000061c7984 */ /* 0x004ea80000000800 */
[----:B------:R-:W2:Y:S01]  /*dc80*/  LDS R30, [R6+0x1000] ;  /* 0x00100000061e7984 */ /* 0x000ea20000000800 */
[----:B---3--:R-:W-:-:S03]  /*dc90*/  FMUL.FTZ R7, R39, R7 ;  /* 0x0000000727077220 */ /* 0x008fc60000410000 */
[----:B------:R-:W3:Y:S01]  /*dca0*/  LDS R32, [R6+0x1200] ;  /* 0x0012000006207984 */ /* 0x000ee20000000800 */
[----:B----4-:R-:W-:-:S03]  /*dcb0*/  FMUL.FTZ R9, R39, R8 ;  /* 0x0000000827097220 */ /* 0x010fc60000410000 */
[----:B------:R-:W4:Y:S01]  /*dcc0*/  LDS R34, [R6+0x1400] ;  /* 0x0014000006227984 */ /* 0x000f220000000800 */
[----:B0-----:R-:W-:-:S03]  /*dcd0*/  FMUL.FTZ R11, R39, R10 ;  /* 0x0000000a270b7220 */ /* 0x001fc60000410000 */
[----:B------:R-:W0:Y:S01]  /*dce0*/  LDS R36, [R6+0x1600] ;  /* 0x0016000006247984 */ /* 0x000e220000000800 */
[----:B-----5:R-:W-:-:S03]  /*dcf0*/  FMUL.FTZ R15, R39, R12 ;  /* 0x0000000c270f7220 */ /* 0x020fc60000410000 */
[----:B------:R-:W5:Y:S01]  /*dd00*/  LDS R37, [R6+0x1800] ;  /* 0x0018000006257984 */ /* 0x000f620000000800 */
[----:B-1----:R-:W-:-:S03]  /*dd10*/  FMUL.FTZ R25, R39, R14 ;  /* 0x0000000e27197220 */ /* 0x002fc60000410000 */
[----:B------:R-:W1:Y:S01]  /*dd20*/  LDS R38, [R6+0x1a00] ;  /* 0x001a000006267984 */ /* 0x000e620000000800 */
[----:B------:R-:W-:-:S03]  /*dd30*/  FMUL.FTZ R27, R39, R18 ;  /* 0x00000012271b7220 */ /* 0x000fc60000410000 */
[----:B------:R2:W-:Y:S04]  /*dd40*/  STS [R6+-0x400], R7 ;  /* 0xfffc000706007388 */ /* 0x0005e80000000800 */
[----:B------:R3:W-:Y:S01]  /*dd50*/  STS [R6+-0x200], R9 ;  /* 0xfffe000906007388 */ /* 0x0007e20000000800 */
[----:B------:R-:W-:-:S03]  /*dd60*/  FMUL.FTZ R29, R39, R24 ;  /* 0x00000018271d7220 */ /* 0x000fc60000410000 */
[----:B------:R4:W-:Y:S01]  /*dd70*/  STS [R6], R11 ;  /* 0x0000000b06007388 */ /* 0x0009e20000000800 */
[C---:B------:R-:W-:Y:S01]  /*dd80*/  FMUL.FTZ R31, R39.reuse, R26 ;  /* 0x0000001a271f7220 */ /* 0x040fe20000410000 */
[C---:B--2---:R-:W-:Y:S02]  /*dd90*/  FMUL.FTZ R7, R39.reuse, R20 ;  /* 0x0000001427077220 */ /* 0x044fe40000410000 */
[----:B------:R0:W-:Y:S01]  /*dda0*/  STS [R6+0x200], R15 ;  /* 0x0002000f06007388 */ /* 0x0001e20000000800 */
[----:B------:R-:W-:-:S03]  /*ddb0*/  FMUL.FTZ R33, R39, R28 ;  /* 0x0000001c27217220 */ /* 0x000fc60000410000 */
[----:B------:R1:W-:Y:S01]  /*ddc0*/  STS [R6+0x400], R25 ;  /* 0x0004001906007388 */ /* 0x0003e20000000800 */
[C---:B------:R-:W-:Y:S01]  /*ddd0*/  FMUL.FTZ R35, R39.reuse, R30 ;  /* 0x0000001e27237220 */ /* 0x040fe20000410000 */
[C---:B---3--:R-:W-:Y:S02]  /*dde0*/  FMUL.FTZ R9, R39.reuse, R32 ;  /* 0x0000002027097220 */ /* 0x048fe40000410000 */
[----:B------:R-:W-:Y:S01]  /*ddf0*/  STS [R6+0x600], R27 ;  /* 0x0006001b06007388 */ /* 0x000fe20000000800 */
[----:B----4-:R-:W-:-:S03]  /*de00*/  FMUL.FTZ R11, R39, R34 ;  /* 0x00000022270b7220 */ /* 0x010fc60000410000 */
[----:B------:R-:W-:Y:S01]  /*de10*/  STS [R6+0x800], R7 ;  /* 0x0008000706007388 */ /* 0x000fe20000000800 */
[----:B0-----:R-:W-:-:S03]  /*de20*/  FMUL.FTZ R15, R39, R36 ;  /* 0x00000024270f7220 */ /* 0x001fc60000410000 */
[----:B------:R-:W-:Y:S01]  /*de30*/  STS [R6+0xa00], R29 ;  /* 0x000a001d06007388 */ /* 0x000fe20000000800 */
[----:B-----5:R-:W-:-:S03]  /*de40*/  FMUL.FTZ R37, R39, R37 ;  /* 0x0000002527257220 */ /* 0x020fc60000410000 */
        /* <DEDUP_REMOVED lines=11> */
.L_x_2199:
[----:B------:R-:W-:Y:S05]  /*df00*/  BSYNC.RECONVERGENT B1 ;  /* 0x0000000000017941 */ /* 0x000fea0003800200 */
.L_x_2198:
[----:B------:R-:W-:Y:S01]  /*df10*/  IMAD.IADD R7, R16, 0x1, -R5 ;  /* 0x0000000110077824 */ /* 0x000fe200078e0a05 */
[----:B------:R-:W-:Y:S04]  /*df20*/  BSSY.RECONVERGENT B1, `(.L_x_2201) ;  /* 0x000001e000017945 */ /* 0x000fe80003800200 */
[----:B------:R-:W-:-:S13]  /*df30*/  ISETP.GT.AND P1, PT, R7, 0x200, PT ;  /* 0x000002000700780c */ /* 0x000fda0003f24270 */
[----:B------:R-:W-:Y:S05]  /*df40*/  @!P1 BRA `(.L_x_2202) ;  /* 0x00000000006c9947 */ /* 0x000fea0003800000 */
[----:B------:R-:W3:Y:S01]  /*df50*/  LDS R7, [R6+-0x400] ;  /* 0xfffc000006077984 */ /* 0x000ee20000000800 */
[----:B------:R-:W-:Y:S01]  /*df60*/  PLOP3.LUT P0, PT, PT, PT, PT, 0x8, 0x80 ;  /* 0x000000000080781c */ /* 0x000fe20003f0e170 */
[----:B------:R-:W-:Y:S02]  /*df70*/  VIADD R5, R5, 0x400 ;  /* 0x0000040005057836 */ /* 0x000fe40000000000 */
[----:B------:R-:W4:Y:S04]  /*df80*/  LDS R8, [R6+-0x200] ;  /* 0xfffe000006087984 */ /* 0x000f280000000800 */
[----:B------:R-:W0:Y:S04]  /*df90*/  LDS R10, [R6] ;  /* 0x00000000060a7984 */ /* 0x000e280000000800 */
[----:B------:R-:W5:Y:S04]  /*dfa0*/  LDS R12, [R6+0x200] ;  /* 0x00020000060c7984 */ /* 0x000f680000000800 */
[----:B------:R-:W1:Y:S04]  /*dfb0*/  LDS R14, [R6+0x400] ;  /* 0x00040000060e7984 */ /* 0x000e680000000800 */
[----:B------:R-:W2:Y:S04]  /*dfc0*/  LDS R18, [R6+0x600] ;  /* 0x0006000006127984 */ /* 0x000ea80000000800 */
[----:B------:R-:W2:Y:S04]  /*dfd0*/  LDS R20, [R6+0x800] ;  /* 0x0008000006147984 */ /* 0x000ea80000000800 */
[----:B------:R-:W2:Y:S01]  /*dfe0*/  LDS R24, [R6+0xa00] ;  /* 0x000a000006187984 */ /* 0x000ea20000000800 */
[C---:B---3--:R-:W-:Y:S01]  /*dff0*/  FMUL.FTZ R7, R39.reuse, R7 ;  /* 0x0000000727077220 */ /* 0x048fe20000410000 */
[----:B----4-:R-:W-:-:S04]  /*e000*/  FMUL.FTZ R9, R39, R8 ;  /* 0x0000000827097220 */ /* 0x010fc80000410000 */
[----:B------:R-:W-:Y:S01]  /*e010*/  STS [R6+-0x400], R7 ;  /* 0xfffc000706007388 */ /* 0x000fe20000000800 */
[----:B0-----:R-:W-:-:S03]  /*e020*/  FMUL.FTZ R11, R39, R10 ;  /* 0x0000000a270b7220 */ /* 0x001fc60000410000 */
[----:B------:R-:W-:Y:S01]  /*e030*/  STS [R6+-0x200], R9 ;  /* 0xfffe000906007388 */ /* 0x000fe20000000800 */
[----:B-----5:R-:W-:-:S03]  /*e040*/  FMUL.FTZ R15, R39, R12 ;  /* 0x0000000c270f7220 */ /* 0x020fc60000410000 */
[----:B------:R-:W-:Y:S01]  /*e050*/  STS [R6], R11 ;  /* 0x0000000b06007388 */ /* 0x000fe20000000800 */
[----:B-1----:R-:W-:-:S03]  /*e060*/  FMUL.FTZ R25, R39, R14 ;  /* 0x0000000e27197220 */ /* 0x002fc60000410000 */
[----:B------:R-:W-:Y:S01]  /*e070*/  STS [R6+0x200], R15 ;  /* 0x0002000f06007388 */ /* 0x000fe20000000800 */
[----:B--2---:R-:W-:-:S03]  /*e080*/  FMUL.FTZ R27, R39, R18 ;  /* 0x00000012271b7220 */ /* 0x004fc60000410000 */
[----:B------:R-:W-:Y:S01]  /*e090*/  STS [R6+0x400], R25 ;  /* 0x0004001906007388 */ /* 0x000fe20000000800 */
[----:B------:R-:W-:-:S03]  /*e0a0*/  FMUL.FTZ R29, R39, R20 ;  /* 0x00000014271d7220 */ /* 0x000fc60000410000 */
[----:B------:R-:W-:Y:S01]  /*e0b0*/  STS [R6+0x600], R27 ;  /* 0x0006001b06007388 */ /* 0x000fe20000000800 */
[----:B------:R-:W-:-:S03]  /*e0c0*/  FMUL.FTZ R31, R39, R24 ;  /* 0x00000018271f7220 */ /* 0x000fc60000410000 */
[----:B------:R-:W-:Y:S04]  /*e0d0*/  STS [R6+0x800], R29 ;  /* 0x0008001d06007388 */ /* 0x000fe80000000800 */
[----:B------:R0:W-:Y:S02]  /*e0e0*/  STS [R6+0xa00], R31 ;  /* 0x000a001f06007388 */ /* 0x0001e40000000800 */
[----:B0-----:R-:W-:-:S07]  /*e0f0*/  VIADD R6, R6, 0x1000 ;  /* 0x0000100006067836 */ /* 0x001fce0000000000 */
.L_x_2202:
[----:B------:R-:W-:Y:S05]  /*e100*/  BSYNC.RECONVERGENT B1 ;  /* 0x0000000000017941 */ /* 0x000fea0003800200 */
.L_x_2201:
[----:B------:R-:W-:-:S13]  /*e110*/  ISETP.LT.OR P0, PT, R5, R16, P0 ;  /* 0x000000100500720c */ /* 0x000fda0000701670 */
[----:B------:R-:W-:Y:S05]  /*e120*/  @!P0 BRA `(.L_x_2193) ;  /* 0x0000000c003c8947 */ /* 0x000fea0003800000 */
[----:B------:R-:W3:Y:S04]  /*e130*/  LDS R5, [R6+-0x400] ;  /* 0xfffc000006057984 */ /* 0x000ee80000000800 */
[----:B------:R-:W4:Y:S04]  /*e140*/  LDS R7, [R6+-0x200] ;  /* 0xfffe000006077984 */ /* 0x000f280000000800 */
[----:B------:R-:W5:Y:S04]  /*e150*/  LDS R8, [R6] ;  /* 0x0000000006087984 */ /* 0x000f680000000800 */
[----:B------:R-:W0:Y:S01]  /*e160*/  LDS R10, [R6+0x200] ;  /* 0x00020000060a7984 */ /* 0x000e220000000800 */
[-C--:B---3--:R-:W-:Y:S01]  /*e170*/  FMUL.FTZ R5, R5, R39.reuse ;  /* 0x0000002705057220 */ /* 0x088fe20000410000 */
[----:B----4-:R-:W-:-:S04]  /*e180*/  FMUL.FTZ R7, R7, R39 ;  /* 0x0000002707077220 */ /* 0x010fc80000410000 */
[----:B------:R4:W-:Y:S01]  /*e190*/  STS [R6+-0x400], R5 ;  /* 0xfffc000506007388 */ /* 0x0009e20000000800 */
[----:B-----5:R-:W-:-:S03]  /*e1a0*/  FMUL.FTZ R9, R8, R39 ;  /* 0x0000002708097220 */ /* 0x020fc60000410000 */
[----:B------:R4:W-:Y:S01]  /*e1b0*/  STS [R6+-0x200], R7 ;  /* 0xfffe000706007388 */ /* 0x0009e20000000800 */
[----:B0-----:R-:W-:-:S03]  /*e1c0*/  FMUL.FTZ R11, R10, R39 ;  /* 0x000000270a0b7220 */ /* 0x001fc60000410000 */
[----:B------:R4:W-:Y:S04]  /*e1d0*/  STS [R6], R9 ;  /* 0x0000000906007388 */ /* 0x0009e80000000800 */
[----:B------:R4:W-:Y:S01]  /*e1e0*/  STS [R6+0x200], R11 ;  /* 0x0002000b06007388 */ /* 0x0009e20000000800 */
[----:B------:R-:W-:Y:S05]  /*e1f0*/  BRA `(.L_x_2193) ;  /* 0x0000000c00087947 */ /* 0x000fea0003800000 */
.L_x_2194:
        /* <DEDUP_REMOVED lines=9> */
[----:B------:R-:W5:Y:S01]  /*e290*/  LDCU.64 UR8, c[0x0][0x480] ;  /* 0x00009000ff0877ac */ /* 0x000f620008000a00 */
[----:B------:R-:W-:Y:S02]  /*e2a0*/  LEA.HI R8, R8, 0x1, RZ, 0x19 ;  /* 0x0000000108087811 */ /* 0x000fe400078fc8ff */
[----:B------:R-:W-:Y:S01]  /*e2b0*/  IADD3 R25, P0, PT, R5, R6, RZ ;  /* 0x0000000605197210 */ /* 0x000fe20007f1e0ff */
[----:B------:R-:W-:Y:S02]  /*e2c0*/  UMOV UR4, 0x400 ;  /* 0x0000040000047882 */ /* 0x000fe40000000000 */
[C---:B------:R-:W-:Y:S01]  /*e2d0*/  IMAD.SHL.U32 R9, R8.reuse, 0x80, RZ ;  /* 0x0000008008097824 */ /* 0x040fe200078e00ff */
[----:B------:R-:W-:Y:S01]  /*e2e0*/  UIADD3 UR4, UPT, UPT, UR4, 0x420, URZ ;  /* 0x0000042004047890 */ /* 0x000fe2000fffe0ff */
[----:B------:R-:W-:Y:S01]  /*e2f0*/  IMAD.X R14, RZ, RZ, R7, P0 ;  /* 0x000000ffff0e7224 */ /* 0x000fe200000e0607 */
[----:B------:R-:W-:-:S02]  /*e300*/  LOP3.LUT R8, R8, 0x3, RZ, 0xc0, !PT ;  /* 0x0000000308087812 */ /* 0x000fc400078ec0ff */
[----:B------:R-:W-:-:S03]  /*e310*/  LOP3.LUT R10, R9, 0x180, RZ, 0xc0, !PT ;  /* 0x00000180090a7812 */ /* 0x000fc600078ec0ff */
[----:B0-----:R-:W-:Y:S02]  /*e320*/  IMAD.MOV R11, RZ, RZ, -R8 ;  /* 0x000000ffff0b7224 */ /* 0x001fe400078e0a08 */
[----:B------:R-:W-:Y:S01]  /*e330*/  IMAD.IADD R5, R5, 0x1, R10 ;  /* 0x0000000105057824 */ /* 0x000fe200078e020a */
[----:B-----5:R-:W-:-:S04]  /*e340*/  LEA R12, P0, R25, UR8, 0x2 ;  /* 0x00000008190c7c11 */ /* 0x020fc8000f8010ff */
[----:B------:R-:W-:Y:S01]  /*e350*/  LEA.HI.X R25, R25, UR9, R14, 0x2, P0 ;  /* 0x0000000919197c11 */ /* 0x000fe200080f140e */
[----:B----4-:R-:W-:-:S06]  /*e360*/  ULEA UR4, UR5, UR4, 0x18 ;  /* 0x0000000405047291 */ /* 0x010fcc000f8ec0ff */
[----:B------:R-:W-:-:S07]  /*e370*/  VIADD R10, R0, UR4 ;  /* 0x00000004000a7c36 */ /* 0x000fce0008000000 */
.L_x_2205:
[----:B----4-:R-:W3:Y:S01]  /*e380*/  LDS R8, [R10] ;  /* 0x000000000a087984 */ /* 0x010ee20000000800 */
[----:B------:R-:W-:Y:S02]  /*e390*/  IMAD.MOV.U32 R9, RZ, RZ, R25 ;  /* 0x000000ffff097224 */ /* 0x000fe400078e0019 */
[----:B------:R-:W-:-:S05]  /*e3a0*/  VIADD R11, R11, 0x1 ;  /* 0x000000010b0b7836 */ /* 0x000fca0000000000 */
[----:B------:R-:W-:Y:S01]  /*e3b0*/  ISETP.NE.AND P0, PT, R11, RZ, PT ;  /* 0x000000ff0b00720c */ /* 0x000fe20003f05270 */
[----:B---3--:R-:W-:Y:S01]  /*e3c0*/  FMUL.FTZ R15, R8, R39 ;  /* 0x00000027080f7220 */ /* 0x008fe20000410000 */
[----:B------:R-:W-:Y:S01]  /*e3d0*/  IMAD.MOV.U32 R8, RZ, RZ, R12 ;  /* 0x000000ffff087224 */ /* 0x000fe200078e000c */
[----:B------:R-:W-:-:S03]  /*e3e0*/  IADD3 R12, P2, PT, R12, 0x200, RZ ;  /* 0x000002000c0c7810 */ /* 0x000fc60007f5e0ff */
[----:B------:R0:W-:Y:S02]  /*e3f0*/  STS [R10], R15 ;  /* 0x0000000f0a007388 */ /* 0x0001e40000000800 */
[----:B------:R-:W-:Y:S02]  /*e400*/  IMAD.X R25, RZ, RZ, R25, P2 ;  /* 0x000000ffff197224 */ /* 0x000fe400010e0619 */
[----:B------:R4:W-:Y:S01]  /*e410*/  STG.E desc[UR36][R8.64], R15 ;  /* 0x0000000f08007986 */ /* 0x0009e2000c101924 */
[----:B0-----:R-:W-:Y:S02]  /*e420*/  VIADD R10, R10, 0x200 ;  /* 0x000002000a0a7836 */ /* 0x001fe40000000000 */
[----:B------:R-:W-:Y:S05]  /*e430*/  @P0 BRA `(.L_x_2205) ;  /* 0xfffffffc00d00947 */ /* 0x000fea000383ffff */
.L_x_2204:
[----:B------:R-:W-:Y:S05]  /*e440*/  BSYNC.RECONVERGENT B1 ;  /* 0x0000000000017941 */ /* 0x000fea0003800200 */
.L_x_2203:
[----:B------:R-:W-:Y:S05]  /*e450*/  @!P1 BRA `(.L_x_2193) ;  /* 0x0000000800709947 */ /* 0x000fea0003800000 */
[----:B------:R-:W5:Y:S01]  /*e460*/  S2R R10, SR_CgaCtaId ;  /* 0x00000000000a7919 */ /* 0x000f620000008800 */
[----:B------:R-:W0:Y:S01]  /*e470*/  LDCU.64 UR4, c[0x0][0x480] ;  /* 0x00009000ff0477ac */ /* 0x000e220008000a00 */
[----:B----4-:R-:W-:Y:S01]  /*e480*/  IADD3 R8, P0, PT, R5, R6, RZ ;  /* 0x0000000605087210 */ /* 0x010fe20007f1e0ff */
[----:B------:R-:W-:Y:S01]  /*e490*/  IMAD.IADD R12, R16, 0x1, -R5 ;  /* 0x00000001100c7824 */ /* 0x000fe200078e0a05 */
[----:B------:R-:W-:Y:S01]  /*e4a0*/  MOV R6, 0x400 ;  /* 0x0000040000067802 */ /* 0x000fe20000000f00 */
[----:B------:R-:W-:Y:S02]  /*e4b0*/  BSSY.RECONVERGENT B1, `(.L_x_2206) ;  /* 0x0000058000017945 */ /* 0x000fe40003800200 */
[----:B------:R-:W-:Y:S01]  /*e4c0*/  IMAD.X R7, RZ, RZ, R7, P0 ;  /* 0x000000ffff077224 */ /* 0x000fe200000e0607 */
[----:B------:R-:W-:Y:S02]  /*e4d0*/  ISETP.GT.AND P1, PT, R12, 0x600, PT ;  /* 0x000006000c00780c */ /* 0x000fe40003f24270 */
[----:B0-----:R-:W-:-:S04]  /*e4e0*/  LEA R9, P0, R8, UR4, 0x2 ;  /* 0x0000000408097c11 */ /* 0x001fc8000f8010ff */
[----:B------:R-:W-:Y:S01]  /*e4f0*/  LEA.HI.X R11, R8, UR5, R7, 0x2, P0 ;  /* 0x00000005080b7c11 */ /* 0x000fe200080f1407 */
[----:B------:R-:W-:Y:S01]  /*e500*/  VIADD R7, R6, 0x420 ;  /* 0x0000042006077836 */ /* 0x000fe20000000000 */
[----:B------:R-:W-:Y:S01]  /*e510*/  IADD3 R6, P0, PT, R9, 0x400, RZ ;  /* 0x0000040009067810 */ /* 0x000fe20007f1e0ff */
[----:B------:R-:W-:-:S04]  /*e520*/  IMAD.SHL.U32 R8, R22, 0x4, RZ ;  /* 0x0000000416087824 */ /* 0x000fc800078e00ff */
[----:B------:R-:W-:Y:S01]  /*e530*/  IMAD R8, R5, 0x4, -R8 ;  /* 0x0000000405087824 */ /* 0x000fe200078e0a08 */
[----:B-----5:R-:W-:Y:S01]  /*e540*/  LEA R9, R10, R7, 0x18 ;  /* 0x000000070a097211 */ /* 0x020fe200078ec0ff */
[----:B------:R-:W-:Y:S01]  /*e550*/  IMAD.X R7, RZ, RZ, R11, P0 ;  /* 0x000000ffff077224 */ /* 0x000fe200000e060b */
[----:B------:R-:W-:Y:S02]  /*e560*/  PLOP3.LUT P0, PT, PT, PT, PT, 0x80, 0x8 ;  /* 0x000000000008781c */ /* 0x000fe40003f0f070 */
[----:B------:R-:W-:Y:S01]  /*e570*/  IADD3 R8, PT, PT, R8, 0x400, R9 ;  /* 0x0000040008087810 */ /* 0x000fe20007ffe009 */
[----:B------:R-:W-:Y:S10]  /*e580*/  @!P1 BRA `(.L_x_2207) ;  /* 0x0000000400289947 */ /* 0x000ff40003800000 */
[----:B------:R-:W-:Y:S01]  /*e590*/  PLOP3.LUT P0, PT, PT, PT, PT, 0x8, 0x80 ;  /* 0x000000000080781c */ /* 0x000fe20003f0e170 */
[----:B------:R-:W-:-:S12]  /*e5a0*/  VIADD R38, R16, 0xfffffa00 ;  /* 0xfffffa0010267836 */ /* 0x000fd80000000000 */
.L_x_2208:
[----:B------:R-:W3:Y:S01]  /*e5b0*/  LDS R9, [R8+-0x400] ;  /* 0xfffc000008097984 */ /* 0x000ee20000000800 */
[----:B------:R-:W-:-:S03]  /*e5c0*/  VIADD R5, R5, 0x800 ;  /* 0x0000080005057836 */ /* 0x000fc60000000000 */
[----:B------:R-:W0:Y:S02]  /*e5d0*/  LDS R10, [R8+-0x200] ;  /* 0xfffe0000080a7984 */ /* 0x000e240000000800 */
[----:B------:R-:W-:Y:S02]  /*e5e0*/  ISETP.GE.AND P2, PT, R5, R38, PT ;  /* 0x000000260500720c */ /* 0x000fe40003f46270 */
[----:B------:R-:W4:Y:S04]  /*e5f0*/  LDS R12, [R8] ;  /* 0x00000000080c7984 */ /* 0x000f280000000800 */
[----:B------:R-:W5:Y:S04]  /*e600*/  LDS R14, [R8+0x200] ;  /* 0x00020000080e7984 */ /* 0x000f680000000800 */
[----:B------:R-:W1:Y:S04]  /*e610*/  LDS R18, [R8+0x400] ;  /* 0x0004000008127984 */ /* 0x000e680000000800 */
[----:B------:R-:W-:Y:S04]  /*e620*/  LDS R26, [R8+0xa00] ;  /* 0x000a0000081a7984 */ /* 0x000fe80000000800 */
[----:B--2---:R-:W-:Y:S04]  /*e630*/  LDS R28, [R8+0xc00] ;  /* 0x000c0000081c7984 */ /* 0x004fe80000000800 */
[----:B------:R-:W2:Y:S04]  /*e640*/  LDS R20, [R8+0x600] ;  /* 0x0006000008147984 */ /* 0x000ea80000000800 */
[----:B------:R-:W2:Y:S04]  /*e650*/  LDS R24, [R8+0x800] ;  /* 0x0008000008187984 */ /* 0x000ea80000000800 */
[----:B------:R-:W-:Y:S04]  /*e660*/  LDS R30, [R8+0xe00] ;  /* 0x000e0000081e7984 */ /* 0x000fe80000000800 */
[----:B------:R-:W-:Y:S01]  /*e670*/  LDS R32, [R8+0x1000] ;  /* 0x0010000008207984 */ /* 0x000fe20000000800 */
[----:B---3--:R-:W-:-:S03]  /*e680*/  FMUL.FTZ R9, R39, R9 ;  /* 0x0000000927097220 */ /* 0x008fc60000410000 */
[----:B------:R-:W3:Y:S01]  /*e690*/  LDS R33, [R8+0x1200] ;  /* 0x0012000008217984 */ /* 0x000ee20000000800 */
[C---:B0-----:R-:W-:Y:S01]  /*e6a0*/  FMUL.FTZ R11, R39.reuse, R10 ;  /* 0x0000000a270b7220 */ /* 0x041fe20000410000 */
[----:B------:R-:W-:Y:S02]  /*e6b0*/  IADD3 R10, P1, PT, R6, 0x2000, RZ ;  /* 0x00002000060a7810 */ /* 0x000fe40007f3e0ff */
[----:B------:R-:W-:Y:S01]  /*e6c0*/  LDS R34, [R8+0x1400] ;  /* 0x0014000008227984 */ /* 0x000fe20000000800 */
[----:B----4-:R-:W-:-:S03]  /*e6d0*/  FMUL.FTZ R15, R39, R12 ;  /* 0x0000000c270f7220 */ /* 0x010fc60000410000 */
[----:B------:R-:W0:Y:S01]  /*e6e0*/  LDS R35, [R8+0x1600] ;  /* 0x0016000008237984 */ /* 0x000e220000000800 */
[----:B-----5:R-:W-:-:S03]  /*e6f0*/  FMUL.FTZ R25, R39, R14 ;  /* 0x0000000e27197220 */ /* 0x020fc60000410000 */
[----:B------:R-:W-:Y:S01]  /*e700*/  LDS R36, [R8+0x1800] ;  /* 0x0018000008247984 */ /* 0x000fe20000000800 */
[----:B-1----:R-:W-:-:S03]  /*e710*/  FMUL.FTZ R27, R39, R18 ;  /* 0x00000012271b7220 */ /* 0x002fc60000410000 */
[----:B------:R-:W1:Y:S04]  /*e720*/  LDS R37, [R8+0x1a00] ;  /* 0x001a000008257984 */ /* 0x000e680000000800 */
[----:B------:R-:W-:Y:S04]  /*e730*/  STG.E desc[UR36][R6.64+-0x400], R9 ;  /* 0xfffc000906007986 */ /* 0x000fe8000c101924 */
[----:B------:R4:W-:Y:S01]  /*e740*/  STS [R8+-0x400], R9 ;  /* 0xfffc000908007388 */ /* 0x0009e20000000800 */
[----:B--2---:R-:W-:-:S03]  /*e750*/  FMUL.FTZ R29, R39, R20 ;  /* 0x00000014271d7220 */ /* 0x004fc60000410000 */
[----:B------:R-:W-:Y:S01]  /*e760*/  STG.E desc[UR36][R6.64+-0x200], R11 ;  /* 0xfffe000b06007986 */ /* 0x000fe2000c101924 */
[----:B------:R-:W-:-:S03]  /*e770*/  FMUL.FTZ R31, R39, R24 ;  /* 0x00000018271f7220 */ /* 0x000fc60000410000 */
[----:B------:R2:W-:Y:S01]  /*e780*/  STS [R8+-0x200], R11 ;  /* 0xfffe000b08007388 */ /* 0x0005e20000000800 */
[----:B----4-:R-:W-:-:S03]  /*e790*/  FMUL.FTZ R9, R39, R26 ;  /* 0x0000001a27097220 */ /* 0x010fc60000410000 */
[----:B------:R-:W-:Y:S04]  /*e7a0*/  STG.E desc[UR36][R6.64], R15 ;  /* 0x0000000f06007986 */ /* 0x000fe8000c101924 */
[----:B------:R4:W-:Y:S01]  /*e7b0*/  STS [R8], R15 ;  /* 0x0000000f08007388 */ /* 0x0009e20000000800 */
[C---:B---3--:R-:W-:Y:S01]  /*e7c0*/  FMUL.FTZ R33, R39.reuse, R33 ;  /* 0x0000002127217220 */ /* 0x048fe20000410000 */
[C---:B--2---:R-:W-:Y:S02]  /*e7d0*/  FMUL.FTZ R11, R39.reuse, R28 ;  /* 0x0000001c270b7220 */ /* 0x044fe40000410000 */
[----:B------:R-:W-:Y:S04]  /*e7e0*/  STG.E desc[UR36][R6.64+0x200], R25 ;  /* 0x0002001906007986 */ /* 0x000fe8000c101924 */
[----:B------:R2:W-:Y:S01]  /*e7f0*/  STS [R8+0x200], R25 ;  /* 0x0002001908007388 */ /* 0x0005e20000000800 */
[C---:B0-----:R-:W-:Y:S01]  /*e800*/  FMUL.FTZ R35, R39.reuse, R35 ;  /* 0x0000002327237220 */ /* 0x041fe20000410000 */
[----:B----4-:R-:W-:-:S02]  /*e810*/  FMUL.FTZ R15, R39, R30 ;  /* 0x0000001e270f7220 */ /* 0x010fc40000410000 */
[----:B------:R-:W-:Y:S04]  /*e820*/  STG.E desc[UR36][R6.64+0x400], R27 ;  /* 0x0004001b06007986 */ /* 0x000fe8000c101924 */
[----:B------:R0:W-:Y:S01]  /*e830*/  STS [R8+0x400], R27 ;  /* 0x0004001b08007388 */ /* 0x0001e20000000800 */
[C---:B-1----:R-:W-:Y:S01]  /*e840*/  FMUL.FTZ R37, R39.reuse, R37 ;  /* 0x0000002527257220 */ /* 0x042fe20000410000 */
[C---:B--2---:R-:W-:Y:S02]  /*e850*/  FMUL.FTZ R25, R39.reuse, R32 ;  /* 0x0000002027197220 */ /* 0x044fe40000410000 */
[----:B------:R-:W-:Y:S04]  /*e860*/  STG.E desc[UR36][R6.64+0xa00], R9 ;  /* 0x000a000906007986 */ /* 0x000fe8000c101924 */
[----:B------:R1:W-:Y:S01]  /*e870*/  STS [R8+0xa00], R9 ;  /* 0x000a000908007388 */ /* 0x0003e20000000800 */
[----:B0-----:R-:W-:-:S03]  /*e880*/  FMUL.FTZ R27, R39, R34 ;  /* 0x00000022271b7220 */ /* 0x001fc60000410000 */
[----:B------:R-:W-:Y:S04]  /*e890*/  STG.E desc[UR36][R6.64+0xc00], R11 ;  /* 0x000c000b06007986 */ /* 0x000fe8000c101924 */
[----:B------:R0:W-:Y:S01]  /*e8a0*/  STS [R8+0xc00], R11 ;  /* 0x000c000b08007388 */ /* 0x0001e20000000800 */
[----:B-1----:R-:W-:-:S03]  /*e8b0*/  FMUL.FTZ R9, R39, R36 ;  /* 0x0000002427097220 */ /* 0x002fc60000410000 */
[----:B------:R-:W-:Y:S04]  /*e8c0*/  STG.E desc[UR36][R6.64+0x600], R29 ;  /* 0x0006001d06007986 */ /* 0x000fe8000c101924 */
[----:B------:R-:W-:Y:S01]  /*e8d0*/  STS [R8+0x600], R29 ;  /* 0x0006001d08007388 */ /* 0x000fe20000000800 */
[----:B0-----:R-:W-:-:S03]  /*e8e0*/  IMAD.X R11, RZ, RZ, R7, P1 ;  /* 0x000000ffff0b7224 */ /* 0x001fc600008e0607 */
        /* <DEDUP_REMOVED lines=20> */
.L_x_2207:
[----:B------:R-:W-:Y:S05]  /*ea30*/  BSYNC.RECONVERGENT B1 ;  /* 0x0000000000017941 */ /* 0x000fea0003800200 */
.L_x_2206:
[----:B------:R-:W-:Y:S01]  /*ea40*/  IMAD.IADD R9, R16, 0x1, -R5 ;  /* 0x0000000110097824 */ /* 0x000fe200078e0a05 */
[----:B------:R-:W-:Y:S04]  /*ea50*/  BSSY.RECONVERGENT B1, `(.L_x_2209) ;  /* 0x000002a000017945 */ /* 0x000fe80003800200 */
[----:B------:R-:W-:-:S13]  /*ea60*/  ISETP.GT.AND P1, PT, R9, 0x200, PT ;  /* 0x000002000900780c */ /* 0x000fda0003f24270 */
[----:B------:R-:W-:Y:S05]  /*ea70*/  @!P1 BRA `(.L_x_2210) ;  /* 0x00000000009c9947 */ /* 0x000fea0003800000 */
[----:B------:R-:W3:Y:S01]  /*ea80*/  LDS R9, [R8+-0x400] ;  /* 0xfffc000008097984 */ /* 0x000ee20000000800 */
[----:B------:R-:W-:Y:S01]  /*ea90*/  PLOP3.LUT P0, PT, PT, PT, PT, 0x8, 0x80 ;  /* 0x000000000080781c */ /* 0x000fe20003f0e170 */
[----:B------:R-:W-:Y:S02]  /*eaa0*/  VIADD R5, R5, 0x400 ;  /* 0x0000040005057836 */ /* 0x000fe40000000000 */
[----:B------:R-:W0:Y:S04]  /*eab0*/  LDS R10, [R8+-0x200] ;  /* 0xfffe0000080a7984 */ /* 0x000e280000000800 */
[----:B------:R-:W4:Y:S04]  /*eac0*/  LDS R12, [R8] ;  /* 0x00000000080c7984 */ /* 0x000f280000000800 */
[----:B------:R-:W5:Y:S04]  /*ead0*/  LDS R14, [R8+0x200] ;  /* 0x00020000080e7984 */ /* 0x000f680000000800 */
[----:B------:R-:W1:Y:S04]  /*eae0*/  LDS R18, [R8+0x400] ;  /* 0x0004000008127984 */ /* 0x000e680000000800 */
[----:B------:R-:W2:Y:S04]  /*eaf0*/  LDS R20, [R8+0x600] ;  /* 0x0006000008147984 */ /* 0x000ea80000000800 */
[----:B------:R-:W2:Y:S04]  /*eb00*/  LDS R24, [R8+0x800] ;  /* 0x0008000008187984 */ /* 0x000ea80000000800 */
[----:B------:R-:W2:Y:S01]  /*eb10*/  LDS R26, [R8+0xa00] ;  /* 0x000a0000081a7984 */ /* 0x000ea20000000800 */
[C---:B---3--:R-:W-:Y:S01]  /*eb20*/  FMUL.FTZ R9, R39.reuse, R9 ;  /* 0x0000000927097220 */ /* 0x048fe20000410000 */
[----:B0-----:R-:W-:Y:S01]  /*eb30*/  FMUL.FTZ R11, R39, R10 ;  /* 0x0000000a270b7220 */ /* 0x001fe20000410000 */
[----:B------:R-:W-:-:S03]  /*eb40*/  IADD3 R10, P1, PT, R6, 0x1000, RZ ;  /* 0x00001000060a7810 */ /* 0x000fc60007f3e0ff */
[----:B------:R-:W-:Y:S01]  /*eb50*/  STG.E desc[UR36][R6.64+-0x400], R9 ;  /* 0xfffc000906007986 */ /* 0x000fe2000c101924 */
[----:B----4-:R-:W-:-:S03]  /*eb60*/  FMUL.FTZ R15, R39, R12 ;  /* 0x0000000c270f7220 */ /* 0x010fc60000410000 */
[----:B------:R0:W-:Y:S01]  /*eb70*/  STS [R8+-0x400], R9 ;  /* 0xfffc000908007388 */ /* 0x0001e20000000800 */
[----:B-----5:R-:W-:-:S03]  /*eb80*/  FMUL.FTZ R25, R39, R14 ;  /* 0x0000000e27197220 */ /* 0x020fc60000410000 */
[----:B------:R-:W-:Y:S01]  /*eb90*/  STG.E desc[UR36][R6.64+-0x200], R11 ;  /* 0xfffe000b06007986 */ /* 0x000fe2000c101924 */
[----:B-1----:R-:W-:-:S03]  /*eba0*/  FMUL.FTZ R27, R39, R18 ;  /* 0x00000012271b7220 */ /* 0x002fc60000410000 */
[----:B------:R1:W-:Y:S01]  /*ebb0*/  STS [R8+-0x200], R11 ;  /* 0xfffe000b08007388 */ /* 0x0003e20000000800 */
[----:B--2---:R-:W-:-:S03]  /*ebc0*/  FMUL.FTZ R29, R39, R20 ;  /* 0x00000014271d7220 */ /* 0x004fc60000410000 */
        /* <DEDUP_REMOVED lines=18> */
.L_x_2210:
[----:B------:R-:W-:Y:S05]  /*ecf0*/  BSYNC.RECONVERGENT B1 ;  /* 0x0000000000017941 */ /* 0x000fea0003800200 */
.L_x_2209:
[----:B------:R-:W-:-:S13]  /*ed00*/  ISETP.LT.OR P0, PT, R5, R16, P0 ;  /* 0x000000100500720c */ /* 0x000fda0000701670 */
[----:B------:R-:W-:Y:S05]  /*ed10*/  @!P0 BRA `(.L_x_2193) ;  /* 0x0000000000408947 */ /* 0x000fea0003800000 */
[----:B------:R-:W3:Y:S04]  /*ed20*/  LDS R5, [R8+-0x400] ;  /* 0xfffc000008057984 */ /* 0x000ee80000000800 */
[----:B------:R-:W0:Y:S04]  /*ed30*/  LDS R9, [R8+-0x200] ;  /* 0xfffe000008097984 */ /* 0x000e280000000800 */
[----:B------:R-:W4:Y:S04]  /*ed40*/  LDS R10, [R8] ;  /* 0x00000000080a7984 */ /* 0x000f280000000800 */
[----:B------:R-:W5:Y:S01]  /*ed50*/  LDS R12, [R8+0x200] ;  /* 0x00020000080c7984 */ /* 0x000f620000000800 */
[-C--:B---3--:R-:W-:Y:S01]  /*ed60*/  FMUL.FTZ R5, R5, R39.reuse ;  /* 0x0000002705057220 */ /* 0x088fe20000410000 */
[----:B0-----:R-:W-:-:S04]  /*ed70*/  FMUL.FTZ R9, R9, R39 ;  /* 0x0000002709097220 */ /* 0x001fc80000410000 */
[----:B------:R0:W-:Y:S01]  /*ed80*/  STG.E desc[UR36][R6.64+-0x400], R5 ;  /* 0xfffc000506007986 */ /* 0x0001e2000c101924 */
[----:B----4-:R-:W-:-:S03]  /*ed90*/  FMUL.FTZ R11, R10, R39 ;  /* 0x000000270a0b7220 */ /* 0x010fc60000410000 */
[----:B------:R0:W-:Y:S01]  /*eda0*/  STS [R8+-0x400], R5 ;  /* 0xfffc000508007388 */ /* 0x0001e20000000800 */
[----:B-----5:R-:W-:-:S03]  /*edb0*/  FMUL.FTZ R15, R12, R39 ;  /* 0x000000270c0f7220 */ /* 0x020fc60000410000 */
[----:B------:R0:W-:Y:S04]  /*edc0*/  STG.E desc[UR36][R6.64+-0x200], R9 ;  /* 0xfffe000906007986 */ /* 0x0001e8000c101924 */
[----:B------:R0:W-:Y:S04]  /*edd0*/  STS [R8+-0x200], R9 ;  /* 0xfffe000908007388 */ /* 0x0001e80000000800 */
[----:B------:R0:W-:Y:S04]  /*ede0*/  STG.E desc[UR36][R6.64], R11 ;  /* 0x0000000b06007986 */ /* 0x0001e8000c101924 */
[----:B------:R0:W-:Y:S04]  /*edf0*/  STS [R8], R11 ;  /* 0x0000000b08007388 */ /* 0x0001e80000000800 */
[----:B------:R0:W-:Y:S04]  /*ee00*/  STG.E desc[UR36][R6.64+0x200], R15 ;  /* 0x0002000f06007986 */ /* 0x0001e8000c101924 */
[----:B------:R0:W-:Y:S02]  /*ee10*/  STS [R8+0x200], R15 ;  /* 0x0002000f08007388 */ /* 0x0001e40000000800 */
.L_x_2193:
[----:B------:R-:W-:Y:S05]  /*ee20*/  BSYNC.RECONVERGENT B0 ;  /* 0x0000000000007941 */ /* 0x000fea0003800200 */
.L_x_2192:
[----:B0---4-:R-:W-:Y:S01]  /*ee30*/  SHF.R.S32.HI R6, RZ, 0x1f, R17 ;  /* 0x0000001fff067819 */ /* 0x011fe20000011411 */
[----:B------:R-:W0:Y:S01]  /*ee40*/  LDCU UR9, c[0x0][0x40c] ;  /* 0x00008180ff0977ac */ /* 0x000e220008000800 */
[----:B------:R-:W4:Y:S01]  /*ee50*/  S2UR UR5, SR_CTAID.Y ;  /* 0x00000000000579c3 */ /* 0x000f220000002600 */
[----:B------:R-:W-:Y:S01]  /*ee60*/  LOP3.LUT R0, R0, 0x7c, RZ, 0xc0, !PT ;  /* 0x0000007c00007812 */ /* 0x000fe200078ec0ff */
[----:B------:R-:W-:Y:S01]  /*ee70*/  IMAD.SHL.U32 R18, R223, 0x10, RZ ;  /* 0x00000010df127824 */ /* 0x000fe200078e00ff */
[----:B------:R-:W-:Y:S01]  /*ee80*/  LEA.HI R6, R6, R17, RZ, 0x2 ;  /* 0x0000001106067211 */ /* 0x000fe200078f10ff */
[----:B------:R-:W5:Y:S01]  /*ee90*/  LDCU UR8, c[0x0][0x3f4] ;  /* 0x00007e80ff0877ac */ /* 0x000f620008000800 */
[----:B------:R-:W-:Y:S01]  /*eea0*/  BSSY.RECONVERGENT B0, `(.L_x_2211) ;  /* 0x000001d000007945 */ /* 0x000fe20003800200 */
[----:B------:R-:W-:Y:S02]  /*eeb0*/  CS2R R10, SRZ ;  /* 0x00000000000a7805 */ /* 0x000fe4000001ff00 */
[----:B------:R-:W-:Y:S01]  /*eec0*/  LOP3.LUT R6, R6, 0xfffffffc, RZ, 0xc0, !PT ;  /* 0xfffffffc06067812 */ /* 0x000fe200078ec0ff */
[----:B--2---:R-:W4:Y:S01]  /*eed0*/  LDC R28, c[0x0][0x3f8] ;  /* 0x0000fe00ff1c7b82 */ /* 0x004f220000000800 */
[----:B------:R-:W-:Y:S01]  /*eee0*/  UMOV UR10, 0x400 ;  /* 0x00000400000a7882 */ /* 0x000fe20000000000 */
[----:B------:R-:W-:Y:S01]  /*eef0*/  CS2R R8, SRZ ;  /* 0x0000000000087805 */ /* 0x000fe2000001ff00 */
[----:B------:R-:W-:Y:S01]  /*ef00*/  UIADD3 UR4, UPT, UPT, UR10, 0x220, URZ ;  /* 0x000002200a047890 */ /* 0x000fe2000fffe0ff */
[----:B------:R-:W-:Y:S01]  /*ef10*/  IMAD.IADD R12, R17, 0x1, -R6 ;  /* 0x00000001110c7824 */ /* 0x000fe200078e0a06 */
[----:B------:R-:W-:-:S03]  /*ef20*/  LOP3.LUT R18, R18, 0x1f0, RZ, 0xc0, !PT ;  /* 0x000001f012127812 */ /* 0x000fc600078ec0ff */
[----:B------:R-:W2:Y:S01]  /*ef30*/  S2UR UR11, SR_CgaCtaId ;  /* 0x00000000000b79c3 */ /* 0x000ea20000008800 */
[----:B------:R-:W-:-:S04]  /*ef40*/  ISETP.NE.AND P0, PT, R13, R12, PT ;  /* 0x0000000c0d00720c */ /* 0x000fc80003f05270 */
[----:B0-----:R-:W-:Y:S01]  /*ef50*/  ISETP.NE.OR P0, PT, RZ, UR9, P0 ;  /* 0x00000009ff007c0c */ /* 0x001fe20008705670 */
[----:B-----5:R-:W-:-:S03]  /*ef60*/  IMAD R33, R4, UR8, R0 ;  /* 0x0000000804217c24 */ /* 0x020fc6000f8e0200 */
[----:B------:R-:W-:Y:S01]  /*ef70*/  ISETP.GT.U32.OR P0, PT, R0, 0x5f, P0 ;  /* 0x0000005f0000780c */ /* 0x000fe20000704470 */
[----:B----4-:R-:W-:-:S04]  /*ef80*/  IMAD R27, R28, UR5, R21 ;  /* 0x000000051c1b7c24 */ /* 0x010fc8000f8e0215 */
[----:B------:R-:W-:Y:S01]  /*ef90*/  IMAD R27, R27, 0x60, RZ ;  /* 0x000000601b1b7824 */ /* 0x000fe200078e02ff */
[----:B--2---:R-:W-:-:S03]  /*efa0*/  ULEA UR4, UR11, UR4, 0x18 ;  /* 0x000000040b047291 */ /* 0x004fc6000f8ec0ff */
        /* <DEDUP_REMOVED lines=11> */
.L_x_2213:
[----:B-----5:R0:W-:Y:S02]  /*f060*/  STS.128 [R18+UR4], R8 ;  /* 0x0000000812007988 */ /* 0x0201e40008000c04 */
.L_x_2212:
[----:B------:R-:W-:Y:S05]  /*f070*/  BSYNC.RECONVERGENT B0 ;  /* 0x0000000000007941 */ /* 0x000fea0003800200 */
.L_x_2211:
[----:B------:R-:W-:Y:S01]  /*f080*/  BAR.SYNC.DEFER_BLOCKING 0x0 ;  /* 0x0000000000007b1d */ /* 0x000fe20000010000 */
[----:B------:R-:W-:Y:S02]  /*f090*/  ISETP.GT.U32.AND P0, PT, R0, 0x5f, PT ;  /* 0x0000005f0000780c */ /* 0x000fe40003f04070 */
[----:B------:R-:W-:Y:S02]  /*f0a0*/  CS2R R6, SRZ ;  /* 0x0000000000067805 */ /* 0x000fe4000001ff00 */
[----:B------:R-:W-:Y:S01]  /*f0b0*/  CS2R R4, SRZ ;  /* 0x0000000000047805 */ /* 0x000fe2000001ff00 */
[----:B------:R-:W2:Y:S01]  /*f0c0*/  LDCU UR12, c[0x0][0x40c] ;  /* 0x00008180ff0c77ac */ /* 0x000ea20008000800 */
[----:B------:R-:W-:Y:S07]  /*f0d0*/  BSSY.RECONVERGENT B0, `(.L_x_2214) ;  /* 0x0000199000007945 */ /* 0x000fee0003800200 */
[----:B------:R-:W-:Y:S05]  /*f0e0*/  @P0 BRA `(.L_x_2215) ;  /* 0x00000018005c0947 */ /* 0x000fea0003800000 */
[----:B------:R-:W4:Y:S01]  /*f0f0*/  LDC.64 R24, c[0x0][0x3c0] ;  /* 0x0000f000ff187b82 */ /* 0x000f220000000a00 */
[----:B------:R-:W-:Y:S01]  /*f100*/  IMAD.IADD R37, R13, 0x1, R22 ;  /* 0x000000010d257824 */ /* 0x000fe200078e0216 */
[----:B------:R-:W-:Y:S01]  /*f110*/  VIMNMX R20, PT, PT, R17, UR8, PT ;  /* 0x0000000811147c48 */ /* 0x000fe2000bfe0100 */
[----:B------:R-:W-:Y:S01]  /*f120*/  BSSY.RECONVERGENT B1, `(.L_x_2216) ;  /* 0x00000ae000017945 */ /* 0x000fe20003800200 */
[----:B------:R-:W-:Y:S02]  /*f130*/  IMAD.MOV.U32 R7, RZ, RZ, RZ ;  /* 0x000000ffff077224 */ /* 0x000fe400078e00ff */
[----:B------:R-:W-:Y:S01]  /*f140*/  ISETP.GE.AND P0, PT, R37, R20, PT ;  /* 0x000000142500720c */ /* 0x000fe20003f06270 */
[----:B----4-:R-:W-:-:S04]  /*f150*/  IMAD.WIDE R14, R31, 0x4, R24 ;  /* 0x000000041f0e7825 */ /* 0x010fc800078e0218 */
[----:B------:R-:W-:-:S08]  /*f160*/  IMAD.WIDE R24, R33, 0x4, R24 ;  /* 0x0000000421187825 */ /* 0x000fd000078e0218 */
[----:B------:R-:W-:Y:S05]  /*f170*/  @P0 BRA `(.L_x_2217) ;  /* 0x0000000800a00947 */ /* 0x000fea0003800000 */
[----:B------:R-:W-:Y:S01]  /*f180*/  VIADDMNMX R6, R37, 0x4, R20, !PT ;  /* 0x0000000425067846 */ /* 0x000fe20007800114 */
[----:B------:R-:W4:Y:S01]  /*f190*/  LDC.64 R4, c[0x0][0x458] ;  /* 0x00011600ff047b82 */ /* 0x000f220000000a00 */
[----:B------:R-:W-:Y:S01]  /*f1a0*/  LOP3.LUT R7, RZ, R22, RZ, 0x33, !PT ;  /* 0x00000016ff077212 */ /* 0x000fe200078e33ff */
[----:B------:R-:W-:Y:S01]  /*f1b0*/  IMAD R35, R2, R28, R21 ;  /* 0x0000001c02237224 */ /* 0x000fe200078e0215 */
[----:B------:R-:W-:Y:S01]  /*f1c0*/  BSSY.RECONVERGENT B2, `(.L_x_2218) ;  /* 0x000003c000027945 */ /* 0x000fe20003800200 */
[----:B---3--:R-:W-:Y:S01]  /*f1d0*/  IMAD.MOV.U32 R39, RZ, RZ, R37 ;  /* 0x000000ffff277224 */ /* 0x008fe200078e0025 */
[----:B------:R-:W-:Y:S01]  /*f1e0*/  IADD3 R26, PT, PT, -R13, R6, R7 ;  /* 0x000000060d1a7210 */ /* 0x000fe20007ffe107 */
[----:B------:R-:W-:-:S03]  /*f1f0*/  IMAD R35, R35, 0x60, R0 ;  /* 0x0000006023237824 */ /* 0x000fc600078e0200 */
[----:B------:R-:W-:-:S04]  /*f200*/  LOP3.LUT R6, R26, 0xc, RZ, 0xc0, !PT ;  /* 0x0000000c1a067812 */ /* 0x000fc800078ec0ff */
[----:B------:R-:W-:Y:S02]  /*f210*/  ISETP.NE.AND P0, PT, R6, 0xc, PT ;  /* 0x0000000c0600780c */ /* 0x000fe40003f05270 */
[----:B------:R-:W-:Y:S01]  /*f220*/  CS2R R6, SRZ ;  /* 0x0000000000067805 */ /* 0x000fe2000001ff00 */
[----:B----4-:R-:W-:Y:S01]  /*f230*/  IMAD.WIDE R34, R35, 0x4, R4 ;  /* 0x0000000423227825 */ /* 0x010fe200078e0204 */
[----:B------:R-:W-:-:S09]  /*f240*/  CS2R R4, SRZ ;  /* 0x0000000000047805 */ /* 0x000fd2000001ff00 */
[----:B------:R-:W-:Y:S05]  /*f250*/  @!P0 BRA `(.L_x_2219) ;  /* 0x0000000000c88947 */ /* 0x000fea0003800000 */
[----:B------:R-:W3:Y:S01]  /*f260*/  LDCU.64 UR6, c[0x0][0x3c0] ;  /* 0x00007800ff0677ac */ /* 0x000ee20008000a00 */
        /* <DEDUP_REMOVED lines=8> */
[----:B---3--:R-:W-:Y:S02]  /*f2f0*/  IADD3 R36, P0, PT, R30, UR6, RZ ;  /* 0x000000061e247c10 */ /* 0x008fe4000ff1e0ff */
[----:B------:R-:W-:Y:S02]  /*f300*/  IADD3 R32, P1, PT, R28, UR6, RZ ;  /* 0x000000061c207c10 */ /* 0x000fe4000ff3e0ff */
[----:B------:R-:W-:Y:S01]  /*f310*/  LOP3.LUT R28, R4, 0x3, RZ, 0xc0, !PT ;  /* 0x00000003041c7812 */ /* 0x000fe200078ec0ff */
[----:B------:R-:W-:Y:S01]  /*f320*/  IMAD.MOV.U32 R4, RZ, RZ, RZ ;  /* 0x000000ffff047224 */ /* 0x000fe200078e00ff */
[----:B------:R-:W-:Y:S02]  /*f330*/  IADD3.X R55, PT, PT, R31, UR7, RZ, P0, !PT ;  /* 0x000000071f377c10 */ /* 0x000fe400087fe4ff */
[----:B------:R-:W-:Y:S01]  /*f340*/  IADD3.X R53, PT, PT, R29, UR7, RZ, P1, !PT ;  /* 0x000000071d357c10 */ /* 0x000fe20008ffe4ff */
[----:B------:R-:W-:Y:S01]  /*f350*/  IMAD.MOV R31, RZ, RZ, -R28 ;  /* 0x000000ffff1f7224 */ /* 0x000fe200078e0a1c */
[----:B------:R-:W-:-:S07]  /*f360*/  LEA R30, R13, UR5, 0x2 ;  /* 0x000000050d1e7c11 */ /* 0x000fce000f8e10ff */
.L_x_2221:
[----:B-1----:R-:W-:Y:S01]  /*f370*/  IMAD.MOV.U32 R28, RZ, RZ, R32 ;  /* 0x000000ffff1c7224 */ /* 0x002fe200078e0020 */
[----:B------:R3:W4:Y:S01]  /*f380*/  LDS R33, [R30] ;  /* 0x000000001e217984 */ /* 0x0007220000000800 */
[----:B------:R-:W-:-:S05]  /*f390*/  IMAD.MOV.U32 R29, RZ, RZ, R53 ;  /* 0x000000ffff1d7224 */ /* 0x000fca00078e0035 */
[----:B-1----:R3:W5:Y:S01]  /*f3a0*/  LDG.E.128 R40, desc[UR36][R28.64] ;  /* 0x000000241c287981 */ /* 0x002762000c1e1d00 */
[----:B------:R-:W-:Y:S01]  /*f3b0*/  UISETP.NE.AND UP0, UPT, UR9, URZ, UPT ;  /* 0x000000ff0900728c */ /* 0x000fe2000bf05270 */
[----:B------:R-:W-:-:S08]  /*f3c0*/  VIADD R31, R31, 0x1 ;  /* 0x000000011f1f7836 */ /* 0x000fd00000000000 */
[----:B---3--:R-:W-:Y:S05]  /*f3d0*/  BRA.U UP0, `(.L_x_2220) ;  /* 0x0000000100387547 */ /* 0x008fea000b800000 */
[----:B------:R-:W-:Y:S01]  /*f3e0*/  ISETP.NE.AND P0, PT, R23, RZ, PT ;  /* 0x000000ff1700720c */ /* 0x000fe20003f05270 */
[----:B------:R-:W1:-:S12]  /*f3f0*/  LDS.128 R44, [R18+UR4] ;  /* 0x00000004122c7984 */ /* 0x000e580008000c00 */
[----:B------:R-:W3:Y:S01]  /*f400*/  @P0 LDG.E.128 R48, desc[UR36][R34.64] ;  /* 0x0000002422300981 */ /* 0x000ee2000c1e1d00 */
[----:B------:R-:W-:Y:S02]  /*f410*/  IMAD.MOV.U32 R28, RZ, RZ, R36 ;  /* 0x000000ffff1c7224 */ /* 0x000fe400078e0024 */
[----:B------:R-:W-:Y:S02]  /*f420*/  IMAD.MOV.U32 R29, RZ, RZ, R55 ;  /* 0x000000ffff1d7224 */ /* 0x000fe400078e0037 */
[----:B-1---5:R-:W-:Y:S01]  /*f430*/  FADD.FTZ R40, R40, R44 ;  /* 0x0000002c28287221 */ /* 0x022fe20000010000 */
[----:B------:R-:W-:Y:S01]  /*f440*/  FADD.FTZ R41, R41, R45 ;  /* 0x0000002d29297221 */ /* 0x000fe20000010000 */
[----:B------:R-:W-:Y:S01]  /*f450*/  FADD.FTZ R42, R42, R46 ;  /* 0x0000002e2a2a7221 */ /* 0x000fe20000010000 */
[----:B------:R-:W-:Y:S01]  /*f460*/  FADD.FTZ R43, R43, R47 ;  /* 0x0000002f2b2b7221 */ /* 0x000fe20000010000 */
[----:B---3--:R-:W-:Y:S01]  /*f470*/  @P0 FMUL.FTZ R40, R40, R48 ;  /* 0x0000003028280220 */ /* 0x008fe20000410000 */
[----:B------:R-:W-:Y:S01]  /*f480*/  @P0 FMUL.FTZ R41, R41, R49 ;  /* 0x0000003129290220 */ /* 0x000fe20000410000 */
[----:B------:R-:W-:Y:S01]  /*f490*/  @P0 FMUL.FTZ R42, R42, R50 ;  /* 0x000000322a2a0220 */ /* 0x000fe20000410000 */
[----:B------:R-:W-:-:S05]  /*f4a0*/  @P0 FMUL.FTZ R43, R43, R51 ;  /* 0x000000332b2b0220 */ /* 0x000fca0000410000 */
[----:B------:R1:W-:Y:S02]  /*f4b0*/  STG.E.128 desc[UR36][R28.64], R40 ;  /* 0x000000281c007986 */ /* 0x0003e4000c101d24 */
.L_x_2220:
[----:B------:R-:W-:Y:S01]  /*f4c0*/  ISETP.NE.AND P0, PT, R31, RZ, PT ;  /* 0x000000ff1f00720c */ /* 0x000fe20003f05270 */
[C---:B----45:R-:W-:Y:S01]  /*f4d0*/  FFMA.FTZ R4, R33.reuse, R40, R4 ;  /* 0x0000002821047223 */ /* 0x070fe20000010004 */
[----:B------:R-:W-:Y:S01]  /*f4e0*/  IADD3 R32, P2, PT, R32, 0x600, RZ ;  /* 0x0000060020207810 */ /* 0x000fe20007f5e0ff */
[C---:B------:R-:W-:Y:S01]  /*f4f0*/  FFMA.FTZ R5, R33.reuse, R41, R5 ;  /* 0x0000002921057223 */ /* 0x040fe20000010005 */
[----:B------:R-:W-:Y:S01]  /*f500*/  IADD3 R36, P1, PT, R36, 0x600, RZ ;  /* 0x0000060024247810 */ /* 0x000fe20007f3e0ff */
[C---:B------:R-:W-:Y:S01]  /*f510*/  FFMA.FTZ R6, R33.reuse, R42, R6 ;  /* 0x0000002a21067223 */ /* 0x040fe20000010006 */
[----:B------:R-:W-:Y:S01]  /*f520*/  FFMA.FTZ R7, R33, R43, R7 ;  /* 0x0000002b21077223 */ /* 0x000fe20000010007 */
[----:B------:R-:W-:Y:S02]  /*f530*/  VIADD R39, R39, 0x4 ;  /* 0x0000000427277836 */ /* 0x000fe40000000000 */
[----:B------:R-:W-:Y:S02]  /*f540*/  VIADD R30, R30, 0x10 ;  /* 0x000000101e1e7836 */ /* 0x000fe40000000000 */
[----:B------:R-:W-:-:S02]  /*f550*/  IMAD.X R53, RZ, RZ, R53, P2 ;  /* 0x000000ffff357224 */ /* 0x000fc400010e0635 */
[----:B------:R-:W-:Y:S01]  /*f560*/  IMAD.X R55, RZ, RZ, R55, P1 ;  /* 0x000000ffff377224 */ /* 0x000fe200008e0637 */
[----:B------:R-:W-:Y:S06]  /*f570*/  @P0 BRA `(.L_x_2221) ;  /* 0xfffffffc007c0947 */ /* 0x000fec000383ffff */
.L_x_2219:
[----:B--2---:R-:W-:Y:S05]  /*f580*/  BSYNC.RECONVERGENT B2 ;  /* 0x0000000000027941 */ /* 0x004fea0003800200 */
.L_x_2218:
[----:B------:R-:W-:-:S13]  /*f590*/  ISETP.GE.U32.AND P0, PT, R26, 0xc, PT ;  /* 0x0000000c1a00780c */ /* 0x000fda0003f06070 */
[----:B------:R-:W-:Y:S05]  /*f5a0*/  @!P0 BRA `(.L_x_2217) ;  /* 0x0000000400948947 */ /* 0x000fea0003800000 */
[----:B------:R-:W2:Y:S02]  /*f5b0*/  LDCU UR5, c[0x0][0x40c] ;  /* 0x00008180ff0577ac */ /* 0x000ea40008000800 */
[----:B--2---:R-:W-:-:S06]  /*f5c0*/  UISETP.NE.AND UP0, UPT, UR5, URZ, UPT ;  /* 0x000000ff0500728c */ /* 0x004fcc000bf05270 */
[----:B------:R-:W-:-:S13]  /*f5d0*/  PLOP3.LUT P1, PT, PT, PT, UP0, 0x80, 0x8 ;  /* 0x000000000008781c */ /* 0x000fda0003f2f008 */
.L_x_2227:
[----:B------:R-:W-:Y:S01]  /*f5e0*/  IMAD R33, R39, 0x60, RZ ;  /* 0x0000006027217824 */ /* 0x000fe200078e02ff */
[----:B------:R-:W-:-:S03]  /*f5f0*/  ISETP.NE.AND P0, PT, R23, RZ, PT ;  /* 0x000000ff1700720c */ /* 0x000fc60003f05270 */
[----:B-1----:R-:W-:-:S05]  /*f600*/  IMAD.WIDE.U32 R28, R33, 0x4, R24 ;  /* 0x00000004211c7825 */ /* 0x002fca00078e0018 */
[----:B------:R1:W5:Y:S01]  /*f610*/  LDG.E.128 R40, desc[UR36][R28.64] ;  /* 0x000000241c287981 */ /* 0x000362000c1e1d00 */
[----:B------:R-:W-:Y:S04]  /*f620*/  BSSY.RECONVERGENT B2, `(.L_x_2222) ;  /* 0x000000e000027945 */ /* 0x000fe80003800200 */
[----:B------:R-:W-:Y:S05]  /*f630*/  @P1 BRA `(.L_x_2223) ;  /* 0x0000000000301947 */ /* 0x000fea0003800000 */
[----:B------:R-:W2:Y:S04]  /*f640*/  @P0 LDG.E.128 R44, desc[UR36][R34.64] ;  /* 0x00000024222c0981 */ /* 0x000ea8000c1e1d00 */
[----:B-1----:R-:W1:Y:S02]  /*f650*/  LDS.128 R28, [R18+UR4] ;  /* 0x00000004121c7984 */ /* 0x002e640008000c00 */
        /* <DEDUP_REMOVED lines=10> */
.L_x_2223:
[----:B------:R-:W-:Y:S05]  /*f700*/  BSYNC.RECONVERGENT B2 ;  /* 0x0000000000027941 */ /* 0x000fea0003800200 */
.L_x_2222:
[----:B------:R-:W-:Y:S01]  /*f710*/  VIADD R53, R33, 0x180 ;  /* 0x0000018021357836 */ /* 0x000fe20000000000 */
[----:B------:R-:W3:Y:S01]  /*f720*/  S2UR UR6, SR_CgaCtaId ;  /* 0x00000000000679c3 */ /* 0x000ee20000008800 */
[----:B------:R-:W-:Y:S01]  /*f730*/  UISETP.NE.AND UP0, UPT, UR12, URZ, UPT ;  /* 0x000000ff0c00728c */ /* 0x000fe2000bf05270 */
[----:B------:R-:W-:Y:S01]  /*f740*/  IMAD.IADD R26, R39, 0x1, -R22 ;  /* 0x00000001271a7824 */ /* 0x000fe200078e0a16 */
[----:B------:R-:W-:Y:S01]  /*f750*/  UMOV UR5, 0x400 ;  /* 0x0000040000057882 */ /* 0x000fe20000000000 */
[----:B-12---:R-:W-:Y:S01]  /*f760*/  IMAD.WIDE.U32 R28, R53, 0x4, R24 ;  /* 0x00000004351c7825 */ /* 0x006fe200078e0018 */
[----:B------:R-:W-:Y:S02]  /*f770*/  UIADD3 UR5, UPT, UPT, UR5, 0x420, URZ ;  /* 0x0000042005057890 */ /* 0x000fe4000fffe0ff */
[----:B------:R-:W-:Y:S01]  /*f780*/  PLOP3.LUT P1, PT, PT, PT, UP0, 0x80, 0x8 ;  /* 0x000000000008781c */ /* 0x000fe20003f2f008 */
[C---:B------:R-:W-:Y:S01]  /*f790*/  VIADD R55, R33.reuse, 0x300 ;  /* 0x0000030021377836 */ /* 0x040fe20000000000 */
[----:B------:R1:W5:Y:S01]  /*f7a0*/  LDG.E.128 R44, desc[UR36][R28.64] ;  /* 0x000000241c2c7981 */ /* 0x000362000c1e1d00 */
[----:B------:R-:W-:-:S02]  /*f7b0*/  VIADD R57, R33, 0x480 ;  /* 0x0000048021397836 */ /* 0x000fc40000000000 */
[----:B------:R-:W-:-:S04]  /*f7c0*/  IMAD.WIDE.U32 R30, R55, 0x4, R24 ;  /* 0x00000004371e7825 */ /* 0x000fc800078e0018 */
[----:B------:R-:W-:Y:S01]  /*f7d0*/  IMAD.WIDE.U32 R32, R57, 0x4, R24 ;  /* 0x0000000439207825 */ /* 0x000fe200078e0018 */
[----:B---3--:R-:W-:-:S06]  /*f7e0*/  ULEA UR5, UR6, UR5, 0x18 ;  /* 0x0000000506057291 */ /* 0x008fcc000f8ec0ff */
[----:B------:R-:W-:Y:S01]  /*f7f0*/  LEA R36, R26, UR5, 0x2 ;  /* 0x000000051a247c11 */ /* 0x000fe2000f8e10ff */
[----:B-1----:R-:W-:Y:S06]  /*f800*/  @P1 BRA `(.L_x_2224) ;  /* 0x0000000000301947 */ /* 0x002fec0003800000 */
[----:B------:R-:W2:Y:S01]  /*f810*/  @P0 LDG.E.128 R48, desc[UR36][R34.64] ;  /* 0x0000002422300981 */ /* 0x000ea2000c1e1d00 */
[----:B------:R-:W-:-:S03]  /*f820*/  IMAD.WIDE.U32 R28, R53, 0x4, R14 ;  /* 0x00000004351c7825 */ /* 0x000fc600078e000e */
[----:B------:R-:W1:Y:S02]  /*f830*/  LDS.128 R60, [R18+UR4] ;  /* 0x00000004123c7984 */ /* 0x000e640008000c00 */
        /* <DEDUP_REMOVED lines=9> */
.L_x_2224:
[----:B------:R2:W5:Y:S01]  /*f8d0*/  LDG.E.128 R48, desc[UR36][R30.64] ;  /* 0x000000241e307981 */ /* 0x000562000c1e1d00 */
[----:B------:R-:W-:Y:S05]  /*f8e0*/  @P1 BRA `(.L_x_2225) ;  /* 0x0000000000301947 */ /* 0x000fea0003800000 */
[----:B-12---:R-:W2:Y:S04]  /*f8f0*/  @P0 LDG.E.128 R28, desc[UR36][R34.64] ;  /* 0x00000024221c0981 */ /* 0x006ea8000c1e1d00 */
        /* <DEDUP_REMOVED lines=11> */
.L_x_2225:
[----:B------:R4:W5:Y:S04]  /*f9b0*/  LDG.E.128 R52, desc[UR36][R32.64] ;  /* 0x0000002420347981 */ /* 0x000968000c1e1d00 */
[----:B-1-3--:R-:W2:Y:S04]  /*f9c0*/  LDS R29, [R36] ;  /* 0x00000000241d7984 */ /* 0x00aea80000000800 */
[----:B------:R-:W1:Y:S04]  /*f9d0*/  LDS R26, [R36+0x10] ;  /* 0x00001000241a7984 */ /* 0x000e680000000800 */
[----:B------:R-:W3:Y:S01]  /*f9e0*/  LDS R28, [R36+0x20] ;  /* 0x00002000241c7984 */ /* 0x000ee20000000800 */
[C---:B--2--5:R-:W-:Y:S01]  /*f9f0*/  FFMA.FTZ R31, R29.reuse, R40, R4 ;  /* 0x000000281d1f7223 */ /* 0x064fe20000010004 */
[C---:B------:R-:W-:Y:S01]  /*fa00*/  FFMA.FTZ R4, R29.reuse, R41, R5 ;  /* 0x000000291d047223 */ /* 0x040fe20000010005 */
[C---:B------:R-:W-:Y:S01]  /*fa10*/  FFMA.FTZ R5, R29.reuse, R42, R6 ;  /* 0x0000002a1d057223 */ /* 0x040fe20000010006 */
[----:B------:R-:W-:Y:S01]  /*fa20*/  FFMA.FTZ R6, R29, R43, R7 ;  /* 0x0000002b1d067223 */ /* 0x000fe20000010007 */
[C---:B-1----:R-:W-:Y:S01]  /*fa30*/  FFMA.FTZ R31, R26.reuse, R44, R31 ;  /* 0x0000002c1a1f7223 */ /* 0x042fe2000001001f */
[C---:B------:R-:W-:Y:S01]  /*fa40*/  FFMA.FTZ R4, R26.reuse, R45, R4 ;  /* 0x0000002d1a047223 */ /* 0x040fe20000010004 */
[C---:B------:R-:W-:Y:S01]  /*fa50*/  FFMA.FTZ R5, R26.reuse, R46, R5 ;  /* 0x0000002e1a057223 */ /* 0x040fe20000010005 */
[----:B------:R-:W-:Y:S01]  /*fa60*/  FFMA.FTZ R6, R26, R47, R6 ;  /* 0x0000002f1a067223 */ /* 0x000fe20000010006 */
[C---:B---3--:R-:W-:Y:S01]  /*fa70*/  FFMA.FTZ R48, R28.reuse, R48, R31 ;  /* 0x000000301c307223 */ /* 0x048fe2000001001f */
[C---:B------:R-:W-:Y:S01]  /*fa80*/  FFMA.FTZ R26, R28.reuse, R49, R4 ;  /* 0x000000311c1a7223 */ /* 0x040fe20000010004 */
[C---:B------:R-:W-:Y:S01]  /*fa90*/  FFMA.FTZ R29, R28.reuse, R50, R5 ;  /* 0x000000321c1d7223 */ /* 0x040fe20000010005 */
[----:B------:R-:W-:Y:S01]  /*faa0*/  FFMA.FTZ R28, R28, R51, R6 ;  /* 0x000000331c1c7223 */ /* 0x000fe20000010006 */
[----:B----4-:R-:W-:Y:S06]  /*fab0*/  @P1 BRA `(.L_x_2226) ;  /* 0x0000000000301947 */ /* 0x010fec0003800000 */
[----:B------:R-:W2:Y:S04]  /*fac0*/  @P0 LDG.E.128 R4, desc[UR36][R34.64] ;  /* 0x0000002422040981 */ /* 0x000ea8000c1e1d00 */
[----:B------:R-:W1:Y:S02]  /*fad0*/  LDS.128 R40, [R18+UR4] ;  /* 0x0000000412287984 */ /* 0x000e640008000c00 */
[----:B-1----:R-:W-:Y:S01]  /*fae0*/  FADD.FTZ R52, R40, R52 ;  /* 0x0000003428347221 */ /* 0x002fe20000010000 */
        /* <DEDUP_REMOVED lines=9> */
.L_x_2226:
        /* <DEDUP_REMOVED lines=8> */
.L_x_2217:
[----:B--2---:R-:W-:Y:S05]  /*fc00*/  BSYNC.RECONVERGENT B1 ;  /* 0x0000000000017941 */ /* 0x004fea0003800200 */
.L_x_2216:
[----:B------:R-:W-:Y:S01]  /*fc10*/  ISETP.GE.AND P0, PT, R37, R17, PT ;  /* 0x000000112500720c */ /* 0x000fe20003f06270 */
[----:B------:R-:W-:-:S12]  /*fc20*/  BSSY.RECONVERGENT B1, `(.L_x_2228) ;  /* 0x00000c1000017945 */ /* 0x000fd80003800200 */
[----:B------:R-:W-:Y:S05]  /*fc30*/  @P0 BRA `(.L_x_2229) ;  /* 0x0000000800fc0947 */ /* 0x000fea0003800000 */
[----:B------:R-:W-:Y:S01]  /*fc40*/  VIADD R20, R37, 0x4 ;  /* 0x0000000425147836 */ /* 0x000fe20000000000 */
[----:B------:R-:W2:Y:S01]  /*fc50*/  LDCU UR5, c[0x0][0x3f8] ;  /* 0x00007f00ff0577ac */ /* 0x000ea20008000800 */
[----:B-1----:R-:W1:Y:S01]  /*fc60*/  LDC.64 R28, c[0x0][0x458] ;  /* 0x00011600ff1c7b82 */ /* 0x002e620000000a00 */
[----:B------:R-:W-:Y:S01]  /*fc70*/  LOP3.LUT R30, RZ, R22, RZ, 0x33, !PT ;  /* 0x00000016ff1e7212 */ /* 0x000fe200078e33ff */
[----:B------:R-:W-:Y:S01]  /*fc80*/  BSSY.RECONVERGENT B2, `(.L_x_2230) ;  /* 0x0000042000027945 */ /* 0x000fe20003800200 */
[----:B------:R-:W-:Y:S01]  /*fc90*/  VIMNMX R26, PT, PT, R17, R20, !PT ;  /* 0x00000014111a7248 */ /* 0x000fe20007fe0100 */
[----:B------:R-:W-:-:S03]  /*fca0*/  IMAD.MOV.U32 R32, RZ, RZ, R37 ;  /* 0x000000ffff207224 */ /* 0x000fc600078e0025 */
[----:B------:R-:W-:-:S04]  /*fcb0*/  IADD3 R26, PT, PT, -R13, R26, R30 ;  /* 0x0000001a0d1a7210 */ /* 0x000fc80007ffe11e */
[----:B------:R-:W-:Y:S01]  /*fcc0*/  LOP3.LUT P0, RZ, R26, 0x4, RZ, 0xc0, !PT ;  /* 0x000000041aff7812 */ /* 0x000fe2000780c0ff */
[----:B--2---:R-:W-:-:S04]  /*fcd0*/  IMAD R31, R2, UR5, R21 ;  /* 0x00000005021f7c24 */ /* 0x004fc8000f8e0215 */
[----:B------:R-:W-:-:S04]  /*fce0*/  IMAD R31, R31, 0x60, R0 ;  /* 0x000000601f1f7824 */ /* 0x000fc800078e0200 */
[----:B-1----:R-:W-:-:S04]  /*fcf0*/  IMAD.WIDE R30, R31, 0x4, R28 ;  /* 0x000000041f1e7825 */ /* 0x002fc800078e021c */
[----:B------:R-:W-:Y:S05]  /*fd00*/  @P0 BRA `(.L_x_2231) ;  /* 0x0000000000e40947 */ /* 0x000fea0003800000 */
[----:B------:R-:W1:Y:S01]  /*fd10*/  LDC R34, c[0x0][0x3f4] ;  /* 0x0000fd00ff227b82 */ /* 0x000e620000000800 */
[----:B------:R-:W-:Y:S01]  /*fd20*/  IMAD.MOV.U32 R32, RZ, RZ, R20 ;  /* 0x000000ffff207224 */ /* 0x000fe200078e0014 */
[----:B-1----:R-:W-:-:S13]  /*fd30*/  ISETP.GE.AND P0, PT, R37, R34, PT ;  /* 0x000000222500720c */ /* 0x002fda0003f06270 */
[----:B------:R-:W-:Y:S05]  /*fd40*/  @!P0 BRA `(.L_x_2231) ;  /* 0x0000000000d48947 */ /* 0x000fea0003800000 */
[----:B------:R-:W-:Y:S02]  /*fd50*/  IABS R33, R34 ;  /* 0x0000002200217213 */ /* 0x000fe40000000000 */
[----:B------:R-:W-:Y:S02]  /*fd60*/  IABS R36, R37 ;  /* 0x0000002500247213 */ /* 0x000fe40000000000 */
[----:B------:R-:W1:Y:S01]  /*fd70*/  I2F.RP R32, R33 ;  /* 0x0000002100207306 */ /* 0x000e620000209400 */
[----:B------:R-:W-:Y:S02]  /*fd80*/  ISETP.GE.AND P1, PT, R37, RZ, PT ;  /* 0x000000ff2500720c */ /* 0x000fe40003f26270 */
[----:B------:R-:W-:-:S05]  /*fd90*/  ISETP.NE.AND P2, PT, R34, RZ, PT ;  /* 0x000000ff2200720c */ /* 0x000fca0003f45270 */
[----:B-1----:R-:W1:Y:S02]  /*fda0*/  MUFU.RCP R32, R32 ;  /* 0x0000002000207308 */ /* 0x002e640000001000 */
[----:B-1----:R-:W-:-:S06]  /*fdb0*/  VIADD R35, R32, 0xffffffe ;  /* 0x0ffffffe20237836 */ /* 0x002fcc0000000000 */
[----:B------:R-:W1:Y:S02]  /*fdc0*/  F2I.FTZ.U32.TRUNC.NTZ R29, R35 ;  /* 0x00000023001d7305 */ /* 0x000e64000021f000 */
[----:B-1----:R-:W-:-:S04]  /*fdd0*/  IMAD.MOV R28, RZ, RZ, -R29 ;  /* 0x000000ffff1c7224 */ /* 0x002fc800078e0a1d */
[----:B---3--:R-:W-:Y:S02]  /*fde0*/  IMAD R39, R28, R33, RZ ;  /* 0x000000211c277224 */ /* 0x008fe400078e02ff */
        /* <DEDUP_REMOVED lines=11> */
[----:B------:R-:W-:-:S05]  /*fea0*/  @!P2 LOP3.LUT R28, RZ, R34, RZ, 0x33, !PT ;  /* 0x00000022ff1ca212 */ /* 0x000fca00078e33ff */
[----:B------:R-:W-:-:S04]  /*feb0*/  IMAD R29, R28, 0x60, RZ ;  /* 0x000000601c1d7824 */ /* 0x000fc800078e02ff */
[----:B------:R-:W-:-:S05]  /*fec0*/  IMAD.WIDE.U32 R28, R29, 0x4, R24 ;  /* 0x000000041d1c7825 */ /* 0x000fca00078e0018 */
[----:B------:R1:W5:Y:S01]  /*fed0*/  LDG.E.128 R32, desc[UR36][R28.64] ;  /* 0x000000241c207981 */ /* 0x000362000c1e1d00 */
[----:B------:R-:W2:Y:S01]  /*fee0*/  S2UR UR6, SR_CgaCtaId ;  /* 0x00000000000679c3 */ /* 0x000ea20000008800 */
[----:B------:R-:W-:Y:S02]  /*fef0*/  UMOV UR5, 0x400 ;  /* 0x0000040000057882 */ /* 0x000fe40000000000 */
[----:B------:R-:W-:-:S04]  /*ff00*/  UIADD3 UR5, UPT, UPT, UR5, 0x420, URZ ;  /* 0x0000042005057890 */ /* 0x000fc8000fffe0ff */
[----:B--2---:R-:W-:-:S06]  /*ff10*/  ULEA UR5, UR6, UR5, 0x18 ;  /* 0x0000000506057291 */ /* 0x004fcc000f8ec0ff */
[----:B------:R-:W-:-:S05]  /*ff20*/  LEA R39, R13, UR5, 0x2 ;  /* 0x000000050d277c11 */ /* 0x000fca000f8e10ff */
[----:B------:R-:W2:Y:S01]  /*ff30*/  LDCU UR5, c[0x0][0x40c] ;  /* 0x00008180ff0577ac */ /* 0x000ea20008000800 */
[----:B------:R-:W3:Y:S01]  /*ff40*/  LDS R39, [R39] ;  /* 0x0000000027277984 */ /* 0x000ee20000000800 */
[----:B--2---:R-:W-:-:S09]  /*ff50*/  UISETP.NE.AND UP0, UPT, UR5, URZ, UPT ;  /* 0x000000ff0500728c */ /* 0x004fd2000bf05270 */
[----:B-1----:R-:W-:Y:S05]  /*ff60*/  BRA.U UP0, `(.L_x_2232) ;  /* 0x0000000100387547 */ /* 0x002fea000b800000 */
[----:B------:R-:W-:Y:S01]  /*ff70*/  ISETP.NE.AND P3, PT, R23, RZ, PT ;  /* 0x000000ff1700720c */ /* 0x000fe20003f65270 */
[----:B------:R-:W1:-:S12]  /*ff80*/  LDS.128 R44, [R18+UR4] ;  /* 0x00000004122c7984 */ /* 0x000e580008000c00 */
[----:B------:R-:W2:Y:S01]  /*ff90*/  @P3 LDG.E.128 R40, desc[UR36][R30.64] ;  /* 0x000000241e283981 */ /* 0x000ea2000c1e1d00 */
[----:B------:R-:W-:-:S04]  /*ffa0*/  IMAD R29, R37, 0x60, RZ ;  /* 0x00000060251d7824 */ /* 0x000fc800078e02ff */
        /* <DEDUP_REMOVED lines=10> */
.L_x_2232:
[C---:B---3-5:R-:W-:Y:S01]  /*10050*/  FFMA.FTZ R4, R39.reuse, R32, R4 ;  /* 0x0000002027047223 */ /* 0x068fe20000010004 */
[C---:B------:R-:W-:Y:S01]  /*10060*/  FFMA.FTZ R5, R39.reuse, R33, R5 ;  /* 0x0000002127057223 */ /* 0x040fe20000010005 */
[C---:B------:R-:W-:Y:S01]  /*10070*/  FFMA.FTZ R6, R39.reuse, R34, R6 ;  /* 0x0000002227067223 */ /* 0x040fe20000010006 */
[----:B------:R-:W-:Y:S01]  /*10080*/  FFMA.FTZ R7, R39, R35, R7 ;  /* 0x0000002327077223 */ /* 0x000fe20000010007 */
[----:B-1----:R-:W-:-:S07]  /*10090*/  IMAD.MOV.U32 R32, RZ, RZ, R20 ;  /* 0x000000ffff207224 */ /* 0x002fce00078e0014 */
.L_x_2231:
[----:B------:R-:W-:Y:S05]  /*100a0*/  BSYNC.RECONVERGENT B2 ;  /* 0x0000000000027941 */ /* 0x000fea0003800200 */
.L_x_2230:
[----:B------:R-:W-:-:S13]  /*100b0*/  ISETP.GE.U32.AND P0, PT, R26, 0x4, PT ;  /* 0x000000041a00780c */ /* 0x000fda0003f06070 */
[----:B------:R-:W-:Y:S05]  /*100c0*/  @!P0 BRA `(.L_x_2229) ;  /* 0x0000000400d88947 */ /* 0x000fea0003800000 */
[----:B------:R-:W1:Y:S01]  /*100d0*/  S2R R33, SR_CgaCtaId ;  /* 0x0000000000217919 */ /* 0x000e620000008800 */
[----:B------:R-:W-:Y:S01]  /*100e0*/  MOV R20, 0x400 ;  /* 0x0000040000147802 */ /* 0x000fe20000000f00 */
[----:B------:R-:W-:-:S04]  /*100f0*/  IMAD.SHL.U32 R29, R22, 0x4, RZ ;  /* 0x00000004161d7824 */ /* 0x000fc800078e00ff */
[----:B------:R-:W-:Y:S02]  /*10100*/  VIADD R22, R20, 0x420 ;  /* 0x0000042014167836 */ /* 0x000fe40000000000 */
[----:B------:R-:W-:-:S03]  /*10110*/  IMAD R20, R32, 0x4, -R29 ;  /* 0x0000000420147824 */ /* 0x000fc600078e0a1d */
[----:B-1----:R-:W-:Y:S01]  /*10120*/  LEA R29, R33, R22, 0x18 ;  /* 0x00000016211d7211 */ /* 0x002fe200078ec0ff */
[C---:B------:R-:W-:Y:S02]  /*10130*/  VIADD R22, R32.reuse, 0x4 ;  /* 0x0000000420167836 */ /* 0x040fe40000000000 */
[----:B------:R-:W-:Y:S01]  /*10140*/  IMAD R33, R32, 0x60, RZ ;  /* 0x0000006020217824 */ /* 0x000fe200078e02ff */
[----:B------:R-:W-:-:S07]  /*10150*/  IADD3 R20, PT, PT, R20, 0x10, R29 ;  /* 0x0000001014147810 */ /* 0x000fce0007ffe01d */
.L_x_2239:
[----:B-1----:R-:W1:Y:S01]  /*10160*/  LDC R49, c[0x0][0x3f4] ;  /* 0x0000fd00ff317b82 */ /* 0x002e620000000800 */
[----:B------:R-:W-:Y:S01]  /*10170*/  VIADD R32, R22, 0xfffffffc ;  /* 0xfffffffc16207836 */ /* 0x000fe20000000000 */
[----:B------:R-:W-:Y:S04]  /*10180*/  BSSY.RECONVERGENT B2, `(.L_x_2233) ;  /* 0x0000031000027945 */ /* 0x000fe80003800200 */
[----:B-1----:R-:W-:-:S13]  /*10190*/  ISETP.GE.AND P0, PT, R32, R49, PT ;  /* 0x000000312000720c */ /* 0x002fda0003f06270 */
[----:B------:R-:W-:Y:S05]  /*101a0*/  @!P0 BRA `(.L_x_2234) ;  /* 0x0000000000b88947 */ /* 0x000fea0003800000 */
[----:B------:R-:W-:Y:S01]  /*101b0*/  IABS R35, R49 ;  /* 0x0000003100237213 */ /* 0x000fe20000000000 */
[----:B------:R-:W-:Y:S01]  /*101c0*/  IMAD.MOV.U32 R28, RZ, RZ, RZ ;  /* 0x000000ffff1c7224 */ /* 0x000fe200078e00ff */
[----:B------:R-:W-:Y:S01]  /*101d0*/  ISETP.GE.AND P1, PT, R32, RZ, PT ;  /* 0x000000ff2000720c */ /* 0x000fe20003f26270 */
[----:B------:R-:W1:Y:S01]  /*101e0*/  LDCU UR5, c[0x0][0x40c] ;  /* 0x00008180ff0577ac */ /* 0x000e620008000800 */
[----:B------:R-:W2:Y:S01]  /*101f0*/  I2F.RP R34, R35 ;  /* 0x0000002300227306 */ /* 0x000ea20000209400 */
[----:B------:R-:W-:-:S07]  /*10200*/  ISETP.NE.AND P2, PT, R49, RZ, PT ;  /* 0x000000ff3100720c */ /* 0x000fce0003f45270 */
[----:B--2---:R-:W2:Y:S02]  /*10210*/  MUFU.RCP R34, R34 ;  /* 0x0000002200227308 */ /* 0x004ea40000001000 */
[----:B--2---:R-:W-:-:S06]  /*10220*/  VIADD R36, R34, 0xffffffe ;  /* 0x0ffffffe22247836 */ /* 0x004fcc0000000000 */
[----:B------:R-:W2:Y:S02]  /*10230*/  F2I.FTZ.U32.TRUNC.NTZ R29, R36 ;  /* 0x00000024001d7305 */ /* 0x000ea4000021f000 */
[----:B--2---:R-:W-:-:S04]  /*10240*/  IMAD.MOV R26, RZ, RZ, -R29 ;  /* 0x000000ffff1a7224 */ /* 0x004fc800078e0a1d */
[----:B------:R-:W-:Y:S01]  /*10250*/  IMAD R37, R26, R35, RZ ;  /* 0x000000231a257224 */ /* 0x000fe200078e02ff */
[----:B------:R-:W-:-:S03]  /*10260*/  IABS R26, R32 ;  /* 0x00000020001a7213 */ /* 0x000fc60000000000 */
        /* <DEDUP_REMOVED lines=14> */
[----:B---3--:R2:W5:Y:S01]  /*10350*/  LDG.E.128 R36, desc[UR36][R28.64] ;  /* 0x000000241c247981 */ /* 0x008562000c1e1d00 */
[----:B-1----:R-:W-:-:S09]  /*10360*/  UISETP.NE.AND UP0, UPT, UR5, URZ, UPT ;  /* 0x000000ff0500728c */ /* 0x002fd2000bf05270 */
[----:B--2---:R-:W-:Y:S05]  /*10370*/  BRA.U UP0, `(.L_x_2235) ;  /* 0x0000000100347547 */ /* 0x004fea000b800000 */
[----:B------:R-:W-:Y:S01]  /*10380*/  ISETP.NE.AND P3, PT, R23, RZ, PT ;  /* 0x000000ff1700720c */ /* 0x000fe20003f65270 */
[----:B------:R-:W1:-:S12]  /*10390*/  LDS.128 R40, [R18+UR4] ;  /* 0x0000000412287984 */ /* 0x000e580008000c00 */
[----:B------:R-:W2:Y:S01]  /*103a0*/  @P3 LDG.E.128 R44, desc[UR36][R30.64] ;  /* 0x000000241e2c3981 */ /* 0x000ea2000c1e1d00 */
        /* <DEDUP_REMOVED lines=10> */
.L_x_2235:
[C---:B----45:R-:W-:Y:S01]  /*10450*/  FFMA.FTZ R4, R35.reuse, R36, R4 ;  /* 0x0000002423047223 */ /* 0x070fe20000010004 */
[C---:B------:R-:W-:Y:S01]  /*10460*/  FFMA.FTZ R5, R35.reuse, R37, R5 ;  /* 0x0000002523057223 */ /* 0x040fe20000010005 */
[C---:B------:R-:W-:Y:S01]  /*10470*/  FFMA.FTZ R6, R35.reuse, R38, R6 ;  /* 0x0000002623067223 */ /* 0x040fe20000010006 */
[----:B------:R-:W-:-:S07]  /*10480*/  FFMA.FTZ R7, R35, R39, R7 ;  /* 0x0000002723077223 */ /* 0x000fce0000010007 */
.L_x_2234:
[----:B------:R-:W-:Y:S05]  /*10490*/  BSYNC.RECONVERGENT B2 ;  /* 0x0000000000027941 */ /* 0x000fea0003800200 */
.L_x_2233:
[----:B------:R-:W-:Y:S01]  /*104a0*/  ISETP.GE.AND P0, PT, R22, R49, PT ;  /* 0x000000311600720c */ /* 0x000fe20003f06270 */
[----:B------:R-:W-:-:S12]  /*104b0*/  BSSY.RECONVERGENT B2, `(.L_x_2236) ;  /* 0x0000031000027945 */ /* 0x000fd80003800200 */
[----:B------:R-:W-:Y:S05]  /*104c0*/  @!P0 BRA `(.L_x_2237) ;  /* 0x0000000000bc8947 */ /* 0x000fea0003800000 */
[----:B------:R-:W-:Y:S01]  /*104d0*/  IABS R35, R49 ;  /* 0x0000003100237213 */ /* 0x000fe20000000000 */
[----:B-1----:R-:W-:Y:S01]  /*104e0*/  IMAD.MOV.U32 R28, RZ, RZ, RZ ;  /* 0x000000ffff1c7224 */ /* 0x002fe200078e00ff */
        /* <DEDUP_REMOVED lines=30> */
[----:B------:R-:W-:-:S04]  /*106d0*/  VIADD R29, R33, 0x180 ;  /* 0x00000180211d7836 */ /* 0x000fc80000000000 */
        /* <DEDUP_REMOVED lines=10> */
.L_x_2238:
[C---:B----45:R-:W-:Y:S01]  /*10780*/  FFMA.FTZ R4, R35.reuse, R36, R4 ;  /* 0x0000002423047223 */ /* 0x070fe20000010004 */
[C---:B------:R-:W-:Y:S01]  /*10790*/  FFMA.FTZ R5, R35.reuse, R37, R5 ;  /* 0x0000002523057223 */ /* 0x040fe20000010005 */
[C---:B------:R-:W-:Y:S01]  /*107a0*/  FFMA.FTZ R6, R35.reuse, R38, R6 ;  /* 0x0000002623067223 */ /* 0x040fe20000010006 */
[----:B------:R-:W-:-:S07]  /*107b0*/  FFMA.FTZ R7, R35, R39, R7 ;  /* 0x0000002723077223 */ /* 0x000fce0000010007 */
.L_x_2237:
[----:B------:R-:W-:Y:S05]  /*107c0*/  BSYNC.RECONVERGENT B2 ;  /* 0x0000000000027941 */ /* 0x000fea0003800200 */
.L_x_2236:
[C---:B------:R-:W-:Y:S02]  /*107d0*/  VIADD R26, R22.reuse, 0x4 ;  /* 0x00000004161a7836 */ /* 0x040fe40000000000 */
[----:B------:R-:W-:Y:S02]  /*107e0*/  VIADD R22, R22, 0x8 ;  /* 0x0000000816167836 */ /* 0x000fe40000000000 */
[----:B------:R-:W-:Y:S01]  /*107f0*/  VIADD R33, R33, 0x300 ;  /* 0x0000030021217836 */ /* 0x000fe20000000000 */
[----:B------:R-:W-:Y:S01]  /*10800*/  ISETP.GE.AND P0, PT, R26, R17, PT ;  /* 0x000000111a00720c */ /* 0x000fe20003f06270 */
[----:B------:R-:W-:-:S12]  /*10810*/  VIADD R20, R20, 0x20 ;  /* 0x0000002014147836 */ /* 0x000fd80000000000 */
[----:B------:R-:W-:Y:S05]  /*10820*/  @!P0 BRA `(.L_x_2239) ;  /* 0xfffffff8004c8947 */ /* 0x000fea000383ffff */
.L_x_2229:
[----:B------:R-:W-:Y:S05]  /*10830*/  BSYNC.RECONVERGENT B1 ;  /* 0x0000000000017941 */ /* 0x000fea0003800200 */
.L_x_2228:
[----:B------:R-:W-:-:S13]  /*10840*/  ISETP.NE.AND P0, PT, R13, R12, PT ;  /* 0x0000000c0d00720c */ /* 0x000fda0003f05270 */
[----:B------:R-:W-:Y:S05]  /*10850*/  @P0 BRA `(.L_x_2215) ;  /* 0x0000000000800947 */ /* 0x000fea0003800000 */
[----:B------:R-:W-:Y:S01]  /*10860*/  IMAD.MOV.U32 R17, RZ, RZ, 0x60 ;  /* 0x00000060ff117424 */ /* 0x000fe200078e00ff */
[----:B------:R-:W2:Y:S01]  /*10870*/  LDS R3, [R3+-0x4] ;  /* 0xfffffc0003037984 */ /* 0x000ea20000000800 */
[----:B------:R-:W4:Y:S02]  /*10880*/  LDCU UR5, c[0x0][0x40c] ;  /* 0x00008180ff0577ac */ /* 0x000f240008000800 */
[----:B------:R-:W-:-:S04]  /*10890*/  IMAD R17, R16, R17, -0x60 ;  /* 0xffffffa010117424 */ /* 0x000fc800078e0211 */
[----:B------:R-:W-:-:S05]  /*108a0*/  IMAD.WIDE R16, R17, 0x4, R14 ;  /* 0x0000000411107825 */ /* 0x000fca00078e020e */
[----:B-1----:R1:W5:Y:S01]  /*108b0*/  LDG.E.128 R28, desc[UR36][R16.64] ;  /* 0x00000024101c7981 */ /* 0x002362000c1e1d00 */
[----:B----4-:R-:W-:-:S09]  /*108c0*/  UISETP.NE.AND UP0, UPT, UR5, URZ, UPT ;  /* 0x000000ff0500728c */ /* 0x010fd2000bf05270 */
[----:B-1----:R-:W-:Y:S05]  /*108d0*/  BRA.U UP0, `(.L_x_2240) ;  /* 0x0000000100507547 */ /* 0x002fea000b800000 */
[----:B------:R-:W1:Y:S02]  /*108e0*/  LDCU.64 UR6, c[0x0][0x460] ;  /* 0x00008c00ff0677ac */ /* 0x000e640008000a00 */
[----:B-1----:R-:W-:-:S04]  /*108f0*/  ISETP.NE.U32.AND P0, PT, RZ, UR6, PT ;  /* 0x00000006ff007c0c */ /* 0x002fc8000bf05070 */
[----:B------:R-:W-:-:S13]  /*10900*/  ISETP.NE.AND.EX P0, PT, RZ, UR7, PT, P0 ;  /* 0x00000007ff007c0c */ /* 0x000fda000bf05300 */
[----:B------:R-:W1:Y:S08]  /*10910*/  @P0 LDC R12, c[0x0][0x3f8] ;  /* 0x0000fe00ff0c0b82 */ /* 0x000e700000000800 */
[----:B------:R-:W4:Y:S01]  /*10920*/  @P0 LDC.64 R16, c[0x0][0x458] ;  /* 0x00011600ff100b82 */ /* 0x000f220000000a00 */
[----:B-1----:R-:W-:-:S04]  /*10930*/  @P0 IMAD R21, R2, R12, R21 ;  /* 0x0000000c02150224 */ /* 0x002fc800078e0215 */
[----:B------:R-:W-:-:S04]  /*10940*/  @P0 IMAD R21, R21, 0x60, R0 ;  /* 0x0000006015150824 */ /* 0x000fc800078e0200 */
[----:B----4-:R-:W-:-:S05]  /*10950*/  @P0 IMAD.WIDE R16, R21, 0x4, R16 ;  /* 0x0000000415100825 */ /* 0x010fca00078e0210 */
[----:B------:R-:W4:Y:S01]  /*10960*/  @P0 LDG.E.128 R20, desc[UR36][R16.64] ;  /* 0x0000002410140981 */ /* 0x000f22000c1e1d00 */
[----:B-----5:R-:W-:Y:S01]  /*10970*/  FADD.FTZ R28, R28, R8 ;  /* 0x000000081c1c7221 */ /* 0x020fe20000010000 */
[----:B------:R-:W-:Y:S02]  /*10980*/  IMAD R19, R19, 0x60, RZ ;  /* 0x0000006013137824 */ /* 0x000fe400078e02ff */
[----:B------:R-:W-:Y:S01]  /*10990*/  FADD.FTZ R29, R29, R9 ;  /* 0x000000091d1d7221 */ /* 0x000fe20000010000 */
[----:B------:R-:W-:Y:S01]  /*109a0*/  FADD.FTZ R30, R30, R10 ;  /* 0x0000000a1e1e7221 */ /* 0x000fe20000010000 */
[----:B------:R-:W-:Y:S01]  /*109b0*/  FADD.FTZ R31, R31, R11 ;  /* 0x0000000b1f1f7221 */ /* 0x000fe20000010000 */
[----:B------:R-:W-:-:S04]  /*109c0*/  IMAD.WIDE R14, R19, 0x4, R14 ;  /* 0x00000004130e7825 */ /* 0x000fc800078e020e */
[----:B----4-:R-:W-:Y:S01]  /*109d0*/  @P0 FMUL.FTZ R28, R28, R20 ;  /* 0x000000141c1c0220 */ /* 0x010fe20000410000 */
[----:B------:R-:W-:Y:S01]  /*109e0*/  @P0 FMUL.FTZ R29, R29, R21 ;  /* 0x000000151d1d0220 */ /* 0x000fe20000410000 */
[----:B------:R-:W-:Y:S01]  /*109f0*/  @P0 FMUL.FTZ R30, R30, R22 ;  /* 0x000000161e1e0220 */ /* 0x000fe20000410000 */
[----:B------:R-:W-:-:S05]  /*10a00*/  @P0 FMUL.FTZ R31, R31, R23 ;  /* 0x000000171f1f0220 */ /* 0x000fca0000410000 */
[----:B------:R1:W-:Y:S02]  /*10a10*/  STG.E.128 desc[UR36][R14.64], R28 ;  /* 0x0000001c0e007986 */ /* 0x0003e4000c101d24 */
.L_x_2240:
[C---:B--2--5:R-:W-:Y:S01]  /*10a20*/  FFMA.FTZ R4, R3.reuse, R28, R4 ;  /* 0x0000001c03047223 */ /* 0x064fe20000010004 */
[C---:B------:R-:W-:Y:S01]  /*10a30*/  FFMA.FTZ R5, R3.reuse, R29, R5 ;  /* 0x0000001d03057223 */ /* 0x040fe20000010005 */
[C---:B------:R-:W-:Y:S01]  /*10a40*/  FFMA.FTZ R6, R3.reuse, R30, R6 ;  /* 0x0000001e03067223 */ /* 0x040fe20000010006 */
[----:B------:R-:W-:-:S07]  /*10a50*/  FFMA.FTZ R7, R3, R31, R7 ;  /* 0x0000001f03077223 */ /* 0x000fce0000010007 */
.L_x_2215:
[----:B--2---:R-:W-:Y:S05]  /*10a60*/  BSYNC.RECONVERGENT B0 ;  /* 0x0000000000007941 */ /* 0x004fea0003800200 */
.L_x_2214:
[----:B------:R-:W-:Y:S01]  /*10a70*/  BAR.SYNC.DEFER_BLOCKING 0x0 ;  /* 0x0000000000007b1d */ /* 0x000fe20000010000 */
[----:B------:R-:W-:-:S13]  /*10a80*/  ISETP.GT.U32.AND P0, PT, R0, 0x5f, PT ;  /* 0x0000005f0000780c */ /* 0x000fda0003f04070 */
[----:B------:R-:W-:Y:S05]  /*10a90*/  @P0 EXIT ;  /* 0x000000000000094d */ /* 0x000fea0003800000 */
[----:B------:R-:W2:Y:S01]  /*10aa0*/  S2UR UR5, SR_CgaCtaId ;  /* 0x00000000000579c3 */ /* 0x000ea20000008800 */
        /* <DEDUP_REMOVED lines=8> */
[----:B--2---:R-:W-:-:S06]  /*10b30*/  ULEA UR4, UR5, UR4, 0x18 ;  /* 0x0000000405047291 */ /* 0x004fcc000f8ec0ff */
        /* <DEDUP_REMOVED lines=12> */
[----:B------:R0:W2:Y:S02]  /*10c00*/  @!P2 LDS.128 R8, [R13] ;  /* 0x000000000d08a984 */ /* 0x0000a40000000c00 */
[----:B------:R-:W-:Y:S06]  /*10c10*/  BAR.SYNC.DEFER_BLOCKING 0x0 ;  /* 0x0000000000007b1d */ /* 0x000fec0000010000 */
[----:B------:R-:W-:Y:S05]  /*10c20*/  @P2 EXIT ;  /* 0x000000000000294d */ /* 0x000fea0003800000 */
[----:B------:R-:W4:Y:S01]  /*10c30*/  LDCU UR4, c[0x0][0x478] ;  /* 0x00008f00ff0477ac */ /* 0x000f220008000800 */
[----:B0-2---:R-:W-:Y:S01]  /*10c40*/  @!P2 FADD.FTZ R4, R4, R8 ;  /* 0x000000080404a221 */ /* 0x005fe20000010000 */
[----:B------:R-:W-:Y:S01]  /*10c50*/  @!P2 FADD.FTZ R5, R5, R9 ;  /* 0x000000090505a221 */ /* 0x000fe20000010000 */
[----:B------:R-:W-:Y:S01]  /*10c60*/  @!P2 FADD.FTZ R6, R6, R10 ;  /* 0x0000000a0606a221 */ /* 0x000fe20000010000 */
[----:B------:R-:W-:Y:S01]  /*10c70*/  @!P2 FADD.FTZ R7, R7, R11 ;  /* 0x0000000b0707a221 */ /* 0x000fe20000010000 */
[----:B----4-:R-:W-:-:S09]  /*10c80*/  UISETP.NE.AND UP0, UPT, UR4, 0x2, UPT ;  /* 0x000000020400788c */ /* 0x010fd2000bf05270 */
[----:B------:R-:W-:Y:S05]  /*10c90*/  BRA.U UP0, `(.L_x_2241) ;  /* 0x00000001007c7547 */ /* 0x000fea000b800000 */
[----:B------:R-:W0:Y:S01]  /*10ca0*/  LDC.64 R2, c[0x0][0x470] ;  /* 0x00011c00ff027b82 */ /* 0x000e220000000a00 */
[----:B------:R-:W2:Y:S01]  /*10cb0*/  LDCU.64 UR4, c[0x0][0x380] ;  /* 0x00007000ff0477ac */ /* 0x000ea20008000a00 */
[----:B0-----:R-:W4:Y:S01]  /*10cc0*/  LDG.E R2, desc[UR36][R2.64] ;  /* 0x0000002402027981 */ /* 0x001f22000c1e1900 */
[----:B------:R-:W-:Y:S02]  /*10cd0*/  IMAD.IADD R27, R27, 0x1, R0 ;  /* 0x000000011b1b7824 */ /* 0x000fe400078e0200 */
        /* <DEDUP_REMOVED lines=11> */
[----:B------:R-:W-:-:S05]  /*10d90*/  IMAD.U32 R2, R2, 0x10000, RZ ;  /* 0x0001000002027824 */ /* 0x000fca00078e00ff */
[----:B------:R-:W-:Y:S02]  /*10da0*/  LOP3.LUT R6, R2, 0xff0000, RZ, 0xc0, !PT ;  /* 0x00ff000002067812 */ /* 0x000fe400078ec0ff */
[----:B0-----:R-:W-:Y:S02]  /*10db0*/  PRMT R3, R7, 0x8880, RZ ;  /* 0x0000888007037816 */ /* 0x001fe400000000ff */
[----:B------:R-:W-:Y:S02]  /*10dc0*/  PRMT R2, R8, 0x7710, RZ ;  /* 0x0000771008027816 */ /* 0x000fe400000000ff */
[----:B------:R-:W-:Y:S02]  /*10dd0*/  PRMT R3, R3, 0x7710, RZ ;  /* 0x0000771003037816 */ /* 0x000fe400000000ff */
[----:B----4-:R-:W-:Y:S02]  /*10de0*/  PRMT R5, R4, 0x8880, RZ ;  /* 0x0000888004057816 */ /* 0x010fe400000000ff */
[----:B------:R-:W-:Y:S01]  /*10df0*/  LOP3.LUT R4, R2, 0xff, RZ, 0xc0, !PT ;  /* 0x000000ff02047812 */ /* 0x000fe200078ec0ff */
[----:B------:R-:W-:Y:S01]  /*10e00*/  IMAD R3, R3, 0x1000000, R6 ;  /* 0x0100000003037824 */ /* 0x000fe200078e0206 */
[----:B------:R-:W-:-:S02]  /*10e10*/  PRMT R0, R5, 0x7710, RZ ;  /* 0x0000771005007816 */ /* 0x000fc400000000ff */
[C---:B--2---:R-:W-:Y:S01]  /*10e20*/  IADD3 R2, P0, PT, R27.reuse, UR4, RZ ;  /* 0x000000041b027c10 */ /* 0x044fe2000ff1e0ff */
[----:B------:R-:W-:Y:S01]  /*10e30*/  IMAD R4, R4, 0x100, R3 ;  /* 0x0000010004047824 */ /* 0x000fe200078e0203 */
[----:B------:R-:W-:Y:S02]  /*10e40*/  LOP3.LUT R5, R0, 0xff, RZ, 0xc0, !PT ;  /* 0x000000ff00057812 */ /* 0x000fe400078ec0ff */
[----:B------:R-:W-:-:S03]  /*10e50*/  LEA.HI.X.SX32 R3, R27, UR5, 0x1, P0 ;  /* 0x000000051b037c11 */ /* 0x000fc600080f0eff */
[----:B------:R-:W-:-:S05]  /*10e60*/  IMAD.IADD R5, R4, 0x1, R5 ;  /* 0x0000000104057824 */ /* 0x000fca00078e0205 */
[----:B------:R-:W-:Y:S01]  /*10e70*/  STG.E desc[UR36][R2.64], R5 ;  /* 0x0000000502007986 */ /* 0x000fe2000c101924 */
[----:B------:R-:W-:Y:S05]  /*10e80*/  EXIT ;  /* 0x000000000000794d */ /* 0x000fea0003800000 */
.L_x_2241:
[----:B------:R-:W0:Y:S01]  /*10e90*/  LDC.64 R2, c[0x0][0x380] ;  /* 0x0000e000ff027b82 */ /* 0x000e220000000a00 */
[----:B------:R-:W-:-:S04]  /*10ea0*/  IMAD.IADD R27, R27, 0x1, R0 ;  /* 0x000000011b1b7824 */ /* 0x000fc800078e0200 */
[----:B0-----:R-:W-:-:S05]  /*10eb0*/  IMAD.WIDE R2, R27, 0x4, R2 ;  /* 0x000000041b027825 */ /* 0x001fca00078e0202 */
[----:B------:R-:W-:Y:S01]  /*10ec0*/  STG.E.128 desc[UR36][R2.64], R4 ;  /* 0x0000000402007986 */ /* 0x000fe2000c101d24 */
[----:B------:R-:W-:Y:S05]  /*10ed0*/  EXIT ;  /* 0x000000000000794d */ /* 0x000fea0003800000 */
.L_x_2036:
[----:B------:R-:W-:Y:S02]  /*10ee0*/  IMAD.MOV.U32 R12, RZ, RZ, 0x10 ;  /* 0x00000010ff0c7424 */ /* 0x000fe400078e00ff */
[----:B------:R-:W-:Y:S02]  /*10ef0*/  IMAD.MOV.U32 R11, RZ, RZ, 0x1f ;  /* 0x0000001fff0b7424 */ /* 0x000fe400078e00ff */
[----:B------:R-:W-:-:S07]  /*10f00*/  IMAD.MOV.U32 R15, RZ, RZ, -0x1 ;  /* 0xffffffffff0f7424 */ /* 0x000fce00078e00ff */
[----:B0----5:R-:W-:Y:S05]  /*10f10*/  WARPSYNC.COLLECTIVE R15, `(.L_x_2242) ;  /* 0x000000000f087348 */ /* 0x021fea0003c00000 */
[----:B------:R1:W2:Y:S02]  /*10f20*/  SHFL.BFLY P6, R14, R13, R12, R11 ;  /* 0x0c00000c0d0e7389 */ /* 0x0002a400000c000b */
[----:B012--5:R-:W-:Y:S05]  /*10f30*/  ENDCOLLECTIVE ;  /* 0x000000000000791b */ /* 0x027fea0003800000 */
.L_x_2242:
[----:B------:R-:W-:Y:S02]  /*10f40*/  IMAD.MOV.U32 R12, RZ, RZ, 0x8 ;  /* 0x00000008ff0c7424 */ /* 0x000fe400078e00ff */
[----:B------:R-:W-:-:S04]  /*10f50*/  FADD.FTZ R4, R13, R14 ;  /* 0x0000000e0d047221 */ /* 0x000fc80000010000 */
[----:B------:R-:W-:-:S07]  /*10f60*/  IMAD.MOV.U32 R13, RZ, RZ, R4 ;  /* 0x000000ffff0d7224 */ /* 0x000fce00078e0004 */
[----:B------:R-:W-:Y:S05]  /*10f70*/  WARPSYNC.COLLECTIVE R15, `(.L_x_2243) ;  /* 0x000000000f087348 */ /* 0x000fea0003c00000 */
[----:B------:R0:W1:Y:S02]  /*10f80*/  SHFL.BFLY P6, R14, R13, R12, R11 ;  /* 0x0c00000c0d0e7389 */ /* 0x00006400000c000b */
[----:B01----:R-:W-:Y:S05]  /*10f90*/  ENDCOLLECTIVE ;  /* 0x000000000000791b */ /* 0x003fea0003800000 */
.L_x_2243:
[----:B------:R-:W-:Y:S02]  /*10fa0*/  IMAD.MOV.U32 R12, RZ, RZ, 0x4 ;  /* 0x00000004ff0c7424 */ /* 0x000fe400078e00ff */
[----:B------:R-:W-:-:S04]  /*10fb0*/  FADD.FTZ R5, R4, R14 ;  /* 0x0000000e04057221 */ /* 0x000fc80000010000 */
[----:B------:R-:W-:-:S07]  /*10fc0*/  IMAD.MOV.U32 R13, RZ, RZ, R5 ;  /* 0x000000ffff0d7224 */ /* 0x000fce00078e0005 */
[----:B------:R-:W-:Y:S05]  /*10fd0*/  WARPSYNC.COLLECTIVE R15, `(.L_x_2244) ;  /* 0x000000000f087348 */ /* 0x000fea0003c00000 */
[----:B------:R0:W1:Y:S02]  /*10fe0*/  SHFL.BFLY P6, R14, R13, R12, R11 ;  /* 0x0c00000c0d0e7389 */ /* 0x00006400000c000b */
[----:B01----:R-:W-:Y:S05]  /*10ff0*/  ENDCOLLECTIVE ;  /* 0x000000000000791b */ /* 0x003fea0003800000 */
.L_x_2244:
[----:B------:R-:W-:Y:S02]  /*11000*/  IMAD.MOV.U32 R12, RZ, RZ, 0x2 ;  /* 0x00000002ff0c7424 */ /* 0x000fe400078e00ff */
[----:B------:R-:W-:-:S04]  /*11010*/  FADD.FTZ R6, R5, R14 ;  /* 0x0000000e05067221 */ /* 0x000fc80000010000 */
[----:B------:R-:W-:-:S07]  /*11020*/  IMAD.MOV.U32 R13, RZ, RZ, R6 ;  /* 0x000000ffff0d7224 */ /* 0x000fce00078e0006 */
[----:B------:R-:W-:Y:S05]  /*11030*/  WARPSYNC.COLLECTIVE R15, `(.L_x_2245) ;  /* 0x000000000f087348 */ /* 0x000fea0003c00000 */
[----:B------:R0:W1:Y:S02]  /*11040*/  SHFL.BFLY P6, R14, R13, R12, R11 ;  /* 0x0c00000c0d0e7389 */ /* 0x00006400000c000b */
[----:B01----:R-:W-:Y:S05]  /*11050*/  ENDCOLLECTIVE ;  /* 0x000000000000791b */ /* 0x003fea0003800000 */
.L_x_2245:
[----:B------:R-:W-:Y:S02]  /*11060*/  IMAD.MOV.U32 R12, RZ, RZ, 0x1 ;  /* 0x00000001ff0c7424 */ /* 0x000fe400078e00ff */
[----:B------:R-:W-:-:S04]  /*11070*/  FADD.FTZ R7, R6, R14 ;  /* 0x0000000e06077221 */ /* 0x000fc80000010000 */
[----:B------:R-:W-:-:S07]  /*11080*/  IMAD.MOV.U32 R13, RZ, RZ, R7 ;  /* 0x000000ffff0d7224 */ /* 0x000fce00078e0007 */
[----:B------:R-:W-:Y:S05]  /*11090*/  WARPSYNC.COLLECTIVE R15, `(.L_x_2246) ;  /* 0x000000000f087348 */ /* 0x000fea0003c00000 */
[----:B------:R0:W1:Y:S02]  /*110a0*/  SHFL.BFLY P6, R14, R13, R12, R11 ;  /* 0x0c00000c0d0e7389 */ /* 0x00006400000c000b */
[----:B01----:R-:W-:Y:S05]  /*110b0*/  ENDCOLLECTIVE ;  /* 0x000000000000791b */ /* 0x003fea0003800000 */
.L_x_2246:
[----:B------:R-:W-:Y:S05]  /*110c0*/  BRA `(.L_x_2247) ;  /* 0xffffff0c00687947 */ /* 0x000fea000383ffff */
.L_x_2171:
[----:B------:R-:W-:Y:S01]  /*110d0*/  BSSY B0, `(.L_x_2248) ;  /* 0x0000007000007945 */ /* 0x000fe20003800000 */
[----:B------:R-:W-:Y:S02]  /*110e0*/  IMAD.MOV.U32 R12, RZ, RZ, 0x1 ;  /* 0x00000001ff0c7424 */ /* 0x000fe400078e00ff */
[----:B------:R-:W-:Y:S02]  /*110f0*/  IMAD.MOV.U32 R11, RZ, RZ, 0x1f ;  /* 0x0000001fff0b7424 */ /* 0x000fe400078e00ff */
[----:B------:R-:W-:-:S07]  /*11100*/  IMAD.MOV.U32 R15, RZ, RZ, -0x1 ;  /* 0xffffffffff0f7424 */ /* 0x000fce00078e00ff */
[----:B------:R-:W-:Y:S05]  /*11110*/  WARPSYNC.COLLECTIVE R15, `(.L_x_2249) ;  /* 0x000000000f087348 */ /* 0x000fea0003c00000 */
[----:B------:R0:W1:Y:S02]  /*11120*/  SHFL.BFLY P6, R14, R13, R12, R11 ;  /* 0x0c00000c0d0e7389 */ /* 0x00006400000c000b */
[----:B01----:R-:W-:Y:S05]  /*11130*/  ENDCOLLECTIVE ;  /* 0x000000000000791b */ /* 0x003fea0003800000 */
.L_x_2249:
[----:B------:R-:W-:Y:S05]  /*11140*/  BSYNC B0 ;  /* 0x0000000000007941 */ /* 0x000fea0003800000 */
.L_x_2248:
[----:B------:R-:W-:Y:S05]  /*11150*/  BRA `(.L_x_2250) ;  /* 0xffffffac00147947 */ /* 0x000fea000383ffff */
.L_x_2175:
[----:B------:R-:W-:Y:S01]  /*11160*/  BSSY B0, `(.L_x_2251) ;  /* 0x0000008000007945 */ /* 0x000fe20003800000 */
[----:B0-----:R-:W-:Y:S02]  /*11170*/  IMAD.MOV.U32 R13, RZ, RZ, R0 ;  /* 0x000000ffff0d7224 */ /* 0x001fe400078e0000 */
[----:B------:R-:W-:Y:S02]  /*11180*/  IMAD.MOV.U32 R12, RZ, RZ, 0x10 ;  /* 0x00000010ff0c7424 */ /* 0x000fe400078e00ff */
[----:B------:R-:W-:Y:S02]  /*11190*/  IMAD.MOV.U32 R11, RZ, RZ, 0x1f ;  /* 0x0000001fff0b7424 */ /* 0x000fe400078e00ff */
[----:B------:R-:W-:-:S07]  /*111a0*/  IMAD.MOV.U32 R15, RZ, RZ, -0x1 ;  /* 0xffffffffff0f7424 */ /* 0x000fce00078e00ff */
[----:B--23-5:R-:W-:Y:S05]  /*111b0*/  WARPSYNC.COLLECTIVE R15, `(.L_x_2252) ;  /* 0x000000000f087348 */ /* 0x02cfea0003c00000 */
[----:B------:R0:W1:Y:S02]  /*111c0*/  SHFL.BFLY P6, R14, R13, R12, R11 ;  /* 0x0c00000c0d0e7389 */ /* 0x00006400000c000b */
[----:B0123-5:R-:W-:Y:S05]  /*111d0*/  ENDCOLLECTIVE ;  /* 0x000000000000791b */ /* 0x02ffea0003800000 */
.L_x_2252:
[----:B------:R-:W-:Y:S05]  /*111e0*/  BSYNC B0 ;  /* 0x0000000000007941 */ /* 0x000fea0003800000 */
.L_x_2251:
[----:B------:R-:W-:Y:S01]  /*111f0*/  FMNMX.FTZ R13, R14, R0, !PT ;  /* 0x000000000e0d7209 */ /* 0x000fe20007810000 */
[----:B------:R-:W-:Y:S02]  /*11200*/  IMAD.MOV.U32 R12, RZ, RZ, 0x8 ;  /* 0x00000008ff0c7424 */ /* 0x000fe400078e00ff */
[----:B------:R-:W-:Y:S02]  /*11210*/  IMAD.MOV.U32 R11, RZ, RZ, 0x1f ;  /* 0x0000001fff0b7424 */ /* 0x000fe400078e00ff */
[----:B------:R-:W-:-:S07]  /*11220*/  IMAD.MOV.U32 R15, RZ, RZ, -0x1 ;  /* 0xffffffffff0f7424 */ /* 0x000fce00078e00ff */
[----:B------:R-:W-:Y:S05]  /*11230*/  WARPSYNC.COLLECTIVE R15, `(.L_x_2253) ;  /* 0x000000000f087348 */ /* 0x000fea0003c00000 */
[----:B------:R0:W1:Y:S02]  /*11240*/  SHFL.BFLY P6, R14, R13, R12, R11 ;  /* 0x0c00000c0d0e7389 */ /* 0x00006400000c000b */
[----:B01----:R-:W-:Y:S05]  /*11250*/  ENDCOLLECTIVE ;  /* 0x000000000000791b */ /* 0x003fea0003800000 */
.L_x_2253:
[----:B------:R-:W-:Y:S01]  /*11260*/  IMAD.MOV.U32 R12, RZ, RZ, 0x4 ;  /* 0x00000004ff0c7424 */ /* 0x000fe200078e00ff */
[----:B------:R-:W-:-:S05]  /*11270*/  FMNMX.FTZ R5, R13, R14, !PT ;  /* 0x0000000e0d057209 */ /* 0x000fca0007810000 */
[----:B------:R-:W-:-:S07]  /*11280*/  IMAD.MOV.U32 R13, RZ, RZ, R5 ;  /* 0x000000ffff0d7224 */ /* 0x000fce00078e0005 */
[----:B------:R-:W-:Y:S05]  /*11290*/  WARPSYNC.COLLECTIVE R15, `(.L_x_2254) ;  /* 0x000000000f087348 */ /* 0x000fea0003c00000 */
[----:B------:R0:W1:Y:S02]  /*112a0*/  SHFL.BFLY P6, R14, R13, R12, R11 ;  /* 0x0c00000c0d0e7389 */ /* 0x00006400000c000b */
[----:B01----:R-:W-:Y:S05]  /*112b0*/  ENDCOLLECTIVE ;  /* 0x000000000000791b */ /* 0x003fea0003800000 */
.L_x_2254:
[----:B------:R-:W-:Y:S01]  /*112c0*/  IMAD.MOV.U32 R12, RZ, RZ, 0x2 ;  /* 0x00000002ff0c7424 */ /* 0x000fe200078e00ff */
[----:B------:R-:W-:-:S05]  /*112d0*/  FMNMX.FTZ R6, R5, R14, !PT ;  /* 0x0000000e05067209 */ /* 0x000fca0007810000 */
[----:B------:R-:W-:-:S07]  /*112e0*/  IMAD.MOV.U32 R13, RZ, RZ, R6 ;  /* 0x000000ffff0d7224 */ /* 0x000fce00078e0006 */
[----:B------:R-:W-:Y:S05]  /*112f0*/  WARPSYNC.COLLECTIVE R15, `(.L_x_2255) ;  /* 0x000000000f087348 */ /* 0x000fea0003c00000 */
[----:B------:R0:W1:Y:S02]  /*11300*/  SHFL.BFLY P6, R14, R13, R12, R11 ;  /* 0x0c00000c0d0e7389 */ /* 0x00006400000c000b */
[----:B01----:R-:W-:Y:S05]  /*11310*/  ENDCOLLECTIVE ;  /* 0x000000000000791b */ /* 0x003fea0003800000 */
.L_x_2255:
[----:B------:R-:W-:Y:S05]  /*11320*/  BRA `(.L_x_2256) ;  /* 0xffffffac004c7947 */ /* 0x000fea000383ffff */
.L_x_2257:
        /* <DEDUP_REMOVED lines=13> */
.L_x_4063:


//--------------------- .text._ZN4mmha33masked_multihead_attention_kernelIfLi96ELi128ELi4ELi32ELi64ELb1ELb0EEEv26Multihead_attention_paramsIT_XT5_EE --------------------------
	.section	.text._ZN4mmha33masked_multihead_attention_kernelIfLi96ELi128ELi4ELi32ELi64ELb1ELb0EEEv26Multihead_attention_paramsIT_XT5_EE,"ax",@progbits
	.align	128
        .global         _ZN4mmha33masked_multihead_attention_kernelIfLi96ELi128ELi4ELi32ELi64ELb1ELb0EEEv26Multihead_attention_paramsIT_XT5_EE
        .type           _ZN4mmha33masked_multihead_attention_kernelIfLi96ELi128ELi4ELi32ELi64ELb1ELb0EEEv26Multihead_attention_paramsIT_XT5_EE,@function
        .size           _ZN4mmha33masked_multihead_attention_kernelIfLi96ELi128ELi4ELi32ELi64ELb1ELb0EEEv26Multihead_attention_paramsIT_XT5_EE,(.L_x_4064 - _ZN4mmha33masked_multihead_attention_kernelIfLi96ELi128ELi4ELi32ELi64ELb1ELb0EEEv26Multihead_attention_paramsIT_XT5_EE)
        .other          _ZN4mmha33masked_multihead_attention_kernelIfLi96ELi128ELi4ELi32ELi64ELb1ELb0EEEv26Multihead_attention_paramsIT_XT5_EE,@"STO_CUDA_ENTRY STV_DEFAULT"
_ZN4mmha33masked_multihead_attention_kernelIfLi96ELi128ELi4ELi32ELi64ELb1ELb0EEEv26Multihead_attention_paramsIT_XT5_EE:
.text._ZN4mmha33masked_multihead_attention_kernelIfLi96ELi128ELi4ELi32ELi64ELb1ELb0EEEv26Multihead_attention_paramsIT_XT5_EE:
        /* <DEDUP_REMOVED lines=14> */
.L_x_2258:
[----:B------:R-:W1:Y:S01]  /*00e0*/  LDCU.64 UR4, c[0x0][0x498] ;  /* 0x00009300ff0477ac */ /* 0x000e620008000a00 */
[----:B------:R-:W2:Y:S01]  /*00f0*/  S2R R6, SR_CTAID.Y ;  /* 0x0000000000067919 */ /* 0x000ea20000002600 */
[----:B------:R-:W3:Y:S01]  /*0100*/  LDCU UR8, c[0x0][0x3f0] ;  /* 0x00007e00ff0877ac */ /* 0x000ee20008000800 */
[----:B-1----:R-:W-:Y:S01]  /*0110*/  UIMAD.WIDE.U32 UR4, UR7, 0x4, UR4 ;  /* 0x00000004070478a5 */ /* 0x002fe2000f8e0004 */
[----:B---3--:R-:W-:-:S05]  /*0120*/  IMAD.U32 R0, RZ, RZ, UR8 ;  /* 0x00000008ff007e24 */ /* 0x008fca000f8e00ff */
[----:B------:R-:W-:Y:S02]  /*0130*/  IMAD.U32 R2, RZ, RZ, UR4 ;  /* 0x00000004ff027e24 */ /* 0x000fe4000f8e00ff */
[----:B------:R-:W-:Y:S01]  /*0140*/  IMAD.U32 R3, RZ, RZ, UR5 ;  /* 0x00000005ff037e24 */ /* 0x000fe2000f8e00ff */
[----:B------:R-:W-:-:S04]  /*0150*/  IABS R7, R0 ;  /* 0x0000000000077213 */ /* 0x000fc80000000000 */
[----:B------:R1:W3:Y:S01]  /*0160*/  LDG.E R11, desc[UR36][R2.64] ;  /* 0x00000024020b7981 */ /* 0x0002e2000c1e1900 */
[----:B------:R-:W4:Y:S08]  /*0170*/  I2F.RP R0, R7 ;  /* 0x0000000700007306 */ /* 0x000f300000209400 */
[----:B----4-:R-:W4:Y:S02]  /*0180*/  MUFU.RCP R0, R0 ;  /* 0x0000000000007308 */ /* 0x010f240000001000 */
[----:B----4-:R-:W-:-:S06]  /*0190*/  VIADD R4, R0, 0xffffffe ;  /* 0x0ffffffe00047836 */ /* 0x010fcc0000000000 */
[----:B------:R4:W0:Y:S01]  /*01a0*/  F2I.FTZ.U32.TRUNC.NTZ R5, R4 ;  /* 0x0000000400057305 */ /* 0x000822000021f000 */
[----:B--2---:R-:W-:Y:S01]  /*01b0*/  IABS R0, R6 ;  /* 0x0000000600007213 */ /* 0x004fe20000000000 */
[----:B----4-:R-:W-:Y:S02]  /*01c0*/  IMAD.MOV.U32 R4, RZ, RZ, RZ ;  /* 0x000000ffff047224 */ /* 0x010fe400078e00ff */
[----:B0-----:R-:W-:-:S04]  /*01d0*/  IMAD.MOV R8, RZ, RZ, -R5 ;  /* 0x000000ffff087224 */ /* 0x001fc800078e0a05 */
[----:B------:R-:W-:-:S04]  /*01e0*/  IMAD R9, R8, R7, RZ ;  /* 0x0000000708097224 */ /* 0x000fc800078e02ff */
[----:B------:R-:W-:-:S06]  /*01f0*/  IMAD.HI.U32 R5, R5, R9, R4 ;  /* 0x0000000905057227 */ /* 0x000fcc00078e0004 */
[----:B------:R-:W-:-:S05]  /*0200*/  IMAD.HI.U32 R5, R5, R0, RZ ;  /* 0x0000000005057227 */ /* 0x000fca00078e00ff */
[----:B------:R-:W-:-:S13]  /*0210*/  R2UR UR6, R5 ;  /* 0x00000000050672ca */ /* 0x000fda00000e0000 */
[----:B------:R-:W-:-:S04]  /*0220*/  IMAD R4, RZ, RZ, -UR6 ;  /* 0x80000006ff047e24 */ /* 0x000fc8000f8e02ff */
[C---:B-1----:R-:W-:Y:S02]  /*0230*/  IMAD R2, R7.reuse, R4, R0 ;  /* 0x0000000407027224 */ /* 0x042fe400078e0200 */
[----:B------:R-:W-:Y:S01]  /*0240*/  IMAD.U32 R3, RZ, RZ, UR6 ;  /* 0x00000006ff037e24 */ /* 0x000fe2000f8e00ff */
[----:B------:R-:W-:Y:S01]  /*0250*/  ULOP3.LUT UR4, UR7, UR8, URZ, 0x3c, !UPT ;  /* 0x0000000807047292 */ /* 0x000fe2000f8e3cff */
[----:B------:R-:W0:Y:S01]  /*0260*/  LDC.64 R4, c[0x0][0x460] ;  /* 0x00011800ff047b82 */ /* 0x000e220000000a00 */
[----:B------:R-:W-:Y:S01]  /*0270*/  ISETP.GT.U32.AND P0, PT, R7, R2, PT ;  /* 0x000000020700720c */ /* 0x000fe20003f04070 */
[----:B------:R-:W-:-:S06]  /*0280*/  UISETP.NE.AND UP0, UPT, UR8, URZ, UPT ;  /* 0x000000ff0800728c */ /* 0x000fcc000bf05270 */
[----:B------:R-:W1:Y:S06]  /*0290*/  LDC R0, c[0x0][0x40c] ;  /* 0x00010300ff007b82 */ /* 0x000e6c0000000800 */
[----:B------:R-:W-:Y:S02]  /*02a0*/  @!P0 VIADD R3, R3, 0x1 ;  /* 0x0000000103038836 */ /* 0x000fe40000000000 */
[----:B------:R-:W-:-:S03]  /*02b0*/  @!P0 IMAD.IADD R2, R2, 0x1, -R7 ;  /* 0x0000000102028824 */ /* 0x000fc600078e0a07 */
[----:B------:R-:W-:Y:S02]  /*02c0*/  @!P0 R2UR UR6, R3 ;  /* 0x00000000030682ca */ /* 0x000fe400000e0000 */
[----:B------:R-:W-:-:S11]  /*02d0*/  ISETP.GE.U32.AND P1, PT, R2, R7, PT ;  /* 0x000000070200720c */ /* 0x000fd60003f26070 */
[----:B------:R-:W-:-:S04]  /*02e0*/  IMAD.U32 R2, RZ, RZ, UR6 ;  /* 0x00000006ff027e24 */ /* 0x000fc8000f8e00ff */
[----:B------:R-:W-:Y:S01]  /*02f0*/  @P1 VIADD R2, R2, 0x1 ;  /* 0x0000000102021836 */ /* 0x000fe20000000000 */
[----:B------:R-:W-:-:S04]  /*0300*/  UISETP.GE.AND UP1, UPT, UR4, URZ, UPT ;  /* 0x000000ff0400728c */ /* 0x000fc8000bf26270 */
[----:B------:R-:W-:-:S13]  /*0310*/  @P1 R2UR UR6, R2 ;  /* 0x00000000020612ca */ /* 0x000fda00000e0000 */
[----:B------:R-:W-:Y:S01]  /*0320*/  UMOV UR41, UR6 ;  /* 0x0000000600297c82 */ /* 0x000fe20008000000 */
[----:B0-----:R-:W-:Y:S01]  /*0330*/  ISETP.NE.U32.AND P0, PT, R4, RZ, PT ;  /* 0x000000ff0400720c */ /* 0x001fe20003f05070 */
[----:B------:R-:W-:Y:S02]  /*0340*/  @!UP1 UIADD3 UR41, UPT, UPT, -UR41, URZ, URZ ;  /* 0x000000ff29299290 */ /* 0x000fe4000fffe1ff */
[----:B------:R-:W-:Y:S01]  /*0350*/  @!UP0 ULOP3.LUT UR41, URZ, UR8, URZ, 0x33, !UPT ;  /* 0x00000008ff298292 */ /* 0x000fe2000f8e33ff */
[----:B------:R-:W0:Y:S01]  /*0360*/  LDCU UR8, c[0x0][0x3f4] ;  /* 0x00007e80ff0877ac */ /* 0x000e220008000800 */
[----:B------:R-:W-:Y:S01]  /*0370*/  ISETP.NE.AND.EX P0, PT, R5, RZ, PT, P0 ;  /* 0x000000ff0500720c */ /* 0x000fe20003f05300 */
[----:B------:R-:W2:Y:S01]  /*0380*/  S2R R53, SR_TID.X ;  /* 0x0000000000357919 */ /* 0x000ea20000002100 */
[----:B------:R-:W4:Y:S01]  /*0390*/  S2UR UR46, SR_CTAID.X ;  /* 0x00000000002e79c3 */ /* 0x000f220000002500 */
[----:B------:R-:W4:Y:S01]  /*03a0*/  LDCU UR6, c[0x0][0x3f8] ;  /* 0x00007f00ff0677ac */ /* 0x000f220008000800 */
[----:B-1----:R-:W-:Y:S01]  /*03b0*/  ISETP.EQ.AND P4, PT, R0, RZ, P0 ;  /* 0x000000ff0000720c */ /* 0x002fe20000782270 */
[----:B0-----:R-:W-:-:S05]  /*03c0*/  IMAD.U32 R36, RZ, RZ, UR8 ;  /* 0x00000008ff247e24 */ /* 0x001fca000f8e00ff */
[----:B------:R-:W-:-:S04]  /*03d0*/  IABS R8, R36 ;  /* 0x0000002400087213 */ /* 0x000fc80000000000 */
[----:B------:R-:W0:Y:S03]  /*03e0*/  I2F.RP R3, R8 ;  /* 0x0000000800037306 */ /* 0x000e260000209400 */
[----:B------:R-:W-:-:S05]  /*03f0*/  VOTEU.ANY UP2, P4 ;  /* 0x0000000000ff7886 */ /* 0x000fca0002040100 */
[----:B------:R-:W1:Y:S01]  /*0400*/  @UP2 LDCU.64 UR4, c[0x0][0x460] ;  /* 0x00008c00ff0427ac */ /* 0x000e620008000a00 */
[----:B0-----:R-:W0:Y:S01]  /*0410*/  MUFU.RCP R3, R3 ;  /* 0x0000000300037308 */ /* 0x001e220000001000 */
[----:B------:R-:W-:Y:S01]  /*0420*/  PLOP3.LUT P0, PT, PT, PT, UP2, 0x80, 0x8 ;  /* 0x000000000008781c */ /* 0x000fe20003f0f028 */
[----:B-1----:R-:W-:Y:S01]  /*0430*/  @UP2 UIMAD.WIDE UR4, UR41, 0x4, UR4 ;  /* 0x00000004290428a5 */ /* 0x002fe2000f8e0204 */
[----:B0-----:R-:W-:-:S05]  /*0440*/  VIADD R6, R3, 0xffffffe ;  /* 0x0ffffffe03067836 */ /* 0x001fca0000000000 */
[----:B------:R0:W1:Y:S01]  /*0450*/  F2I.FTZ.U32.TRUNC.NTZ R7, R6 ;  /* 0x0000000600077305 */ /* 0x000062000021f000 */
[----:B------:R-:W-:-:S04]  /*0460*/  IMAD.U32 R4, RZ, RZ, UR4 ;  /* 0x00000004ff047e24 */ /* 0x000fc8000f8e00ff */
[----:B------:R-:W4:Y:S01]  /*0470*/  LDCU UR4, c[0x0][0x3e8] ;  /* 0x00007d00ff0477ac */ /* 0x000f220008000800 */
[----:B------:R-:W-:-:S05]  /*0480*/  IMAD.U32 R5, RZ, RZ, UR5 ;  /* 0x00000005ff057e24 */ /* 0x000fca000f8e00ff */
[----:B------:R1:W5:Y:S01]  /*0490*/  @P0 LDG.E R10, desc[UR36][R4.64] ;  /* 0x00000024040a0981 */ /* 0x000362000c1e1900 */
[----:B0-----:R-:W-:Y:S02]  /*04a0*/  IMAD.MOV.U32 R6, RZ, RZ, RZ ;  /* 0x000000ffff067224 */ /* 0x001fe400078e00ff */
[----:B-1----:R-:W-:-:S04]  /*04b0*/  IMAD.MOV R5, RZ, RZ, -R7 ;  /* 0x000000ffff057224 */ /* 0x002fc800078e0a07 */
[----:B------:R-:W-:-:S04]  /*04c0*/  IMAD R5, R5, R8, RZ ;  /* 0x0000000805057224 */ /* 0x000fc800078e02ff */
[----:B------:R-:W-:Y:S01]  /*04d0*/  IMAD.HI.U32 R7, R7, R5, R6 ;  /* 0x0000000507077227 */ /* 0x000fe200078e0006 */
[----:B---3--:R-:W-:-:S13]  /*04e0*/  R2UR UR44, R11 ;  /* 0x000000000b2c72ca */ /* 0x008fda00000e0000 */
        /* <DEDUP_REMOVED lines=11> */
[----:B--2---:R-:W-:Y:S01]  /*05a0*/  ISETP.GT.U32.AND P3, PT, R53, 0x17, PT ;  /* 0x000000173500780c */ /* 0x004fe20003f64070 */
[----:B------:R-:W-:Y:S02]  /*05b0*/  UP2UR UR43, UPR, URZ, 0x4 ;  /* 0x00000004ff2b7883 */ /* 0x000fe40008000000 */
[----:B------:R-:W-:-:S08]  /*05c0*/  UISETP.GE.AND UP2, UPT, UR45, URZ, UPT ;  /* 0x000000ff2d00728c */ /* 0x000fd0000bf46270 */
[----:B------:R-:W-:Y:S01]  /*05d0*/  @!P0 IADD3 R8, PT, PT, -R8, UR40, RZ ;  /* 0x0000002808088c10 */ /* 0x000fe2000fffe1ff */
[----:B------:R-:W-:-:S03]  /*05e0*/  UISETP.NE.AND UP0, UPT, UR8, URZ, UPT ;  /* 0x000000ff0800728c */ /* 0x000fc6000bf05270 */
[----:B------:R-:W-:Y:S01]  /*05f0*/  @!P0 R2UR UR40, R8 ;  /* 0x00000000082882ca */ /* 0x000fe200000e0000 */
[----:B------:R-:W-:Y:S02]  /*0600*/  UIMAD UR42, UR7, UR6, UR46 ;  /* 0x00000006072a72a4 */ /* 0x000fe4000f8e022e */
        /* <DEDUP_REMOVED lines=10> */
[----:B------:R-:W-:Y:S01]  /*06b0*/  CS2R R28, SRZ ;  /* 0x00000000001c7805 */ /* 0x000fe2000001ff00 */
[----:B------:R-:W-:Y:S01]  /*06c0*/  IMAD.SHL.U32 R22, R53, 0x4, RZ ;  /* 0x0000000435167824 */ /* 0x000fe200078e00ff */
        /* <DEDUP_REMOVED lines=21> */
.L_x_2260:
[----:B------:R-:W-:Y:S05]  /*0820*/  BSYNC.RECONVERGENT B0 ;  /* 0x0000000000007941 */ /* 0x000fea0003800200 */
.L_x_2259:
[----:B------:R-:W1:Y:S01]  /*0830*/  LDC.64 R4, c[0x0][0x418] ;  /* 0x00010600ff047b82 */ /* 0x000e620000000a00 */
[----:B------:R-:W2:Y:S01]  /*0840*/  LDCU.64 UR4, c[0x0][0x390] ;  /* 0x00007200ff0477ac */ /* 0x000ea20008000a00 */
[----:B------:R-:W3:Y:S01]  /*0850*/  S2R R17, SR_CTAID.X ;  /* 0x0000000000117919 */ /* 0x000ee20000002500 */
[----:B------:R-:W-:Y:S01]  /*0860*/  @!P3 IMAD R3, R53, R36, UR45 ;  /* 0x0000002d3503be24 */ /* 0x000fe2000f8e0224 */
[----:B------:R-:W4:Y:S03]  /*0870*/  LDCU.64 UR8, c[0x0][0x3a0] ;  /* 0x00007400ff0877ac */ /* 0x000f260008000a00 */
[----:B0-----:R-:W-:Y:S01]  /*0880*/  @!P3 IMAD.SHL.U32 R7, R3, 0x4, RZ ;  /* 0x000000040307b824 */ /* 0x001fe200078e00ff */
[----:B------:R-:W0:Y:S01]  /*0890*/  @!P3 LDC.64 R8, c[0x0][0x3b8] ;  /* 0x0000ee00ff08bb82 */ /* 0x000e220000000a00 */
[----:B------:R-:W-:Y:S01]  /*08a0*/  VOTEU.ANY UP0, P4 ;  /* 0x0000000000ff7886 */ /* 0x000fe20002000100 */
[----:B------:R-:W-:Y:S01]  /*08b0*/  PLOP3.LUT P4, PT, PT, PT, UP0, 0x80, 0x8 ;  /* 0x000000000008781c */ /* 0x000fe20003f8f008 */
[----:B------:R-:W-:Y:S01]  /*08c0*/  UIMAD UR42, UR42, 0x60, URZ ;  /* 0x000000602a2a78a4 */ /* 0x000fe2000f8e02ff */
[----:B------:R-:W-:-:S04]  /*08d0*/  PLOP3.LUT P1, PT, PT, PT, UP0, 0x40, 0x4 ;  /* 0x000000000004781c */ /* 0x000fc80003f2e808 */
[----:B------:R-:W-:Y:S02]  /*08e0*/  ISETP.GT.U32.OR P1, PT, R53, 0x1f, P1 ;  /* 0x0000001f3500780c */ /* 0x000fe40000f24470 */
[----:B--2---:R-:W-:Y:S02]  /*08f0*/  ISETP.NE.U32.AND P0, PT, RZ, UR4, PT ;  /* 0x00000004ff007c0c */ /* 0x004fe4000bf05070 */
[----:B----4-:R-:W-:Y:S02]  /*0900*/  ISETP.NE.U32.AND P2, PT, RZ, UR8, PT ;  /* 0x00000008ff007c0c */ /* 0x010fe4000bf45070 */
[----:B-1----:R-:W-:Y:S02]  /*0910*/  ISETP.NE.U32.AND P5, PT, R4, RZ, PT ;  /* 0x000000ff0400720c */ /* 0x002fe40003fa5070 */
[----:B------:R-:W-:Y:S02]  /*0920*/  R2UR UR4, R5 ;  /* 0x00000000050472ca */ /* 0x000fe400000e0000 */
[----:B------:R-:W-:-:S02]  /*0930*/  CS2R R4, SRZ ;  /* 0x0000000000047805 */ /* 0x000fc4000001ff00 */
[----:B------:R-:W-:Y:S01]  /*0940*/  ISETP.NE.AND.EX P2, PT, RZ, UR9, PT, P2 ;  /* 0x00000009ff007c0c */ /* 0x000fe2000bf45320 */
[----:B------:R-:W1:Y:S01]  /*0950*/  @!P1 LDC.64 R14, c[0x0][0x450] ;  /* 0x00011400ff0e9b82 */ /* 0x000e620000000a00 */
[----:B------:R-:W-:Y:S01]  /*0960*/  ISETP.NE.AND.EX P0, PT, RZ, UR5, PT, P0 ;  /* 0x00000005ff007c0c */ /* 0x000fe2000bf05300 */
[----:B------:R-:W-:Y:S01]  /*0970*/  VOTEU.ALL UP1, P1 ;  /* 0x0000000000ff7886 */ /* 0x000fe20000820000 */
[----:B------:R-:W-:Y:S01]  /*0980*/  ISETP.GT.U32.OR P2, PT, R53, 0x17, !P2 ;  /* 0x000000173500780c */ /* 0x000fe20005744470 */
[----:B---3--:R-:W-:Y:S01]  /*0990*/  IMAD R3, R17, 0x60, R22 ;  /* 0x0000006011037824 */ /* 0x008fe200078e0216 */
[----:B------:R-:W-:Y:S01]  /*09a0*/  ISETP.GT.U32.OR P0, PT, R53, 0x17, !P0 ;  /* 0x000000173500780c */ /* 0x000fe20004704470 */
[----:B------:R-:W-:Y:S01]  /*09b0*/  @!P3 IMAD R17, R36, UR42, R7 ;  /* 0x0000002a2411bc24 */ /* 0x000fe2000f8e0207 */
[----:B------:R-:W-:Y:S01]  /*09c0*/  ISETP.NE.OR P2, PT, R0, RZ, P2 ;  /* 0x000000ff0000720c */ /* 0x000fe20001745670 */
[----:B------:R-:W-:Y:S01]  /*09d0*/  VOTEU.ANY UP0, P5 ;  /* 0x0000000000ff7886 */ /* 0x000fe20002800100 */
[----:B-----5:R-:W-:Y:S01]  /*09e0*/  @P4 R2UR UR38, R10 ;  /* 0x000000000a2642ca */ /* 0x020fe200000e0000 */
[----:B------:R-:W-:Y:S01]  /*09f0*/  UISETP.NE.AND.EX UP0, UPT, UR4, URZ, UPT, UP0 ;  /* 0x000000ff0400728c */ /* 0x000fe2000bf05300 */
[----:B------:R-:W-:Y:S01]  /*0a00*/  CS2R R6, SRZ ;  /* 0x0000000000067805 */ /* 0x000fe2000001ff00 */
[----:B0-----:R-:W-:-:S06]  /*0a10*/  @!P3 IMAD.WIDE R8, R17, 0x4, R8 ;  /* 0x000000041108b825 */ /* 0x001fcc00078e0208 */
[----:B------:R-:W0:Y:S03]  /*0a20*/  @!P0 LDC.64 R10, c[0x0][0x390] ;  /* 0x0000e400ff0a8b82 */ /* 0x000e260000000a00 */
[----:B------:R-:W2:Y:S01]  /*0a30*/  @UP0 LDCU.64 UR4, c[0x0][0x418] ;  /* 0x00008300ff0407ac */ /* 0x000ea20008000a00 */
[----:B------:R-:W-:-:S04]  /*0a40*/  @!UP1 UIMAD UR6, UR38, UR6, URZ ;  /* 0x00000006260692a4 */ /* 0x000fc8000f8e02ff */
[----:B------:R-:W3:Y:S01]  /*0a50*/  @!P2 LDC.64 R12, c[0x0][0x3a0] ;  /* 0x0000e800ff0cab82 */ /* 0x000ee20000000a00 */
[----:B------:R-:W-:Y:S01]  /*0a60*/  PLOP3.LUT P4, PT, PT, PT, UP0, 0x80, 0x8 ;  /* 0x000000000008781c */ /* 0x000fe20003f8f008 */
[----:B------:R-:W-:Y:S01]  /*0a70*/  IMAD.U32 R16, RZ, RZ, UR6 ;  /* 0x00000006ff107e24 */ /* 0x000fe2000f8e00ff */
[----:B------:R-:W-:Y:S02]  /*0a80*/  CS2R R26, SRZ ;  /* 0x00000000001a7805 */ /* 0x000fe4000001ff00 */
[----:B------:R-:W-:Y:S02]  /*0a90*/  CS2R R24, SRZ ;  /* 0x0000000000187805 */ /* 0x000fe4000001ff00 */
[----:B------:R-:W-:Y:S01]  /*0aa0*/  CS2R R18, SRZ ;  /* 0x0000000000127805 */ /* 0x000fe2000001ff00 */
[----:B------:R-:W-:Y:S01]  /*0ab0*/  @!P1 IMAD R23, R16, 0x60, R3 ;  /* 0x0000006010179824 */ /* 0x000fe200078e0203 */
[----:B--2---:R-:W-:Y:S01]  /*0ac0*/  @UP0 UIMAD.WIDE.U32 UR4, UR7, 0x4, UR4 ;  /* 0x00000004070408a5 */ /* 0x004fe2000f8e0004 */
[----:B------:R-:W-:Y:S01]  /*0ad0*/  CS2R R16, SRZ ;  /* 0x0000000000107805 */ /* 0x000fe2000001ff00 */
[----:B------:R-:W2:Y:S01]  /*0ae0*/  @!P3 LDG.E.128 R24, desc[UR36][R8.64] ;  /* 0x000000240818b981 */ /* 0x000ea2000c1e1d00 */
[----:B0-----:R-:W-:-:S04]  /*0af0*/  @!P0 IMAD.WIDE.U32 R10, R3, 0x4, R10 ;  /* 0x00000004030a8825 */ /* 0x001fc800078e000a */
[----:B------:R-:W-:Y:S01]  /*0b00*/  IMAD.U32 R20, RZ, RZ, UR4 ;  /* 0x00000004ff147e24 */ /* 0x000fe2000f8e00ff */
[----:B------:R1:W4:Y:S01]  /*0b10*/  @!P0 LDG.E.128 R4, desc[UR36][R10.64] ;  /* 0x000000240a048981 */ /* 0x000322000c1e1d00 */
[----:B------:R-:W-:Y:S02]  /*0b20*/  IMAD.U32 R21, RZ, RZ, UR5 ;  /* 0x00000005ff157e24 */ /* 0x000fe4000f8e00ff */
[----:B---3--:R-:W-:Y:S01]  /*0b30*/  @!P2 IMAD.WIDE.U32 R12, R3, 0x4, R12 ;  /* 0x00000004030ca825 */ /* 0x008fe200078e000c */
[----:B------:R-:W0:Y:S01]  /*0b40*/  LDCU.U8 UR4, c[0x0][0x404] ;  /* 0x00008080ff0477ac */ /* 0x000e220008000000 */
[----:B------:R-:W3:Y:S01]  /*0b50*/  LDC R3, c[0x0][0x400] ;  /* 0x00010000ff037b82 */ /* 0x000ee20000000800 */
[----:B------:R-:W2:Y:S01]  /*0b60*/  @P4 LDG.E R20, desc[UR36][R20.64] ;  /* 0x0000002414144981 */ /* 0x000ea2000c1e1900 */
[----:B-1----:R-:W-:-:S03]  /*0b70*/  @!P1 IMAD.WIDE R10, R23, 0x4, R14 ;  /* 0x00000004170a9825 */ /* 0x002fc600078e020e */
[----:B------:R-:W2:Y:S04]  /*0b80*/  @!P2 LDG.E.128 R16, desc[UR36][R12.64] ;  /* 0x000000240c10a981 */ /* 0x000ea8000c1e1d00 */
[----:B------:R-:W2:Y:S01]  /*0b90*/  @!P1 LDG.E.128 R32, desc[UR36][R10.64] ;  /* 0x000000240a209981 */ /* 0x000ea2000c1e1d00 */
[----:B------:R-:W-:Y:S02]  /*0ba0*/  ISETP.NE.AND P2, PT, R0, RZ, PT ;  /* 0x000000ff0000720c */ /* 0x000fe40003f45270 */
[----:B0-----:R-:W-:Y:S01]  /*0bb0*/  ISETP.NE.AND P0, PT, RZ, UR4, PT ;  /* 0x00000004ff007c0c */ /* 0x001fe2000bf05270 */
[----:B------:R-:W-:-:S03]  /*0bc0*/  IMAD.MOV R14, RZ, RZ, -R36 ;  /* 0x000000ffff0e7224 */ /* 0x000fc600078e0a24 */
[----:B---3--:R-:W-:Y:S02]  /*0bd0*/  ISETP.LT.OR P0, PT, R3, 0x1, P0 ;  /* 0x000000010300780c */ /* 0x008fe40000701670 */
[----:B------:R-:W-:Y:S01]  /*0be0*/  VIADDMNMX R14, R14, UR44, RZ, !PT ;  /* 0x0000002c0e0e7c46 */ /* 0x000fe2000f8001ff */
[----:B------:R-:W-:Y:S01]  /*0bf0*/  UMOV UR39, URZ ;  /* 0x000000ff00277c82 */ /* 0x000fe20008000000 */
[----:B------:R-:W-:Y:S02]  /*0c00*/  BSSY.RECONVERGENT B6, `(.L_x_2261) ;  /* 0x000011f000067945 */ /* 0x000fe40003800200 */
[----:B------:R-:W-:Y:S01]  /*0c10*/  R2UR UR47, R14 ;  /* 0x000000000e2f72ca */ /* 0x000fe200000e0000 */
[----:B----4-:R-:W-:Y:S01]  /*0c20*/  FADD.FTZ R28, R4, R28 ;  /* 0x0000001c041c7221 */ /* 0x010fe20000010000 */
[----:B------:R-:W-:Y:S01]  /*0c30*/  FADD.FTZ R29, R5, R29 ;  /* 0x0000001d051d7221 */ /* 0x000fe20000010000 */
[----:B------:R-:W-:Y:S01]  /*0c40*/  FADD.FTZ R30, R6, R30 ;  /* 0x0000001e061e7221 */ /* 0x000fe20000010000 */
[----:B------:R-:W-:Y:S01]  /*0c50*/  FADD.FTZ R31, R7, R31 ;  /* 0x0000001f071f7221 */ /* 0x000fe20000010000 */
[----:B--2---:R-:W-:Y:S01]  /*0c60*/  @P4 R2UR UR39, R20 ;  /* 0x00000000142742ca */ /* 0x004fe200000e0000 */
        /* <DEDUP_REMOVED lines=52> */
.L_x_2263:
        /* <DEDUP_REMOVED lines=32> */
.L_x_2262:
        /* <DEDUP_REMOVED lines=10> */
[----:B0-----:R-:W-:-:S06]  /*1250*/  VIADD R4, R0, 0xffffffe ;  /* 0x0ffffffe00047836 */ /* 0x001fcc0000000000 */
[----:B------:R0:W1:Y:S02]  /*1260*/  F2I.FTZ.U32.TRUNC.NTZ R5, R4 ;  /* 0x0000000400057305 */ /* 0x000064000021f000 */
[----:B0-----:R-:W-:Y:S02]  /*1270*/  IMAD.MOV.U32 R4, RZ, RZ, RZ ;  /* 0x000000ffff047224 */ /* 0x001fe400078e00ff */
[----:B-1----:R-:W-:-:S04]  /*1280*/  IMAD.MOV R6, RZ, RZ, -R5 ;  /* 0x000000ffff067224 */ /* 0x002fc800078e0a05 */
[----:B------:R-:W-:Y:S02]  /*1290*/  IMAD R9, R6, R7, RZ ;  /* 0x0000000706097224 */ /* 0x000fe400078e02ff */
[----:B------:R-:W-:Y:S02]  /*12a0*/  IMAD.MOV.U32 R6, RZ, RZ, R8 ;  /* 0x000000ffff067224 */ /* 0x000fe400078e0008 */
[----:B------:R-:W-:-:S04]  /*12b0*/  IMAD.HI.U32 R5, R5, R9, R4 ;  /* 0x0000000905057227 */ /* 0x000fc800078e0004 */
[----:B------:R-:W-:Y:S02]  /*12c0*/  IMAD.MOV R9, RZ, RZ, -R10 ;  /* 0x000000ffff097224 */ /* 0x000fe400078e0a0a */
        /* <DEDUP_REMOVED lines=35> */
.L_x_2265:
        /* <DEDUP_REMOVED lines=15> */
.L_x_2266:
        /* <DEDUP_REMOVED lines=71> */
.L_x_2272:
[----:B------:R-:W-:Y:S05]  /*1a60*/  BSYNC.RECONVERGENT B2 ;  /* 0x0000000000027941 */ /* 0x000fea0003800200 */
.L_x_2271:
[----:B-1----:R0:W-:Y:S04]  /*1a70*/  STS [R35], R24 ;  /* 0x0000001823007388 */ /* 0x0021e80000000800 */
[----:B--2---:R0:W-:Y:S04]  /*1a80*/  STS [R35+0x4], R26 ;  /* 0x0000041a23007388 */ /* 0x0041e80000000800 */
[----:B---3--:R0:W-:Y:S04]  /*1a90*/  STS [R34], R25 ;  /* 0x0000001922007388 */ /* 0x0081e80000000800 */
[----:B----4-:R0:W-:Y:S01]  /*1aa0*/  STS [R34+0x4], R27 ;  /* 0x0000041b22007388 */ /* 0x0101e20000000800 */
[----:B------:R-:W-:Y:S05]  /*1ab0*/  BRA `(.L_x_2273) ;  /* 0x0000000000847947 */ /* 0x000fea0003800000 */
.L_x_2270:
        /* <DEDUP_REMOVED lines=33> */
.L_x_2273:
[----:B------:R-:W-:Y:S05]  /*1cd0*/  BSYNC.RECONVERGENT B1 ;  /* 0x0000000000017941 */ /* 0x000fea0003800200 */
.L_x_2269:
[----:B------:R1:W-:Y:S04]  /*1ce0*/  STS [R21], R28 ;  /* 0x0000001c15007388 */ /* 0x0003e80000000800 */
[----:B------:R1:W-:Y:S04]  /*1cf0*/  STS [R21+0x4], R30 ;  /* 0x0000041e15007388 */ /* 0x0003e80000000800 */
[----:B------:R1:W-:Y:S04]  /*1d00*/  STS [R20], R29 ;  /* 0x0000001d14007388 */ /* 0x0003e80000000800 */
[----:B------:R1:W-:Y:S02]  /*1d10*/  STS [R20+0x4], R31 ;  /* 0x0000041f14007388 */ /* 0x0003e40000000800 */
.L_x_2268:
[----:B------:R-:W-:Y:S05]  /*1d20*/  BSYNC.RECONVERGENT B0 ;  /* 0x0000000000007941 */ /* 0x000fea0003800200 */
.L_x_2267:
        /* <DEDUP_REMOVED lines=10> */
.L_x_2275:
[----:B------:R-:W-:Y:S05]  /*1dd0*/  BSYNC.RECONVERGENT B0 ;  /* 0x0000000000007941 */ /* 0x000fea0003800200 */
.L_x_2274:
[----:B------:R-:W-:Y:S06]  /*1de0*/  BAR.SYNC.DEFER_BLOCKING 0x0 ;  /* 0x0000000000007b1d */ /* 0x000fec0000010000 */
.L_x_2264:
[----:B------:R-:W-:Y:S05]  /*1df0*/  BSYNC.RECONVERGENT B6 ;  /* 0x0000000000067941 */ /* 0x000fea0003800200 */
.L_x_2261:
        /* <DEDUP_REMOVED lines=23> */
[----:B------:R-:W-:Y:S01]  /*1f70*/  @!P0 IMAD R7, R7, UR42, R0 ;  /* 0x0000002a07078c24 */ /* 0x000fe2000f8e0200 */
        /* <DEDUP_REMOVED lines=19> */
.L_x_2480:
        /* <DEDUP_REMOVED lines=18> */
[----:B--2---:R-:W-:-:S07]  /*21d0*/  FADD.FTZ R85, R85, R4 ;  /* 0x0000000455557221 */ /* 0x004fce0000010000 */
.L_x_2278:
[----:B------:R2:W-:Y:S02]  /*21e0*/  STS [UR6+-0x4], R85 ;  /* 0xfffffc55ff007988 */ /* 0x0005e40008000806 */
.L_x_2276:
        /* <DEDUP_REMOVED lines=40> */
[----:B-1----:R-:W-:Y:S05]  /*2470*/  BRA.U UP0, `(.L_x_2279) ;  /* 0x00000001008c7547 */ /* 0x002fea000b800000 */
[----:B------:R-:W-:-:S04]  /*2480*/  UIADD3 UR10, UPT, UPT, UR10, 0x210, URZ ;  /* 0x000002100a0a7890 */ /* 0x000fc8000fffe0ff */
[----:B------:R-:W-:-:S06]  /*2490*/  ULEA UR10, UR11, UR10, 0x18 ;  /* 0x0000000a0b0a7291 */ /* 0x000fcc000f8ec0ff */
[----:B------:R-:W-:-:S05]  /*24a0*/  LEA R11, R58, UR10, 0x2 ;  /* 0x0000000a3a0b7c11 */ /* 0x000fca000f8e10ff */
[----:B------:R1:W1:Y:S04]  /*24b0*/  LDS R21, [R11] ;  /* 0x000000000b157984 */ /* 0x0002680000000800 */
[----:B0--3--:R0:W3:Y:S04]  /*24c0*/  LDS R22, [R11+0x10] ;  /* 0x000010000b167984 */ /* 0x0090e80000000800 */
[----:B------:R0:W0:Y:S04]  /*24d0*/  LDS R23, [R11+0x20] ;  /* 0x000020000b177984 */ /* 0x0000280000000800 */
[----:B--2---:R2:W0:Y:S04]  /*24e0*/  LDS R24, [R11+0x30] ;  /* 0x000030000b187984 */ /* 0x0044280000000800 */
        /* <DEDUP_REMOVED lines=27> */
[----:B-1-34-:R2:W0:Y:S02]  /*26a0*/  LDS R52, [R11+0x1f0] ;  /* 0x0001f0000b347984 */ /* 0x01a4240000000800 */
.L_x_2279:
[----:B------:R-:W-:Y:S01]  /*26b0*/  UIADD3 UR4, UPT, UPT, UR45, 0x7, -UR47 ;  /* 0x000000072d047890 */ /* 0x000fe2000fffe82f */
[----:B------:R-:W-:Y:S01]  /*26c0*/  SHF.R.U32.HI R59, RZ, 0x2, R53 ;  /* 0x00000002ff3b7819 */ /* 0x000fe20000011635 */
[----:B------:R-:W1:Y:S01]  /*26d0*/  LDCU.64 UR8, c[0x0][0x3f0] ;  /* 0x00007e00ff0877ac */ /* 0x000e620008000a00 */
[----:B------:R-:W-:Y:S01]  /*26e0*/  BSSY B1, `(.L_x_2280) ;  /* 0x00008a2000017945 */ /* 0x000fe20003800000 */
[----:B------:R-:W-:Y:S01]  /*26f0*/  USHF.R.S32.HI UR5, URZ, 0x1f, UR4 ;  /* 0x0000001fff057899 */ /* 0x000fe20008011404 */
[----:B------:R-:W0:Y:S03]  /*2700*/  LDCU UR16, c[0x0][0x40c] ;  /* 0x00008180ff1077ac */ /* 0x000e260008000800 */
[----:B------:R-:W-:Y:S01]  /*2710*/  ULEA.HI UR5, UR5, UR4, URZ, 0x3 ;  /* 0x0000000405057291 */ /* 0x000fe2000f8f18ff */
[----:B------:R-:W0:Y:S03]  /*2720*/  LDCU UR22, c[0x0][0x3f4] ;  /* 0x00007e80ff1677ac */ /* 0x000e260008000800 */
[----:B------:R-:W-:-:S02]  /*2730*/  ULOP3.LUT UR5, UR5, 0xfffffff8, URZ, 0xc0, !UPT ;  /* 0xfffffff805057892 */ /* 0x000fc4000f8ec0ff */
[----:B-1----:R-:W-:Y:S01]  /*2740*/  UIMAD UR7, UR41, UR8, UR46 ;  /* 0x00000008290772a4 */ /* 0x002fe2000f8e022e */
[----:B------:R-:W-:Y:S01]  /*2750*/  IMAD.U32 R53, RZ, RZ, UR9 ;  /* 0x00000009ff357e24 */ /* 0x000fe2000f8e00ff */
[----:B------:R-:W1:Y:S02]  /*2760*/  LDCU UR17, c[0x0][0x410] ;  /* 0x00008200ff1177ac */ /* 0x000e640008000800 */
[----:B------:R-:W-:Y:S01]  /*2770*/  ISETP.GE.AND P0, PT, R59, UR5, PT ;  /* 0x000000053b007c0c */ /* 0x000fe2000bf06270 */
[----:B------:R-:W0:Y:S01]  /*2780*/  LDCU.64 UR18, c[0x0][0x3b8] ;  /* 0x00007700ff1277ac */ /* 0x000e220008000a00 */
[----:B------:R-:W0:Y:S01]  /*2790*/  LDCU.64 UR20, c[0x0][0x438] ;  /* 0x00008700ff1477ac */ /* 0x000e220008000a00 */
[----:B------:R-:W0:Y:S01]  /*27a0*/  LDCU.64 UR14, c[0x0][0x448] ;  /* 0x00008900ff0e77ac */ /* 0x000e220008000a00 */
[----:B------:R-:W-:-:S09]  /*27b0*/  UIMAD UR7, UR7, 0x60, URZ ;  /* 0x00000060070778a4 */ /* 0x000fd2000f8e02ff */
[----:B------:R-:W-:Y:S05]  /*27c0*/  @P0 BRA `(.L_x_2281) ;  /* 0x00000088004c0947 */ /* 0x000fea0003800000 */
[----:B------:R-:W-:Y:S01]  /*27d0*/  IABS R54, R53 ;  /* 0x0000003500367213 */ /* 0x000fe20000000000 */
[----:B------:R-:W5:Y:S01]  /*27e0*/  LDCU UR4, c[0x0][0x3f8] ;  /* 0x00007f00ff0477ac */ /* 0x000f620008000800 */
[----:B------:R-:W1:Y:S01]  /*27f0*/  S2UR UR13, SR_CTAID.Y ;  /* 0x00000000000d79c3 */ /* 0x000e620000002600 */
[C---:B------:R-:W-:Y:S01]  /*2800*/  VIADD R62, R59.reuse, UR47 ;  /* 0x0000002f3b3e7c36 */ /* 0x040fe20008000000 */
[----:B0-2---:R-:W0:Y:S01]  /*2810*/  I2F.RP R11, R54 ;  /* 0x00000036000b7306 */ /* 0x005e220000209400 */
[----:B------:R-:W2:Y:S01]  /*2820*/  LDCU UR9, c[0x0][0x440] ;  /* 0x00008800ff0977ac */ /* 0x000ea20008000800 */
[----:B------:R-:W-:Y:S01]  /*2830*/  IMAD.U32 R63, RZ, RZ, UR5 ;  /* 0x00000005ff3f7e24 */ /* 0x000fe2000f8e00ff */
[----:B------:R-:W-:Y:S01]  /*2840*/  LEA R59, R59, UR12, 0x2 ;  /* 0x0000000c3b3b7c11 */ /* 0x000fe2000f8e10ff */
[----:B------:R-:W-:Y:S01]  /*2850*/  IMAD R60, R53, 0x60, RZ ;  /* 0x00000060353c7824 */ /* 0x000fe200078e02ff */
[----:B------:R-:W3:Y:S01]  /*2860*/  LDCU.64 UR10, c[0x0][0x420] ;  /* 0x00008400ff0a77ac */ /* 0x000ee20008000a00 */
[----:B------:R-:W4:Y:S01]  /*2870*/  LDC.64 R120, c[0x0][0x450] ;  /* 0x00011400ff787b82 */ /* 0x000f220000000a00 */
[----:B------:R-:W-:Y:S01]  /*2880*/  VIADD R63, R63, UR47 ;  /* 0x0000002f3f3f7c36 */ /* 0x000fe20008000000 */
[----:B------:R-:W4:Y:S06]  /*2890*/  LDCU UR8, c[0x0][0x408] ;  /* 0x00008100ff0877ac */ /* 0x000f2c0008000800 */
[----:B------:R-:W4:Y:S01]  /*28a0*/  LDC R65, c[0x0][0x430] ;  /* 0x00010c00ff417b82 */ /* 0x000f220000000800 */
[----:B0-----:R-:W0:Y:S01]  /*28b0*/  MUFU.RCP R11, R11 ;  /* 0x0000000b000b7308 */ /* 0x001e220000001000 */
[----:B-----5:R-:W-:Y:S01]  /*28c0*/  UIMAD UR4, UR38, UR4, UR46 ;  /* 0x00000004260472a4 */ /* 0x020fe2000f8e022e */
[----:B--2---:R-:W-:-:S02]  /*28d0*/  IMAD.U32 R61, RZ, RZ, UR9 ;  /* 0x00000009ff3d7e24 */ /* 0x004fc4000f8e00ff */
[----:B-1----:R-:W-:Y:S01]  /*28e0*/  IMAD R15, R53, UR13, RZ ;  /* 0x0000000d350f7c24 */ /* 0x002fe2000f8e02ff */
[----:B---3--:R-:W-:-:S04]  /*28f0*/  ISETP.NE.U32.AND P0, PT, RZ, UR10, PT ;  /* 0x0000000aff007c0c */ /* 0x008fc8000bf05070 */
[----:B------:R-:W-:Y:S02]  /*2900*/  SHF.R.S32.HI R57, RZ, 0x1f, R15 ;  /* 0x0000001fff397819 */ /* 0x000fe4000001140f */
[----:B------:R-:W-:Y:S02]  /*2910*/  IADD3 R56, P1, P2, R15, UR10, R62 ;  /* 0x0000000a0f387c10 */ /* 0x000fe4000fa3e03e */
[----:B------:R-:W-:Y:S01]  /*2920*/  ISETP.NE.AND.EX P0, PT, RZ, UR11, PT, P0 ;  /* 0x0000000bff007c0c */ /* 0x000fe2000bf05300 */
[----:B0-----:R-:W-:Y:S01]  /*2930*/  VIADD R12, R11, 0xffffffe ;  /* 0x0ffffffe0b0c7836 */ /* 0x001fe20000000000 */
[----:B------:R-:W-:Y:S01]  /*2940*/  IADD3.X R57, PT, PT, R57, UR11, RZ, P1, P2 ;  /* 0x0000000b39397c10 */ /* 0x000fe20008fe44ff */
[----:B------:R-:W-:Y:S01]  /*2950*/  IMAD.U32 R11, RZ, RZ, UR4 ;  /* 0x00000004ff0b7e24 */ /* 0x000fe2000f8e00ff */
[----:B------:R-:W-:Y:S01]  /*2960*/  UIMAD UR4, UR46, UR9, UR45 ;  /* 0x000000092e0472a4 */ /* 0x000fe2000f8e022d */
[----:B------:R0:W1:Y:S01]  /*2970*/  F2I.FTZ.U32.TRUNC.NTZ R13, R12 ;  /* 0x0000000c000d7305 */ /* 0x000062000021f000 */
[----:B----4-:R-:W-:-:S02]  /*2980*/  VIADD R65, R65, UR8 ;  /* 0x0000000841417c36 */ /* 0x010fc40008000000 */
[--C-:B------:R-:W-:Y:S02]  /*2990*/  IMAD R11, R11, 0x60, R58.reuse ;  /* 0x000000600b0b7824 */ /* 0x100fe400078e023a */
[----:B------:R-:W-:Y:S02]  /*29a0*/  IMAD R58, R53, UR42, R58 ;  /* 0x0000002a353a7c24 */ /* 0x000fe4000f8e023a */
[----:B------:R-:W-:Y:S02]  /*29b0*/  IMAD R61, R61, UR4, R62 ;  /* 0x000000043d3d7c24 */ /* 0x000fe4000f8e023e */
[----:B0-----:R-:W-:Y:S01]  /*29c0*/  IMAD.MOV.U32 R12, RZ, RZ, RZ ;  /* 0x000000ffff0c7224 */ /* 0x001fe200078e00ff */
[----:B------:R-:W-:Y:S01]  /*29d0*/  SHF.R.S32.HI R64, RZ, 0x1f, R58 ;  /* 0x0000001fff407819 */ /* 0x000fe2000001143a */
[----:B------:R-:W-:-:S04]  /*29e0*/  IMAD.WIDE R120, R11, 0x4, R120 ;  /* 0x000000040b787825 */ /* 0x000fc800078e0278 */
[----:B-1----:R-:W-:Y:S02]  /*29f0*/  IMAD.MOV R55, RZ, RZ, -R13 ;  /* 0x000000ffff377224 */ /* 0x002fe400078e0a0d */
[----:B------:R-:W-:Y:S02]  /*2a00*/  VIADD R62, R62, 0x1 ;  /* 0x000000013e3e7836 */ /* 0x000fe40000000000 */
[----:B------:R-:W-:-:S04]  /*2a10*/  IMAD R55, R55, R54, RZ ;  /* 0x0000003637377224 */ /* 0x000fc800078e02ff */
[----:B------:R-:W-:-:S07]  /*2a20*/  IMAD.HI.U32 R55, R13, R55, R12 ;  /* 0x000000370d377227 */ /* 0x000fce00078e000c */
.L_x_2403:
[----:B------:R-:W2:Y:S01]  /*2a30*/  @P0 LDG.E.U8 R14, desc[UR36][R56.64] ;  /* 0x00000024380e0981 */ /* 0x000ea2000c1e1100 */
[----:B------:R-:W-:Y:S01]  /*2a40*/  VIADD R66, R62, 0xffffffff ;  /* 0xffffffff3e427836 */ /* 0x000fe20000000000 */
[----:B------:R-:W-:Y:S01]  /*2a50*/  UISETP.NE.AND UP0, UPT, UR16, URZ, UPT ;  /* 0x000000ff1000728c */ /* 0x000fe2000bf05270 */
[----:B------:R-:W-:Y:S01]  /*2a60*/  IMAD.U32 R53, RZ, RZ, UR22 ;  /* 0x00000016ff357e24 */ /* 0x000fe2000f8e00ff */
[----:B------:R-:W-:Y:S02]  /*2a70*/  BSSY.RECONVERGENT B0, `(.L_x_2282) ;  /* 0x0000820000007945 */ /* 0x000fe40003800200 */
[----:B------:R-:W-:Y:S02]  /*2a80*/  IABS R12, R66 ;  /* 0x00000042000c7213 */ /* 0x000fe40000000000 */
[----:B0-----:R-:W-:Y:S02]  /*2a90*/  IABS R13, R53 ;  /* 0x00000035000d7213 */ /* 0x001fe40000000000 */
        /* <DEDUP_REMOVED lines=18> */
[----:B------:R-:W-:Y:S01]  /*2bc0*/  IMAD.IADD R116, R12, 0x1, R53 ;  /* 0x000000010c747824 */ /* 0x000fe200078e0235 */
[----:B------:R-:W-:Y:S01]  /*2bd0*/  ISETP.GE.AND P1, PT, R66, UR45, PT ;  /* 0x0000002d42007c0c */ /* 0x000fe2000bf26270 */
[----:B------:R-:W-:-:S09]  /*2be0*/  IMAD.SHL.U32 R12, R12, 0x4, RZ ;  /* 0x000000040c0c7824 */ /* 0x000fd200078e00ff */
[----:B------:R-:W-:Y:S05]  /*2bf0*/  @P2 BRA `(.L_x_2286) ;  /* 0x0000000000502947 */ /* 0x000fea0003800000 */
[----:B------:R-:W-:Y:S01]  /*2c00*/  ISETP.GE.AND P2, PT, R12, R60, PT ;  /* 0x0000003c0c00720c */ /* 0x000fe20003f46270 */
[----:B------:R-:W2:-:S12]  /*2c10*/  LDG.E R115, desc[UR36][R120.64] ;  /* 0x0000002478737981 */ /* 0x000e98000c1e1900 */
[----:B------:R-:W0:Y:S01]  /*2c20*/  @!P2 S2R R11, SR_TID.X ;  /* 0x00000000000ba919 */ /* 0x000e220000002100 */
[----:B------:R-:W1:Y:S01]  /*2c30*/  @!P2 LDC.64 R14, c[0x0][0x3b8] ;  /* 0x0000ee00ff0eab82 */ /* 0x000e620000000a00 */
[----:B0-----:R-:W-:-:S05]  /*2c40*/  @!P2 LOP3.LUT R118, R11, 0x3, RZ, 0xc0, !PT ;  /* 0x000000030b76a812 */ /* 0x001fca00078ec0ff */
[----:B------:R-:W-:-:S05]  /*2c50*/  @!P2 IMAD R11, R53, UR7, R118 ;  /* 0x00000007350bac24 */ /* 0x000fca000f8e0276 */
[----:B------:R-:W-:-:S04]  /*2c60*/  @!P2 IADD3 R13, P4, PT, R12, R11, RZ ;  /* 0x0000000b0c0da210 */ /* 0x000fc80007f9e0ff */
[----:B------:R-:W-:Y:S02]  /*2c70*/  @!P2 LEA.HI.X.SX32 R118, R11, RZ, 0x1, P4 ;  /* 0x000000ff0b76a211 */ /* 0x000fe400020f0eff */
[----:B-1----:R-:W-:-:S04]  /*2c80*/  @!P2 LEA R122, P4, R13, R14, 0x2 ;  /* 0x0000000e0d7aa211 */ /* 0x002fc800078810ff */
[----:B------:R-:W-:Y:S01]  /*2c90*/  @!P2 LEA.HI.X R123, R13, R15, R118, 0x2, P4 ;  /* 0x0000000f0d7ba211 */ /* 0x000fe200020f1476 */
[----:B------:R-:W-:Y:S01]  /*2ca0*/  IMAD.MOV.U32 R118, RZ, RZ, RZ ;  /* 0x000000ffff767224 */ /* 0x000fe200078e00ff */
[----:B------:R-:W0:Y:S05]  /*2cb0*/  @!P2 LDC.64 R14, c[0x0][0x3b8] ;  /* 0x0000ee00ff0eab82 */ /* 0x000e2a0000000a00 */
[----:B------:R-:W3:Y:S01]  /*2cc0*/  @!P2 LDG.E R118, desc[UR36][R122.64] ;  /* 0x000000247a76a981 */ /* 0x000ee2000c1e1900 */
[----:B------:R-:W-:-:S05]  /*2cd0*/  @!P2 IADD3 R11, P4, PT, R58, R12, RZ ;  /* 0x0000000c3a0ba210 */ /* 0x000fca0007f9e0ff */
[----:B------:R-:W-:Y:S01]  /*2ce0*/  @!P2 IMAD.X R124, RZ, RZ, R64, P4 ;  /* 0x000000ffff7ca224 */ /* 0x000fe200020e0640 */
[----:B0-----:R-:W-:-:S04]  /*2cf0*/  @!P2 LEA R14, P5, R11, R14, 0x2 ;  /* 0x0000000e0b0ea211 */ /* 0x001fc800078a10ff */
[----:B------:R-:W-:Y:S01]  /*2d00*/  @!P2 LEA.HI.X R15, R11, R15, R124, 0x2, P5 ;  /* 0x0000000f0b0fa211 */ /* 0x000fe200028f147c */
[----:B---3--:R-:W-:-:S04]  /*2d10*/  FADD.FTZ R118, R21, R118 ;  /* 0x0000007615767221 */ /* 0x008fc80000010000 */
[----:B--2---:R-:W-:-:S05]  /*2d20*/  FMUL.FTZ R115, R118, R115 ;  /* 0x0000007376737220 */ /* 0x004fca0000410000 */
[----:B------:R0:W-:Y:S02]  /*2d30*/  @!P2 STG.E desc[UR36][R14.64], R115 ;  /* 0x000000730e00a986 */ /* 0x0001e4000c101924 */
.L_x_2286:
[----:B------:R-:W-:Y:S05]  /*2d40*/  BSYNC.RECONVERGENT B2 ;  /* 0x0000000000027941 */ /* 0x000fea0003800200 */
.L_x_2285:
[----:B------:R-:W-:Y:S04]  /*2d50*/  BSSY.RECONVERGENT B2, `(.L_x_2287) ;  /* 0x000002f000027945 */ /* 0x000fe80003800200 */
[----:B------:R-:W-:Y:S05]  /*2d60*/  @P1 BRA `(.L_x_2288) ;  /* 0x0000000000b41947 */ /* 0x000fea0003800000 */
[----:B------:R-:W-:Y:S02]  /*2d70*/  IMAD.SHL.U32 R13, R116, 0x4, RZ ;  /* 0x00000004740d7824 */ /* 0x000fe400078e00ff */
[----:B------:R-:W-:-:S03]  /*2d80*/  IMAD.MOV.U32 R125, RZ, RZ, RZ ;  /* 0x000000ffff7d7224 */ /* 0x000fc600078e00ff */
[----:B------:R-:W-:-:S13]  /*2d90*/  ISETP.GE.AND P2, PT, R13, R60, PT ;  /* 0x0000003c0d00720c */ /* 0x000fda0003f46270 */
[----:B------:R-:W1:Y:S01]  /*2da0*/  @!P2 S2R R11, SR_TID.X ;  /* 0x00000000000ba919 */ /* 0x000e620000002100 */
[----:B0-----:R-:W0:Y:S01]  /*2db0*/  @!P2 LDC.64 R14, c[0x0][0x3b8] ;  /* 0x0000ee00ff0eab82 */ /* 0x001e220000000a00 */
[----:B-1----:R-:W-:Y:S02]  /*2dc0*/  @!P2 LOP3.LUT R114, R11, 0x3, RZ, 0xc0, !PT ;  /* 0x000000030b72a812 */ /* 0x002fe400078ec0ff */
[----:B------:R-:W-:-:S03]  /*2dd0*/  @!P2 SHF.R.S32.HI R11, RZ, 0x1f, R13 ;  /* 0x0000001fff0ba819 */ /* 0x000fc6000001140d */
[----:B------:R-:W-:-:S05]  /*2de0*/  @!P2 IMAD R118, R53, UR7, R114 ;  /* 0x000000073576ac24 */ /* 0x000fca000f8e0272 */
[----:B------:R-:W-:-:S04]  /*2df0*/  @!P2 IADD3 R114, P4, PT, R118, R13, RZ ;  /* 0x0000000d7672a210 */ /* 0x000fc80007f9e0ff */
[----:B------:R-:W-:Y:S02]  /*2e00*/  @!P2 LEA.HI.X.SX32 R11, R118, R11, 0x1, P4 ;  /* 0x0000000b760ba211 */ /* 0x000fe400020f0eff */
[----:B0-----:R-:W-:-:S04]  /*2e10*/  @!P2 LEA R122, P4, R114, R14, 0x2 ;  /* 0x0000000e727aa211 */ /* 0x001fc800078810ff */
[----:B------:R-:W-:Y:S02]  /*2e20*/  @!P2 LEA.HI.X R123, R114, R15, R11, 0x2, P4 ;  /* 0x0000000f727ba211 */ /* 0x000fe400020f140b */
[----:B------:R-:W2:Y:S01]  /*2e30*/  LDG.E R114, desc[UR36][R120.64+0x10] ;  /* 0x0000102478727981 */ /* 0x000ea2000c1e1900 */
[----:B------:R-:W0:Y:S03]  /*2e40*/  @!P2 LDC.64 R14, c[0x0][0x3b8] ;  /* 0x0000ee00ff0eab82 */ /* 0x000e260000000a00 */
[----:B------:R1:W3:Y:S01]  /*2e50*/  @!P2 LDG.E R125, desc[UR36][R122.64] ;  /* 0x000000247a7da981 */ /* 0x0002e2000c1e1900 */
[----:B------:R-:W-:-:S05]  /*2e60*/  IMAD R11, R53, 0x8, R12 ;  /* 0x00000008350b7824 */ /* 0x000fca00078e020c */
[----:B------:R-:W-:-:S13]  /*2e70*/  ISETP.GE.AND P4, PT, R11, R60, PT ;  /* 0x0000003c0b00720c */ /* 0x000fda0003f86270 */
[----:B-1----:R-:W1:Y:S01]  /*2e80*/  @!P4 S2R R122, SR_TID.X ;  /* 0x00000000007ac919 */ /* 0x002e620000002100 */
[----:B------:R-:W-:-:S04]  /*2e90*/  @!P2 IADD3 R119, P5, PT, R58, R13, RZ ;  /* 0x0000000d3a77a210 */ /* 0x000fc80007fbe0ff */
[----:B------:R-:W-:Y:S02]  /*2ea0*/  @!P2 LEA.HI.X.SX32 R124, R13, R64, 0x1, P5 ;  /* 0x000000400d7ca211 */ /* 0x000fe400028f0eff */
[----:B0-----:R-:W-:-:S04]  /*2eb0*/  @!P2 LEA R118, P5, R119, R14, 0x2 ;  /* 0x0000000e7776a211 */ /* 0x001fc800078a10ff */
[----:B------:R-:W-:Y:S02]  /*2ec0*/  @!P2 LEA.HI.X R119, R119, R15, R124, 0x2, P5 ;  /* 0x0000000f7777a211 */ /* 0x000fe400028f147c */
[----:B------:R-:W-:Y:S02]  /*2ed0*/  @!P4 SHF.R.S32.HI R124, RZ, 0x1f, R11 ;  /* 0x0000001fff7cc819 */ /* 0x000fe4000001140b */
[----:B-1----:R-:W-:-:S05]  /*2ee0*/  @!P4 LOP3.LUT R14, R122, 0x3, RZ, 0xc0, !PT ;  /* 0x000000037a0ec812 */ /* 0x002fca00078ec0ff */
[----:B------:R-:W-:-:S05]  /*2ef0*/  @!P4 IMAD R14, R53, UR7, R14 ;  /* 0x00000007350ecc24 */ /* 0x000fca000f8e020e */
[----:B------:R-:W-:-:S04]  /*2f00*/  @!P4 IADD3 R13, P5, PT, R14, R11, RZ ;  /* 0x0000000b0e0dc210 */ /* 0x000fc80007fbe0ff */
[----:B------:R-:W-:Y:S02]  /*2f10*/  @!P4 LEA.HI.X.SX32 R124, R14, R124, 0x1, P5 ;  /* 0x0000007c0e7cc211 */ /* 0x000fe400028f0eff */
[----:B------:R-:W0:Y:S02]  /*2f20*/  @!P4 LDC.64 R14, c[0x0][0x3b8] ;  /* 0x0000ee00ff0ecb82 */ /* 0x000e240000000a00 */
[----:B0-----:R-:W-:-:S04]  /*2f30*/  @!P4 LEA R122, P5, R13, R14, 0x2 ;  /* 0x0000000e0d7ac211 */ /* 0x001fc800078a10ff */
[----:B------:R-:W-:Y:S01]  /*2f40*/  @!P4 LEA.HI.X R123, R13, R15, R124, 0x2, P5 ;  /* 0x0000000f0d7bc211 */ /* 0x000fe200028f147c */
[----:B------:R-:W-:Y:S02]  /*2f50*/  IMAD.MOV.U32 R124, RZ, RZ, RZ ;  /* 0x000000ffff7c7224 */ /* 0x000fe400078e00ff */
[----:B---3--:R-:W-:-:S04]  /*2f60*/  FADD.FTZ R125, R22, R125 ;  /* 0x0000007d167d7221 */ /* 0x008fc80000010000 */
[----:B--2---:R-:W-:-:S05]  /*2f70*/  FMUL.FTZ R114, R125, R114 ;  /* 0x000000727d727220 */ /* 0x004fca0000410000 */
[----:B------:R0:W-:Y:S04]  /*2f80*/  @!P2 STG.E desc[UR36][R118.64], R114 ;  /* 0x000000727600a986 */ /* 0x0001e8000c101924 */
[----:B------:R-:W2:Y:S04]  /*2f90*/  @!P4 LDG.E R124, desc[UR36][R122.64] ;  /* 0x000000247a7cc981 */ /* 0x000ea8000c1e1900 */
[----:B------:R-:W0:Y:S01]  /*2fa0*/  LDG.E R13, desc[UR36][R120.64+0x20] ;  /* 0x00002024780d7981 */ /* 0x000e22000c1e1900 */
[----:B------:R-:W-:-:S13]  /*2fb0*/  ISETP.GE.AND P2, PT, R11, R60, PT ;  /* 0x0000003c0b00720c */ /* 0x000fda0003f46270 */
[----:B------:R-:W1:Y:S01]  /*2fc0*/  @!P2 LDC.64 R14, c[0x0][0x3b8] ;  /* 0x0000ee00ff0eab82 */ /* 0x000e620000000a00 */
[----:B------:R-:W-:-:S04]  /*2fd0*/  @!P2 IADD3 R125, P4, PT, R58, R11, RZ ;  /* 0x0000000b3a7da210 */ /* 0x000fc80007f9e0ff */
[----:B------:R-:W-:Y:S02]  /*2fe0*/  @!P2 LEA.HI.X.SX32 R11, R11, R64, 0x1, P4 ;  /* 0x000000400b0ba211 */ /* 0x000fe400020f0eff */
[----:B-1----:R-:W-:-:S04]  /*2ff0*/  @!P2 LEA R14, P4, R125, R14, 0x2 ;  /* 0x0000000e7d0ea211 */ /* 0x002fc800078810ff */
[----:B------:R-:W-:Y:S01]  /*3000*/  @!P2 LEA.HI.X R15, R125, R15, R11, 0x2, P4 ;  /* 0x0000000f7d0fa211 */ /* 0x000fe200020f140b */
[----:B--2---:R-:W-:-:S04]  /*3010*/  FADD.FTZ R124, R23, R124 ;  /* 0x0000007c177c7221 */ /* 0x004fc80000010000 */
[----:B0-----:R-:W-:-:S05]  /*3020*/  FMUL.FTZ R119, R124, R13 ;  /* 0x0000000d7c777220 */ /* 0x001fca0000410000 */
[----:B------:R1:W-:Y:S02]  /*3030*/  @!P2 STG.E desc[UR36][R14.64], R119 ;  /* 0x000000770e00a986 */ /* 0x0003e4000c101924 */
.L_x_2288:
[----:B------:R-:W-:Y:S05]  /*3040*/  BSYNC.RECONVERGENT B2 ;  /* 0x0000000000027941 */ /* 0x000fea0003800200 */
.L_x_2287:
[----:B------:R-:W-:Y:S04]  /*3050*/  BSSY.RECONVERGENT B2, `(.L_x_2289) ;  /* 0x0000032000027945 */ /* 0x000fe80003800200 */
[----:B------:R-:W-:Y:S05]  /*3060*/  @P1 BRA `(.L_x_2290) ;  /* 0x0000000000c01947 */ /* 0x000fea0003800000 */
[----:B------:R-:W-:-:S04]  /*3070*/  IMAD R11, R53, 0x2, R116 ;  /* 0x00000002350b7824 */ /* 0x000fc800078e0274 */
[----:B------:R-:W-:-:S05]  /*3080*/  IMAD.SHL.U32 R11, R11, 0x4, RZ ;  /* 0x000000040b0b7824 */ /* 0x000fca00078e00ff */
[----:B------:R-:W-:-:S13]  /*3090*/  ISETP.GE.AND P2, PT, R11, R60, PT ;  /* 0x0000003c0b00720c */ /* 0x000fda0003f46270 */
[----:B------:R-:W2:Y:S01]  /*30a0*/  @!P2 S2R R13, SR_TID.X ;  /* 0x00000000000da919 */ /* 0x000ea20000002100 */
[----:B01----:R-:W0:Y:S01]  /*30b0*/  @!P2 LDC.64 R14, c[0x0][0x3b8] ;  /* 0x0000ee00ff0eab82 */ /* 0x003e220000000a00 */
[----:B--2---:R-:W-:Y:S02]  /*30c0*/  @!P2 LOP3.LUT R110, R13, 0x3, RZ, 0xc0, !PT ;  /* 0x000000030d6ea812 */ /* 0x004fe400078ec0ff */
[----:B------:R-:W-:-:S03]  /*30d0*/  @!P2 SHF.R.S32.HI R13, RZ, 0x1f, R11 ;  /* 0x0000001fff0da819 */ /* 0x000fc6000001140b */
[----:B------:R-:W-:-:S05]  /*30e0*/  @!P2 IMAD R118, R53, UR7, R110 ;  /* 0x000000073576ac24 */ /* 0x000fca000f8e026e */
[----:B------:R-:W-:-:S04]  /*30f0*/  @!P2 IADD3 R110, P4, PT, R118, R11, RZ ;  /* 0x0000000b766ea210 */ /* 0x000fc80007f9e0ff */
[----:B------:R-:W-:Y:S02]  /*3100*/  @!P2 LEA.HI.X.SX32 R13, R118, R13, 0x1, P4 ;  /* 0x0000000d760da211 */ /* 0x000fe400020f0eff */
[----:B0-----:R-:W-:-:S04]  /*3110*/  @!P2 LEA R122, P4, R110, R14, 0x2 ;  /* 0x0000000e6e7aa211 */ /* 0x001fc800078810ff */
[----:B------:R-:W-:Y:S01]  /*3120*/  @!P2 LEA.HI.X R123, R110, R15, R13, 0x2, P4 ;  /* 0x0000000f6e7ba211 */ /* 0x000fe200020f140d */
[----:B------:R-:W-:Y:S01]  /*3130*/  IMAD.MOV.U32 R13, RZ, RZ, RZ ;  /* 0x000000ffff0d7224 */ /* 0x000fe200078e00ff */
[----:B------:R-:W2:Y:S05]  /*3140*/  LDG.E R110, desc[UR36][R120.64+0x30] ;  /* 0x00003024786e7981 */ /* 0x000eaa000c1e1900 */
[----:B------:R-:W3:Y:S01]  /*3150*/  @!P2 LDG.E R13, desc[UR36][R122.64] ;  /* 0x000000247a0da981 */ /* 0x000ee2000c1e1900 */
[----:B------:R-:W-:-:S13]  /*3160*/  ISETP.GE.AND P2, PT, R11, R60, PT ;  /* 0x0000003c0b00720c */ /* 0x000fda0003f46270 */
[----:B------:R-:W0:Y:S01]  /*3170*/  @!P2 LDC.64 R14, c[0x0][0x3b8] ;  /* 0x0000ee00ff0eab82 */ /* 0x000e220000000a00 */
[----:B------:R-:W-:-:S04]  /*3180*/  @!P2 IADD3 R118, P4, PT, R58, R11, RZ ;  /* 0x0000000b3a76a210 */ /* 0x000fc80007f9e0ff */
[----:B------:R-:W-:Y:S02]  /*3190*/  @!P2 LEA.HI.X.SX32 R11, R11, R64, 0x1, P4 ;  /* 0x000000400b0ba211 */ /* 0x000fe400020f0eff */
[----:B0-----:R-:W-:-:S04]  /*31a0*/  @!P2 LEA R14, P4, R118, R14, 0x2 ;  /* 0x0000000e760ea211 */ /* 0x001fc800078810ff */
[----:B------:R-:W-:Y:S01]  /*31b0*/  @!P2 LEA.HI.X R15, R118, R15, R11, 0x2, P4 ;  /* 0x0000000f760fa211 */ /* 0x000fe200020f140b */
[----:B---3--:R-:W-:-:S04]  /*31c0*/  FADD.FTZ R13, R24, R13 ;  /* 0x0000000d180d7221 */ /* 0x008fc80000010000 */
[----:B--2---:R-:W-:-:S05]  /*31d0*/  FMUL.FTZ R110, R13, R110 ;  /* 0x0000006e0d6e7220 */ /* 0x004fca0000410000 */
[----:B------:R2:W-:Y:S01]  /*31e0*/  @!P2 STG.E desc[UR36][R14.64], R110 ;  /* 0x0000006e0e00a986 */ /* 0x0005e2000c101924 */
[----:B------:R-:W-:Y:S05]  /*31f0*/  @P1 BRA `(.L_x_2290) ;  /* 0x00000000005c1947 */ /* 0x000fea0003800000 */
[----:B------:R-:W-:-:S05]  /*3200*/  IMAD R11, R53, 0x10, R12 ;  /* 0x00000010350b7824 */ /* 0x000fca00078e020c */
[----:B------:R-:W-:-:S13]  /*3210*/  ISETP.GE.AND P2, PT, R11, R60, PT ;  /* 0x0000003c0b00720c */ /* 0x000fda0003f46270 */
[----:B------:R-:W0:Y:S01]  /*3220*/  @!P2 S2R R13, SR_TID.X ;  /* 0x00000000000da919 */ /* 0x000e220000002100 */
[----:B--2---:R-:W1:Y:S01]  /*3230*/  @!P2 LDC.64 R14, c[0x0][0x3b8] ;  /* 0x0000ee00ff0eab82 */ /* 0x004e620000000a00 */
[----:B0-----:R-:W-:Y:S02]  /*3240*/  @!P2 LOP3.LUT R118, R13, 0x3, RZ, 0xc0, !PT ;  /* 0x000000030d76a812 */ /* 0x001fe400078ec0ff */
[----:B------:R-:W-:-:S03]  /*3250*/  @!P2 SHF.R.S32.HI R13, RZ, 0x1f, R11 ;  /* 0x0000001fff0da819 */ /* 0x000fc6000001140b */
[----:B------:R-:W-:-:S05]  /*3260*/  @!P2 IMAD R118, R53, UR7, R118 ;  /* 0x000000073576ac24 */ /* 0x000fca000f8e0276 */
[----:B------:R-:W-:-:S04]  /*3270*/  @!P2 IADD3 R113, P4, PT, R118, R11, RZ ;  /* 0x0000000b7671a210 */ /* 0x000fc80007f9e0ff */
[----:B------:R-:W-:Y:S02]  /*3280*/  @!P2 LEA.HI.X.SX32 R118, R118, R13, 0x1, P4 ;  /* 0x0000000d7676a211 */ /* 0x000fe400020f0eff */
[----:B-1----:R-:W-:-:S04]  /*3290*/  @!P2 LEA R122, P4, R113, R14, 0x2 ;  /* 0x0000000e717aa211 */ /* 0x002fc800078810ff */
        /* <DEDUP_REMOVED lines=12> */
[----:B------:R3:W-:Y:S02]  /*3360*/  @!P2 STG.E desc[UR36][R14.64], R113 ;  /* 0x000000710e00a986 */ /* 0x0007e4000c101924 */
.L_x_2290:
[----:B------:R-:W-:Y:S05]  /*3370*/  BSYNC.RECONVERGENT B2 ;  /* 0x0000000000027941 */ /* 0x000fea0003800200 */
.L_x_2289:
[----:B------:R-:W-:Y:S01]  /*3380*/  BSSY.RECONVERGENT B2, `(.L_x_2291) ;  /* 0x0000019000027945 */ /* 0x000fe20003800200 */
[----:B------:R-:W-:-:S03]  /*3390*/  IMAD R116, R53, 0x4, R116 ;  /* 0x0000000435747824 */ /* 0x000fc600078e0274 */
[----:B------:R-:W-:Y:S05]  /*33a0*/  @P1 BRA `(.L_x_2292) ;  /* 0x0000000000581947 */ /* 0x000fea0003800000 */
[----:B------:R-:W-:-:S05]  /*33b0*/  IMAD.SHL.U32 R11, R116, 0x4, RZ ;  /* 0x00000004740b7824 */ /* 0x000fca00078e00ff */
[----:B------:R-:W-:-:S13]  /*33c0*/  ISETP.GE.AND P2, PT, R11, R60, PT ;  /* 0x0000003c0b00720c */ /* 0x000fda0003f46270 */
[----:B------:R-:W4:Y:S01]  /*33d0*/  @!P2 S2R R13, SR_TID.X ;  /* 0x00000000000da919 */ /* 0x000f220000002100 */
[----:B0123--:R-:W0:Y:S01]  /*33e0*/  @!P2 LDC.64 R14, c[0x0][0x3b8] ;  /* 0x0000ee00ff0eab82 */ /* 0x00fe220000000a00 */
[----:B----4-:R-:W-:Y:S02]  /*33f0*/  @!P2 LOP3.LUT R108, R13, 0x3, RZ, 0xc0, !PT ;  /* 0x000000030d6ca812 */ /* 0x010fe400078ec0ff */
[----:B------:R-:W-:-:S03]  /*3400*/  @!P2 SHF.R.S32.HI R13, RZ, 0x1f, R11 ;  /* 0x0000001fff0da819 */ /* 0x000fc6000001140b */
[----:B------:R-:W-:-:S05]  /*3410*/  @!P2 IMAD R118, R53, UR7, R108 ;  /* 0x000000073576ac24 */ /* 0x000fca000f8e026c */
[----:B------:R-:W-:-:S04]  /*3420*/  @!P2 IADD3 R108, P4, PT, R118, R11, RZ ;  /* 0x0000000b766ca210 */ /* 0x000fc80007f9e0ff */
[----:B------:R-:W-:Y:S02]  /*3430*/  @!P2 LEA.HI.X.SX32 R13, R118, R13, 0x1, P4 ;  /* 0x0000000d760da211 */ /* 0x000fe400020f0eff */
[----:B0-----:R-:W-:-:S04]  /*3440*/  @!P2 LEA R122, P4, R108, R14, 0x2 ;  /* 0x0000000e6c7aa211 */ /* 0x001fc800078810ff */
[----:B------:R-:W-:Y:S01]  /*3450*/  @!P2 LEA.HI.X R123, R108, R15, R13, 0x2, P4 ;  /* 0x0000000f6c7ba211 */ /* 0x000fe200020f140d */
[----:B------:R-:W-:Y:S01]  /*3460*/  IMAD.MOV.U32 R13, RZ, RZ, RZ ;  /* 0x000000ffff0d7224 */ /* 0x000fe200078e00ff */
[----:B------:R-:W2:Y:S01]  /*3470*/  LDG.E R108, desc[UR36][R120.64+0x50] ;  /* 0x00005024786c7981 */ /* 0x000ea2000c1e1900 */
[----:B------:R-:W0:Y:S04]  /*3480*/  @!P2 LDC.64 R14, c[0x0][0x3b8] ;  /* 0x0000ee00ff0eab82 */ /* 0x000e280000000a00 */
[----:B------:R-:W3:Y:S01]  /*3490*/  @!P2 LDG.E R13, desc[UR36][R122.64] ;  /* 0x000000247a0da981 */ /* 0x000ee2000c1e1900 */
[----:B------:R-:W-:-:S04]  /*34a0*/  @!P2 IADD3 R118, P4, PT, R58, R11, RZ ;  /* 0x0000000b3a76a210 */ /* 0x000fc80007f9e0ff */
[----:B------:R-:W-:Y:S02]  /*34b0*/  @!P2 LEA.HI.X.SX32 R11, R11, R64, 0x1, P4 ;  /* 0x000000400b0ba211 */ /* 0x000fe400020f0eff */
[----:B0-----:R-:W-:-:S04]  /*34c0*/  @!P2 LEA R14, P4, R118, R14, 0x2 ;  /* 0x0000000e760ea211 */ /* 0x001fc800078810ff */
[----:B------:R-:W-:Y:S01]  /*34d0*/  @!P2 LEA.HI.X R15, R118, R15, R11, 0x2, P4 ;  /* 0x0000000f760fa211 */ /* 0x000fe200020f140b */
[----:B---3--:R-:W-:-:S04]  /*34e0*/  FADD.FTZ R13, R26, R13 ;  /* 0x0000000d1a0d7221 */ /* 0x008fc80000010000 */
[----:B--2---:R-:W-:-:S05]  /*34f0*/  FMUL.FTZ R108, R13, R108 ;  /* 0x0000006c0d6c7220 */ /* 0x004fca0000410000 */
[----:B------:R4:W-:Y:S02]  /*3500*/  @!P2 STG.E desc[UR36][R14.64], R108 ;  /* 0x0000006c0e00a986 */ /* 0x0009e4000c101924 */
.L_x_2292:
[----:B------:R-:W-:Y:S05]  /*3510*/  BSYNC.RECONVERGENT B2 ;  /* 0x0000000000027941 */ /* 0x000fea0003800200 */
.L_x_2291:
[----:B------:R-:W-:Y:S01]  /*3520*/  BSSY.RECONVERGENT B2, `(.L_x_2293) ;  /* 0x0000019000027945 */ /* 0x000fe20003800200 */
[----:B------:R-:W-:-:S03]  /*3530*/  IMAD.IADD R116, R116, 0x1, R53 ;  /* 0x0000000174747824 */ /* 0x000fc600078e0235 */
[----:B------:R-:W-:Y:S05]  /*3540*/  @P1 BRA `(.L_x_2294) ;  /* 0x0000000000581947 */ /* 0x000fea0003800000 */
[----:B------:R-:W-:-:S05]  /*3550*/  IMAD.SHL.U32 R11, R116, 0x4, RZ ;  /* 0x00000004740b7824 */ /* 0x000fca00078e00ff */
[----:B------:R-:W-:-:S13]  /*3560*/  ISETP.GE.AND P2, PT, R11, R60, PT ;  /* 0x0000003c0b00720c */ /* 0x000fda0003f46270 */
[----:B------:R-:W5:Y:S01]  /*3570*/  @!P2 S2R R13, SR_TID.X ;  /* 0x00000000000da919 */ /* 0x000f620000002100 */
[----:B01234-:R-:W0:Y:S01]  /*3580*/  @!P2 LDC.64 R14, c[0x0][0x3b8] ;  /* 0x0000ee00ff0eab82 */ /* 0x01fe220000000a00 */
[----:B-----5:R-:W-:Y:S02]  /*3590*/  @!P2 LOP3.LUT R118, R13, 0x3, RZ, 0xc0, !PT ;  /* 0x000000030d76a812 */ /* 0x020fe400078ec0ff */
        /* <DEDUP_REMOVED lines=17> */
.L_x_2294:
[----:B------:R-:W-:Y:S05]  /*36b0*/  BSYNC.RECONVERGENT B2 ;  /* 0x0000000000027941 */ /* 0x000fea0003800200 */
.L_x_2293:
[----:B------:R-:W-:Y:S01]  /*36c0*/  BSSY.RECONVERGENT B2, `(.L_x_2295) ;  /* 0x0000030000027945 */ /* 0x000fe20003800200 */
[----:B------:R-:W-:-:S03]  /*36d0*/  IMAD.IADD R116, R116, 0x1, R53 ;  /* 0x0000000174747824 */ /* 0x000fc600078e0235 */
[----:B------:R-:W-:Y:S05]  /*36e0*/  @P1 BRA `(.L_x_2296) ;  /* 0x0000000000b41947 */ /* 0x000fea0003800000 */
[----:B------:R-:W-:Y:S02]  /*36f0*/  IMAD.SHL.U32 R13, R116, 0x4, RZ ;  /* 0x00000004740d7824 */ /* 0x000fe400078e00ff */
[----:B------:R-:W-:-:S03]  /*3700*/  IMAD.MOV.U32 R117, RZ, RZ, RZ ;  /* 0x000000ffff757224 */ /* 0x000fc600078e00ff */
        /* <DEDUP_REMOVED lines=33> */
[----:B------:R-:W3:Y:S01]  /*3920*/  LDG.E R117, desc[UR36][R120.64+0x80] ;  /* 0x0000802478757981 */ /* 0x000ee2000c1e1900 */
[----:B------:R-:W-:-:S13]  /*3930*/  ISETP.GE.AND P2, PT, R11, R60, PT ;  /* 0x0000003c0b00720c */ /* 0x000fda0003f46270 */
[----:B------:R-:W1:Y:S01]  /*3940*/  @!P2 LDC.64 R14, c[0x0][0x3b8] ;  /* 0x0000ee00ff0eab82 */ /* 0x000e620000000a00 */
[----:B------:R-:W-:-:S04]  /*3950*/  @!P2 IADD3 R13, P4, PT, R58, R11, RZ ;  /* 0x0000000b3a0da210 */ /* 0x000fc80007f9e0ff */
[----:B------:R-:W-:Y:S02]  /*3960*/  @!P2 LEA.HI.X.SX32 R11, R11, R64, 0x1, P4 ;  /* 0x000000400b0ba211 */ /* 0x000fe400020f0eff */
[----:B-1----:R-:W-:-:S04]  /*3970*/  @!P2 LEA R14, P4, R13, R14, 0x2 ;  /* 0x0000000e0d0ea211 */ /* 0x002fc800078810ff */
[----:B------:R-:W-:Y:S01]  /*3980*/  @!P2 LEA.HI.X R15, R13, R15, R11, 0x2, P4 ;  /* 0x0000000f0d0fa211 */ /* 0x000fe200020f140b */
[----:B--2---:R-:W-:-:S04]  /*3990*/  FADD.FTZ R118, R29, R118 ;  /* 0x000000761d767221 */ /* 0x004fc80000010000 */
[----:B---3--:R-:W-:-:S05]  /*39a0*/  FMUL.FTZ R117, R118, R117 ;  /* 0x0000007576757220 */ /* 0x008fca0000410000 */
[----:B------:R0:W-:Y:S02]  /*39b0*/  @!P2 STG.E desc[UR36][R14.64], R117 ;  /* 0x000000750e00a986 */ /* 0x0001e4000c101924 */
.L_x_2296:
[----:B------:R-:W-:Y:S05]  /*39c0*/  BSYNC.RECONVERGENT B2 ;  /* 0x0000000000027941 */ /* 0x000fea0003800200 */
.L_x_2295:
[----:B------:R-:W-:Y:S01]  /*39d0*/  BSSY.RECONVERGENT B2, `(.L_x_2297) ;  /* 0x000001a000027945 */ /* 0x000fe20003800200 */
[C---:B------:R-:W-:Y:S02]  /*39e0*/  IMAD R11, R53.reuse, 0x40, R12 ;  /* 0x00000040350b7824 */ /* 0x040fe400078e020c */
[----:B------:R-:W-:Y:S01]  /*39f0*/  IMAD R116, R53, 0x2, R116 ;  /* 0x0000000235747824 */ /* 0x000fe200078e0274 */
[----:B------:R-:W-:Y:S06]  /*3a00*/  @P1 BRA `(.L_x_2298) ;  /* 0x0000000000581947 */ /* 0x000fec0003800000 */
[----:B0-----:R-:W-:Y:S02]  /*3a10*/  IMAD.SHL.U32 R123, R116, 0x4, RZ ;  /* 0x00000004747b7824 */ /* 0x001fe400078e00ff */
[----:B------:R-:W-:-:S03]  /*3a20*/  IMAD.MOV.U32 R125, RZ, RZ, RZ ;  /* 0x000000ffff7d7224 */ /* 0x000fc600078e00ff */
[----:B------:R-:W-:-:S13]  /*3a30*/  ISETP.GE.AND P2, PT, R123, R60, PT ;  /* 0x0000003c7b00720c */ /* 0x000fda0003f46270 */
[----:B------:R-:W0:Y:S01]  /*3a40*/  @!P2 S2R R12, SR_TID.X ;  /* 0x00000000000ca919 */ /* 0x000e220000002100 */
[----:B-1234-:R-:W1:Y:S01]  /*3a50*/  @!P2 LDC.64 R14, c[0x0][0x3b8] ;  /* 0x0000ee00ff0eab82 */ /* 0x01ee620000000a00 */
[----:B0-----:R-:W-:-:S05]  /*3a60*/  @!P2 LOP3.LUT R12, R12, 0x3, RZ, 0xc0, !PT ;  /* 0x000000030c0ca812 */ /* 0x001fca00078ec0ff */
[----:B------:R-:W-:Y:S01]  /*3a70*/  @!P2 IMAD R106, R53, UR7, R12 ;  /* 0x00000007356aac24 */ /* 0x000fe2000f8e020c */
[----:B------:R-:W-:-:S04]  /*3a80*/  @!P2 SHF.R.S32.HI R12, RZ, 0x1f, R123 ;  /* 0x0000001fff0ca819 */ /* 0x000fc8000001147b */
[----:B------:R-:W-:-:S04]  /*3a90*/  @!P2 IADD3 R13, P4, PT, R106, R123, RZ ;  /* 0x0000007b6a0da210 */ /* 0x000fc80007f9e0ff */
[----:B------:R-:W-:Y:S02]  /*3aa0*/  @!P2 LEA.HI.X.SX32 R106, R106, R12, 0x1, P4 ;  /* 0x0000000c6a6aa211 */ /* 0x000fe400020f0eff */
[----:B-1----:R-:W-:-:S04]  /*3ab0*/  @!P2 LEA R12, P4, R13, R14, 0x2 ;  /* 0x0000000e0d0ca211 */ /* 0x002fc800078810ff */
[----:B------:R-:W-:Y:S02]  /*3ac0*/  @!P2 LEA.HI.X R13, R13, R15, R106, 0x2, P4 ;  /* 0x0000000f0d0da211 */ /* 0x000fe400020f146a */
[----:B------:R-:W2:Y:S01]  /*3ad0*/  LDG.E R106, desc[UR36][R120.64+0x90] ;  /* 0x00009024786a7981 */ /* 0x000ea2000c1e1900 */
[----:B------:R-:W0:Y:S03]  /*3ae0*/  @!P2 LDC.64 R14, c[0x0][0x3b8] ;  /* 0x0000ee00ff0eab82 */ /* 0x000e260000000a00 */
        /* <DEDUP_REMOVED lines=8> */
.L_x_2298:
[----:B------:R-:W-:Y:S05]  /*3b70*/  BSYNC.RECONVERGENT B2 ;  /* 0x0000000000027941 */ /* 0x000fea0003800200 */
.L_x_2297:
[----:B------:R-:W-:Y:S01]  /*3b80*/  BSSY.RECONVERGENT B2, `(.L_x_2299) ;  /* 0x0000019000027945 */ /* 0x000fe20003800200 */
[----:B------:R-:W-:-:S03]  /*3b90*/  IMAD.IADD R116, R116, 0x1, R53 ;  /* 0x0000000174747824 */ /* 0x000fc600078e0235 */
[----:B------:R-:W-:Y:S05]  /*3ba0*/  @P1 BRA `(.L_x_2300) ;  /* 0x0000000000581947 */ /* 0x000fea0003800000 */
[----:B------:R-:W-:Y:S01]  /*3bb0*/  IMAD.SHL.U32 R109, R116, 0x4, RZ ;  /* 0x00000004746d7824 */ /* 0x000fe200078e00ff */
[----:B0-----:R-:W5:Y:S04]  /*3bc0*/  LDG.E R123, desc[UR36][R120.64+0xa0] ;  /* 0x0000a024787b7981 */ /* 0x001f68000c1e1900 */
        /* <DEDUP_REMOVED lines=9> */
[----:B------:R-:W-:Y:S01]  /*3c60*/  @!P2 LEA.HI.X R13, R13, R15, R118, 0x2, P4 ;  /* 0x0000000f0d0da211 */ /* 0x000fe200020f1476 */
[----:B------:R-:W-:Y:S01]  /*3c70*/  IMAD.MOV.U32 R118, RZ, RZ, RZ ;  /* 0x000000ffff767224 */ /* 0x000fe200078e00ff */
[----:B------:R-:W0:Y:S05]  /*3c80*/  @!P2 LDC.64 R14, c[0x0][0x3b8] ;  /* 0x0000ee00ff0eab82 */ /* 0x000e2a0000000a00 */
[----:B------:R-:W2:Y:S01]  /*3c90*/  @!P2 LDG.E R118, desc[UR36][R12.64] ;  /* 0x000000240c76a981 */ /* 0x000ea2000c1e1900 */
[----:B------:R-:W-:-:S04]  /*3ca0*/  @!P2 IADD3 R122, P4, PT, R58, R109, RZ ;  /* 0x0000006d3a7aa210 */ /* 0x000fc80007f9e0ff */
[----:B------:R-:W-:Y:S02]  /*3cb0*/  @!P2 LEA.HI.X.SX32 R109, R109, R64, 0x1, P4 ;  /* 0x000000406d6da211 */ /* 0x000fe400020f0eff */
[----:B0-----:R-:W-:-:S04]  /*3cc0*/  @!P2 LEA R14, P4, R122, R14, 0x2 ;  /* 0x0000000e7a0ea211 */ /* 0x001fc800078810ff */
[----:B------:R-:W-:Y:S01]  /*3cd0*/  @!P2 LEA.HI.X R15, R122, R15, R109, 0x2, P4 ;  /* 0x0000000f7a0fa211 */ /* 0x000fe200020f146d */
[----:B--2---:R-:W-:-:S04]  /*3ce0*/  FADD.FTZ R118, R31, R118 ;  /* 0x000000761f767221 */ /* 0x004fc80000010000 */
[----:B-----5:R-:W-:-:S05]  /*3cf0*/  FMUL.FTZ R109, R118, R123 ;  /* 0x0000007b766d7220 */ /* 0x020fca0000410000 */
[----:B------:R0:W-:Y:S02]  /*3d00*/  @!P2 STG.E desc[UR36][R14.64], R109 ;  /* 0x0000006d0e00a986 */ /* 0x0001e4000c101924 */
.L_x_2300:
[----:B------:R-:W-:Y:S05]  /*3d10*/  BSYNC.RECONVERGENT B2 ;  /* 0x0000000000027941 */ /* 0x000fea0003800200 */
.L_x_2299:
[----:B------:R-:W-:Y:S01]  /*3d20*/  BSSY.RECONVERGENT B2, `(.L_x_2301) ;  /* 0x0000019000027945 */ /* 0x000fe20003800200 */
[----:B------:R-:W-:-:S03]  /*3d30*/  IMAD.IADD R116, R116, 0x1, R53 ;  /* 0x0000000174747824 */ /* 0x000fc600078e0235 */
[----:B------:R-:W-:Y:S05]  /*3d40*/  @P1 BRA `(.L_x_2302) ;  /* 0x0000000000581947 */ /* 0x000fea0003800000 */
        /* <DEDUP_REMOVED lines=22> */
.L_x_2302:
[----:B------:R-:W-:Y:S05]  /*3eb0*/  BSYNC.RECONVERGENT B2 ;  /* 0x0000000000027941 */ /* 0x000fea0003800200 */
.L_x_2301:
        /* <DEDUP_REMOVED lines=25> */
.L_x_2304:
[----:B------:R-:W-:Y:S05]  /*4050*/  BSYNC.RECONVERGENT B2 ;  /* 0x0000000000027941 */ /* 0x000fea0003800200 */
.L_x_2303:
        /* <DEDUP_REMOVED lines=25> */
.L_x_2306:
[----:B------:R-:W-:Y:S05]  /*41f0*/  BSYNC.RECONVERGENT B2 ;  /* 0x0000000000027941 */ /* 0x000fea0003800200 */
.L_x_2305:
        /* <DEDUP_REMOVED lines=25> */
.L_x_2308:
[----:B------:R-:W-:Y:S05]  /*4390*/  BSYNC.RECONVERGENT B2 ;  /* 0x0000000000027941 */ /* 0x000fea0003800200 */
.L_x_2307:
        /* <DEDUP_REMOVED lines=8> */
[----:B-----5:R-:W-:-:S05]  /*4420*/  @!P2 LOP3.LUT R100, R100, 0x3, RZ, 0xc0, !PT ;  /* 0x000000036464a812 */ /* 0x020fca00078ec0ff */
[----:B------:R-:W-:Y:S01]  /*4430*/  @!P2 IMAD R118, R53, UR7, R100 ;  /* 0x000000073576ac24 */ /* 0x000fe2000f8e0264 */
[----:B------:R-:W-:-:S04]  /*4440*/  @!P2 SHF.R.S32.HI R100, RZ, 0x1f, R13 ;  /* 0x0000001fff64a819 */ /* 0x000fc8000001140d */
[----:B------:R-:W-:-:S04]  /*4450*/  @!P2 IADD3 R116, P4, PT, R118, R13, RZ ;  /* 0x0000000d7674a210 */ /* 0x000fc80007f9e0ff */
[----:B------:R-:W-:Y:S02]  /*4460*/  @!P2 LEA.HI.X.SX32 R100, R118, R100, 0x1, P4 ;  /* 0x000000647664a211 */ /* 0x000fe400020f0eff */
[----:B0-----:R-:W-:-:S04]  /*4470*/  @!P2 LEA R122, P4, R116, R14, 0x2 ;  /* 0x0000000e747aa211 */ /* 0x001fc800078810ff */
        /* <DEDUP_REMOVED lines=11> */
.L_x_2310:
[----:B------:R-:W-:Y:S05]  /*4530*/  BSYNC.RECONVERGENT B2 ;  /* 0x0000000000027941 */ /* 0x000fea0003800200 */
.L_x_2309:
[----:B------:R-:W-:Y:S04]  /*4540*/  BSSY.RECONVERGENT B2, `(.L_x_2311) ;  /* 0x0000017000027945 */ /* 0x000fe80003800200 */
[----:B------:R-:W-:Y:S05]  /*4550*/  @P1 BRA `(.L_x_2312) ;  /* 0x0000000000541947 */ /* 0x000fea0003800000 */
        /* <DEDUP_REMOVED lines=21> */
.L_x_2312:
[----:B------:R-:W-:Y:S05]  /*46b0*/  BSYNC.RECONVERGENT B2 ;  /* 0x0000000000027941 */ /* 0x000fea0003800200 */
.L_x_2311:
[----:B------:R-:W-:Y:S01]  /*46c0*/  BSSY.RECONVERGENT B2, `(.L_x_2313) ;  /* 0x0000019000027945 */ /* 0x000fe20003800200 */
[----:B------:R-:W-:-:S03]  /*46d0*/  IMAD R116, R53, 0x2, R12 ;  /* 0x0000000235747824 */ /* 0x000fc600078e020c */
[----:B------:R-:W-:Y:S05]  /*46e0*/  @P1 BRA `(.L_x_2314) ;  /* 0x0000000000581947 */ /* 0x000fea0003800000 */
[----:B------:R-:W-:Y:S02]  /*46f0*/  IMAD.SHL.U32 R11, R116, 0x4, RZ ;  /* 0x00000004740b7824 */ /* 0x000fe400078e00ff */
[----:B0-----:R-:W-:-:S03]  /*4700*/  IMAD.MOV.U32 R123, RZ, RZ, RZ ;  /* 0x000000ffff7b7224 */ /* 0x001fc600078e00ff */
        /* <DEDUP_REMOVED lines=20> */
.L_x_2314:
[----:B------:R-:W-:Y:S05]  /*4850*/  BSYNC.RECONVERGENT B2 ;  /* 0x0000000000027941 */ /* 0x000fea0003800200 */
.L_x_2313:
[----:B------:R-:W-:Y:S01]  /*4860*/  BSSY.RECONVERGENT B2, `(.L_x_2315) ;  /* 0x0000019000027945 */ /* 0x000fe20003800200 */
[----:B------:R-:W-:-:S03]  /*4870*/  IMAD.IADD R116, R116, 0x1, R53 ;  /* 0x0000000174747824 */ /* 0x000fc600078e0235 */
[----:B------:R-:W-:Y:S05]  /*4880*/  @P1 BRA `(.L_x_2316) ;  /* 0x0000000000581947 */ /* 0x000fea0003800000 */
[----:B------:R-:W-:Y:S01]  /*4890*/  IMAD.SHL.U32 R11, R116, 0x4, RZ ;  /* 0x00000004740b7824 */ /* 0x000fe200078e00ff */
[----:B------:R-:W5:Y:S04]  /*48a0*/  LDG.E R101, desc[UR36][R120.64+0x120] ;  /* 0x0001202478657981 */ /* 0x000f68000c1e1900 */
[----:B------:R-:W-:-:S13]  /*48b0*/  ISETP.GE.AND P2, PT, R11, R60, PT ;  /* 0x0000003c0b00720c */ /* 0x000fda0003f46270 */
[----:B------:R-:W0:Y:S02]  /*48c0*/  @!P2 S2R R12, SR_TID.X ;  /* 0x00000000000ca919 */ /* 0x000e240000002100 */
[----:B01234-:R-:W0:Y:S01]  /*48d0*/  @!P2 LDC.64 R14, c[0x0][0x3b8] ;  /* 0x0000ee00ff0eab82 */ /* 0x01fe220000000a00 */
[----:B------:R-:W-:-:S05]  /*48e0*/  @!P2 LOP3.LUT R12, R12, 0x3, RZ, 0xc0, !PT ;  /* 0x000000030c0ca812 */ /* 0x000fca00078ec0ff */
[----:B------:R-:W-:Y:S01]  /*48f0*/  @!P2 IMAD R118, R53, UR7, R12 ;  /* 0x000000073576ac24 */ /* 0x000fe2000f8e020c */
[----:B------:R-:W-:-:S04]  /*4900*/  @!P2 SHF.R.S32.HI R12, RZ, 0x1f, R11 ;  /* 0x0000001fff0ca819 */ /* 0x000fc8000001140b */
[----:B------:R-:W-:-:S04]  /*4910*/  @!P2 IADD3 R13, P4, PT, R118, R11, RZ ;  /* 0x0000000b760da210 */ /* 0x000fc80007f9e0ff */
[----:B------:R-:W-:Y:S02]  /*4920*/  @!P2 LEA.HI.X.SX32 R118, R118, R12, 0x1, P4 ;  /* 0x0000000c7676a211 */ /* 0x000fe400020f0eff */
[----:B0-----:R-:W-:-:S04]  /*4930*/  @!P2 LEA R12, P4, R13, R14, 0x2 ;  /* 0x0000000e0d0ca211 */ /* 0x001fc800078810ff */
        /* <DEDUP_REMOVED lines=11> */
.L_x_2316:
[----:B------:R-:W-:Y:S05]  /*49f0*/  BSYNC.RECONVERGENT B2 ;  /* 0x0000000000027941 */ /* 0x000fea0003800200 */
.L_x_2315:
[----:B------:R-:W-:Y:S01]  /*4a00*/  BSSY.RECONVERGENT B2, `(.L_x_2317) ;  /* 0x0000019000027945 */ /* 0x000fe20003800200 */
[----:B------:R-:W-:-:S03]  /*4a10*/  IMAD.IADD R116, R116, 0x1, R53 ;  /* 0x0000000174747824 */ /* 0x000fc600078e0235 */
        /* <DEDUP_REMOVED lines=23> */
.L_x_2318:
[----:B------:R-:W-:Y:S05]  /*4b90*/  BSYNC.RECONVERGENT B2 ;  /* 0x0000000000027941 */ /* 0x000fea0003800200 */
.L_x_2317:
        /* <DEDUP_REMOVED lines=25> */
.L_x_2320:
[----:B------:R-:W-:Y:S05]  /*4d30*/  BSYNC.RECONVERGENT B2 ;  /* 0x0000000000027941 */ /* 0x000fea0003800200 */
.L_x_2319:
        /* <DEDUP_REMOVED lines=25> */
.L_x_2322:
[----:B------:R-:W-:Y:S05]  /*4ed0*/  BSYNC.RECONVERGENT B2 ;  /* 0x0000000000027941 */ /* 0x000fea0003800200 */
.L_x_2321:
        /* <DEDUP_REMOVED lines=25> */
.L_x_2324:
[----:B------:R-:W-:Y:S05]  /*5070*/  BSYNC.RECONVERGENT B2 ;  /* 0x0000000000027941 */ /* 0x000fea0003800200 */
.L_x_2323:
        /* <DEDUP_REMOVED lines=25> */
.L_x_2326:
[----:B------:R-:W-:Y:S05]  /*5210*/  BSYNC.RECONVERGENT B2 ;  /* 0x0000000000027941 */ /* 0x000fea0003800200 */
.L_x_2325:
        /* <DEDUP_REMOVED lines=25> */
.L_x_2328:
[----:B------:R-:W-:Y:S05]  /*53b0*/  BSYNC.RECONVERGENT B2 ;  /* 0x0000000000027941 */ /* 0x000fea0003800200 */
.L_x_2327:
        /* <DEDUP_REMOVED lines=25> */
.L_x_2330:
[----:B------:R-:W-:Y:S05]  /*5550*/  BSYNC.RECONVERGENT B2 ;  /* 0x0000000000027941 */ /* 0x000fea0003800200 */
.L_x_2329:
        /* <DEDUP_REMOVED lines=25> */
.L_x_2332:
[----:B------:R-:W-:Y:S05]  /*56f0*/  BSYNC.RECONVERGENT B2 ;  /* 0x0000000000027941 */ /* 0x000fea0003800200 */
.L_x_2331:
        /* <DEDUP_REMOVED lines=25> */
.L_x_2334:
[----:B------:R-:W-:Y:S05]  /*5890*/  BSYNC.RECONVERGENT B2 ;  /* 0x0000000000027941 */ /* 0x000fea0003800200 */
.L_x_2333:
        /* <DEDUP_REMOVED lines=25> */
.L_x_2336:
[----:B------:R-:W-:Y:S05]  /*5a30*/  BSYNC.RECONVERGENT B2 ;  /* 0x0000000000027941 */ /* 0x000fea0003800200 */
.L_x_2335:
        /* <DEDUP_REMOVED lines=25> */
.L_x_2338:
[----:B------:R-:W-:Y:S05]  /*5bd0*/  BSYNC.RECONVERGENT B2 ;  /* 0x0000000000027941 */ /* 0x000fea0003800200 */
.L_x_2337:
        /* <DEDUP_REMOVED lines=25> */
.L_x_2340:
[----:B------:R-:W-:Y:S05]  /*5d70*/  BSYNC.RECONVERGENT B2 ;  /* 0x0000000000027941 */ /* 0x000fea0003800200 */
.L_x_2339:
[----:B------:R-:W-:Y:S05]  /*5d80*/  @P1 BRA `(.L_x_2341) ;  /* 0x0000004c00b81947 */ /* 0x000fea0003800000 */
[----:B------:R-:W-:-:S04]  /*5d90*/  IMAD.IADD R11, R116, 0x1, R53 ;  /* 0x00000001740b7824 */ /* 0x000fc800078e0235 */
[----:B------:R-:W-:-:S05]  /*5da0*/  IMAD.SHL.U32 R11, R11, 0x4, RZ ;  /* 0x000000040b0b7824 */ /* 0x000fca00078e00ff */
        /* <DEDUP_REMOVED lines=9> */
[----:B------:R-:W-:Y:S01]  /*5e40*/  @!P2 LEA.HI.X R15, R13, R15, R12, 0x2, P1 ;  /* 0x0000000f0d0fa211 */ /* 0x000fe200008f140c */
[----:B------:R-:W-:Y:S01]  /*5e50*/  IMAD.MOV.U32 R13, RZ, RZ, RZ ;  /* 0x000000ffff0d7224 */ /* 0x000fe200078e00ff */
[----:B------:R-:W2:Y:S05]  /*5e60*/  LDG.E R12, desc[UR36][R120.64+0x1f0] ;  /* 0x0001f024780c7981 */ /* 0x000eaa000c1e1900 */
[----:B------:R-:W3:Y:S02]  /*5e70*/  @!P2 LDG.E R13, desc[UR36][R14.64] ;  /* 0x000000240e0da981 */ /* 0x000ee4000c1e1900 */
[----:B---3--:R-:W-:-:S04]  /*5e80*/  FADD.FTZ R13, R52, R13 ;  /* 0x0000000d340d7221 */ /* 0x008fc80000010000 */
        /* <DEDUP_REMOVED lines=8> */
.L_x_2284:
[----:B------:R-:W-:Y:S01]  /*5f10*/  ISETP.GE.AND P2, PT, R66, UR45, PT ;  /* 0x0000002d42007c0c */ /* 0x000fe2000bf46270 */
[----:B------:R-:W-:Y:S01]  /*5f20*/  BSSY.RECONVERGENT B2, `(.L_x_2342) ;  /* 0x0000017000027945 */ /* 0x000fe20003800200 */
[----:B------:R-:W-:Y:S01]  /*5f30*/  IMAD.IADD R116, R12, 0x1, R53 ;  /* 0x000000010c747824 */ /* 0x000fe200078e0235 */
[----:B------:R-:W-:Y:S01]  /*5f40*/  ISETP.GE.AND P1, PT, R66, UR45, PT ;  /* 0x0000002d42007c0c */ /* 0x000fe2000bf26270 */
[----:B------:R-:W-:-:S09]  /*5f50*/  IMAD.SHL.U32 R12, R12, 0x4, RZ ;  /* 0x000000040c0c7824 */ /* 0x000fd200078e00ff */
[----:B------:R-:W-:Y:S05]  /*5f60*/  @P2 BRA `(.L_x_2343) ;  /* 0x0000000000482947 */ /* 0x000fea0003800000 */
[----:B------:R-:W-:-:S13]  /*5f70*/  ISETP.GE.AND P2, PT, R12, R60, PT ;  /* 0x0000003c0c00720c */ /* 0x000fda0003f46270 */
        /* <DEDUP_REMOVED lines=10> */
[----:B------:R-:W2:Y:S01]  /*6020*/  @!P2 LDG.E R118, desc[UR36][R122.64] ;  /* 0x000000247a76a981 */ /* 0x000ea2000c1e1900 */
[----:B------:R-:W-:-:S05]  /*6030*/  @!P2 IADD3 R11, P4, PT, R58, R12, RZ ;  /* 0x0000000c3a0ba210 */ /* 0x000fca0007f9e0ff */
[----:B------:R-:W-:Y:S01]  /*6040*/  @!P2 IMAD.X R124, RZ, RZ, R64, P4 ;  /* 0x000000ffff7ca224 */ /* 0x000fe200020e0640 */
[----:B0-----:R-:W-:-:S04]  /*6050*/  @!P2 LEA R14, P5, R11, R14, 0x2 ;  /* 0x0000000e0b0ea211 */ /* 0x001fc800078a10ff */
[----:B------:R-:W-:Y:S01]  /*6060*/  @!P2 LEA.HI.X R15, R11, R15, R124, 0x2, P5 ;  /* 0x0000000f0b0fa211 */ /* 0x000fe200028f147c */
[----:B--2---:R-:W-:-:S05]  /*6070*/  FADD.FTZ R115, R21, R118 ;  /* 0x0000007615737221 */ /* 0x004fca0000010000 */
[----:B------:R0:W-:Y:S03]  /*6080*/  @!P2 STG.E desc[UR36][R14.64], R115 ;  /* 0x000000730e00a986 */ /* 0x0001e6000c101924 */
.L_x_2343:
[----:B------:R-:W-:Y:S05]  /*6090*/  BSYNC.RECONVERGENT B2 ;  /* 0x0000000000027941 */ /* 0x000fea0003800200 */
.L_x_2342:
[----:B------:R-:W-:Y:S04]  /*60a0*/  BSSY.RECONVERGENT B2, `(.L_x_2344) ;  /* 0x000002b000027945 */ /* 0x000fe80003800200 */
[----:B------:R-:W-:Y:S05]  /*60b0*/  @P1 BRA `(.L_x_2345) ;  /* 0x0000000000a41947 */ /* 0x000fea0003800000 */
[----:B------:R-:W-:-:S05]  /*60c0*/  IMAD.SHL.U32 R123, R116, 0x4, RZ ;  /* 0x00000004747b7824 */ /* 0x000fca00078e00ff */
        /* <DEDUP_REMOVED lines=9> */
[----:B------:R-:W-:Y:S01]  /*6160*/  @!P2 LEA.HI.X R119, R13, R15, R114, 0x2, P4 ;  /* 0x0000000f0d77a211 */ /* 0x000fe200020f1472 */
[----:B------:R-:W-:Y:S01]  /*6170*/  IMAD.MOV.U32 R13, RZ, RZ, RZ ;  /* 0x000000ffff0d7224 */ /* 0x000fe200078e00ff */
[----:B------:R-:W0:Y:S05]  /*6180*/  @!P2 LDC.64 R14, c[0x0][0x3b8] ;  /* 0x0000ee00ff0eab82 */ /* 0x000e2a0000000a00 */
[----:B------:R1:W2:Y:S01]  /*6190*/  @!P2 LDG.E R13, desc[UR36][R118.64] ;  /* 0x00000024760da981 */ /* 0x0002a2000c1e1900 */
[----:B------:R-:W-:Y:S01]  /*61a0*/  IMAD R11, R53, 0x8, R12 ;  /* 0x00000008350b7824 */ /* 0x000fe200078e020c */
[----:B------:R-:W-:-:S04]  /*61b0*/  @!P2 IADD3 R114, P5, PT, R58, R123, RZ ;  /* 0x0000007b3a72a210 */ /* 0x000fc80007fbe0ff */
[----:B------:R-:W-:Y:S02]  /*61c0*/  ISETP.GE.AND P4, PT, R11, R60, PT ;  /* 0x0000003c0b00720c */ /* 0x000fe40003f86270 */
[----:B------:R-:W-:-:S11]  /*61d0*/  @!P2 LEA.HI.X.SX32 R123, R123, R64, 0x1, P5 ;  /* 0x000000407b7ba211 */ /* 0x000fd600028f0eff */
[----:B------:R-:W3:Y:S01]  /*61e0*/  @!P4 S2R R124, SR_TID.X ;  /* 0x00000000007cc919 */ /* 0x000ee20000002100 */
[C---:B0-----:R-:W-:Y:S02]  /*61f0*/  @!P2 LEA R122, P5, R114.reuse, R14, 0x2 ;  /* 0x0000000e727aa211 */ /* 0x041fe400078a10ff */
[----:B------:R-:W-:Y:S02]  /*6200*/  @!P4 SHF.R.S32.HI R14, RZ, 0x1f, R11 ;  /* 0x0000001fff0ec819 */ /* 0x000fe4000001140b */
[----:B------:R-:W-:Y:S02]  /*6210*/  @!P2 LEA.HI.X R123, R114, R15, R123, 0x2, P5 ;  /* 0x0000000f727ba211 */ /* 0x000fe400028f147b */
[----:B---3--:R-:W-:-:S05]  /*6220*/  @!P4 LOP3.LUT R124, R124, 0x3, RZ, 0xc0, !PT ;  /* 0x000000037c7cc812 */ /* 0x008fca00078ec0ff */
[----:B------:R-:W-:-:S05]  /*6230*/  @!P4 IMAD R124, R53, UR7, R124 ;  /* 0x00000007357ccc24 */ /* 0x000fca000f8e027c */
[----:B------:R-:W-:-:S04]  /*6240*/  @!P4 IADD3 R114, P5, PT, R124, R11, RZ ;  /* 0x0000000b7c72c210 */ /* 0x000fc80007fbe0ff */
[----:B-1----:R-:W-:Y:S02]  /*6250*/  @!P4 LEA.HI.X.SX32 R118, R124, R14, 0x1, P5 ;  /* 0x0000000e7c76c211 */ /* 0x002fe400028f0eff */
[----:B------:R-:W0:Y:S02]  /*6260*/  @!P4 LDC.64 R14, c[0x0][0x3b8] ;  /* 0x0000ee00ff0ecb82 */ /* 0x000e240000000a00 */
[----:B0-----:R-:W-:-:S04]  /*6270*/  @!P4 LEA R124, P5, R114, R14, 0x2 ;  /* 0x0000000e727cc211 */ /* 0x001fc800078a10ff */
[----:B------:R-:W-:Y:S01]  /*6280*/  @!P4 LEA.HI.X R125, R114, R15, R118, 0x2, P5 ;  /* 0x0000000f727dc211 */ /* 0x000fe200028f1476 */
[----:B------:R-:W-:Y:S02]  /*6290*/  IMAD.MOV.U32 R118, RZ, RZ, RZ ;  /* 0x000000ffff767224 */ /* 0x000fe400078e00ff */
[----:B--2---:R-:W-:-:S05]  /*62a0*/  FADD.FTZ R114, R22, R13 ;  /* 0x0000000d16727221 */ /* 0x004fca0000010000 */
[----:B------:R1:W-:Y:S04]  /*62b0*/  @!P2 STG.E desc[UR36][R122.64], R114 ;  /* 0x000000727a00a986 */ /* 0x0003e8000c101924 */
[----:B------:R-:W2:Y:S01]  /*62c0*/  @!P4 LDG.E R118, desc[UR36][R124.64] ;  /* 0x000000247c76c981 */ /* 0x000ea2000c1e1900 */
[----:B------:R-:W-:-:S13]  /*62d0*/  ISETP.GE.AND P2, PT, R11, R60, PT ;  /* 0x0000003c0b00720c */ /* 0x000fda0003f46270 */
[----:B------:R-:W0:Y:S01]  /*62e0*/  @!P2 LDC.64 R14, c[0x0][0x3b8] ;  /* 0x0000ee00ff0eab82 */ /* 0x000e220000000a00 */
[----:B------:R-:W-:-:S04]  /*62f0*/  @!P2 IADD3 R13, P4, PT, R58, R11, RZ ;  /* 0x0000000b3a0da210 */ /* 0x000fc80007f9e0ff */
[----:B------:R-:W-:Y:S02]  /*6300*/  @!P2 LEA.HI.X.SX32 R11, R11, R64, 0x1, P4 ;  /* 0x000000400b0ba211 */ /* 0x000fe400020f0eff */
[----:B0-----:R-:W-:-:S04]  /*6310*/  @!P2 LEA R14, P4, R13, R14, 0x2 ;  /* 0x0000000e0d0ea211 */ /* 0x001fc800078810ff */
[----:B------:R-:W-:Y:S01]  /*6320*/  @!P2 LEA.HI.X R15, R13, R15, R11, 0x2, P4 ;  /* 0x0000000f0d0fa211 */ /* 0x000fe200020f140b */
[----:B--2---:R-:W-:-:S05]  /*6330*/  FADD.FTZ R119, R23, R118 ;  /* 0x0000007617777221 */ /* 0x004fca0000010000 */
[----:B------:R1:W-:Y:S03]  /*6340*/  @!P2 STG.E desc[UR36][R14.64], R119 ;  /* 0x000000770e00a986 */ /* 0x0003e6000c101924 */
.L_x_2345:
[----:B------:R-:W-:Y:S05]  /*6350*/  BSYNC.RECONVERGENT B2 ;  /* 0x0000000000027941 */ /* 0x000fea0003800200 */
.L_x_2344:
        /* <DEDUP_REMOVED lines=14> */
[----:B------:R-:W-:-:S06]  /*6440*/  IMAD.MOV.U32 R13, RZ, RZ, RZ ;  /* 0x000000ffff0d7224 */ /* 0x000fcc00078e00ff */
        /* <DEDUP_REMOVED lines=31> */
.L_x_2347:
[----:B------:R-:W-:Y:S05]  /*6640*/  BSYNC.RECONVERGENT B2 ;  /* 0x0000000000027941 */ /* 0x000fea0003800200 */
.L_x_2346:
        /* <DEDUP_REMOVED lines=21> */
[----:B--2---:R-:W-:-:S05]  /*67a0*/  FADD.FTZ R108, R26, R13 ;  /* 0x0000000d1a6c7221 */ /* 0x004fca0000010000 */
[----:B------:R4:W-:Y:S03]  /*67b0*/  @!P2 STG.E desc[UR36][R14.64], R108 ;  /* 0x0000006c0e00a986 */ /* 0x0009e6000c101924 */
.L_x_2349:
[----:B------:R-:W-:Y:S05]  /*67c0*/  BSYNC.RECONVERGENT B2 ;  /* 0x0000000000027941 */ /* 0x000fea0003800200 */
.L_x_2348:
        /* <DEDUP_REMOVED lines=23> */
.L_x_2351:
[----:B------:R-:W-:Y:S05]  /*6940*/  BSYNC.RECONVERGENT B2 ;  /* 0x0000000000027941 */ /* 0x000fea0003800200 */
.L_x_2350:
        /* <DEDUP_REMOVED lines=28> */
[----:B------:R-:W-:Y:S01]  /*6b10*/  @!P4 LEA.HI.X.SX32 R117, R118, R14, 0x1, P5 ;  /* 0x0000000e7675c211 */ /* 0x000fe200028f0eff */
[----:B------:R-:W-:Y:S01]  /*6b20*/  IMAD.MOV.U32 R118, RZ, RZ, RZ ;  /* 0x000000ffff767224 */ /* 0x000fe200078e00ff */
[----:B------:R-:W1:Y:S02]  /*6b30*/  @!P4 LDC.64 R14, c[0x0][0x3b8] ;  /* 0x0000ee00ff0ecb82 */ /* 0x000e640000000a00 */
[----:B-1----:R-:W-:-:S04]  /*6b40*/  @!P4 LEA R124, P5, R112, R14, 0x2 ;  /* 0x0000000e707cc211 */ /* 0x002fc800078a10ff */
[----:B------:R-:W-:Y:S01]  /*6b50*/  @!P4 LEA.HI.X R125, R112, R15, R117, 0x2, P5 ;  /* 0x0000000f707dc211 */ /* 0x000fe200028f1475 */
[----:B--2---:R-:W-:-:S05]  /*6b60*/  FADD.FTZ R112, R28, R13 ;  /* 0x0000000d1c707221 */ /* 0x004fca0000010000 */
[----:B------:R0:W-:Y:S04]  /*6b70*/  @!P2 STG.E desc[UR36][R122.64], R112 ;  /* 0x000000707a00a986 */ /* 0x0001e8000c101924 */
[----:B------:R-:W2:Y:S01]  /*6b80*/  @!P4 LDG.E R118, desc[UR36][R124.64] ;  /* 0x000000247c76c981 */ /* 0x000ea2000c1e1900 */
[----:B------:R-:W-:-:S13]  /*6b90*/  ISETP.GE.AND P2, PT, R11, R60, PT ;  /* 0x0000003c0b00720c */ /* 0x000fda0003f46270 */
[----:B------:R-:W1:Y:S01]  /*6ba0*/  @!P2 LDC.64 R14, c[0x0][0x3b8] ;  /* 0x0000ee00ff0eab82 */ /* 0x000e620000000a00 */
[----:B------:R-:W-:-:S04]  /*6bb0*/  @!P2 IADD3 R13, P4, PT, R58, R11, RZ ;  /* 0x0000000b3a0da210 */ /* 0x000fc80007f9e0ff */
[----:B------:R-:W-:Y:S02]  /*6bc0*/  @!P2 LEA.HI.X.SX32 R11, R11, R64, 0x1, P4 ;  /* 0x000000400b0ba211 */ /* 0x000fe400020f0eff */
[----:B-1----:R-:W-:-:S04]  /*6bd0*/  @!P2 LEA R14, P4, R13, R14, 0x2 ;  /* 0x0000000e0d0ea211 */ /* 0x002fc800078810ff */
[----:B------:R-:W-:Y:S01]  /*6be0*/  @!P2 LEA.HI.X R15, R13, R15, R11, 0x2, P4 ;  /* 0x0000000f0d0fa211 */ /* 0x000fe200020f140b */
[----:B--2---:R-:W-:-:S05]  /*6bf0*/  FADD.FTZ R117, R29, R118 ;  /* 0x000000761d757221 */ /* 0x004fca0000010000 */
[----:B------:R0:W-:Y:S03]  /*6c00*/  @!P2 STG.E desc[UR36][R14.64], R117 ;  /* 0x000000750e00a986 */ /* 0x0001e6000c101924 */
.L_x_2353:
[----:B------:R-:W-:Y:S05]  /*6c10*/  BSYNC.RECONVERGENT B2 ;  /* 0x0000000000027941 */ /* 0x000fea0003800200 */
.L_x_2352:
[----:B------:R-:W-:Y:S01]  /*6c20*/  BSSY.RECONVERGENT B2, `(.L_x_2354) ;  /* 0x0000018000027945 */ /* 0x000fe20003800200 */
[C---:B------:R-:W-:Y:S02]  /*6c30*/  IMAD R11, R53.reuse, 0x40, R12 ;  /* 0x00000040350b7824 */ /* 0x040fe400078e020c */
[----:B------:R-:W-:Y:S01]  /*6c40*/  IMAD R116, R53, 0x2, R116 ;  /* 0x0000000235747824 */ /* 0x000fe200078e0274 */
[----:B------:R-:W-:Y:S06]  /*6c50*/  @P1 BRA `(.L_x_2355) ;  /* 0x0000000000501947 */ /* 0x000fec0003800000 */
[----:B01----:R-:W-:Y:S02]  /*6c60*/  IMAD.SHL.U32 R123, R116, 0x4, RZ ;  /* 0x00000004747b7824 */ /* 0x003fe400078e00ff */
[----:B------:R-:W-:-:S03]  /*6c70*/  IMAD.MOV.U32 R125, RZ, RZ, RZ ;  /* 0x000000ffff7d7224 */ /* 0x000fc600078e00ff */
[----:B------:R-:W-:-:S13]  /*6c80*/  ISETP.GE.AND P2, PT, R123, R60, PT ;  /* 0x0000003c7b00720c */ /* 0x000fda0003f46270 */
[----:B------:R-:W0:Y:S01]  /*6c90*/  @!P2 S2R R12, SR_TID.X ;  /* 0x00000000000ca919 */ /* 0x000e220000002100 */
[----:B--234-:R-:W1:Y:S01]  /*6ca0*/  @!P2 LDC.64 R14, c[0x0][0x3b8] ;  /* 0x0000ee00ff0eab82 */ /* 0x01ce620000000a00 */
[----:B0-----:R-:W-:-:S05]  /*6cb0*/  @!P2 LOP3.LUT R12, R12, 0x3, RZ, 0xc0, !PT ;  /* 0x000000030c0ca812 */ /* 0x001fca00078ec0ff */
[----:B------:R-:W-:Y:S01]  /*6cc0*/  @!P2 IMAD R106, R53, UR7, R12 ;  /* 0x00000007356aac24 */ /* 0x000fe2000f8e020c */
[----:B------:R-:W-:-:S04]  /*6cd0*/  @!P2 SHF.R.S32.HI R12, RZ, 0x1f, R123 ;  /* 0x0000001fff0ca819 */ /* 0x000fc8000001147b */
[----:B------:R-:W-:-:S04]  /*6ce0*/  @!P2 IADD3 R13, P4, PT, R106, R123, RZ ;  /* 0x0000007b6a0da210 */ /* 0x000fc80007f9e0ff */
[----:B------:R-:W-:Y:S02]  /*6cf0*/  @!P2 LEA.HI.X.SX32 R106, R106, R12, 0x1, P4 ;  /* 0x0000000c6a6aa211 */ /* 0x000fe400020f0eff */
[----:B-1----:R-:W-:-:S04]  /*6d00*/  @!P2 LEA R12, P4, R13, R14, 0x2 ;  /* 0x0000000e0d0ca211 */ /* 0x002fc800078810ff */
[----:B------:R-:W-:Y:S02]  /*6d10*/  @!P2 LEA.HI.X R13, R13, R15, R106, 0x2, P4 ;  /* 0x0000000f0d0da211 */ /* 0x000fe400020f146a */
[----:B------:R-:W0:Y:S03]  /*6d20*/  @!P2 LDC.64 R14, c[0x0][0x3b8] ;  /* 0x0000ee00ff0eab82 */ /* 0x000e260000000a00 */
[----:B------:R-:W2:Y:S01]  /*6d30*/  @!P2 LDG.E R125, desc[UR36][R12.64] ;  /* 0x000000240c7da981 */ /* 0x000ea2000c1e1900 */
[----:B------:R-:W-:-:S04]  /*6d40*/  @!P2 IADD3 R106, P4, PT, R58, R123, RZ ;  /* 0x0000007b3a6aa210 */ /* 0x000fc80007f9e0ff */
[----:B------:R-:W-:Y:S02]  /*6d50*/  @!P2 LEA.HI.X.SX32 R123, R123, R64, 0x1, P4 ;  /* 0x000000407b7ba211 */ /* 0x000fe400020f0eff */
[----:B0-----:R-:W-:-:S04]  /*6d60*/  @!P2 LEA R14, P4, R106, R14, 0x2 ;  /* 0x0000000e6a0ea211 */ /* 0x001fc800078810ff */
[----:B------:R-:W-:Y:S01]  /*6d70*/  @!P2 LEA.HI.X R15, R106, R15, R123, 0x2, P4 ;  /* 0x0000000f6a0fa211 */ /* 0x000fe200020f147b */
[----:B--2---:R-:W-:-:S05]  /*6d80*/  FADD.FTZ R106, R30, R125 ;  /* 0x0000007d1e6a7221 */ /* 0x004fca0000010000 */
[----:B------:R0:W-:Y:S03]  /*6d90*/  @!P2 STG.E desc[UR36][R14.64], R106 ;  /* 0x0000006a0e00a986 */ /* 0x0001e6000c101924 */
.L_x_2355:
[----:B------:R-:W-:Y:S05]  /*6da0*/  BSYNC.RECONVERGENT B2 ;  /* 0x0000000000027941 */ /* 0x000fea0003800200 */
.L_x_2354:
[----:B------:R-:W-:Y:S01]  /*6db0*/  BSSY.RECONVERGENT B2, `(.L_x_2356) ;  /* 0x0000017000027945 */ /* 0x000fe20003800200 */
[----:B------:R-:W-:-:S03]  /*6dc0*/  IMAD.IADD R116, R116, 0x1, R53 ;  /* 0x0000000174747824 */ /* 0x000fc600078e0235 */
[----:B------:R-:W-:Y:S05]  /*6dd0*/  @P1 BRA `(.L_x_2357) ;  /* 0x0000000000501947 */ /* 0x000fea0003800000 */
        /* <DEDUP_REMOVED lines=20> */
.L_x_2357:
[----:B------:R-:W-:Y:S05]  /*6f20*/  BSYNC.RECONVERGENT B2 ;  /* 0x0000000000027941 */ /* 0x000fea0003800200 */
.L_x_2356:
[----:B------:R-:W-:Y:S01]  /*6f30*/  BSSY.RECONVERGENT B2, `(.L_x_2358) ;  /* 0x0000017000027945 */ /* 0x000fe20003800200 */
[----:B------:R-:W-:-:S03]  /*6f40*/  IMAD.IADD R116, R116, 0x1, R53 ;  /* 0x0000000174747824 */ /* 0x000fc600078e0235 */
[----:B------:R-:W-:Y:S05]  /*6f50*/  @P1 BRA `(.L_x_2359) ;  /* 0x0000000000501947 */ /* 0x000fea0003800000 */
        /* <DEDUP_REMOVED lines=20> */
.L_x_2359:
[----:B------:R-:W-:Y:S05]  /*70a0*/  BSYNC.RECONVERGENT B2 ;  /* 0x0000000000027941 */ /* 0x000fea0003800200 */
.L_x_2358:
        /* <DEDUP_REMOVED lines=23> */
.L_x_2361:
[----:B------:R-:W-:Y:S05]  /*7220*/  BSYNC.RECONVERGENT B2 ;  /* 0x0000000000027941 */ /* 0x000fea0003800200 */
.L_x_2360:
        /* <DEDUP_REMOVED lines=23> */
.L_x_2363:
[----:B------:R-:W-:Y:S05]  /*73a0*/  BSYNC.RECONVERGENT B2 ;  /* 0x0000000000027941 */ /* 0x000fea0003800200 */
.L_x_2362:
        /* <DEDUP_REMOVED lines=23> */
.L_x_2365:
[----:B------:R-:W-:Y:S05]  /*7520*/  BSYNC.RECONVERGENT B2 ;  /* 0x0000000000027941 */ /* 0x000fea0003800200 */
.L_x_2364:
        /* <DEDUP_REMOVED lines=23> */
.L_x_2367:
[----:B------:R-:W-:Y:S05]  /*76a0*/  BSYNC.RECONVERGENT B2 ;  /* 0x0000000000027941 */ /* 0x000fea0003800200 */
.L_x_2366:
        /* <DEDUP_REMOVED lines=21> */
.L_x_2369:
[----:B------:R-:W-:Y:S05]  /*7800*/  BSYNC.RECONVERGENT B2 ;  /* 0x0000000000027941 */ /* 0x000fea0003800200 */
.L_x_2368:
[----:B------:R-:W-:Y:S01]  /*7810*/  BSSY.RECONVERGENT B2, `(.L_x_2370) ;  /* 0x0000017000027945 */ /* 0x000fe20003800200 */
[----:B------:R-:W-:-:S03]  /*7820*/  IMAD R116, R53, 0x2, R12 ;  /* 0x0000000235747824 */ /* 0x000fc600078e020c */
[----:B------:R-:W-:Y:S05]  /*7830*/  @P1 BRA `(.L_x_2371) ;  /* 0x0000000000501947 */ /* 0x000fea0003800000 */
[----:B------:R-:W-:Y:S02]  /*7840*/  IMAD.SHL.U32 R11, R116, 0x4, RZ ;  /* 0x00000004740b7824 */ /* 0x000fe400078e00ff */
[----:B01----:R-:W-:-:S03]  /*7850*/  IMAD.MOV.U32 R123, RZ, RZ, RZ ;  /* 0x000000ffff7b7224 */ /* 0x003fc600078e00ff */
        /* <DEDUP_REMOVED lines=18> */
.L_x_2371:
[----:B------:R-:W-:Y:S05]  /*7980*/  BSYNC.RECONVERGENT B2 ;  /* 0x0000000000027941 */ /* 0x000fea0003800200 */
.L_x_2370:
        /* <DEDUP_REMOVED lines=23> */
.L_x_2373:
[----:B------:R-:W-:Y:S05]  /*7b00*/  BSYNC.RECONVERGENT B2 ;  /* 0x0000000000027941 */ /* 0x000fea0003800200 */
.L_x_2372:
[----:B------:R-:W-:Y:S01]  /*7b10*/  BSSY.RECONVERGENT B2, `(.L_x_2374) ;  /* 0x0000017000027945 */ /* 0x000fe20003800200 */
[----:B------:R-:W-:-:S03]  /*7b20*/  IMAD.IADD R116, R116, 0x1, R53 ;  /* 0x0000000174747824 */ /* 0x000fc600078e0235 */
        /* <DEDUP_REMOVED lines=21> */
.L_x_2375:
[----:B------:R-:W-:Y:S05]  /*7c80*/  BSYNC.RECONVERGENT B2 ;  /* 0x0000000000027941 */ /* 0x000fea0003800200 */
.L_x_2374:
        /* <DEDUP_REMOVED lines=23> */
.L_x_2377:
[----:B------:R-:W-:Y:S05]  /*7e00*/  BSYNC.RECONVERGENT B2 ;  /* 0x0000000000027941 */ /* 0x000fea0003800200 */
.L_x_2376:
        /* <DEDUP_REMOVED lines=23> */
.L_x_2379:
[----:B------:R-:W-:Y:S05]  /*7f80*/  BSYNC.RECONVERGENT B2 ;  /* 0x0000000000027941 */ /* 0x000fea0003800200 */
.L_x_2378:
        /* <DEDUP_REMOVED lines=23> */
.L_x_2381:
[----:B------:R-:W-:Y:S05]  /*8100*/  BSYNC.RECONVERGENT B2 ;  /* 0x0000000000027941 */ /* 0x000fea0003800200 */
.L_x_2380:
        /* <DEDUP_REMOVED lines=23> */
.L_x_2383:
[----:B------:R-:W-:Y:S05]  /*8280*/  BSYNC.RECONVERGENT B2 ;  /* 0x0000000000027941 */ /* 0x000fea0003800200 */
.L_x_2382:
        /* <DEDUP_REMOVED lines=23> */
.L_x_2385:
[----:B------:R-:W-:Y:S05]  /*8400*/  BSYNC.RECONVERGENT B2 ;  /* 0x0000000000027941 */ /* 0x000fea0003800200 */
.L_x_2384:
        /* <DEDUP_REMOVED lines=23> */
.L_x_2387:
[----:B------:R-:W-:Y:S05]  /*8580*/  BSYNC.RECONVERGENT B2 ;  /* 0x0000000000027941 */ /* 0x000fea0003800200 */
.L_x_2386:
        /* <DEDUP_REMOVED lines=23> */
.L_x_2389:
[----:B------:R-:W-:Y:S05]  /*8700*/  BSYNC.RECONVERGENT B2 ;  /* 0x0000000000027941 */ /* 0x000fea0003800200 */
.L_x_2388:
        /* <DEDUP_REMOVED lines=23> */
.L_x_2391:
[----:B------:R-:W-:Y:S05]  /*8880*/  BSYNC.RECONVERGENT B2 ;  /* 0x0000000000027941 */ /* 0x000fea0003800200 */
.L_x_2390:
        /* <DEDUP_REMOVED lines=23> */
.L_x_2393:
[----:B------:R-:W-:Y:S05]  /*8a00*/  BSYNC.RECONVERGENT B2 ;  /* 0x0000000000027941 */ /* 0x000fea0003800200 */
.L_x_2392:
        /* <DEDUP_REMOVED lines=23> */
.L_x_2395:
[----:B------:R-:W-:Y:S05]  /*8b80*/  BSYNC.RECONVERGENT B2 ;  /* 0x0000000000027941 */ /* 0x000fea0003800200 */
.L_x_2394:
        /* <DEDUP_REMOVED lines=23> */
.L_x_2397:
[----:B------:R-:W-:Y:S05]  /*8d00*/  BSYNC.RECONVERGENT B2 ;  /* 0x0000000000027941 */ /* 0x000fea0003800200 */
.L_x_2396:
[----:B------:R-:W-:Y:S05]  /*8d10*/  @P1 BRA `(.L_x_2341) ;  /* 0x0000001c00d41947 */ /* 0x000fea0003800000 */
[----:B------:R-:W-:Y:S01]  /*8d20*/  IMAD.IADD R116, R116, 0x1, R53 ;  /* 0x0000000174747824 */ /* 0x000fe200078e0235 */
[----:B------:R-:W-:Y:S01]  /*8d30*/  BSSY.RECONVERGENT B2, `(.L_x_2398) ;  /* 0x000000e000027945 */ /* 0x000fe20003800200 */
[----:B------:R-:W-:Y:S02]  /*8d40*/  IMAD.MOV.U32 R13, RZ, RZ, RZ ;  /* 0x000000ffff0d7224 */ /* 0x000fe400078e00ff */
[----:B01234-:R-:W-:-:S05]  /*8d50*/  IMAD.SHL.U32 R15, R116, 0x4, RZ ;  /* 0x00000004740f7824 */ /* 0x01ffca00078e00ff */
[----:B------:R-:W-:-:S13]  /*8d60*/  ISETP.GE.AND P2, PT, R15, R60, PT ;  /* 0x0000003c0f00720c */ /* 0x000fda0003f46270 */
[----:B------:R-:W-:Y:S05]  /*8d70*/  @P2 BRA `(.L_x_2399) ;  /* 0x0000000000242947 */ /* 0x000fea0003800000 */
[----:B------:R-:W0:Y:S02]  /*8d80*/  S2R R11, SR_TID.X ;  /* 0x00000000000b7919 */ /* 0x000e240000002100 */
[----:B0-----:R-:W-:Y:S02]  /*8d90*/  LOP3.LUT R12, R11, 0x3, RZ, 0xc0, !PT ;  /* 0x000000030b0c7812 */ /* 0x001fe400078ec0ff */
[----:B------:R-:W-:-:S03]  /*8da0*/  SHF.R.S32.HI R11, RZ, 0x1f, R15 ;  /* 0x0000001fff0b7819 */ /* 0x000fc6000001140f */
[----:B------:R-:W-:-:S05]  /*8db0*/  IMAD R12, R53, UR7, R12 ;  /* 0x00000007350c7c24 */ /* 0x000fca000f8e020c */
[----:B------:R-:W-:-:S04]  /*8dc0*/  IADD3 R13, P1, PT, R12, R15, RZ ;  /* 0x0000000f0c0d7210 */ /* 0x000fc80007f3e0ff */
[----:B------:R-:W-:Y:S02]  /*8dd0*/  LEA.HI.X.SX32 R14, R12, R11, 0x1, P1 ;  /* 0x0000000b0c0e7211 */ /* 0x000fe400008f0eff */
[----:B------:R-:W-:-:S04]  /*8de0*/  LEA R12, P1, R13, UR18, 0x2 ;  /* 0x000000120d0c7c11 */ /* 0x000fc8000f8210ff */
[----:B------:R-:W-:-:S06]  /*8df0*/  LEA.HI.X R13, R13, UR19, R14, 0x2, P1 ;  /* 0x000000130d0d7c11 */ /* 0x000fcc00088f140e */
[----:B------:R0:W5:Y:S03]  /*8e00*/  LDG.E R13, desc[UR36][R12.64] ;  /* 0x000000240c0d7981 */ /* 0x000166000c1e1900 */
.L_x_2399:
[----:B------:R-:W-:Y:S05]  /*8e10*/  BSYNC.RECONVERGENT B2 ;  /* 0x0000000000027941 */ /* 0x000fea0003800200 */
.L_x_2398:
[----:B-----5:R-:W-:Y:S01]  /*8e20*/  FADD.FTZ R87, R52, R13 ;  /* 0x0000000d34577221 */ /* 0x020fe20000010000 */
[----:B------:R-:W-:Y:S06]  /*8e30*/  @P2 BRA `(.L_x_2341) ;  /* 0x0000001c008c2947 */ /* 0x000fec0003800000 */
[----:B------:R-:W-:-:S04]  /*8e40*/  IADD3 R11, P1, PT, R58, R15, RZ ;  /* 0x0000000f3a0b7210 */ /* 0x000fc80007f3e0ff */
[----:B------:R-:W-:Y:S02]  /*8e50*/  LEA.HI.X.SX32 R14, R15, R64, 0x1, P1 ;  /* 0x000000400f0e7211 */ /* 0x000fe400008f0eff */
[----:B0-----:R-:W-:-:S04]  /*8e60*/  LEA R12, P1, R11, UR18, 0x2 ;  /* 0x000000120b0c7c11 */ /* 0x001fc8000f8210ff */
[----:B------:R-:W-:-:S05]  /*8e70*/  LEA.HI.X R13, R11, UR19, R14, 0x2, P1 ;  /* 0x000000130b0d7c11 */ /* 0x000fca00088f140e */
[----:B------:R0:W-:Y:S01]  /*8e80*/  STG.E desc[UR36][R12.64], R87 ;  /* 0x000000570c007986 */ /* 0x0001e2000c101924 */
[----:B------:R-:W-:Y:S05]  /*8e90*/  BRA `(.L_x_2341) ;  /* 0x0000001c00747947 */ /* 0x000fea0003800000 */
.L_x_2283:
[----:B------:R-:W-:Y:S01]  /*8ea0*/  IMAD.SHL.U32 R116, R12, 0x4, RZ ;  /* 0x000000040c747824 */ /* 0x000fe200078e00ff */
[----:B------:R-:W-:-:S03]  /*8eb0*/  ISETP.GE.AND P4, PT, R66, UR45, PT ;  /* 0x0000002d42007c0c */ /* 0x000fc6000bf86270 */
[--C-:B------:R-:W-:Y:S01]  /*8ec0*/  IMAD R13, R53, 0x8, R116.reuse ;  /* 0x00000008350d7824 */ /* 0x100fe200078e0274 */
[----:B------:R-:W-:Y:S01]  /*8ed0*/  FSEL R119, R119, RZ, P4 ;  /* 0x000000ff77777208 */ /* 0x000fe20002000000 */
[----:B------:R-:W-:-:S03]  /*8ee0*/  IMAD R11, R53, 0x10, R116 ;  /* 0x00000010350b7824 */ /* 0x000fc600078e0274 */
[-C--:B------:R-:W-:Y:S02]  /*8ef0*/  ISETP.GE.AND P2, PT, R13, R60.reuse, PT ;  /* 0x0000003c0d00720c */ /* 0x080fe40003f46270 */
[----:B------:R-:W-:Y:S02]  /*8f00*/  ISETP.GE.AND P5, PT, R11, R60, PT ;  /* 0x0000003c0b00720c */ /* 0x000fe40003fa6270 */
[C---:B------:R-:W-:Y:S02]  /*8f10*/  ISETP.GE.OR P2, PT, R66.reuse, UR45, P2 ;  /* 0x0000002d42007c0c */ /* 0x040fe40009746670 */
[----:B------:R-:W-:-:S11]  /*8f20*/  ISETP.GE.OR P5, PT, R66, UR45, P5 ;  /* 0x0000002d42007c0c */ /* 0x000fd6000afa6670 */
[----:B------:R-:W0:Y:S02]  /*8f30*/  @!P2 S2R R14, SR_TID.X ;  /* 0x00000000000ea919 */ /* 0x000e240000002100 */
[----:B------:R-:W1:Y:S01]  /*8f40*/  @!P5 S2R R124, SR_TID.X ;  /* 0x00000000007cd919 */ /* 0x000e620000002100 */
[----:B0-----:R-:W-:Y:S02]  /*8f50*/  @!P2 LOP3.LUT R14, R14, 0x3, RZ, 0xc0, !PT ;  /* 0x000000030e0ea812 */ /* 0x001fe400078ec0ff */
[----:B-1----:R-:W-:-:S03]  /*8f60*/  @!P5 LOP3.LUT R124, R124, 0x3, RZ, 0xc0, !PT ;  /* 0x000000037c7cd812 */ /* 0x002fc600078ec0ff */
[C---:B------:R-:W-:Y:S01]  /*8f70*/  @!P2 IMAD R118, R53.reuse, UR7, R14 ;  /* 0x000000073576ac24 */ /* 0x040fe2000f8e020e */
[----:B------:R-:W-:Y:S01]  /*8f80*/  @!P2 SHF.R.S32.HI R14, RZ, 0x1f, R13 ;  /* 0x0000001fff0ea819 */ /* 0x000fe2000001140d */
[----:B------:R-:W-:-:S03]  /*8f90*/  @!P5 IMAD R124, R53, UR7, R124 ;  /* 0x00000007357cdc24 */ /* 0x000fc6000f8e027c */
[----:B------:R-:W-:-:S04]  /*8fa0*/  @!P2 IADD3 R13, P1, PT, R118, R13, RZ ;  /* 0x0000000d760da210 */ /* 0x000fc80007f3e0ff */
[----:B------:R-:W-:Y:S02]  /*8fb0*/  @!P2 LEA.HI.X.SX32 R118, R118, R14, 0x1, P1 ;  /* 0x0000000e7676a211 */ /* 0x000fe400008f0eff */
[----:B------:R-:W0:Y:S02]  /*8fc0*/  @!P2 LDC.64 R14, c[0x0][0x3b8] ;  /* 0x0000ee00ff0eab82 */ /* 0x000e240000000a00 */
[----:B0-----:R-:W-:-:S04]  /*8fd0*/  @!P2 LEA R122, P1, R13, R14, 0x2 ;  /* 0x0000000e0d7aa211 */ /* 0x001fc800078210ff */
[----:B------:R-:W-:Y:S02]  /*8fe0*/  @!P2 LEA.HI.X R123, R13, R15, R118, 0x2, P1 ;  /* 0x0000000f0d7ba211 */ /* 0x000fe400008f1476 */
[----:B------:R-:W0:Y:S01]  /*8ff0*/  @!P5 LDC.64 R14, c[0x0][0x3b8] ;  /* 0x0000ee00ff0edb82 */ /* 0x000e220000000a00 */
[----:B------:R-:W-:Y:S02]  /*9000*/  @!P5 SHF.R.S32.HI R13, RZ, 0x1f, R11 ;  /* 0x0000001fff0dd819 */ /* 0x000fe4000001140b */
[C---:B------:R-:W-:Y:S01]  /*9010*/  @!P5 IADD3 R11, P1, PT, R124.reuse, R11, RZ ;  /* 0x0000000b7c0bd210 */ /* 0x040fe20007f3e0ff */
[----:B------:R1:W5:Y:S03]  /*9020*/  @!P2 LDG.E R119, desc[UR36][R122.64] ;  /* 0x000000247a77a981 */ /* 0x000366000c1e1900 */
[----:B------:R-:W-:Y:S02]  /*9030*/  @!P5 LEA.HI.X.SX32 R118, R124, R13, 0x1, P1 ;  /* 0x0000000d7c76d211 */ /* 0x000fe400008f0eff */
[----:B0-----:R-:W-:-:S04]  /*9040*/  @!P5 LEA R124, P1, R11, R14, 0x2 ;  /* 0x0000000e0b7cd211 */ /* 0x001fc800078210ff */
[----:B------:R-:W-:Y:S01]  /*9050*/  @!P5 LEA.HI.X R125, R11, R15, R118, 0x2, P1 ;  /* 0x0000000f0b7dd211 */ /* 0x000fe200008f1476 */
[----:B------:R-:W-:-:S05]  /*9060*/  IMAD R11, R53, 0x20, R116 ;  /* 0x00000020350b7824 */ /* 0x000fca00078e0274 */
[----:B------:R-:W-:-:S04]  /*9070*/  ISETP.GE.AND P1, PT, R11, R60, PT ;  /* 0x0000003c0b00720c */ /* 0x000fc80003f26270 */
[----:B------:R-:W-:-:S13]  /*9080*/  ISETP.GE.OR P1, PT, R66, UR45, P1 ;  /* 0x0000002d42007c0c */ /* 0x000fda0008f26670 */
[----:B------:R-:W0:Y:S01]  /*9090*/  @!P1 S2R R13, SR_TID.X ;  /* 0x00000000000d9919 */ /* 0x000e220000002100 */
[----:B------:R-:W1:Y:S01]  /*90a0*/  @!P1 LDC.64 R14, c[0x0][0x3b8] ;  /* 0x0000ee00ff0e9b82 */ /* 0x000e620000000a00 */
[----:B------:R-:W-:Y:S02]  /*90b0*/  ISETP.GE.AND P2, PT, R116, R60, PT ;  /* 0x0000003c7400720c */ /* 0x000fe40003f46270 */
[----:B------:R-:W-:Y:S02]  /*90c0*/  FSEL R113, R113, RZ, P4 ;  /* 0x000000ff71717208 */ /* 0x000fe40002000000 */
[----:B------:R-:W-:-:S04]  /*90d0*/  ISETP.GE.OR P2, PT, R66, UR45, P2 ;  /* 0x0000002d42007c0c */ /* 0x000fc80009746670 */
[----:B------:R2:W5:Y:S01]  /*90e0*/  @!P5 LDG.E R113, desc[UR36][R124.64] ;  /* 0x000000247c71d981 */ /* 0x000562000c1e1900 */
[----:B0-----:R-:W-:-:S05]  /*90f0*/  @!P1 LOP3.LUT R118, R13, 0x3, RZ, 0xc0, !PT ;  /* 0x000000030d769812 */ /* 0x001fca00078ec0ff */
[----:B------:R-:W-:Y:S01]  /*9100*/  @!P1 IMAD R118, R53, UR7, R118 ;  /* 0x0000000735769c24 */ /* 0x000fe2000f8e0276 */
[----:B------:R-:W-:-:S04]  /*9110*/  @!P1 SHF.R.S32.HI R13, RZ, 0x1f, R11 ;  /* 0x0000001fff0d9819 */ /* 0x000fc8000001140b */
[----:B------:R-:W-:-:S04]  /*9120*/  @!P1 IADD3 R11, P5, PT, R118, R11, RZ ;  /* 0x0000000b760b9210 */ /* 0x000fc80007fbe0ff */
[----:B------:R-:W-:Y:S02]  /*9130*/  @!P1 LEA.HI.X.SX32 R118, R118, R13, 0x1, P5 ;  /* 0x0000000d76769211 */ /* 0x000fe400028f0eff */
[----:B------:R-:W0:Y:S01]  /*9140*/  @!P2 S2R R13, SR_TID.X ;  /* 0x00000000000da919 */ /* 0x000e220000002100 */
[----:B-1----:R-:W-:Y:S02]  /*9150*/  @!P1 LEA R122, P5, R11, R14, 0x2 ;  /* 0x0000000e0b7a9211 */ /* 0x002fe400078a10ff */
[----:B------:R-:W-:Y:S02]  /*9160*/  FSEL R117, R117, RZ, P4 ;  /* 0x000000ff75757208 */ /* 0x000fe40002000000 */
[----:B------:R-:W-:Y:S01]  /*9170*/  @!P1 LEA.HI.X R123, R11, R15, R118, 0x2, P5 ;  /* 0x0000000f0b7b9211 */ /* 0x000fe200028f1476 */
[----:B------:R-:W-:Y:S01]  /*9180*/  IMAD R11, R53, 0x40, R116 ;  /* 0x00000040350b7824 */ /* 0x000fe200078e0274 */
[----:B------:R-:W1:Y:S03]  /*9190*/  @!P2 LDC.64 R14, c[0x0][0x3b8] ;  /* 0x0000ee00ff0eab82 */ /* 0x000e660000000a00 */
[----:B------:R3:W5:Y:S01]  /*91a0*/  @!P1 LDG.E R117, desc[UR36][R122.64] ;  /* 0x000000247a759981 */ /* 0x000762000c1e1900 */
[----:B------:R-:W-:-:S04]  /*91b0*/  ISETP.GE.AND P1, PT, R11, R60, PT ;  /* 0x0000003c0b00720c */ /* 0x000fc80003f26270 */
[----:B------:R-:W-:Y:S02]  /*91c0*/  ISETP.GE.OR P1, PT, R66, UR45, P1 ;  /* 0x0000002d42007c0c */ /* 0x000fe40008f26670 */
[----:B0-----:R-:W-:-:S11]  /*91d0*/  @!P2 LOP3.LUT R118, R13, 0x3, RZ, 0xc0, !PT ;  /* 0x000000030d76a812 */ /* 0x001fd600078ec0ff */
[----:B------:R-:W0:Y:S01]  /*91e0*/  @!P1 S2R R13, SR_TID.X ;  /* 0x00000000000d9919 */ /* 0x000e220000002100 */
[----:B--2---:R-:W-:-:S05]  /*91f0*/  @!P2 IMAD R125, R53, UR7, R118 ;  /* 0x00000007357dac24 */ /* 0x004fca000f8e0276 */
[----:B------:R-:W-:-:S04]  /*9200*/  @!P2 IADD3 R116, P5, PT, R125, R116, RZ ;  /* 0x000000747d74a210 */ /* 0x000fc80007fbe0ff */
[----:B------:R-:W-:Y:S02]  /*9210*/  @!P2 LEA.HI.X.SX32 R118, R125, RZ, 0x1, P5 ;  /* 0x000000ff7d76a211 */ /* 0x000fe400028f0eff */
[----:B-1----:R-:W-:-:S04]  /*9220*/  @!P2 LEA R124, P5, R116, R14, 0x2 ;  /* 0x0000000e747ca211 */ /* 0x002fc800078a10ff */
[----:B------:R-:W-:Y:S02]  /*9230*/  @!P2 LEA.HI.X R125, R116, R15, R118, 0x2, P5 ;  /* 0x0000000f747da211 */ /* 0x000fe400028f1476 */
[----:B------:R-:W1:Y:S01]  /*9240*/  @!P1 LDC.64 R14, c[0x0][0x3b8] ;  /* 0x0000ee00ff0e9b82 */ /* 0x000e620000000a00 */
[----:B------:R-:W-:Y:S01]  /*9250*/  ISETP.GE.AND P5, PT, R66, UR45, PT ;  /* 0x0000002d42007c0c */ /* 0x000fe2000bfa6270 */
[----:B------:R-:W-:-:S03]  /*9260*/  IMAD.IADD R116, R12, 0x1, R53 ;  /* 0x000000010c747824 */ /* 0x000fc600078e0235 */
[----:B------:R-:W-:Y:S01]  /*9270*/  FSEL R115, R115, RZ, P5 ;  /* 0x000000ff73737208 */ /* 0x000fe20002800000 */
[----:B---3--:R-:W-:-:S05]  /*9280*/  IMAD.SHL.U32 R123, R116, 0x4, RZ ;  /* 0x00000004747b7824 */ /* 0x008fca00078e00ff */
[----:B------:R2:W5:Y:S01]  /*9290*/  @!P2 LDG.E R115, desc[UR36][R124.64] ;  /* 0x000000247c73a981 */ /* 0x000562000c1e1900 */
[----:B0-----:R-:W-:Y:S02]  /*92a0*/  @!P1 LOP3.LUT R12, R13, 0x3, RZ, 0xc0, !PT ;  /* 0x000000030d0c9812 */ /* 0x001fe400078ec0ff */
[----:B------:R-:W-:-:S03]  /*92b0*/  ISETP.GE.AND P2, PT, R123, R60, PT ;  /* 0x0000003c7b00720c */ /* 0x000fc60003f46270 */
[----:B------:R-:W-:Y:S01]  /*92c0*/  @!P1 IMAD R118, R53, UR7, R12 ;  /* 0x0000000735769c24 */ /* 0x000fe2000f8e020c */
[----:B------:R-:W-:Y:S02]  /*92d0*/  ISETP.GE.OR P2, PT, R66, UR45, P2 ;  /* 0x0000002d42007c0c */ /* 0x000fe40009746670 */
[----:B------:R-:W-:Y:S02]  /*92e0*/  @!P1 SHF.R.S32.HI R12, RZ, 0x1f, R11 ;  /* 0x0000001fff0c9819 */ /* 0x000fe4000001140b */
[----:B------:R-:W-:-:S04]  /*92f0*/  @!P1 IADD3 R11, P5, PT, R118, R11, RZ ;  /* 0x0000000b760b9210 */ /* 0x000fc80007fbe0ff */
[----:B------:R-:W-:Y:S02]  /*9300*/  @!P1 LEA.HI.X.SX32 R118, R118, R12, 0x1, P5 ;  /* 0x0000000c76769211 */ /* 0x000fe400028f0eff */
[----:B-1----:R-:W-:-:S04]  /*9310*/  @!P1 LEA R12, P5, R11, R14, 0x2 ;  /* 0x0000000e0b0c9211 */ /* 0x002fc800078a10ff */
[----:B------:R-:W-:Y:S02]  /*9320*/  @!P1 LEA.HI.X R13, R11, R15, R118, 0x2, P5 ;  /* 0x0000000f0b0d9211 */ /* 0x000fe400028f1476 */
[----:B------:R-:W0:Y:S01]  /*9330*/  @!P2 S2R R118, SR_TID.X ;  /* 0x000000000076a919 */ /* 0x000e220000002100 */
[----:B------:R-:W-:Y:S01]  /*9340*/  IMAD R11, R53, 0x2, R116 ;  /* 0x00000002350b7824 */ /* 0x000fe200078e0274 */
[----:B------:R-:W-:Y:S01]  /*9350*/  FSEL R103, R103, RZ, P4 ;  /* 0x000000ff67677208 */ /* 0x000fe20002000000 */
[----:B------:R-:W1:Y:S02]  /*9360*/  @!P2 LDC.64 R14, c[0x0][0x3b8] ;  /* 0x0000ee00ff0eab82 */ /* 0x000e640000000a00 */
[----:B------:R-:W-:-:S03]  /*9370*/  IMAD.SHL.U32 R11, R11, 0x4, RZ ;  /* 0x000000040b0b7824 */ /* 0x000fc600078e00ff */
[----:B------:R1:W5:Y:S02]  /*9380*/  @!P1 LDG.E R103, desc[UR36][R12.64] ;  /* 0x000000240c679981 */ /* 0x000364000c1e1900 */
[----:B------:R-:W-:-:S04]  /*9390*/  ISETP.GE.AND P1, PT, R11, R60, PT ;  /* 0x0000003c0b00720c */ /* 0x000fc80003f26270 */
[----:B------:R-:W-:Y:S02]  /*93a0*/  ISETP.GE.OR P1, PT, R66, UR45, P1 ;  /* 0x0000002d42007c0c */ /* 0x000fe40008f26670 */
[----:B0-----:R-:W-:-:S11]  /*93b0*/  @!P2 LOP3.LUT R122, R118, 0x3, RZ, 0xc0, !PT ;  /* 0x00000003767aa812 */ /* 0x001fd600078ec0ff */
[----:B------:R-:W0:Y:S01]  /*93c0*/  @!P1 S2R R118, SR_TID.X ;  /* 0x0000000000769919 */ /* 0x000e220000002100 */
[----:B--2---:R-:W-:Y:S01]  /*93d0*/  @!P2 IMAD R124, R53, UR7, R122 ;  /* 0x00000007357cac24 */ /* 0x004fe2000f8e027a */
[----:B------:R-:W-:-:S04]  /*93e0*/  @!P2 SHF.R.S32.HI R122, RZ, 0x1f, R123 ;  /* 0x0000001fff7aa819 */ /* 0x000fc8000001147b */
[----:B------:R-:W-:-:S04]  /*93f0*/  @!P2 IADD3 R123, P5, PT, R124, R123, RZ ;  /* 0x0000007b7c7ba210 */ /* 0x000fc80007fbe0ff */
[----:B------:R-:W-:Y:S02]  /*9400*/  @!P2 LEA.HI.X.SX32 R122, R124, R122, 0x1, P5 ;  /* 0x0000007a7c7aa211 */ /* 0x000fe400028f0eff */
[----:B-1----:R-:W-:Y:S01]  /*9410*/  @!P2 LEA R12, P5, R123, R14, 0x2 ;  /* 0x0000000e7b0ca211 */ /* 0x002fe200078a10ff */
[----:B------:R-:W-:-:S03]  /*9420*/  IMAD R116, R53, 0x4, R116 ;  /* 0x0000000435747824 */ /* 0x000fc600078e0274 */
[----:B------:R-:W-:Y:S02]  /*9430*/  @!P2 LEA.HI.X R13, R123, R15, R122, 0x2, P5 ;  /* 0x0000000f7b0da211 */ /* 0x000fe400028f147a */
[----:B------:R-:W1:Y:S01]  /*9440*/  @!P1 LDC.64 R14, c[0x0][0x3b8] ;  /* 0x0000ee00ff0e9b82 */ /* 0x000e620000000a00 */
[----:B------:R-:W-:Y:S01]  /*9450*/  FSEL R114, R114, RZ, P4 ;  /* 0x000000ff72727208 */ /* 0x000fe20002000000 */
[----:B------:R-:W-:-:S05]  /*9460*/  IMAD.SHL.U32 R123, R116, 0x4, RZ ;  /* 0x00000004747b7824 */ /* 0x000fca00078e00ff */
[----:B------:R1:W5:Y:S01]  /*9470*/  @!P2 LDG.E R114, desc[UR36][R12.64] ;  /* 0x000000240c72a981 */ /* 0x000362000c1e1900 */
[----:B------:R-:W-:Y:S02]  /*9480*/  ISETP.GE.AND P2, PT, R123, R60, PT ;  /* 0x0000003c7b00720c */ /* 0x000fe40003f46270 */
[----:B0-----:R-:W-:Y:S02]  /*9490*/  @!P1 LOP3.LUT R118, R118, 0x3, RZ, 0xc0, !PT ;  /* 0x0000000376769812 */ /* 0x001fe400078ec0ff */
[----:B------:R-:W-:-:S03]  /*94a0*/  ISETP.GE.OR P2, PT, R66, UR45, P2 ;  /* 0x0000002d42007c0c */ /* 0x000fc60009746670 */
[----:B------:R-:W-:Y:S01]  /*94b0*/  @!P1 IMAD R122, R53, UR7, R118 ;  /* 0x00000007357a9c24 */ /* 0x000fe2000f8e0276 */
[----:B------:R-:W-:-:S04]  /*94c0*/  @!P1 SHF.R.S32.HI R118, RZ, 0x1f, R11 ;  /* 0x0000001fff769819 */ /* 0x000fc8000001140b */
[----:B------:R-:W-:-:S04]  /*94d0*/  @!P1 IADD3 R11, P5, PT, R122, R11, RZ ;  /* 0x0000000b7a0b9210 */ /* 0x000fc80007fbe0ff */
[----:B------:R-:W-:Y:S02]  /*94e0*/  @!P1 LEA.HI.X.SX32 R118, R122, R118, 0x1, P5 ;  /* 0x000000767a769211 */ /* 0x000fe400028f0eff */
[C---:B-1----:R-:W-:Y:S01]  /*94f0*/  @!P1 LEA R12, P5, R11.reuse, R14, 0x2 ;  /* 0x0000000e0b0c9211 */ /* 0x042fe200078a10ff */
[----:B------:R-:W0:Y:S03]  /*9500*/  @!P2 S2R R122, SR_TID.X ;  /* 0x00000000007aa919 */ /* 0x000e260000002100 */
[----:B------:R-:W-:Y:S01]  /*9510*/  @!P1 LEA.HI.X R13, R11, R15, R118, 0x2, P5 ;  /* 0x0000000f0b0d9211 */ /* 0x000fe200028f1476 */
[----:B------:R-:W-:Y:S01]  /*9520*/  IMAD.IADD R118, R116, 0x1, R53 ;  /* 0x0000000174767824 */ /* 0x000fe200078e0235 */
[----:B------:R-:W-:Y:S01]  /*9530*/  FSEL R110, R110, RZ, P4 ;  /* 0x000000ff6e6e7208 */ /* 0x000fe20002000000 */
[----:B------:R-:W1:Y:S02]  /*9540*/  @!P2 LDC.64 R14, c[0x0][0x3b8] ;  /* 0x0000ee00ff0eab82 */ /* 0x000e640000000a00 */
[----:B------:R-:W-:-:S03]  /*9550*/  IMAD.SHL.U32 R11, R118, 0x4, RZ ;  /* 0x00000004760b7824 */ /* 0x000fc600078e00ff */
[----:B------:R1:W5:Y:S02]  /*9560*/  @!P1 LDG.E R110, desc[UR36][R12.64] ;  /* 0x000000240c6e9981 */ /* 0x000364000c1e1900 */
[----:B------:R-:W-:-:S04]  /*9570*/  ISETP.GE.AND P1, PT, R11, R60, PT ;  /* 0x0000003c0b00720c */ /* 0x000fc80003f26270 */
[----:B------:R-:W-:-:S13]  /*9580*/  ISETP.GE.OR P1, PT, R66, UR45, P1 ;  /* 0x0000002d42007c0c */ /* 0x000fda0008f26670 */
[----:B------:R-:W2:Y:S01]  /*9590*/  @!P1 S2R R116, SR_TID.X ;  /* 0x0000000000749919 */ /* 0x000ea20000002100 */
[----:B0-----:R-:W-:-:S05]  /*95a0*/  @!P2 LOP3.LUT R122, R122, 0x3, RZ, 0xc0, !PT ;  /* 0x000000037a7aa812 */ /* 0x001fca00078ec0ff */
[----:B------:R-:W-:Y:S01]  /*95b0*/  @!P2 IMAD R124, R53, UR7, R122 ;  /* 0x00000007357cac24 */ /* 0x000fe2000f8e027a */
[----:B------:R-:W-:-:S04]  /*95c0*/  @!P2 SHF.R.S32.HI R122, RZ, 0x1f, R123 ;  /* 0x0000001fff7aa819 */ /* 0x000fc8000001147b */
[----:B------:R-:W-:-:S04]  /*95d0*/  @!P2 IADD3 R123, P5, PT, R124, R123, RZ ;  /* 0x0000007b7c7ba210 */ /* 0x000fc80007fbe0ff */
[----:B------:R-:W-:Y:S02]  /*95e0*/  @!P2 LEA.HI.X.SX32 R122, R124, R122, 0x1, P5 ;  /* 0x0000007a7c7aa211 */ /* 0x000fe400028f0eff */
[----:B-1----:R-:W-:-:S04]  /*95f0*/  @!P2 LEA R12, P5, R123, R14, 0x2 ;  /* 0x0000000e7b0ca211 */ /* 0x002fc800078a10ff */
[----:B------:R-:W-:Y:S02]  /*9600*/  @!P2 LEA.HI.X R13, R123, R15, R122, 0x2, P5 ;  /* 0x0000000f7b0da211 */ /* 0x000fe400028f147a */
[----:B------:R-:W0:Y:S01]  /*9610*/  @!P1 LDC.64 R14, c[0x0][0x3b8] ;  /* 0x0000ee00ff0e9b82 */ /* 0x000e220000000a00 */
[----:B------:R-:W-:Y:S01]  /*9620*/  IMAD.IADD R118, R118, 0x1, R53 ;  /* 0x0000000176767824 */ /* 0x000fe200078e0235 */
[----:B------:R-:W-:-:S03]  /*9630*/  FSEL R108, R108, RZ, P4 ;  /* 0x000000ff6c6c7208 */ /* 0x000fc60002000000 */
[----:B------:R-:W-:Y:S01]  /*9640*/  IMAD.SHL.U32 R123, R118, 0x4, RZ ;  /* 0x00000004767b7824 */ /* 0x000fe200078e00ff */
[----:B--2---:R-:W-:Y:S02]  /*9650*/  @!P1 LOP3.LUT R116, R116, 0x3, RZ, 0xc0, !PT ;  /* 0x0000000374749812 */ /* 0x004fe400078ec0ff */
[----:B------:R0:W5:Y:S02]  /*9660*/  @!P2 LDG.E R108, desc[UR36][R12.64] ;  /* 0x000000240c6ca981 */ /* 0x000164000c1e1900 */
[----:B------:R-:W-:Y:S01]  /*9670*/  ISETP.GE.AND P2, PT, R123, R60, PT ;  /* 0x0000003c7b00720c */ /* 0x000fe20003f46270 */
[----:B------:R-:W-:-:S03]  /*9680*/  @!P1 IMAD R122, R53, UR7, R116 ;  /* 0x00000007357a9c24 */ /* 0x000fc6000f8e0274 */
[----:B------:R-:W-:Y:S02]  /*9690*/  ISETP.GE.OR P2, PT, R66, UR45, P2 ;  /* 0x0000002d42007c0c */ /* 0x000fe40009746670 */
[----:B------:R-:W-:Y:S02]  /*96a0*/  @!P1 SHF.R.S32.HI R116, RZ, 0x1f, R11 ;  /* 0x0000001fff749819 */ /* 0x000fe4000001140b */
[----:B------:R-:W-:-:S04]  /*96b0*/  @!P1 IADD3 R11, P5, PT, R122, R11, RZ ;  /* 0x0000000b7a0b9210 */ /* 0x000fc80007fbe0ff */
[----:B------:R-:W-:Y:S02]  /*96c0*/  @!P1 LEA.HI.X.SX32 R116, R122, R116, 0x1, P5 ;  /* 0x000000747a749211 */ /* 0x000fe400028f0eff */
[----:B0-----:R-:W-:-:S04]  /*96d0*/  @!P1 LEA R12, P5, R11, R14, 0x2 ;  /* 0x0000000e0b0c9211 */ /* 0x001fc800078a10ff */
        /* <DEDUP_REMOVED lines=11> */
[----:B------:R-:W-:Y:S01]  /*9790*/  @!P2 IMAD R124, R53, UR7, R122 ;  /* 0x00000007357cac24 */ /* 0x000fe2000f8e027a */
[----:B------:R-:W-:-:S04]  /*97a0*/  @!P2 SHF.R.S32.HI R122, RZ, 0x1f, R123 ;  /* 0x0000001fff7aa819 */ /* 0x000fc8000001147b */
[----:B------:R-:W-:-:S04]  /*97b0*/  @!P2 IADD3 R123, P5, PT, R124, R123, RZ ;  /* 0x0000007b7c7ba210 */ /* 0x000fc80007fbe0ff */
[----:B------:R-:W-:Y:S02]  /*97c0*/  @!P2 LEA.HI.X.SX32 R122, R124, R122, 0x1, P5 ;  /* 0x0000007a7c7aa211 */ /* 0x000fe400028f0eff */
[----:B-1----:R-:W-:-:S04]  /*97d0*/  @!P2 LEA R12, P5, R123, R14, 0x2 ;  /* 0x0000000e7b0ca211 */ /* 0x002fc800078a10ff */
[----:B------:R-:W-:Y:S02]  /*97e0*/  @!P2 LEA.HI.X R13, R123, R15, R122, 0x2, P5 ;  /* 0x0000000f7b0da211 */ /* 0x000fe400028f147a */
[----:B------:R-:W1:Y:S01]  /*97f0*/  @!P1 LDC.64 R14, c[0x0][0x3b8] ;  /* 0x0000ee00ff0e9b82 */ /* 0x000e620000000a00 */
[----:B------:R-:W-:Y:S01]  /*9800*/  IMAD.IADD R118, R118, 0x1, R53 ;  /* 0x0000000176767824 */ /* 0x000fe200078e0235 */
[----:B------:R-:W-:-:S03]  /*9810*/  FSEL R112, R112, RZ, P4 ;  /* 0x000000ff70707208 */ /* 0x000fc60002000000 */
[----:B------:R-:W-:-:S03]  /*9820*/  IMAD.SHL.U32 R123, R118, 0x4, RZ ;  /* 0x00000004767b7824 */ /* 0x000fc600078e00ff */
        /* <DEDUP_REMOVED lines=11> */
[----:B------:R-:W-:Y:S01]  /*98e0*/  IMAD.IADD R118, R118, 0x1, R53 ;  /* 0x0000000176767824 */ /* 0x000fe200078e0235 */
        /* <DEDUP_REMOVED lines=75> */
[----:B------:R-:W-:Y:S01]  /*9da0*/  IMAD R118, R53, 0x2, R118 ;  /* 0x0000000235767824 */ /* 0x000fe200078e0276 */
        /* <DEDUP_REMOVED lines=176> */
[----:B-1----:R-:W-:Y:S01]  /*a8b0*/  @!P2 LEA R12, P5, R123, R14, 0x2 ;  /* 0x0000000e7b0ca211 */ /* 0x002fe200078a10ff */
[----:B------:R-:W-:-:S03]  /*a8c0*/  IMAD.IADD R118, R118, 0x1, R53 ;  /* 0x0000000176767824 */ /* 0x000fc600078e0235 */
        /* <DEDUP_REMOVED lines=31> */
[----:B------:R-:W-:-:S06]  /*aac0*/  FSEL R89, R89, RZ, P4 ;  /* 0x000000ff59597208 */ /* 0x000fcc0002000000 */
[----:B------:R1:W5:Y:S01]  /*aad0*/  @!P2 LDG.E R89, desc[UR36][R12.64] ;  /* 0x000000240c59a981 */ /* 0x000362000c1e1900 */
[----:B--2---:R-:W-:-:S05]  /*aae0*/  @!P1 LOP3.LUT R118, R118, 0x3, RZ, 0xc0, !PT ;  /* 0x0000000376769812 */ /* 0x004fca00078ec0ff */
[----:B------:R-:W-:Y:S01]  /*aaf0*/  @!P1 IMAD R122, R53, UR7, R118 ;  /* 0x00000007357a9c24 */ /* 0x000fe2000f8e0276 */
[----:B------:R-:W-:-:S04]  /*ab00*/  @!P1 SHF.R.S32.HI R118, RZ, 0x1f, R11 ;  /* 0x0000001fff769819 */ /* 0x000fc8000001140b */
[----:B------:R-:W-:-:S04]  /*ab10*/  @!P1 IADD3 R11, P2, PT, R122, R11, RZ ;  /* 0x0000000b7a0b9210 */ /* 0x000fc80007f5e0ff */
[----:B------:R-:W-:Y:S02]  /*ab20*/  @!P1 LEA.HI.X.SX32 R118, R122, R118, 0x1, P2 ;  /* 0x000000767a769211 */ /* 0x000fe400010f0eff */
[C---:B0-----:R-:W-:Y:S02]  /*ab30*/  @!P1 LEA R14, P2, R11.reuse, R14, 0x2 ;  /* 0x0000000e0b0e9211 */ /* 0x041fe400078410ff */
[----:B------:R-:W-:Y:S02]  /*ab40*/  FSEL R86, R86, RZ, P4 ;  /* 0x000000ff56567208 */ /* 0x000fe40002000000 */
[----:B------:R-:W-:-:S05]  /*ab50*/  @!P1 LEA.HI.X R15, R11, R15, R118, 0x2, P2 ;  /* 0x0000000f0b0f9211 */ /* 0x000fca00010f1476 */
[----:B------:R1:W5:Y:S01]  /*ab60*/  @!P1 LDG.E R86, desc[UR36][R14.64] ;  /* 0x000000240e569981 */ /* 0x000362000c1e1900 */
[----:B------:R-:W-:-:S13]  /*ab70*/  ISETP.GE.AND P1, PT, R66, UR45, PT ;  /* 0x0000002d42007c0c */ /* 0x000fda000bf26270 */
[----:B-1----:R-:W-:Y:S05]  /*ab80*/  @P1 BRA `(.L_x_2341) ;  /* 0x0000000000381947 */ /* 0x002fea0003800000 */
[----:B------:R-:W-:Y:S02]  /*ab90*/  IMAD.IADD R116, R116, 0x1, R53 ;  /* 0x0000000174747824 */ /* 0x000fe400078e0235 */
[----:B------:R-:W-:Y:S02]  /*aba0*/  IMAD.MOV.U32 R87, RZ, RZ, RZ ;  /* 0x000000ffff577224 */ /* 0x000fe400078e00ff */
[----:B------:R-:W-:-:S05]  /*abb0*/  IMAD.SHL.U32 R13, R116, 0x4, RZ ;  /* 0x00000004740d7824 */ /* 0x000fca00078e00ff */
        /* <DEDUP_REMOVED lines=9> */
[----:B------:R-:W-:-:S05]  /*ac50*/  LEA.HI.X R13, R13, UR19, R14, 0x2, P1 ;  /* 0x000000130d0d7c11 */ /* 0x000fca00088f140e */
[----:B------:R0:W5:Y:S04]  /*ac60*/  LDG.E R87, desc[UR36][R12.64] ;  /* 0x000000240c577981 */ /* 0x000168000c1e1900 */
.L_x_2341:
[----:B------:R-:W-:Y:S05]  /*ac70*/  BSYNC.RECONVERGENT B0 ;  /* 0x0000000000007941 */ /* 0x000fea0003800200 */
.L_x_2282:
[----:B-----5:R-:W-:Y:S01]  /*ac80*/  FMUL.FTZ R11, R83, R114 ;  /* 0x00000072530b7220 */ /* 0x020fe20000410000 */
[----:B0-----:R-:W0:Y:S01]  /*ac90*/  S2R R13, SR_TID.X ;  /* 0x00000000000d7919 */ /* 0x001e220000002100 */
        /* <DEDUP_REMOVED lines=9> */
[----:B0-----:R-:W-:-:S03]  /*ad30*/  LOP3.LUT P1, RZ, R13, 0x3, RZ, 0xc0, !PT ;  /* 0x000000030dff7812 */ /* 0x001fc6000782c0ff */
        /* <DEDUP_REMOVED lines=24> */
[----:B-1234-:R-:W0:Y:S02]  /*aec0*/  SHFL.BFLY PT, R14, R13, 0x2, 0x1f ;  /* 0x0c401f000d0e7f89 */ /* 0x01ee2400000e0000 */
[----:B0-----:R-:W-:-:S05]  /*aed0*/  FADD.FTZ R13, R13, R14 ;  /* 0x0000000e0d0d7221 */ /* 0x001fca0000010000 */
[----:B------:R0:W1:Y:S02]  /*aee0*/  SHFL.BFLY PT, R14, R13, 0x1, 0x1f ;  /* 0x0c201f000d0e7f89 */ /* 0x00006400000e0000 */
.L_x_2484:
        /* <DEDUP_REMOVED lines=24> */
.L_x_2402:
[----:B------:R-:W-:Y:S05]  /*b070*/  BSYNC.RECONVERGENT B0 ;  /* 0x0000000000007941 */ /* 0x000fea0003800200 */
.L_x_2401:
[----:B------:R-:W-:Y:S01]  /*b080*/  VIADD R12, R62, 0xf ;  /* 0x0000000f3e0c7836 */ /* 0x000fe20000000000 */
[----:B------:R-:W-:Y:S01]  /*b090*/  IADD3 R56, P2, PT, R56, 0x10, RZ ;  /* 0x0000001038387810 */ /* 0x000fe20007f5e0ff */
[----:B------:R-:W-:Y:S02]  /*b0a0*/  VIADD R62, R62, 0x10 ;  /* 0x000000103e3e7836 */ /* 0x000fe40000000000 */
[----:B-1----:R-:W-:Y:S01]  /*b0b0*/  VIADD R59, R59, 0x40 ;  /* 0x000000403b3b7836 */ /* 0x002fe20000000000 */
[----:B------:R-:W-:Y:S01]  /*b0c0*/  ISETP.GE.AND P1, PT, R12, R63, PT ;  /* 0x0000003f0c00720c */ /* 0x000fe20003f26270 */
[----:B------:R-:W-:Y:S02]  /*b0d0*/  VIADD R61, R61, 0x10 ;  /* 0x000000103d3d7836 */ /* 0x000fe40000000000 */
[----:B------:R-:W-:-:S10]  /*b0e0*/  IMAD.X R57, RZ, RZ, R57, P2 ;  /* 0x000000ffff397224 */ /* 0x000fd400010e0639 */
[----:B------:R-:W-:Y:S05]  /*b0f0*/  @!P1 BRA `(.L_x_2403) ;  /* 0xffffff78004c9947 */ /* 0x000fea000383ffff */
.L_x_2281:
[----:B01----:R-:W-:Y:S05]  /*b100*/  BSYNC B1 ;  /* 0x0000000000017941 */ /* 0x003fea0003800000 */
.L_x_2280:
[----:B------:R-:W-:-:S03]  /*b110*/  UMOV UR4, 0xffffffff ;  /* 0xffffffff00047882 */ /* 0x000fc60000000000 */
[----:B------:R-:W-:Y:S05]  /*b120*/  BRA.DIV UR4, `(.L_x_2404) ;  /* 0x0000005e04b07947 */ /* 0x000fea000b800000 */
[----:B------:R-:W0:Y:S02]  /*b130*/  SHFL.BFLY PT, R14, R85, 0x10, 0x1f ;  /* 0x0e001f00550e7f89 */ /* 0x000e2400000e0000 */
[----:B0-----:R-:W-:-:S05]  /*b140*/  FMNMX.FTZ R13, R14, R85, !PT ;  /* 0x000000550e0d7209 */ /* 0x001fca0007810000 */
[----:B------:R-:W0:Y:S02]  /*b150*/  SHFL.BFLY PT, R14, R13, 0x8, 0x1f ;  /* 0x0d001f000d0e7f89 */ /* 0x000e2400000e0000 */
[----:B0-----:R-:W-:-:S05]  /*b160*/  FMNMX.FTZ R0, R13, R14, !PT ;  /* 0x0000000e0d007209 */ /* 0x001fca0007810000 */
[----:B------:R0:W1:Y:S02]  /*b170*/  SHFL.BFLY PT, R14, R0, 0x4, 0x1f ;  /* 0x0c801f00000e7f89 */ /* 0x00006400000e0000 */
.L_x_2489:
[----:B------:R-:W5:Y:S01]  /*b180*/  S2R R3, SR_TID.X ;  /* 0x0000000000037919 */ /* 0x000f620000002100 */
[----:B------:R-:W-:Y:S01]  /*b190*/  MOV R12, 0x400 ;  /* 0x00000400000c7802 */ /* 0x000fe20000000f00 */
[----:B------:R-:W-:Y:S05]  /*b1a0*/  WARPSYNC.ALL ;  /* 0x0000000000007948 */ /* 0x000fea0003800000 */
[----:B------:R-:W2:Y:S01]  /*b1b0*/  S2R R15, SR_CgaCtaId ;  /* 0x00000000000f7919 */ /* 0x000ea20000008800 */
[----:B-1----:R-:W-:Y:S02]  /*b1c0*/  FMNMX.FTZ R5, R0, R14, !PT ;  /* 0x0000000e00057209 */ /* 0x002fe40007810000 */
[----:B-----5:R-:W-:-:S02]  /*b1d0*/  LOP3.LUT P0, R7, R3, 0x1f, RZ, 0xc0, !PT ;  /* 0x0000001f03077812 */ /* 0x020fc4000780c0ff */
[----:B--2---:R-:W-:-:S11]  /*b1e0*/  LEA R4, R15, R12, 0x18 ;  /* 0x0000000c0f047211 */ /* 0x004fd600078ec0ff */
[----:B0-----:R-:W-:-:S05]  /*b1f0*/  @!P0 LEA.HI R0, R3, R4, RZ, 0x1d ;  /* 0x0000000403008211 */ /* 0x001fca00078fe8ff */
[----:B------:R0:W-:Y:S01]  /*b200*/  @!P0 STS [R0], R5 ;  /* 0x0000000500008388 */ /* 0x0001e20000000800 */
[----:B------:R-:W-:Y:S01]  /*b210*/  BAR.SYNC.DEFER_BLOCKING 0x0 ;  /* 0x0000000000007b1d */ /* 0x000fe20000010000 */
[C---:B------:R-:W-:Y:S01]  /*b220*/  ISETP.GT.U32.AND P0, PT, R7.reuse, 0x1, PT ;  /* 0x000000010700780c */ /* 0x040fe20003f04070 */
[----:B------:R-:W-:Y:S02]  /*b230*/  IMAD.MOV.U32 R9, RZ, RZ, -0x800001 ;  /* 0xff7fffffff097424 */ /* 0x000fe400078e00ff */
[----:B------:R-:W-:Y:S02]  /*b240*/  IMAD R6, R7, 0x4, R4 ;  /* 0x0000000407067824 */ /* 0x000fe400078e0204 */
[C---:B0-----:R-:W-:Y:S01]  /*b250*/  VIADD R5, R3.reuse, UR47 ;  /* 0x0000002f03057c36 */ /* 0x041fe20008000000 */
[----:B------:R-:W-:Y:S01]  /*b260*/  BSSY.RECONVERGENT B0, `(.L_x_2405) ;  /* 0x0000154000007945 */ /* 0x000fe20003800200 */
[----:B------:R-:W-:Y:S02]  /*b270*/  IMAD.SHL.U32 R17, R3, 0x4, RZ ;  /* 0x0000000403117824 */ /* 0x000fe400078e00ff */
[----:B------:R-:W-:-:S04]  /*b280*/  IMAD.MOV.U32 R8, RZ, RZ, RZ ;  /* 0x000000ffff087224 */ /* 0x000fc800078e00ff */
        /* <DEDUP_REMOVED lines=29> */
.L_x_2410:
        /* <DEDUP_REMOVED lines=11> */
.L_x_2409:
[----:B------:R-:W-:Y:S05]  /*b510*/  BSYNC.RECONVERGENT B1 ;  /* 0x0000000000017941 */ /* 0x000fea0003800200 */
.L_x_2408:
        /* <DEDUP_REMOVED lines=14> */
.L_x_2413:
        /* <DEDUP_REMOVED lines=8> */
[----:B------:R-:W3:Y:S04]  /*b680*/  LDS R25, [R9+0x400] ;  /* 0x0004000009197984 */ /* 0x000ee80000000800 */
[----:B------:R-:W3:Y:S04]  /*b690*/  LDS R27, [R9+0x500] ;  /* 0x00050000091b7984 */ /* 0x000ee80000000800 */
[----:B----4-:R-:W4:Y:S04]  /*b6a0*/  LDS R29, [R9+0x600] ;  /* 0x00060000091d7984 */ /* 0x010f280000000800 */
        /* <DEDUP_REMOVED lines=22> */
[----:B------:R-:W3:Y:S01]  /*b810*/  MUFU.EX2 R19, R19 ;  /* 0x0000001300137308 */ /* 0x000ee20000000800 */
[----:B------:R-:W-:Y:S01]  /*b820*/  FMUL.FTZ R23, R23, 1.4426950216293334961 ;  /* 0x3fb8aa3b17177820 */ /* 0x000fe20000410000 */
[----:B--2---:R-:W-:Y:S01]  /*b830*/  FADD.FTZ R8, R11, R8 ;  /* 0x000000080b087221 */ /* 0x004fe20000010000 */
[----:B------:R-:W-:Y:S01]  /*b840*/  FADD.FTZ R27, -R0, R27 ;  /* 0x0000001b001b7221 */ /* 0x000fe20000010100 */
[----:B------:R-:W2:Y:S01]  /*b850*/  MUFU.EX2 R21, R21 ;  /* 0x0000001500157308 */ /* 0x000ea20000000800 */
[----:B------:R-:W-:Y:S01]  /*b860*/  FMUL.FTZ R25, R25, 1.4426950216293334961 ;  /* 0x3fb8aa3b19197820 */ /* 0x000fe20000410000 */
[----:B-----5:R-:W-:Y:S01]  /*b870*/  FADD.FTZ R8, R8, R13 ;  /* 0x0000000d08087221 */ /* 0x020fe20000010000 */
[----:B----4-:R-:W-:Y:S01]  /*b880*/  FADD.FTZ R29, -R0, R29 ;  /* 0x0000001d001d7221 */ /* 0x010fe20000010100 */
[----:B------:R-:W4:Y:S01]  /*b890*/  MUFU.EX2 R23, R23 ;  /* 0x0000001700177308 */ /* 0x000f220000000800 */
[----:B------:R-:W-:Y:S01]  /*b8a0*/  FMUL.FTZ R27, R27, 1.4426950216293334961 ;  /* 0x3fb8aa3b1b1b7820 */ /* 0x000fe20000410000 */
[----:B---3--:R-:W-:Y:S01]  /*b8b0*/  FADD.FTZ R8, R8, R15 ;  /* 0x0000000f08087221 */ /* 0x008fe20000010000 */
[----:B------:R-:W-:Y:S01]  /*b8c0*/  FADD.FTZ R31, -R0, R31 ;  /* 0x0000001f001f7221 */ /* 0x000fe20000010100 */
[----:B------:R-:W3:Y:S01]  /*b8d0*/  MUFU.EX2 R25, R25 ;  /* 0x0000001900197308 */ /* 0x000ee20000000800 */
[----:B------:R-:W-:Y:S01]  /*b8e0*/  FMUL.FTZ R29, R29, 1.4426950216293334961 ;  /* 0x3fb8aa3b1d1d7820 */ /* 0x000fe20000410000 */
[----:B------:R-:W-:Y:S01]  /*b8f0*/  FADD.FTZ R8, R8, R19 ;  /* 0x0000001308087221 */ /* 0x000fe20000010000 */
[----:B------:R-:W-:Y:S01]  /*b900*/  FADD.FTZ R33, -R0, R33 ;  /* 0x0000002100217221 */ /* 0x000fe20000010100 */
[----:B------:R-:W5:Y:S01]  /*b910*/  MUFU.EX2 R27, R27 ;  /* 0x0000001b001b7308 */ /* 0x000f620000000800 */
[----:B------:R-:W-:Y:S01]  /*b920*/  FMUL.FTZ R31, R31, 1.4426950216293334961 ;  /* 0x3fb8aa3b1f1f7820 */ /* 0x000fe20000410000 */
[----:B--2---:R-:W-:Y:S01]  /*b930*/  FADD.FTZ R8, R8, R21 ;  /* 0x0000001508087221 */ /* 0x004fe20000010000 */
[----:B0-----:R-:W-:Y:S01]  /*b940*/  FADD.FTZ R35, -R0, R35 ;  /* 0x0000002300237221 */ /* 0x001fe20000010100 */
[----:B------:R-:W0:Y:S01]  /*b950*/  MUFU.EX2 R29, R29 ;  /* 0x0000001d001d7308 */ /* 0x000e220000000800 */
[----:B------:R-:W-:Y:S01]  /*b960*/  FMUL.FTZ R33, R33, 1.4426950216293334961 ;  /* 0x3fb8aa3b21217820 */ /* 0x000fe20000410000 */
[----:B----4-:R-:W-:Y:S01]  /*b970*/  FADD.FTZ R8, R8, R23 ;  /* 0x0000001708087221 */ /* 0x010fe20000010000 */
[----:B-1----:R-:W-:Y:S01]  /*b980*/  FADD.FTZ R37, -R0, R37 ;  /* 0x0000002500257221 */ /* 0x002fe20000010100 */
[----:B------:R-:W1:Y:S01]  /*b990*/  MUFU.EX2 R31, R31 ;  /* 0x0000001f001f7308 */ /* 0x000e620000000800 */
[----:B------:R-:W-:Y:S01]  /*b9a0*/  FMUL.FTZ R35, R35, 1.4426950216293334961 ;  /* 0x3fb8aa3b23237820 */ /* 0x000fe20000410000 */
[----:B---3--:R-:W-:Y:S01]  /*b9b0*/  FADD.FTZ R8, R8, R25 ;  /* 0x0000001908087221 */ /* 0x008fe20000010000 */
[----:B------:R-:W-:Y:S01]  /*b9c0*/  FMUL.FTZ R37, R37, 1.4426950216293334961 ;  /* 0x3fb8aa3b25257820 */ /* 0x000fe20000410000 */
[----:B------:R-:W2:Y:S01]  /*b9d0*/  MUFU.EX2 R33, R33 ;  /* 0x0000002100217308 */ /* 0x000ea20000000800 */
[----:B------:R-:W-:Y:S01]  /*b9e0*/  FADD.FTZ R39, -R0, R39 ;  /* 0x0000002700277221 */ /* 0x000fe20000010100 */
[----:B-----5:R-:W-:Y:S01]  /*b9f0*/  FADD.FTZ R8, R8, R27 ;  /* 0x0000001b08087221 */ /* 0x020fe20000010000 */
[----:B------:R-:W-:Y:S01]  /*ba00*/  STS [R9+-0x200], R11 ;  /* 0xfffe000b09007388 */ /* 0x000fe20000000800 */
[----:B------:R-:W3:Y:S01]  /*ba10*/  MUFU.EX2 R35, R35 ;  /* 0x0000002300237308 */ /* 0x000ee20000000800 */
[----:B------:R-:W-:Y:S01]  /*ba20*/  FADD.FTZ R41, -R0, R41 ;  /* 0x0000002900297221 */ /* 0x000fe20000010100 */
        /* <DEDUP_REMOVED lines=33> */
.L_x_2412:
[----:B------:R-:W-:Y:S05]  /*bc40*/  BSYNC.RECONVERGENT B1 ;  /* 0x0000000000017941 */ /* 0x000fea0003800200 */
.L_x_2411:
        /* <DEDUP_REMOVED lines=55> */
.L_x_2415:
[----:B------:R-:W-:Y:S05]  /*bfc0*/  BSYNC.RECONVERGENT B1 ;  /* 0x0000000000017941 */ /* 0x000fea0003800200 */
.L_x_2414:
        /* <DEDUP_REMOVED lines=27> */
.L_x_2407:
[----:B------:R-:W-:Y:S01]  /*c180*/  IMAD.MOV.U32 R8, RZ, RZ, 0x40 ;  /* 0x00000040ff087424 */ /* 0x000fe200078e00ff */
[----:B------:R-:W1:Y:S01]  /*c190*/  S2UR UR4, SR_CTAID.Y ;  /* 0x00000000000479c3 */ /* 0x000e620000002600 */
[----:B------:R-:W-:Y:S01]  /*c1a0*/  LOP3.LUT R9, RZ, R3, RZ, 0x33, !PT ;  /* 0x00000003ff097212 */ /* 0x000fe200078e33ff */
[----:B------:R-:W-:Y:S02]  /*c1b0*/  BSSY.RECONVERGENT B1, `(.L_x_2416) ;  /* 0x0000026000017945 */ /* 0x000fe40003800200 */
[----:B------:R-:W-:-:S04]  /*c1c0*/  VIADDMNMX R8, R5, R8, UR44, !PT ;  /* 0x0000002c05087e46 */ /* 0x000fc8000f800108 */
[----:B------:R-:W-:Y:S01]  /*c1d0*/  IADD3 R13, PT, PT, R8, -UR47, R9 ;  /* 0x8000002f080d7c10 */ /* 0x000fe2000fffe009 */
[----:B------:R-:W-:-:S03]  /*c1e0*/  IMAD.MOV.U32 R9, RZ, RZ, R5 ;  /* 0x000000ffff097224 */ /* 0x000fc600078e0005 */
[C---:B------:R-:W-:Y:S02]  /*c1f0*/  LOP3.LUT R8, R13.reuse, 0xc0, RZ, 0xc0, !PT ;  /* 0x000000c00d087812 */ /* 0x040fe400078ec0ff */
[----:B------:R-:W-:Y:S02]  /*c200*/  ISETP.GE.U32.AND P0, PT, R13, 0xc0, PT ;  /* 0x000000c00d00780c */ /* 0x000fe40003f06070 */
[----:B------:R-:W-:Y:S01]  /*c210*/  ISETP.NE.AND P1, PT, R8, 0xc0, PT ;  /* 0x000000c00800780c */ /* 0x000fe20003f25270 */
[----:B------:R-:W-:Y:S02]  /*c220*/  IMAD.MOV.U32 R8, RZ, RZ, RZ ;  /* 0x000000ffff087224 */ /* 0x000fe400078e00ff */
[----:B-1----:R-:W-:-:S05]  /*c230*/  IMAD R18, R53, UR4, RZ ;  /* 0x0000000435127c24 */ /* 0x002fca000f8e02ff */
[----:B------:R-:W-:-:S05]  /*c240*/  SHF.R.S32.HI R20, RZ, 0x1f, R18 ;  /* 0x0000001fff147819 */ /* 0x000fca0000011412 */
        /* <DEDUP_REMOVED lines=11> */
.L_x_2418:
[----:B------:R-:W-:-:S06]  /*c300*/  IMAD.MOV.U32 R10, RZ, RZ, R16 ;  /* 0x000000ffff0a7224 */ /* 0x000fcc00078e0010 */
[----:B------:R1:W2:Y:S01]  /*c310*/  LDG.E.U8 R10, desc[UR36][R10.64] ;  /* 0x000000240a0a7981 */ /* 0x0002a2000c1e1100 */
[----:B------:R-:W-:Y:S01]  /*c320*/  VIADD R13, R13, 0x1 ;  /* 0x000000010d0d7836 */ /* 0x000fe20000000000 */
[----:B------:R-:W-:Y:S01]  /*c330*/  IADD3 R16, P2, PT, R16, 0x40, RZ ;  /* 0x0000004010107810 */ /* 0x000fe20007f5e0ff */
[----:B------:R-:W-:-:S04]  /*c340*/  VIADD R9, R9, 0x40 ;  /* 0x0000004009097836 */ /* 0x000fc80000000000 */
[----:B-1----:R-:W-:Y:S01]  /*c350*/  IMAD.X R11, RZ, RZ, R11, P2 ;  /* 0x000000ffff0b7224 */ /* 0x002fe200010e060b */
[----:B--2---:R-:W-:-:S13]  /*c360*/  ISETP.NE.AND P1, PT, R10, RZ, PT ;  /* 0x000000ff0a00720c */ /* 0x004fda0003f25270 */
[----:B------:R-:W0:Y:S02]  /*c370*/  @!P1 LDS R15, [R12] ;  /* 0x000000000c0f9984 */ /* 0x000e240000000800 */
[----:B0-----:R-:W-:Y:S01]  /*c380*/  @!P1 FADD.FTZ R14, -R0, R15 ;  /* 0x0000000f000e9221 */ /* 0x001fe20000010100 */
        /* <DEDUP_REMOVED lines=8> */
.L_x_2417:
[----:B------:R-:W-:Y:S05]  /*c410*/  BSYNC.RECONVERGENT B1 ;  /* 0x0000000000017941 */ /* 0x000fea0003800200 */
.L_x_2416:
        /* <DEDUP_REMOVED lines=13> */
.L_x_2419:
[----:B------:R-:W-:-:S05]  /*c4f0*/  IMAD.MOV.U32 R10, RZ, RZ, R14 ;  /* 0x000000ffff0a7224 */ /* 0x000fca00078e000e */
[----:B------:R-:W2:Y:S04]  /*c500*/  LDG.E.U8 R16, desc[UR36][R10.64+-0x80] ;  /* 0xffff80240a107981 */ /* 0x000ea8000c1e1100 */
[----:B------:R-:W5:Y:S04]  /*c510*/  LDG.E.U8 R13, desc[UR36][R10.64+-0x40] ;  /* 0xffffc0240a0d7981 */ /* 0x000f68000c1e1100 */
[----:B------:R-:W3:Y:S04]  /*c520*/  LDG.E.U8 R14, desc[UR36][R10.64] ;  /* 0x000000240a0e7981 */ /* 0x000ee8000c1e1100 */
[----:B------:R-:W4:Y:S01]  /*c530*/  LDG.E.U8 R15, desc[UR36][R10.64+0x40] ;  /* 0x000040240a0f7981 */ /* 0x000f22000c1e1100 */
[----:B------:R-:W-:Y:S01]  /*c540*/  VIADD R9, R9, 0x100 ;  /* 0x0000010009097836 */ /* 0x000fe20000000000 */
[----:B--2---:R-:W-:-:S02]  /*c550*/  ISETP.NE.AND P0, PT, R16, RZ, PT ;  /* 0x000000ff1000720c */ /* 0x004fc40003f05270 */
[----:B-----5:R-:W-:Y:S02]  /*c560*/  ISETP.NE.AND P1, PT, R13, RZ, PT ;  /* 0x000000ff0d00720c */ /* 0x020fe40003f25270 */
[----:B---3--:R-:W-:Y:S02]  /*c570*/  ISETP.NE.AND P2, PT, R14, RZ, PT ;  /* 0x000000ff0e00720c */ /* 0x008fe40003f45270 */
        /* <DEDUP_REMOVED lines=9> */
[----:B------:R-:W-:Y:S02]  /*c610*/  IMAD.MOV.U32 R15, RZ, RZ, RZ ;  /* 0x000000ffff0f7224 */ /* 0x000fe400078e00ff */
[----:B------:R0:W1:Y:S01]  /*c620*/  @!P0 MUFU.EX2 R13, R14 ;  /* 0x0000000e000d8308 */ /* 0x0000620000000800 */
[----:B------:R-:W-:Y:S01]  /*c630*/  @!P1 FMUL.FTZ R16, R16, 1.4426950216293334961 ;  /* 0x3fb8aa3b10109820 */ /* 0x000fe20000410000 */
[C---:B--2---:R-:W-:Y:S01]  /*c640*/  @!P2 FADD.FTZ R18, -R0.reuse, R19 ;  /* 0x000000130012a221 */ /* 0x044fe20000010100 */
[----:B------:R-:W-:Y:S02]  /*c650*/  IMAD.MOV.U32 R19, RZ, RZ, RZ ;  /* 0x000000ffff137224 */ /* 0x000fe400078e00ff */
[----:B---3--:R-:W-:Y:S01]  /*c660*/  @!P3 FADD.FTZ R20, -R0, R21 ;  /* 0x000000150014b221 */ /* 0x008fe20000010100 */
[----:B------:R-:W2:Y:S01]  /*c670*/  @!P1 MUFU.EX2 R15, R16 ;  /* 0x00000010000f9308 */ /* 0x000ea20000000800 */
[----:B------:R-:W-:Y:S01]  /*c680*/  @!P2 FMUL.FTZ R18, R18, 1.4426950216293334961 ;  /* 0x3fb8aa3b1212a820 */ /* 0x000fe20000410000 */
[----:B------:R-:W-:-:S02]  /*c690*/  IMAD.MOV.U32 R21, RZ, RZ, RZ ;  /* 0x000000ffff157224 */ /* 0x000fc400078e00ff */
[----:B------:R-:W-:Y:S01]  /*c6a0*/  @!P3 FMUL.FTZ R20, R20, 1.4426950216293334961 ;  /* 0x3fb8aa3b1414b820 */ /* 0x000fe20000410000 */
[----:B------:R-:W-:Y:S01]  /*c6b0*/  ISETP.GE.AND P0, PT, R9, UR44, PT ;  /* 0x0000002c09007c0c */ /* 0x000fe2000bf06270 */
[----:B------:R-:W3:Y:S01]  /*c6c0*/  @!P2 MUFU.EX2 R19, R18 ;  /* 0x000000120013a308 */ /* 0x000ee20000000800 */
[----:B0-----:R-:W-:-:S03]  /*c6d0*/  IADD3 R14, P1, PT, R10, 0x100, RZ ;  /* 0x000001000a0e7810 */ /* 0x001fc60007f3e0ff */
[----:B------:R-:W0:Y:S01]  /*c6e0*/  @!P3 MUFU.EX2 R21, R20 ;  /* 0x000000140015b308 */ /* 0x000e220000000800 */
[----:B-1----:R-:W-:Y:S01]  /*c6f0*/  FADD.FTZ R8, R13, R8 ;  /* 0x000000080d087221 */ /* 0x002fe20000010000 */
[----:B------:R-:W-:Y:S01]  /*c700*/  STS [R12+-0x200], R13 ;  /* 0xfffe000d0c007388 */ /* 0x000fe20000000800 */
[----:B------:R-:W-:Y:S02]  /*c710*/  IMAD.X R11, RZ, RZ, R11, P1 ;  /* 0x000000ffff0b7224 */ /* 0x000fe400008e060b */
[----:B--2---:R-:W-:Y:S01]  /*c720*/  FADD.FTZ R8, R8, R15 ;  /* 0x0000000f08087221 */ /* 0x004fe20000010000 */
[----:B------:R-:W-:Y:S03]  /*c730*/  STS [R12+-0x100], R15 ;  /* 0xffff000f0c007388 */ /* 0x000fe60000000800 */
[----:B---3--:R-:W-:Y:S01]  /*c740*/  FADD.FTZ R8, R8, R19 ;  /* 0x0000001308087221 */ /* 0x008fe20000010000 */
[----:B------:R-:W-:Y:S03]  /*c750*/  STS [R12], R19 ;  /* 0x000000130c007388 */ /* 0x000fe60000000800 */
[----:B0-----:R-:W-:Y:S01]  /*c760*/  FADD.FTZ R8, R8, R21 ;  /* 0x0000001508087221 */ /* 0x001fe20000010000 */
[----:B------:R0:W-:Y:S02]  /*c770*/  STS [R12+0x100], R21 ;  /* 0x000100150c007388 */ /* 0x0001e40000000800 */
[----:B0-----:R-:W-:Y:S01]  /*c780*/  VIADD R12, R12, 0x400 ;  /* 0x000004000c0c7836 */ /* 0x001fe20000000000 */
[----:B------:R-:W-:Y:S06]  /*c790*/  @!P0 BRA `(.L_x_2419) ;  /* 0xfffffffc00548947 */ /* 0x000fec000383ffff */
.L_x_2406:
[----:B------:R-:W-:Y:S05]  /*c7a0*/  BSYNC.RECONVERGENT B0 ;  /* 0x0000000000007941 */ /* 0x000fea0003800200 */
.L_x_2405:
[----:B0-----:R-:W0:Y:S01]  /*c7b0*/  SHFL.BFLY PT, R9, R8, 0x10, 0x1f ;  /* 0x0e001f0008097f89 */ /* 0x001e2200000e0000 */
[C---:B------:R-:W-:Y:S01]  /*c7c0*/  ISETP.NE.AND P0, PT, R7.reuse, RZ, PT ;  /* 0x000000ff0700720c */ /* 0x040fe20003f05270 */
[----:B------:R-:W1:Y:S01]  /*c7d0*/  LDCU.U8 UR11, c[0x0][0x48c] ;  /* 0x00009180ff0b77ac */ /* 0x000e620008000000 */
[----:B------:R-:W-:Y:S01]  /*c7e0*/  ISETP.GT.U32.AND P1, PT, R7, 0x1, PT ;  /* 0x000000010700780c */ /* 0x000fe20003f24070 */
[----:B------:R-:W2:Y:S01]  /*c7f0*/  S2UR UR14, SR_CTAID.X ;  /* 0x00000000000e79c3 */ /* 0x000ea20000002500 */
[----:B------:R-:W-:Y:S01]  /*c800*/  UMOV UR4, URZ ;  /* 0x000000ff00047c82 */ /* 0x000fe20008000000 */
[----:B------:R-:W-:Y:S01]  /*c810*/  UMOV UR5, URZ ;  /* 0x000000ff00057c82 */ /* 0x000fe20008000000 */
[----:B-1----:R-:W-:Y:S01]  /*c820*/  UISETP.NE.AND UP0, UPT, UR11, URZ, UPT ;  /* 0x000000ff0b00728c */ /* 0x002fe2000bf05270 */
        /* <DEDUP_REMOVED lines=9> */
[----:B------:R-:W-:Y:S02]  /*c8c0*/  @!P0 IMAD R8, R0, 0x4, R4 ;  /* 0x0000000400088824 */ /* 0x000fe400078e0204 */
[----:B0-----:R-:W-:-:S05]  /*c8d0*/  FADD.FTZ R13, R12, R13 ;  /* 0x0000000d0c0d7221 */ /* 0x001fca0000010000 */
[----:B------:R-:W-:Y:S01]  /*c8e0*/  @!P0 STS [R8+0x8], R13 ;  /* 0x0000080d08008388 */ /* 0x000fe20000000800 */
[----:B------:R-:W-:Y:S01]  /*c8f0*/  BAR.SYNC.DEFER_BLOCKING 0x0 ;  /* 0x0000000000007b1d */ /* 0x000fe20000010000 */
[----:B------:R-:W-:-:S05]  /*c900*/  ISETP.GE.AND P0, PT, R5, UR44, PT ;  /* 0x0000002c05007c0c */ /* 0x000fca000bf06270 */
[----:B------:R-:W0:Y:S04]  /*c910*/  @!P1 LDS R13, [R6+0x8] ;  /* 0x00000800060d9984 */ /* 0x000e280000000800 */
[----:B0-----:R-:W0:Y:S02]  /*c920*/  SHFL.BFLY PT, R4, R13, 0x1, 0x1f ;  /* 0x0c201f000d047f89 */ /* 0x001e2400000e0000 */
[----:B0-----:R-:W-:-:S06]  /*c930*/  FADD.FTZ R7, R4, R13 ;  /* 0x0000000d04077221 */ /* 0x001fcc0000010000 */
[----:B------:R-:W0:Y:S02]  /*c940*/  SHFL.IDX PT, R7, R7, RZ, 0x1f ;  /* 0x00001fff07077589 */ /* 0x000e2400000e0000 */
[----:B0-----:R-:W-:-:S06]  /*c950*/  FADD.FTZ R4, R7, 9.9999999747524270788e-07 ;  /* 0x358637bd07047421 */ /* 0x001fcc0000010000 */
[----:B------:R-:W0:Y:S01]  /*c960*/  MUFU.RCP R4, R4 ;  /* 0x0000000400047308 */ /* 0x000e220000001000 */
[----:B--2---:R-:W-:Y:S05]  /*c970*/  BRA.U !UP0, `(.L_x_2420) ;  /* 0x0000000108247547 */ /* 0x004fea000b800000 */
[----:B------:R-:W1:Y:S01]  /*c980*/  S2UR UR5, SR_CTAID.Y ;  /* 0x00000000000579c3 */ /* 0x000e620000002600 */
[----:B------:R-:W1:Y:S01]  /*c990*/  LDCU UR8, c[0x0][0x3f8] ;  /* 0x00007f00ff0877ac */ /* 0x000e620008000800 */
[----:B------:R-:W2:Y:S01]  /*c9a0*/  LDCU UR4, c[0x0][0x488] ;  /* 0x00009100ff0477ac */ /* 0x000ea20008000800 */
[----:B------:R-:W2:Y:S01]  /*c9b0*/  LDCU UR9, c[0x0][0x40c] ;  /* 0x00008180ff0977ac */ /* 0x000ea20008000800 */
[----:B------:R-:W5:Y:S01]  /*c9c0*/  LDCU UR10, c[0x0][0x3f4] ;  /* 0x00007e80ff0a77ac */ /* 0x000f620008000800 */
[----:B-1----:R-:W-:-:S04]  /*c9d0*/  UIMAD UR5, UR5, UR8, UR14 ;  /* 0x00000008050572a4 */ /* 0x002fc8000f8e020e */
[----:B--2---:R-:W-:-:S04]  /*c9e0*/  UIMAD UR4, UR5, UR4, UR9 ;  /* 0x00000004050472a4 */ /* 0x004fc8000f8e0209 */
[----:B-----5:R-:W-:-:S04]  /*c9f0*/  UIMAD UR4, UR4, UR10, URZ ;  /* 0x0000000a040472a4 */ /* 0x020fc8000f8e02ff */
[----:B------:R-:W-:-:S12]  /*ca00*/  USHF.R.S32.HI UR5, URZ, 0x1f, UR4 ;  /* 0x0000001fff057899 */ /* 0x000fd80008011404 */
.L_x_2420:
        /* <DEDUP_REMOVED lines=13> */
[----:B------:R-:W1:Y:S01]  /*cae0*/  S2UR UR9, SR_CgaCtaId ;  /* 0x00000000000979c3 */ /* 0x000e620000008800 */
        /* <DEDUP_REMOVED lines=8> */
[----:B-1----:R-:W-:-:S06]  /*cb70*/  ULEA UR8, UR9, UR8, 0x18 ;  /* 0x0000000809087291 */ /* 0x002fcc000f8ec0ff */
[----:B------:R-:W-:-:S07]  /*cb80*/  VIADD R6, R17, UR8 ;  /* 0x0000000811067c36 */ /* 0x000fce0008000000 */
.L_x_2426:
[----:B------:R-:W0:Y:S01]  /*cb90*/  LDS R9, [R6] ;  /* 0x0000000006097984 */ /* 0x000e220000000800 */
[----:B------:R-:W-:-:S05]  /*cba0*/  VIADD R7, R7, 0x1 ;  /* 0x0000000107077836 */ /* 0x000fca0000000000 */
[----:B------:R-:W-:Y:S01]  /*cbb0*/  ISETP.NE.AND P0, PT, R7, RZ, PT ;  /* 0x000000ff0700720c */ /* 0x000fe20003f05270 */
[----:B0-----:R-:W-:-:S05]  /*cbc0*/  FMUL.FTZ R9, R9, R4 ;  /* 0x0000000409097220 */ /* 0x001fca0000410000 */
[----:B------:R0:W-:Y:S02]  /*cbd0*/  STS [R6], R9 ;  /* 0x0000000906007388 */ /* 0x0001e40000000800 */
[----:B0-----:R-:W-:-:S05]  /*cbe0*/  VIADD R6, R6, 0x100 ;  /* 0x0000010006067836 */ /* 0x001fca0000000000 */
[----:B------:R-:W-:Y:S05]  /*cbf0*/  @P0 BRA `(.L_x_2426) ;  /* 0xfffffffc00e40947 */ /* 0x000fea000383ffff */
.L_x_2425:
[----:B------:R-:W-:Y:S05]  /*cc00*/  BSYNC.RECONVERGENT B1 ;  /* 0x0000000000017941 */ /* 0x000fea0003800200 */
.L_x_2424:
[----:B------:R-:W-:Y:S05]  /*cc10*/  @!P1 BRA `(.L_x_2422) ;  /* 0x0000001000dc9947 */ /* 0x000fea0003800000 */
[----:B------:R-:W1:Y:S01]  /*cc20*/  S2R R8, SR_CgaCtaId ;  /* 0x0000000000087919 */ /* 0x000e620000008800 */
        /* <DEDUP_REMOVED lines=8> */
[----:B-1----:R-:W-:-:S04]  /*ccb0*/  LEA R7, R8, R7, 0x18 ;  /* 0x0000000708077211 */ /* 0x002fc800078ec0ff */
[----:B------:R-:W-:Y:S01]  /*ccc0*/  IADD3 R6, PT, PT, R6, 0x200, R7 ;  /* 0x0000020006067810 */ /* 0x000fe20007ffe007 */
[----:B------:R-:W-:Y:S06]  /*ccd0*/  @!P1 BRA `(.L_x_2428) ;  /* 0x0000000000dc9947 */ /* 0x000fec0003800000 */
[----:B------:R-:W-:Y:S01]  /*cce0*/  IMAD.U32 R8, RZ, RZ, UR44 ;  /* 0x0000002cff087e24 */ /* 0x000fe2000f8e00ff */
[----:B------:R-:W-:-:S03]  /*ccf0*/  PLOP3.LUT P0, PT, PT, PT, PT, 0x8, 0x80 ;  /* 0x000000000080781c */ /* 0x000fc60003f0e170 */
[----:B------:R-:W-:-:S10]  /*cd00*/  VIADD R8, R8, 0xfffffd00 ;  /* 0xfffffd0008087836 */ /* 0x000fd40000000000 */
.L_x_2429:
        /* <DEDUP_REMOVED lines=10> */
[----:B------:R-:W3:Y:S04]  /*cdb0*/  LDS R25, [R6+0x600] ;  /* 0x0006000006197984 */ /* 0x000ee80000000800 */
[----:B------:R-:W3:Y:S04]  /*cdc0*/  LDS R27, [R6+0x700] ;  /* 0x00070000061b7984 */ /* 0x000ee80000000800 */
[----:B----4-:R-:W4:Y:S01]  /*cdd0*/  LDS R29, [R6+0x800] ;  /* 0x00080000061d7984 */ /* 0x010f220000000800 */
[----:B0-----:R-:W-:-:S03]  /*cde0*/  FMUL.FTZ R7, R4, R7 ;  /* 0x0000000704077220 */ /* 0x001fc60000410000 */
[----:B------:R-:W0:Y:S01]  /*cdf0*/  LDS R31, [R6+0x900] ;  /* 0x00090000061f7984 */ /* 0x000e220000000800 */
[----:B-1----:R-:W-:-:S03]  /*ce00*/  FMUL.FTZ R9, R4, R9 ;  /* 0x0000000904097220 */ /* 0x002fc60000410000 */
[----:B------:R-:W1:Y:S01]  /*ce10*/  LDS R33, [R6+0xa00] ;  /* 0x000a000006217984 */ /* 0x000e620000000800 */
[----:B--2---:R-:W-:-:S03]  /*ce20*/  FMUL.FTZ R11, R4, R11 ;  /* 0x0000000b040b7220 */ /* 0x004fc60000410000 */
[----:B------:R-:W2:Y:S01]  /*ce30*/  LDS R35, [R6+0xb00] ;  /* 0x000b000006237984 */ /* 0x000ea20000000800 */
[----:B-----5:R-:W-:-:S03]  /*ce40*/  FMUL.FTZ R13, R4, R13 ;  /* 0x0000000d040d7220 */ /* 0x020fc60000410000 */
[----:B------:R-:W5:Y:S01]  /*ce50*/  LDS R37, [R6+0xc00] ;  /* 0x000c000006257984 */ /* 0x000f620000000800 */
[----:B---3--:R-:W-:-:S03]  /*ce60*/  FMUL.FTZ R15, R4, R15 ;  /* 0x0000000f040f7220 */ /* 0x008fc60000410000 */
[----:B------:R-:W3:Y:S01]  /*ce70*/  LDS R39, [R6+0xd00] ;  /* 0x000d000006277984 */ /* 0x000ee20000000800 */
[C---:B------:R-:W-:Y:S01]  /*ce80*/  FMUL.FTZ R19, R4.reuse, R19 ;  /* 0x0000001304137220 */ /* 0x040fe20000410000 */
[C---:B------:R-:W-:Y:S02]  /*ce90*/  FMUL.FTZ R21, R4.reuse, R21 ;  /* 0x0000001504157220 */ /* 0x040fe40000410000 */
[----:B------:R-:W-:Y:S01]  /*cea0*/  STS [R6+-0x200], R7 ;  /* 0xfffe000706007388 */ /* 0x000fe20000000800 */
[----:B------:R-:W-:-:S03]  /*ceb0*/  FMUL.FTZ R23, R4, R23 ;  /* 0x0000001704177220 */ /* 0x000fc60000410000 */
[----:B------:R-:W-:Y:S01]  /*cec0*/  STS [R6+-0x100], R9 ;  /* 0xffff000906007388 */ /* 0x000fe20000000800 */
[----:B------:R-:W-:-:S03]  /*ced0*/  FMUL.FTZ R25, R4, R25 ;  /* 0x0000001904197220 */ /* 0x000fc60000410000 */
[----:B------:R-:W-:Y:S01]  /*cee0*/  STS [R6], R11 ;  /* 0x0000000b06007388 */ /* 0x000fe20000000800 */
[----:B------:R-:W-:-:S03]  /*cef0*/  FMUL.FTZ R27, R4, R27 ;  /* 0x0000001b041b7220 */ /* 0x000fc60000410000 */
[----:B------:R-:W-:Y:S01]  /*cf00*/  STS [R6+0x100], R13 ;  /* 0x0001000d06007388 */ /* 0x000fe20000000800 */
[----:B----4-:R-:W-:-:S03]  /*cf10*/  FMUL.FTZ R29, R4, R29 ;  /* 0x0000001d041d7220 */ /* 0x010fc60000410000 */
[----:B------:R-:W-:Y:S01]  /*cf20*/  STS [R6+0x200], R15 ;  /* 0x0002000f06007388 */ /* 0x000fe20000000800 */
[----:B0-----:R-:W-:-:S03]  /*cf30*/  FMUL.FTZ R31, R4, R31 ;  /* 0x0000001f041f7220 */ /* 0x001fc60000410000 */
[----:B------:R-:W-:Y:S01]  /*cf40*/  STS [R6+0x300], R19 ;  /* 0x0003001306007388 */ /* 0x000fe20000000800 */
[----:B-1----:R-:W-:-:S03]  /*cf50*/  FMUL.FTZ R33, R4, R33 ;  /* 0x0000002104217220 */ /* 0x002fc60000410000 */
[----:B------:R-:W-:Y:S01]  /*cf60*/  STS [R6+0x400], R21 ;  /* 0x0004001506007388 */ /* 0x000fe20000000800 */
[----:B--2---:R-:W-:-:S03]  /*cf70*/  FMUL.FTZ R35, R4, R35 ;  /* 0x0000002304237220 */ /* 0x004fc60000410000 */
[----:B------:R-:W-:Y:S01]  /*cf80*/  STS [R6+0x500], R23 ;  /* 0x0005001706007388 */ /* 0x000fe20000000800 */
[----:B-----5:R-:W-:-:S03]  /*cf90*/  FMUL.FTZ R37, R4, R37 ;  /* 0x0000002504257220 */ /* 0x020fc60000410000 */
[----:B------:R-:W-:Y:S01]  /*cfa0*/  STS [R6+0x600], R25 ;  /* 0x0006001906007388 */ /* 0x000fe20000000800 */
[----:B---3--:R-:W-:-:S03]  /*cfb0*/  FMUL.FTZ R39, R4, R39 ;  /* 0x0000002704277220 */ /* 0x008fc60000410000 */
        /* <DEDUP_REMOVED lines=9> */
.L_x_2428:
[----:B------:R-:W-:Y:S05]  /*d050*/  BSYNC.RECONVERGENT B1 ;  /* 0x0000000000017941 */ /* 0x000fea0003800200 */
.L_x_2427:
        /* <DEDUP_REMOVED lines=14> */
[C---:B0-----:R-:W-:Y:S01]  /*d140*/  FMUL.FTZ R7, R4.reuse, R7 ;  /* 0x0000000704077220 */ /* 0x041fe20000410000 */
[----:B-1----:R-:W-:-:S04]  /*d150*/  FMUL.FTZ R9, R4, R9 ;  /* 0x0000000904097220 */ /* 0x002fc80000410000 */
[----:B------:R-:W-:Y:S01]  /*d160*/  STS [R6+-0x200], R7 ;  /* 0xfffe000706007388 */ /* 0x000fe20000000800 */
[----:B--2---:R-:W-:-:S03]  /*d170*/  FMUL.FTZ R11, R4, R11 ;  /* 0x0000000b040b7220 */ /* 0x004fc60000410000 */
[----:B------:R-:W-:Y:S01]  /*d180*/  STS [R6+-0x100], R9 ;  /* 0xffff000906007388 */ /* 0x000fe20000000800 */
[----:B-----5:R-:W-:-:S03]  /*d190*/  FMUL.FTZ R13, R4, R13 ;  /* 0x0000000d040d7220 */ /* 0x020fc60000410000 */
[----:B------:R-:W-:Y:S01]  /*d1a0*/  STS [R6], R11 ;  /* 0x0000000b06007388 */ /* 0x000fe20000000800 */
[----:B---3--:R-:W-:-:S03]  /*d1b0*/  FMUL.FTZ R15, R4, R15 ;  /* 0x0000000f040f7220 */ /* 0x008fc60000410000 */
        /* <DEDUP_REMOVED lines=9> */
.L_x_2431:
[----:B------:R-:W-:Y:S05]  /*d250*/  BSYNC.RECONVERGENT B1 ;  /* 0x0000000000017941 */ /* 0x000fea0003800200 */
.L_x_2430:
[----:B------:R-:W-:-:S13]  /*d260*/  ISETP.LT.OR P0, PT, R5, UR44, P0 ;  /* 0x0000002c05007c0c */ /* 0x000fda0008701670 */
[----:B------:R-:W-:Y:S05]  /*d270*/  @!P0 BRA `(.L_x_2422) ;  /* 0x0000000c00448947 */ /* 0x000fea0003800000 */
[----:B------:R-:W0:Y:S04]  /*d280*/  LDS R5, [R6+-0x200] ;  /* 0xfffe000006057984 */ /* 0x000e280000000800 */
[----:B------:R-:W1:Y:S04]  /*d290*/  LDS R7, [R6+-0x100] ;  /* 0xffff000006077984 */ /* 0x000e680000000800 */
[----:B------:R-:W2:Y:S04]  /*d2a0*/  LDS R9, [R6] ;  /* 0x0000000006097984 */ /* 0x000ea80000000800 */
[----:B------:R-:W5:Y:S01]  /*d2b0*/  LDS R11, [R6+0x100] ;  /* 0x00010000060b7984 */ /* 0x000f620000000800 */
[-C--:B0-----:R-:W-:Y:S01]  /*d2c0*/  FMUL.FTZ R5, R5, R4.reuse ;  /* 0x0000000405057220 */ /* 0x081fe20000410000 */
[----:B-1----:R-:W-:-:S04]  /*d2d0*/  FMUL.FTZ R7, R7, R4 ;  /* 0x0000000407077220 */ /* 0x002fc80000410000 */
[----:B------:R1:W-:Y:S01]  /*d2e0*/  STS [R6+-0x200], R5 ;  /* 0xfffe000506007388 */ /* 0x0003e20000000800 */
[----:B--2---:R-:W-:-:S03]  /*d2f0*/  FMUL.FTZ R9, R9, R4 ;  /* 0x0000000409097220 */ /* 0x004fc60000410000 */
[----:B------:R1:W-:Y:S01]  /*d300*/  STS [R6+-0x100], R7 ;  /* 0xffff000706007388 */ /* 0x0003e20000000800 */
[----:B-----5:R-:W-:-:S03]  /*d310*/  FMUL.FTZ R11, R11, R4 ;  /* 0x000000040b0b7220 */ /* 0x020fc60000410000 */
[----:B------:R1:W-:Y:S04]  /*d320*/  STS [R6], R9 ;  /* 0x0000000906007388 */ /* 0x0003e80000000800 */
[----:B------:R1:W-:Y:S01]  /*d330*/  STS [R6+0x100], R11 ;  /* 0x0001000b06007388 */ /* 0x0003e20000000800 */
[----:B------:R-:W-:Y:S05]  /*d340*/  BRA `(.L_x_2422) ;  /* 0x0000000c00107947 */ /* 0x000fea0003800000 */
.L_x_2423:
        /* <DEDUP_REMOVED lines=10> */
[----:B------:R-:W2:Y:S01]  /*d3f0*/  LDCU.64 UR12, c[0x0][0x480] ;  /* 0x00009000ff0c77ac */ /* 0x000ea20008000a00 */
[----:B------:R-:W-:Y:S02]  /*d400*/  LEA.HI R6, R6, 0x1, RZ, 0x1a ;  /* 0x0000000106067811 */ /* 0x000fe400078fd0ff */
[----:B------:R-:W-:Y:S01]  /*d410*/  IADD3 R13, P0, PT, R5, UR4, RZ ;  /* 0x00000004050d7c10 */ /* 0x000fe2000ff1e0ff */
[----:B------:R-:W-:Y:S02]  /*d420*/  UMOV UR8, 0x400 ;  /* 0x0000040000087882 */ /* 0x000fe40000000000 */
[C---:B------:R-:W-:Y:S01]  /*d430*/  IMAD.SHL.U32 R7, R6.reuse, 0x40, RZ ;  /* 0x0000004006077824 */ /* 0x040fe200078e00ff */
[----:B------:R-:W-:Y:S01]  /*d440*/  UIADD3 UR8, UPT, UPT, UR8, 0x410, URZ ;  /* 0x0000041008087890 */ /* 0x000fe2000fffe0ff */
[----:B------:R-:W-:Y:S01]  /*d450*/  IMAD.X R12, RZ, RZ, UR5, P0 ;  /* 0x00000005ff0c7e24 */ /* 0x000fe200080e06ff */
[----:B------:R-:W-:-:S02]  /*d460*/  LOP3.LUT R6, R6, 0x3, RZ, 0xc0, !PT ;  /* 0x0000000306067812 */ /* 0x000fc400078ec0ff */
[----:B------:R-:W-:-:S03]  /*d470*/  LOP3.LUT R8, R7, 0xc0, RZ, 0xc0, !PT ;  /* 0x000000c007087812 */ /* 0x000fc600078ec0ff */
[----:B------:R-:W-:Y:S02]  /*d480*/  IMAD.MOV R9, RZ, RZ, -R6 ;  /* 0x000000ffff097224 */ /* 0x000fe400078e0a06 */
[----:B------:R-:W-:Y:S01]  /*d490*/  IMAD.IADD R5, R5, 0x1, R8 ;  /* 0x0000000105057824 */ /* 0x000fe200078e0208 */
[----:B--2---:R-:W-:-:S04]  /*d4a0*/  LEA R10, P0, R13, UR12, 0x2 ;  /* 0x0000000c0d0a7c11 */ /* 0x004fc8000f8010ff */
[----:B------:R-:W-:Y:S01]  /*d4b0*/  LEA.HI.X R13, R13, UR13, R12, 0x2, P0 ;  /* 0x0000000d0d0d7c11 */ /* 0x000fe200080f140c */
[----:B-1----:R-:W-:-:S06]  /*d4c0*/  ULEA UR8, UR9, UR8, 0x18 ;  /* 0x0000000809087291 */ /* 0x002fcc000f8ec0ff */
[----:B------:R-:W-:-:S07]  /*d4d0*/  VIADD R8, R17, UR8 ;  /* 0x0000000811087c36 */ /* 0x000fce0008000000 */
.L_x_2434:
[----:B-1----:R-:W0:Y:S01]  /*d4e0*/  LDS R7, [R8] ;  /* 0x0000000008077984 */ /* 0x002e220000000800 */
[----:B------:R-:W-:Y:S01]  /*d4f0*/  IMAD.MOV.U32 R6, RZ, RZ, R10 ;  /* 0x000000ffff067224 */ /* 0x000fe200078e000a */
[----:B------:R-:W-:Y:S01]  /*d500*/  IADD3 R10, P2, PT, R10, 0x100, RZ ;  /* 0x000001000a0a7810 */ /* 0x000fe20007f5e0ff */
[----:B------:R-:W-:-:S05]  /*d510*/  VIADD R9, R9, 0x1 ;  /* 0x0000000109097836 */ /* 0x000fca0000000000 */
[----:B------:R-:W-:Y:S01]  /*d520*/  ISETP.NE.AND P0, PT, R9, RZ, PT ;  /* 0x000000ff0900720c */ /* 0x000fe20003f05270 */
[----:B0-----:R-:W-:Y:S01]  /*d530*/  FMUL.FTZ R11, R7, R4 ;  /* 0x00000004070b7220 */ /* 0x001fe20000410000 */
[--C-:B------:R-:W-:Y:S02]  /*d540*/  IMAD.MOV.U32 R7, RZ, RZ, R13.reuse ;  /* 0x000000ffff077224 */ /* 0x100fe400078e000d */
[----:B------:R-:W-:Y:S02]  /*d550*/  IMAD.X R13, RZ, RZ, R13, P2 ;  /* 0x000000ffff0d7224 */ /* 0x000fe400010e060d */
[----:B------:R0:W-:Y:S04]  /*d560*/  STS [R8], R11 ;  /* 0x0000000b08007388 */ /* 0x0001e80000000800 */
[----:B------:R1:W-:Y:S01]  /*d570*/  STG.E desc[UR36][R6.64], R11 ;  /* 0x0000000b06007986 */ /* 0x0003e2000c101924 */
[----:B0-----:R-:W-:-:S02]  /*d580*/  VIADD R8, R8, 0x100 ;  /* 0x0000010008087836 */ /* 0x001fc40000000000 */
[----:B------:R-:W-:Y:S05]  /*d590*/  @P0 BRA `(.L_x_2434) ;  /* 0xfffffffc00d00947 */ /* 0x000fea000383ffff */
.L_x_2433:
[----:B------:R-:W-:Y:S05]  /*d5a0*/  BSYNC.RECONVERGENT B1 ;  /* 0x0000000000017941 */ /* 0x000fea0003800200 */
.L_x_2432:
[----:B------:R-:W-:Y:S05]  /*d5b0*/  @!P1 BRA `(.L_x_2422) ;  /* 0x0000000800749947 */ /* 0x000fea0003800000 */
[----:B------:R-:W2:Y:S01]  /*d5c0*/  S2R R8, SR_CgaCtaId ;  /* 0x0000000000087919 */ /* 0x000ea20000008800 */
[----:B------:R-:W5:Y:S01]  /*d5d0*/  LDCU.64 UR8, c[0x0][0x480] ;  /* 0x00009000ff0877ac */ /* 0x000f620008000a00 */
[C---:B------:R-:W-:Y:S01]  /*d5e0*/  IADD3 R12, PT, PT, -R5.reuse, UR44, RZ ;  /* 0x0000002c050c7c10 */ /* 0x040fe2000fffe1ff */
[----:B------:R-:W-:Y:S01]  /*d5f0*/  BSSY.RECONVERGENT B1, `(.L_x_2435) ;  /* 0x000005b000017945 */ /* 0x000fe20003800200 */
[----:B------:R-:W-:Y:S02]  /*d600*/  IADD3 R9, P0, PT, R5, UR4, RZ ;  /* 0x0000000405097c10 */ /* 0x000fe4000ff1e0ff */
[----:B-1----:R-:W-:Y:S02]  /*d610*/  MOV R6, 0x400 ;  /* 0x0000040000067802 */ /* 0x002fe40000000f00 */
[----:B------:R-:W-:Y:S01]  /*d620*/  ISETP.GT.AND P1, PT, R12, 0x300, PT ;  /* 0x000003000c00780c */ /* 0x000fe20003f24270 */
[----:B------:R-:W-:Y:S02]  /*d630*/  IMAD.X R10, RZ, RZ, UR5, P0 ;  /* 0x00000005ff0a7e24 */ /* 0x000fe400080e06ff */
[----:B------:R-:W-:Y:S01]  /*d640*/  VIADD R7, R6, 0x410 ;  /* 0x0000041006077836 */ /* 0x000fe20000000000 */
[----:B-----5:R-:W-:Y:S01]  /*d650*/  LEA R11, P0, R9, UR8, 0x2 ;  /* 0x00000008090b7c11 */ /* 0x020fe2000f8010ff */
[----:B------:R-:W-:-:S03]  /*d660*/  USHF.L.U32 UR8, UR47, 0x2, URZ ;  /* 0x000000022f087899 */ /* 0x000fc600080006ff */
[----:B------:R-:W-:Y:S02]  /*d670*/  LEA.HI.X R10, R9, UR9, R10, 0x2, P0 ;  /* 0x00000009090a7c11 */ /* 0x000fe400080f140a */
[----:B------:R-:W-:Y:S02]  /*d680*/  IADD3 R6, P0, PT, R11, 0x200, RZ ;  /* 0x000002000b067810 */ /* 0x000fe40007f1e0ff */
[----:B--2---:R-:W-:-:S03]  /*d690*/  LEA R9, R8, R7, 0x18 ;  /* 0x0000000708097211 */ /* 0x004fc600078ec0ff */
[----:B------:R-:W-:Y:S01]  /*d6a0*/  IMAD.X R7, RZ, RZ, R10, P0 ;  /* 0x000000ffff077224 */ /* 0x000fe200000e060a */
[----:B------:R-:W-:Y:S02]  /*d6b0*/  LEA R8, R5, -UR8, 0x2 ;  /* 0x8000000805087c11 */ /* 0x000fe4000f8e10ff */
[----:B------:R-:W-:Y:S02]  /*d6c0*/  PLOP3.LUT P0, PT, PT, PT, PT, 0x80, 0x8 ;  /* 0x000000000008781c */ /* 0x000fe40003f0f070 */
[----:B------:R-:W-:Y:S01]  /*d6d0*/  IADD3 R8, PT, PT, R8, 0x200, R9 ;  /* 0x0000020008087810 */ /* 0x000fe20007ffe009 */
[----:B------:R-:W-:Y:S10]  /*d6e0*/  @!P1 BRA `(.L_x_2436) ;  /* 0x00000004002c9947 */ /* 0x000ff40003800000 */
[----:B------:R-:W-:Y:S01]  /*d6f0*/  IMAD.U32 R12, RZ, RZ, UR44 ;  /* 0x0000002cff0c7e24 */ /* 0x000fe2000f8e00ff */
[----:B------:R-:W-:-:S03]  /*d700*/  PLOP3.LUT P0, PT, PT, PT, PT, 0x8, 0x80 ;  /* 0x000000000080781c */ /* 0x000fc60003f0e170 */
[----:B------:R-:W-:-:S10]  /*d710*/  VIADD R12, R12, 0xfffffd00 ;  /* 0xfffffd000c0c7836 */ /* 0x000fd40000000000 */
.L_x_2437:
        /* <DEDUP_REMOVED lines=23> */
[----:B------:R-:W-:-:S03]  /*d890*/  FMUL.FTZ R21, R4, R21 ;  /* 0x0000001504157220 */ /* 0x000fc60000410000 */
[----:B------:R-:W-:Y:S01]  /*d8a0*/  STG.E desc[UR36][R6.64+-0x200], R9 ;  /* 0xfffe000906007986 */ /* 0x000fe2000c101924 */
[----:B------:R-:W-:-:S03]  /*d8b0*/  FMUL.FTZ R23, R4, R23 ;  /* 0x0000001704177220 */ /* 0x000fc60000410000 */
[----:B------:R4:W-:Y:S01]  /*d8c0*/  STS [R8+-0x200], R9 ;  /* 0xfffe000908007388 */ /* 0x0009e20000000800 */
[C---:B------:R-:W-:Y:S01]  /*d8d0*/  FMUL.FTZ R25, R4.reuse, R25 ;  /* 0x0000001904197220 */ /* 0x040fe20000410000 */
[C---:B------:R-:W-:Y:S02]  /*d8e0*/  FMUL.FTZ R27, R4.reuse, R27 ;  /* 0x0000001b041b7220 */ /* 0x040fe40000410000 */
[----:B------:R-:W-:Y:S01]  /*d8f0*/  STG.E desc[UR36][R6.64+-0x100], R11 ;  /* 0xffff000b06007986 */ /* 0x000fe2000c101924 */
[----:B----4-:R-:W-:-:S03]  /*d900*/  FMUL.FTZ R29, R4, R29 ;  /* 0x0000001d041d7220 */ /* 0x010fc60000410000 */
[----:B------:R-:W-:Y:S01]  /*d910*/  STS [R8+-0x100], R11 ;  /* 0xffff000b08007388 */ /* 0x000fe20000000800 */
[----:B------:R-:W-:Y:S01]  /*d920*/  IADD3 R9, P1, PT, R6, 0x1000, RZ ;  /* 0x0000100006097810 */ /* 0x000fe20007f3e0ff */
[C---:B------:R-:W-:Y:S02]  /*d930*/  FMUL.FTZ R31, R4.reuse, R31 ;  /* 0x0000001f041f7220 */ /* 0x040fe40000410000 */
[----:B------:R-:W-:Y:S02]  /*d940*/  STG.E desc[UR36][R6.64], R13 ;  /* 0x0000000d06007986 */ /* 0x000fe4000c101924 */
[----:B------:R-:W-:Y:S02]  /*d950*/  IMAD.X R10, RZ, RZ, R7, P1 ;  /* 0x000000ffff0a7224 */ /* 0x000fe400008e0607 */
[C---:B0-----:R-:W-:Y:S01]  /*d960*/  FMUL.FTZ R33, R4.reuse, R33 ;  /* 0x0000002104217220 */ /* 0x041fe20000410000 */
[----:B------:R-:W-:Y:S01]  /*d970*/  STS [R8], R13 ;  /* 0x0000000d08007388 */ /* 0x000fe20000000800 */
[----:B-1----:R-:W-:-:S03]  /*d980*/  FMUL.FTZ R35, R4, R35 ;  /* 0x0000002304237220 */ /* 0x002fc60000410000 */
[----:B------:R-:W-:Y:S01]  /*d990*/  STG.E desc[UR36][R6.64+0x100], R15 ;  /* 0x0001000f06007986 */ /* 0x000fe2000c101924 */
[----:B--2---:R-:W-:-:S03]  /*d9a0*/  FMUL.FTZ R37, R4, R37 ;  /* 0x0000002504257220 */ /* 0x004fc60000410000 */
[----:B------:R-:W-:Y:S01]  /*d9b0*/  STS [R8+0x100], R15 ;  /* 0x0001000f08007388 */ /* 0x000fe20000000800 */
[----:B-----5:R-:W-:-:S03]  /*d9c0*/  FMUL.FTZ R39, R4, R39 ;  /* 0x0000002704277220 */ /* 0x020fc60000410000 */
[----:B------:R-:W-:Y:S01]  /*d9d0*/  STG.E desc[UR36][R6.64+0x200], R19 ;  /* 0x0002001306007986 */ /* 0x000fe2000c101924 */
[----:B---3--:R-:W-:-:S03]  /*d9e0*/  FMUL.FTZ R41, R4, R41 ;  /* 0x0000002904297220 */ /* 0x008fc60000410000 */
        /* <DEDUP_REMOVED lines=27> */
.L_x_2436:
[----:B------:R-:W-:Y:S05]  /*dba0*/  BSYNC.RECONVERGENT B1 ;  /* 0x0000000000017941 */ /* 0x000fea0003800200 */
.L_x_2435:
        /* <DEDUP_REMOVED lines=16> */
[----:B------:R-:W-:Y:S01]  /*dcb0*/  STG.E desc[UR36][R6.64+-0x200], R9 ;  /* 0xfffe000906007986 */ /* 0x000fe2000c101924 */
[----:B--2---:R-:W-:-:S03]  /*dcc0*/  FMUL.FTZ R13, R4, R13 ;  /* 0x0000000d040d7220 */ /* 0x004fc60000410000 */
[----:B------:R0:W-:Y:S01]  /*dcd0*/  STS [R8+-0x200], R9 ;  /* 0xfffe000908007388 */ /* 0x0001e20000000800 */
[----:B-----5:R-:W-:-:S03]  /*dce0*/  FMUL.FTZ R15, R4, R15 ;  /* 0x0000000f040f7220 */ /* 0x020fc60000410000 */
[----:B------:R-:W-:Y:S01]  /*dcf0*/  STG.E desc[UR36][R6.64+-0x100], R11 ;  /* 0xffff000b06007986 */ /* 0x000fe2000c101924 */
[----:B---3--:R-:W-:-:S03]  /*dd00*/  FMUL.FTZ R19, R4, R19 ;  /* 0x0000001304137220 */ /* 0x008fc60000410000 */
[----:B------:R-:W-:Y:S01]  /*dd10*/  STS [R8+-0x100], R11 ;  /* 0xffff000b08007388 */ /* 0x000fe20000000800 */
[----:B0-----:R-:W-:Y:S01]  /*dd20*/  IADD3 R9, P1, PT, R6, 0x800, RZ ;  /* 0x0000080006097810 */ /* 0x001fe20007f3e0ff */
[C---:B----4-:R-:W-:Y:S02]  /*dd30*/  FMUL.FTZ R21, R4.reuse, R21 ;  /* 0x0000001504157220 */ /* 0x050fe40000410000 */
[----:B------:R-:W-:Y:S01]  /*dd40*/  STG.E desc[UR36][R6.64], R13 ;  /* 0x0000000d06007986 */ /* 0x000fe2000c101924 */
[C---:B------:R-:W-:Y:S01]  /*dd50*/  FMUL.FTZ R23, R4.reuse, R23 ;  /* 0x0000001704177220 */ /* 0x040fe20000410000 */
[----:B------:R-:W-:Y:S02]  /*dd60*/  IMAD.X R10, RZ, RZ, R7, P1 ;  /* 0x000000ffff0a7224 */ /* 0x000fe400008e0607 */
[----:B------:R-:W-:Y:S01]  /*dd70*/  STS [R8], R13 ;  /* 0x0000000d08007388 */ /* 0x000fe20000000800 */
[----:B------:R-:W-:-:S03]  /*dd80*/  FMUL.FTZ R25, R4, R25 ;  /* 0x0000001904197220 */ /* 0x000fc60000410000 */
        /* <DEDUP_REMOVED lines=13> */
.L_x_2439:
[----:B------:R-:W-:Y:S05]  /*de60*/  BSYNC.RECONVERGENT B1 ;  /* 0x0000000000017941 */ /* 0x000fea0003800200 */
.L_x_2438:
        /* <DEDUP_REMOVED lines=8> */
[----:B------:R0:W-:Y:S01]  /*def0*/  STG.E desc[UR36][R6.64+-0x200], R5 ;  /* 0xfffe000506007986 */ /* 0x0001e2000c101924 */
[----:B--2---:R-:W-:-:S03]  /*df00*/  FMUL.FTZ R11, R11, R4 ;  /* 0x000000040b0b7220 */ /* 0x004fc60000410000 */
        /* <DEDUP_REMOVED lines=8> */
.L_x_2422:
[----:B------:R-:W-:Y:S05]  /*df90*/  BSYNC.RECONVERGENT B0 ;  /* 0x0000000000007941 */ /* 0x000fea0003800200 */
.L_x_2421:
[----:B------:R-:W2:Y:S01]  /*dfa0*/  S2R R20, SR_CgaCtaId ;  /* 0x0000000000147919 */ /* 0x000ea20000008800 */
[----:B------:R-:W5:Y:S01]  /*dfb0*/  S2UR UR5, SR_CTAID.Y ;  /* 0x00000000000579c3 */ /* 0x000f620000002600 */
[----:B------:R-:W-:Y:S01]  /*dfc0*/  ULEA.HI UR4, UR45, UR45, URZ, 0x1 ;  /* 0x0000002d2d047291 */ /* 0x000fe2000f8f08ff */
[----:B------:R-:W-:Y:S01]  /*dfd0*/  LOP3.LUT R17, R17, 0x7c, RZ, 0xc0, !PT ;  /* 0x0000007c11117812 */ /* 0x000fe200078ec0ff */
[----:B------:R-:W3:Y:S01]  /*dfe0*/  LDCU UR12, c[0x0][0x40c] ;  /* 0x00008180ff0c77ac */ /* 0x000ee20008000800 */
[----:B------:R-:W-:Y:S01]  /*dff0*/  MOV R21, 0x400 ;  /* 0x0000040000157802 */ /* 0x000fe20000000f00 */
[----:B0-----:R-:W-:Y:S01]  /*e000*/  IMAD.SHL.U32 R4, R3, 0x10, RZ ;  /* 0x0000001003047824 */ /* 0x001fe200078e00ff */
[----:B------:R-:W-:Y:S01]  /*e010*/  BSSY.RECONVERGENT B0, `(.L_x_2440) ;  /* 0x0000020000007945 */ /* 0x000fe20003800200 */
[----:B------:R-:W-:Y:S01]  /*e020*/  ULOP3.LUT UR4, UR4, 0xfffffffe, URZ, 0xc0, !UPT ;  /* 0xfffffffe04047892 */ /* 0x000fe2000f8ec0ff */
[----:B-1----:R-:W-:Y:S01]  /*e030*/  CS2R R6, SRZ ;  /* 0x0000000000067805 */ /* 0x002fe2000001ff00 */
[----:B------:R-:W5:Y:S01]  /*e040*/  LDCU UR10, c[0x0][0x3f8] ;  /* 0x00007f00ff0a77ac */ /* 0x000f620008000800 */
[----:B------:R-:W-:Y:S01]  /*e050*/  VIADD R5, R21, 0x210 ;  /* 0x0000021015057836 */ /* 0x000fe20000000000 */
[----:B------:R-:W-:Y:S01]  /*e060*/  LOP3.LUT R4, R4, 0x1f0, RZ, 0xc0, !PT ;  /* 0x000001f004047812 */ /* 0x000fe200078ec0ff */
[----:B------:R-:W-:Y:S01]  /*e070*/  UIADD3 UR4, UPT, UPT, UR45, -UR4, URZ ;  /* 0x800000042d047290 */ /* 0x000fe2000fffe0ff */
[----:B------:R-:W0:Y:S05]  /*e080*/  LDCU UR11, c[0x0][0x3f4] ;  /* 0x00007e80ff0b77ac */ /* 0x000e2a0008000800 */
[----:B------:R-:W-:-:S04]  /*e090*/  ISETP.NE.AND P0, PT, R0, UR4, PT ;  /* 0x0000000400007c0c */ /* 0x000fc8000bf05270 */
[----:B---3--:R-:W-:-:S04]  /*e0a0*/  ISETP.NE.OR P0, PT, RZ, UR12, P0 ;  /* 0x0000000cff007c0c */ /* 0x008fc80008705670 */
[----:B------:R-:W-:Y:S01]  /*e0b0*/  ISETP.GT.U32.OR P0, PT, R17, 0x5f, P0 ;  /* 0x0000005f1100780c */ /* 0x000fe20000704470 */
[----:B-----5:R-:W-:Y:S01]  /*e0c0*/  UIMAD UR5, UR5, UR10, UR14 ;  /* 0x0000000a050572a4 */ /* 0x020fe2000f8e020e */
[----:B--2---:R-:W-:Y:S01]  /*e0d0*/  LEA R5, R20, R5, 0x18 ;  /* 0x0000000514057211 */ /* 0x004fe200078ec0ff */
[----:B0-----:R-:W-:-:S04]  /*e0e0*/  IMAD.U32 R32, RZ, RZ, UR11 ;  /* 0x0000000bff207e24 */ /* 0x001fc8000f8e00ff */
[----:B------:R-:W-:Y:S02]  /*e0f0*/  IMAD.U32 R18, RZ, RZ, UR5 ;  /* 0x00000005ff127e24 */ /* 0x000fe4000f8e00ff */
[----:B------:R-:W-:Y:S01]  /*e100*/  IMAD.IADD R16, R5, 0x1, R4 ;  /* 0x0000000105107824 */ /* 0x000fe200078e0204 */
[----:B------:R-:W-:Y:S01]  /*e110*/  CS2R R4, SRZ ;  /* 0x0000000000047805 */ /* 0x000fe2000001ff00 */
[----:B------:R-:W-:Y:S02]  /*e120*/  IMAD R18, R18, 0x60, RZ ;  /* 0x0000006012127824 */ /* 0x000fe400078e02ff */
[--C-:B------:R-:W-:Y:S02]  /*e130*/  IMAD R35, R32, UR7, R17.reuse ;  /* 0x0000000720237c24 */ /* 0x100fe4000f8e0211 */
[----:B----4-:R-:W-:Y:S01]  /*e140*/  IMAD R31, R18, UR11, R17 ;  /* 0x0000000b121f7c24 */ /* 0x010fe2000f8e0211 */
[----:B------:R-:W-:Y:S06]  /*e150*/  @P0 BRA `(.L_x_2441) ;  /* 0x00000000002c0947 */ /* 0x000fec0003800000 */
        /* <DEDUP_REMOVED lines=10> */
.L_x_2442:
[----:B-----5:R0:W-:Y:S02]  /*e200*/  STS.128 [R16], R4 ;  /* 0x0000000410007388 */ /* 0x0201e40000000c00 */
.L_x_2441:
[----:B------:R-:W-:Y:S05]  /*e210*/  BSYNC.RECONVERGENT B0 ;  /* 0x0000000000007941 */ /* 0x000fea0003800200 */
.L_x_2440:
[----:B------:R-:W-:Y:S01]  /*e220*/  BAR.SYNC.DEFER_BLOCKING 0x0 ;  /* 0x0000000000007b1d */ /* 0x000fe20000010000 */
[----:B------:R-:W-:Y:S02]  /*e230*/  ISETP.GT.U32.AND P0, PT, R17, 0x5f, PT ;  /* 0x0000005f1100780c */ /* 0x000fe40003f04070 */
[----:B------:R-:W-:Y:S02]  /*e240*/  CS2R R10, SRZ ;  /* 0x00000000000a7805 */ /* 0x000fe4000001ff00 */
[----:B------:R-:W-:Y:S01]  /*e250*/  CS2R R8, SRZ ;  /* 0x0000000000087805 */ /* 0x000fe2000001ff00 */
[----:B------:R-:W-:Y:S08]  /*e260*/  BSSY.RECONVERGENT B0, `(.L_x_2443) ;  /* 0x000026e000007945 */ /* 0x000ff00003800200 */
[----:B------:R-:W-:Y:S05]  /*e270*/  @P0 BRA `(.L_x_2444) ;  /* 0x0000002400b00947 */ /* 0x000fea0003800000 */
[----:B------:R-:W1:Y:S01]  /*e280*/  LDC.64 R14, c[0x0][0x3c0] ;  /* 0x0000f000ff0e7b82 */ /* 0x000e620000000a00 */
[----:B------:R-:W-:Y:S01]  /*e290*/  VIADD R19, R0, UR47 ;  /* 0x0000002f00137c36 */ /* 0x000fe20008000000 */
[----:B------:R-:W-:Y:S01]  /*e2a0*/  VIMNMX R32, PT, PT, R32, UR45, PT ;  /* 0x0000002d20207c48 */ /* 0x000fe2000bfe0100 */
[----:B------:R-:W-:Y:S01]  /*e2b0*/  BSSY.RECONVERGENT B1, `(.L_x_2445) ;  /* 0x000016b000017945 */ /* 0x000fe20003800200 */
[----:B------:R-:W-:Y:S02]  /*e2c0*/  IMAD.MOV.U32 R11, RZ, RZ, RZ ;  /* 0x000000ffff0b7224 */ /* 0x000fe400078e00ff */
[----:B------:R-:W-:Y:S01]  /*e2d0*/  ISETP.GE.AND P0, PT, R19, R32, PT ;  /* 0x000000201300720c */ /* 0x000fe20003f06270 */
[----:B-1----:R-:W-:-:S04]  /*e2e0*/  IMAD.WIDE R12, R31, 0x4, R14 ;  /* 0x000000041f0c7825 */ /* 0x002fc800078e020e */
[----:B------:R-:W-:-:S08]  /*e2f0*/  IMAD.WIDE R14, R35, 0x4, R14 ;  /* 0x00000004230e7825 */ /* 0x000fd000078e020e */
[----:B------:R-:W-:Y:S05]  /*e300*/  @P0 BRA `(.L_x_2446) ;  /* 0x0000001400940947 */ /* 0x000fea0003800000 */
[----:B------:R-:W-:-:S09]  /*e310*/  UISETP.NE.AND UP0, UPT, UR12, URZ, UPT ;  /* 0x000000ff0c00728c */ /* 0x000fd2000bf05270 */
[----:B------:R-:W-:Y:S05]  /*e320*/  BRA.U UP0, `(.L_x_2447) ;  /* 0x0000000900dc7547 */ /* 0x000fea000b800000 */
[----:B------:R-:W-:Y:S01]  /*e330*/  ULOP3.LUT UR5, URZ, UR47, URZ, 0x33, !UPT ;  /* 0x0000002fff057292 */ /* 0x000fe2000f8e33ff */
[----:B------:R-:W-:Y:S01]  /*e340*/  VIADDMNMX R9, R19, 0x2, R32, !PT ;  /* 0x0000000213097846 */ /* 0x000fe20007800120 */
[----:B------:R-:W1:Y:S01]  /*e350*/  LDC.64 R22, c[0x0][0x458] ;  /* 0x00011600ff167b82 */ /* 0x000e620000000a00 */
[----:B------:R-:W-:Y:S01]  /*e360*/  UIMAD UR7, UR38, UR10, UR14 ;  /* 0x0000000a260772a4 */ /* 0x000fe2000f8e020e */
[----:B------:R-:W-:Y:S01]  /*e370*/  BSSY.RECONVERGENT B2, `(.L_x_2448) ;  /* 0x0000042000027945 */ /* 0x000fe20003800200 */
[----:B------:R-:W-:Y:S01]  /*e380*/  IMAD.MOV.U32 R33, RZ, RZ, R19 ;  /* 0x000000ffff217224 */ /* 0x000fe200078e0013 */
[----:B------:R-:W-:-:S03]  /*e390*/  IADD3 R34, PT, PT, -R0, UR5, R9 ;  /* 0x0000000500227c10 */ /* 0x000fc6000fffe109 */
[----:B------:R-:W-:Y:S01]  /*e3a0*/  IMAD.U32 R8, RZ, RZ, UR7 ;  /* 0x00000007ff087e24 */ /* 0x000fe2000f8e00ff */
[C---:B------:R-:W-:Y:S02]  /*e3b0*/  LOP3.LUT R10, R34.reuse, 0x6, RZ, 0xc0, !PT ;  /* 0x00000006220a7812 */ /* 0x040fe400078ec0ff */
[----:B------:R-:W-:Y:S01]  /*e3c0*/  ISETP.GE.U32.AND P0, PT, R34, 0x6, PT ;  /* 0x000000062200780c */ /* 0x000fe20003f06070 */
[----:B------:R-:W-:Y:S01]  /*e3d0*/  IMAD R9, R8, 0x60, R17 ;  /* 0x0000006008097824 */ /* 0x000fe200078e0211 */
[----:B------:R-:W-:Y:S02]  /*e3e0*/  ISETP.NE.AND P1, PT, R10, 0x6, PT ;  /* 0x000000060a00780c */ /* 0x000fe40003f25270 */
[----:B------:R-:W-:Y:S01]  /*e3f0*/  CS2R R10, SRZ ;  /* 0x00000000000a7805 */ /* 0x000fe2000001ff00 */
[----:B-1----:R-:W-:Y:S01]  /*e400*/  IMAD.WIDE R22, R9, 0x4, R22 ;  /* 0x0000000409167825 */ /* 0x002fe200078e0216 */
[----:B------:R-:W-:-:S09]  /*e410*/  CS2R R8, SRZ ;  /* 0x0000000000087805 */ /* 0x000fd2000001ff00 */
[----:B------:R-:W-:Y:S05]  /*e420*/  @!P1 BRA `(.L_x_2449) ;  /* 0x0000000000d89947 */ /* 0x000fea0003800000 */
[----:B------:R1:W2:Y:S01]  /*e430*/  LDS.128 R24, [R16] ;  /* 0x0000000010187984 */ /* 0x0002a20000000c00 */
[----:B------:R-:W3:Y:S01]  /*e440*/  LDCU.64 UR8, c[0x0][0x3c0] ;  /* 0x00007800ff0877ac */ /* 0x000ee20008000a00 */
[----:B------:R-:W-:Y:S01]  /*e450*/  IMAD R28, R19, 0x60, RZ ;  /* 0x00000060131c7824 */ /* 0x000fe200078e02ff */
[----:B------:R-:W-:Y:S01]  /*e460*/  LEA.HI R34, R34, 0x1, RZ, 0x1f ;  /* 0x0000000122227811 */ /* 0x000fe200078ff8ff */
[----:B------:R-:W-:Y:S02]  /*e470*/  VIADD R21, R21, 0x410 ;  /* 0x0000041015157836 */ /* 0x000fe40000000000 */
[----:B------:R-:W-:Y:S01]  /*e480*/  IMAD.WIDE.U32 R28, R28, 0x4, RZ ;  /* 0x000000041c1c7825 */ /* 0x000fe200078e00ff */
[----:B------:R-:W-:Y:S02]  /*e490*/  LOP3.LUT R34, R34, 0x3, RZ, 0xc0, !PT ;  /* 0x0000000322227812 */ /* 0x000fe400078ec0ff */
[----:B------:R-:W-:Y:S01]  /*e4a0*/  LEA R21, R20, R21, 0x18 ;  /* 0x0000001514157211 */ /* 0x000fe200078ec0ff */
[----:B------:R-:W-:-:S02]  /*e4b0*/  IMAD.MOV.U32 R33, RZ, RZ, R19 ;  /* 0x000000ffff217224 */ /* 0x000fc400078e0013 */
[----:B------:R-:W-:-:S04]  /*e4c0*/  IMAD.WIDE R30, R31, 0x4, R28 ;  /* 0x000000041f1e7825 */ /* 0x000fc800078e021c */
[----:B------:R-:W-:Y:S01]  /*e4d0*/  IMAD.WIDE R28, R35, 0x4, R28 ;  /* 0x00000004231c7825 */ /* 0x000fe200078e021c */
[----:B---3--:R-:W-:-:S03]  /*e4e0*/  IADD3 R35, P1, PT, R30, UR8, RZ ;  /* 0x000000081e237c10 */ /* 0x008fc6000ff3e0ff */
[----:B------:R-:W-:Y:S01]  /*e4f0*/  IMAD.MOV.U32 R8, RZ, RZ, RZ ;  /* 0x000000ffff087224 */ /* 0x000fe200078e00ff */
[----:B------:R-:W-:Y:S01]  /*e500*/  IADD3 R30, P2, PT, R28, UR8, RZ ;  /* 0x000000081c1e7c10 */ /* 0x000fe2000ff5e0ff */
[----:B------:R-:W-:Y:S01]  /*e510*/  IMAD R28, R0, 0x4, R21 ;  /* 0x00000004001c7824 */ /* 0x000fe200078e0215 */
[----:B------:R-:W-:Y:S01]  /*e520*/  IADD3.X R44, PT, PT, R31, UR9, RZ, P1, !PT ;  /* 0x000000091f2c7c10 */ /* 0x000fe20008ffe4ff */
[----:B------:R-:W-:Y:S01]  /*e530*/  IMAD.MOV R34, RZ, RZ, -R34 ;  /* 0x000000ffff227224 */ /* 0x000fe200078e0a22 */
[----:B-1----:R-:W-:-:S09]  /*e540*/  IADD3.X R31, PT, PT, R29, UR9, RZ, P2, !PT ;  /* 0x000000091d1f7c10 */ /* 0x002fd200097fe4ff */
.L_x_2450:
[----:B------:R-:W-:Y:S01]  /*e550*/  ISETP.NE.AND P1, PT, R2, RZ, PT ;  /* 0x000000ff0200720c */ /* 0x000fe20003f25270 */
[----:B-1----:R-:W-:Y:S01]  /*e560*/  IMAD.MOV.U32 R20, RZ, RZ, R30 ;  /* 0x000000ffff147224 */ /* 0x002fe200078e001e */
[----:B------:R1:W3:Y:S01]  /*e570*/  LDS R29, [R28] ;  /* 0x000000001c1d7984 */ /* 0x0002e20000000800 */
[----:B------:R-:W-:-:S05]  /*e580*/  IMAD.MOV.U32 R21, RZ, RZ, R31 ;  /* 0x000000ffff157224 */ /* 0x000fca00078e001f */
[----:B------:R4:W2:Y:S05]  /*e590*/  LDG.E.128 R36, desc[UR36][R20.64] ;  /* 0x0000002414247981 */ /* 0x0008aa000c1e1d00 */
[----:B------:R-:W-:Y:S01]  /*e5a0*/  VOTEU.ANY UP0, P1 ;  /* 0x0000000000ff7886 */ /* 0x000fe20000800100 */
[----:B------:R-:W-:-:S13]  /*e5b0*/  PLOP3.LUT P1, PT, PT, PT, UP0, 0x80, 0x8 ;  /* 0x000000000008781c */ /* 0x000fda0003f2f008 */
[----:B------:R-:W5:Y:S01]  /*e5c0*/  @P1 LDG.E.128 R40, desc[UR36][R22.64] ;  /* 0x0000002416281981 */ /* 0x000f62000c1e1d00 */
[----:B------:R-:W-:Y:S02]  /*e5d0*/  PLOP3.LUT P1, PT, PT, PT, UP0, 0x80, 0x8 ;  /* 0x000000000008781c */ /* 0x000fe40003f2f008 */
[----:B------:R-:W-:Y:S02]  /*e5e0*/  PLOP3.LUT P2, PT, PT, PT, UP0, 0x80, 0x8 ;  /* 0x000000000008781c */ /* 0x000fe40003f4f008 */
[----:B------:R-:W-:Y:S02]  /*e5f0*/  PLOP3.LUT P3, PT, PT, PT, UP0, 0x80, 0x8 ;  /* 0x000000000008781c */ /* 0x000fe40003f6f008 */
[----:B------:R-:W-:Y:S01]  /*e600*/  PLOP3.LUT P4, PT, PT, PT, UP0, 0x80, 0x8 ;  /* 0x000000000008781c */ /* 0x000fe20003f8f008 */
[----:B----4-:R-:W-:Y:S02]  /*e610*/  IMAD.MOV.U32 R20, RZ, RZ, R35 ;  /* 0x000000ffff147224 */ /* 0x010fe400078e0023 */
[----:B------:R-:W-:-:S02]  /*e620*/  IMAD.MOV.U32 R21, RZ, RZ, R44 ;  /* 0x000000ffff157224 */ /* 0x000fc400078e002c */
[----:B------:R-:W-:Y:S02]  /*e630*/  VIADD R34, R34, 0x1 ;  /* 0x0000000122227836 */ /* 0x000fe40000000000 */
[----:B------:R-:W-:Y:S02]  /*e640*/  VIADD R33, R33, 0x2 ;  /* 0x0000000221217836 */ /* 0x000fe40000000000 */
[----:B-1----:R-:W-:Y:S02]  /*e650*/  VIADD R28, R28, 0x8 ;  /* 0x000000081c1c7836 */ /* 0x002fe40000000000 */
[----:B--2---:R-:W-:Y:S01]  /*e660*/  FADD.FTZ R36, R24, R36 ;  /* 0x0000002418247221 */ /* 0x004fe20000010000 */
[----:B------:R-:W-:Y:S01]  /*e670*/  FADD.FTZ R37, R25, R37 ;  /* 0x0000002519257221 */ /* 0x000fe20000010000 */
[----:B------:R-:W-:Y:S01]  /*e680*/  FADD.FTZ R38, R26, R38 ;  /* 0x000000261a267221 */ /* 0x000fe20000010000 */
[----:B------:R-:W-:Y:S01]  /*e690*/  FADD.FTZ R39, R27, R39 ;  /* 0x000000271b277221 */ /* 0x000fe20000010000 */
[----:B-----5:R-:W-:Y:S01]  /*e6a0*/  @P1 FMUL.FTZ R36, R36, R40 ;  /* 0x0000002824241220 */ /* 0x020fe20000410000 */
[----:B------:R-:W-:Y:S01]  /*e6b0*/  @P2 FMUL.FTZ R37, R37, R41 ;  /* 0x0000002925252220 */ /* 0x000fe20000410000 */
[----:B------:R-:W-:Y:S01]  /*e6c0*/  @P3 FMUL.FTZ R38, R38, R42 ;  /* 0x0000002a26263220 */ /* 0x000fe20000410000 */
[----:B------:R-:W-:-:S05]  /*e6d0*/  @P4 FMUL.FTZ R39, R39, R43 ;  /* 0x0000002b27274220 */ /* 0x000fca0000410000 */
[----:B------:R1:W-:Y:S01]  /*e6e0*/  STG.E.128 desc[UR36][R20.64], R36 ;  /* 0x0000002414007986 */ /* 0x0003e2000c101d24 */
[----:B------:R-:W-:Y:S02]  /*e6f0*/  ISETP.NE.AND P1, PT, R34, RZ, PT ;  /* 0x000000ff2200720c */ /* 0x000fe40003f25270 */
[----:B------:R-:W-:Y:S02]  /*e700*/  IADD3 R35, P2, PT, R35, 0x300, RZ ;  /* 0x0000030023237810 */ /* 0x000fe40007f5e0ff */
[----:B------:R-:W-:Y:S01]  /*e710*/  IADD3 R30, P3, PT, R30, 0x300, RZ ;  /* 0x000003001e1e7810 */ /* 0x000fe20007f7e0ff */
[C---:B---3--:R-:W-:Y:S01]  /*e720*/  FFMA.FTZ R8, R29.reuse, R36, R8 ;  /* 0x000000241d087223 */ /* 0x048fe20000010008 */
[C---:B------:R-:W-:Y:S01]  /*e730*/  FFMA.FTZ R9, R29.reuse, R37, R9 ;  /* 0x000000251d097223 */ /* 0x040fe20000010009 */
[C---:B------:R-:W-:Y:S01]  /*e740*/  FFMA.FTZ R10, R29.reuse, R38, R10 ;  /* 0x000000261d0a7223 */ /* 0x040fe2000001000a */
[----:B------:R-:W-:Y:S01]  /*e750*/  FFMA.FTZ R11, R29, R39, R11 ;  /* 0x000000271d0b7223 */ /* 0x000fe2000001000b */
[----:B------:R-:W-:-:S02]  /*e760*/  IMAD.X R44, RZ, RZ, R44, P2 ;  /* 0x000000ffff2c7224 */ /* 0x000fc400010e062c */
[----:B------:R-:W-:Y:S02]  /*e770*/  IMAD.X R31, RZ, RZ, R31, P3 ;  /* 0x000000ffff1f7224 */ /* 0x000fe400018e061f */
[----:B------:R-:W-:Y:S05]  /*e780*/  @P1 BRA `(.L_x_2450) ;  /* 0xfffffffc00701947 */ /* 0x000fea000383ffff */
.L_x_2449:
[----:B------:R-:W-:Y:S05]  /*e790*/  BSYNC.RECONVERGENT B2 ;  /* 0x0000000000027941 */ /* 0x000fea0003800200 */
.L_x_2448:
[----:B------:R-:W-:Y:S04]  /*e7a0*/  BSSY.RECONVERGENT B2, `(.L_x_2451) ;  /* 0x000006e000027945 */ /* 0x000fe80003800200 */
[----:B------:R-:W-:Y:S05]  /*e7b0*/  @!P0 BRA `(.L_x_2452) ;  /* 0x0000000400b08947 */ /* 0x000fea0003800000 */
[----:B------:R2:W3:Y:S01]  /*e7c0*/  LDS.128 R24, [R16] ;  /* 0x0000000010187984 */ /* 0x0004e20000000c00 */
[----:B-1----:R-:W-:Y:S01]  /*e7d0*/  MOV R20, 0x400 ;  /* 0x0000040000147802 */ /* 0x002fe20000000f00 */
[----:B------:R-:W1:Y:S04]  /*e7e0*/  S2R R21, SR_CgaCtaId ;  /* 0x0000000000157919 */ /* 0x000e680000008800 */
[----:B------:R-:W-:-:S05]  /*e7f0*/  VIADD R20, R20, 0x410 ;  /* 0x0000041014147836 */ /* 0x000fca0000000000 */
[----:B-12---:R-:W-:-:S07]  /*e800*/  LEA R63, R21, R20, 0x18 ;  /* 0x00000014153f7211 */ /* 0x006fce00078ec0ff */
.L_x_2453:
[----:B------:R-:W-:Y:S01]  /*e810*/  ISETP.NE.AND P0, PT, R2, RZ, PT ;  /* 0x000000ff0200720c */ /* 0x000fe20003f05270 */
[----:B------:R-:W-:-:S04]  /*e820*/  IMAD R49, R33, 0x60, RZ ;  /* 0x0000006021317824 */ /* 0x000fc800078e02ff */
[----:B--2---:R-:W-:-:S05]  /*e830*/  IMAD.WIDE.U32 R20, R49, 0x4, R14 ;  /* 0x0000000431147825 */ /* 0x004fca00078e000e */
[----:B------:R1:W3:Y:S03]  /*e840*/  LDG.E.128 R28, desc[UR36][R20.64] ;  /* 0x00000024141c7981 */ /* 0x0002e6000c1e1d00 */
[----:B------:R-:W-:Y:S01]  /*e850*/  VOTEU.ANY UP0, P0 ;  /* 0x0000000000ff7886 */ /* 0x000fe20000000100 */
[----:B------:R-:W-:-:S13]  /*e860*/  PLOP3.LUT P0, PT, PT, PT, UP0, 0x80, 0x8 ;  /* 0x000000000008781c */ /* 0x000fda0003f0f008 */
[----:B------:R-:W2:Y:S01]  /*e870*/  @P0 LDG.E.128 R36, desc[UR36][R22.64] ;  /* 0x0000002416240981 */ /* 0x000ea2000c1e1d00 */
[----:B------:R-:W-:Y:S02]  /*e880*/  PLOP3.LUT P0, PT, PT, PT, UP0, 0x80, 0x8 ;  /* 0x000000000008781c */ /* 0x000fe40003f0f008 */
[----:B------:R-:W-:Y:S02]  /*e890*/  PLOP3.LUT P1, PT, PT, PT, UP0, 0x80, 0x8 ;  /* 0x000000000008781c */ /* 0x000fe40003f2f008 */
[----:B------:R-:W-:Y:S02]  /*e8a0*/  PLOP3.LUT P2, PT, PT, PT, UP0, 0x80, 0x8 ;  /* 0x000000000008781c */ /* 0x000fe40003f4f008 */
[----:B------:R-:W-:Y:S01]  /*e8b0*/  PLOP3.LUT P3, PT, PT, PT, UP0, 0x80, 0x8 ;  /* 0x000000000008781c */ /* 0x000fe20003f6f008 */
[C---:B------:R-:W-:Y:S02]  /*e8c0*/  VIADD R45, R49.reuse, 0xc0 ;  /* 0x000000c0312d7836 */ /* 0x040fe40000000000 */
[----:B-1----:R-:W-:-:S04]  /*e8d0*/  IMAD.WIDE.U32 R20, R49, 0x4, R12 ;  /* 0x0000000431147825 */ /* 0x002fc800078e000c */
[----:B------:R-:W-:-:S04]  /*e8e0*/  IMAD.WIDE.U32 R34, R45, 0x4, R14 ;  /* 0x000000042d227825 */ /* 0x000fc800078e000e */
[----:B---3--:R-:W-:Y:S01]  /*e8f0*/  FADD.FTZ R28, R24, R28 ;  /* 0x0000001c181c7221 */ /* 0x008fe20000010000 */
[----:B------:R-:W-:Y:S01]  /*e900*/  FADD.FTZ R29, R25, R29 ;  /* 0x0000001d191d7221 */ /* 0x000fe20000010000 */
[----:B------:R-:W-:Y:S01]  /*e910*/  FADD.FTZ R30, R26, R30 ;  /* 0x0000001e1a1e7221 */ /* 0x000fe20000010000 */
[----:B------:R-:W-:Y:S01]  /*e920*/  FADD.FTZ R31, R27, R31 ;  /* 0x0000001f1b1f7221 */ /* 0x000fe20000010000 */
[----:B--2---:R-:W-:Y:S01]  /*e930*/  @P0 FMUL.FTZ R28, R28, R36 ;  /* 0x000000241c1c0220 */ /* 0x004fe20000410000 */
[----:B------:R-:W-:Y:S01]  /*e940*/  PLOP3.LUT P0, PT, PT, PT, UP0, 0x80, 0x8 ;  /* 0x000000000008781c */ /* 0x000fe20003f0f008 */
[----:B------:R-:W-:Y:S01]  /*e950*/  @P1 FMUL.FTZ R29, R29, R37 ;  /* 0x000000251d1d1220 */ /* 0x000fe20000410000 */
[----:B------:R-:W-:Y:S01]  /*e960*/  @P2 FMUL.FTZ R30, R30, R38 ;  /* 0x000000261e1e2220 */ /* 0x000fe20000410000 */
[----:B------:R-:W-:-:S05]  /*e970*/  @P3 FMUL.FTZ R31, R31, R39 ;  /* 0x000000271f1f3220 */ /* 0x000fca0000410000 */
[----:B------:R1:W-:Y:S04]  /*e980*/  STG.E.128 desc[UR36][R20.64], R28 ;  /* 0x0000001c14007986 */ /* 0x0003e8000c101d24 */
[----:B------:R2:W3:Y:S04]  /*e990*/  LDG.E.128 R36, desc[UR36][R34.64] ;  /* 0x0000002422247981 */ /* 0x0004e8000c1e1d00 */
[----:B------:R-:W4:Y:S01]  /*e9a0*/  @P0 LDG.E.128 R40, desc[UR36][R22.64] ;  /* 0x0000002416280981 */ /* 0x000f22000c1e1d00 */
[----:B------:R-:W-:Y:S02]  /*e9b0*/  PLOP3.LUT P0, PT, PT, PT, UP0, 0x80, 0x8 ;  /* 0x000000000008781c */ /* 0x000fe40003f0f008 */
[----:B------:R-:W-:-:S02]  /*e9c0*/  PLOP3.LUT P1, PT, PT, PT, UP0, 0x80, 0x8 ;  /* 0x000000000008781c */ /* 0x000fc40003f2f008 */
[----:B------:R-:W-:Y:S02]  /*e9d0*/  PLOP3.LUT P2, PT, PT, PT, UP0, 0x80, 0x8 ;  /* 0x000000000008781c */ /* 0x000fe40003f4f008 */
[----:B------:R-:W-:Y:S01]  /*e9e0*/  PLOP3.LUT P3, PT, PT, PT, UP0, 0x80, 0x8 ;  /* 0x000000000008781c */ /* 0x000fe20003f6f008 */
[----:B------:R-:W-:Y:S02]  /*e9f0*/  VIADD R51, R49, 0x180 ;  /* 0x0000018031337836 */ /* 0x000fe40000000000 */
[----:B-1----:R-:W-:-:S04]  /*ea00*/  IMAD.WIDE.U32 R20, R45, 0x4, R12 ;  /* 0x000000042d147825 */ /* 0x002fc800078e000c */
[----:B--2---:R-:W-:-:S04]  /*ea10*/  IMAD.WIDE.U32 R34, R51, 0x4, R14 ;  /* 0x0000000433227825 */ /* 0x004fc800078e000e */
[----:B---3--:R-:W-:Y:S01]  /*ea20*/  FADD.FTZ R36, R24, R36 ;  /* 0x0000002418247221 */ /* 0x008fe20000010000 */
[----:B------:R-:W-:Y:S01]  /*ea30*/  FADD.FTZ R37, R25, R37 ;  /* 0x0000002519257221 */ /* 0x000fe20000010000 */
[----:B------:R-:W-:Y:S01]  /*ea40*/  FADD.FTZ R38, R26, R38 ;  /* 0x000000261a267221 */ /* 0x000fe20000010000 */
[----:B------:R-:W-:Y:S01]  /*ea50*/  FADD.FTZ R39, R27, R39 ;  /* 0x000000271b277221 */ /* 0x000fe20000010000 */
[----:B----4-:R-:W-:Y:S01]  /*ea60*/  @P0 FMUL.FTZ R36, R36, R40 ;  /* 0x0000002824240220 */ /* 0x010fe20000410000 */
        /* <DEDUP_REMOVED lines=26> */
[----:B------:R-:W-:-:S04]  /*ec10*/  VIADD R44, R33, -UR47 ;  /* 0x8000002f212c7c36 */ /* 0x000fc80008000000 */
[----:B------:R-:W-:-:S05]  /*ec20*/  IMAD R60, R44, 0x4, R63 ;  /* 0x000000042c3c7824 */ /* 0x000fca00078e023f */
[----:B------:R-:W2:Y:S04]  /*ec30*/  LDS R49, [R60] ;  /* 0x000000003c317984 */ /* 0x000ea80000000800 */
[----:B------:R-:W5:Y:S04]  /*ec40*/  LDS R48, [R60+0x8] ;  /* 0x000008003c307984 */ /* 0x000f680000000800 */
[----:B------:R-:W0:Y:S01]  /*ec50*/  LDS R50, [R60+0x10] ;  /* 0x000010003c327984 */ /* 0x000e220000000800 */
[----:B------:R-:W-:-:S03]  /*ec60*/  PLOP3.LUT P0, PT, PT, PT, UP0, 0x80, 0x8 ;  /* 0x000000000008781c */ /* 0x000fc60003f0f008 */
[----:B------:R-:W4:Y:S01]  /*ec70*/  LDS R51, [R60+0x18] ;  /* 0x000018003c337984 */ /* 0x000f220000000800 */
[----:B------:R-:W-:Y:S02]  /*ec80*/  PLOP3.LUT P1, PT, PT, PT, UP0, 0x80, 0x8 ;  /* 0x000000000008781c */ /* 0x000fe40003f2f008 */
[----:B------:R-:W-:Y:S02]  /*ec90*/  PLOP3.LUT P2, PT, PT, PT, UP0, 0x80, 0x8 ;  /* 0x000000000008781c */ /* 0x000fe40003f4f008 */
[----:B------:R-:W-:Y:S01]  /*eca0*/  PLOP3.LUT P3, PT, PT, PT, UP0, 0x80, 0x8 ;  /* 0x000000000008781c */ /* 0x000fe20003f6f008 */
[----:B-1----:R-:W-:-:S04]  /*ecb0*/  IMAD.WIDE.U32 R20, R61, 0x4, R12 ;  /* 0x000000043d147825 */ /* 0x002fc800078e000c */
[----:B------:R-:W-:Y:S02]  /*ecc0*/  VIADD R33, R33, 0x8 ;  /* 0x0000000821217836 */ /* 0x000fe40000000000 */
[C---:B--2---:R-:W-:Y:S01]  /*ecd0*/  FFMA.FTZ R35, R49.reuse, R28, R8 ;  /* 0x0000001c31237223 */ /* 0x044fe20000010008 */
[C---:B------:R-:W-:Y:S01]  /*ece0*/  FFMA.FTZ R8, R49.reuse, R29, R9 ;  /* 0x0000001d31087223 */ /* 0x040fe20000010009 */
[C---:B------:R-:W-:Y:S01]  /*ecf0*/  FFMA.FTZ R9, R49.reuse, R30, R10 ;  /* 0x0000001e31097223 */ /* 0x040fe2000001000a */
[----:B------:R-:W-:Y:S01]  /*ed00*/  FFMA.FTZ R10, R49, R31, R11 ;  /* 0x0000001f310a7223 */ /* 0x000fe2000001000b */
[C---:B-----5:R-:W-:Y:S01]  /*ed10*/  FFMA.FTZ R35, R48.reuse, R36, R35 ;  /* 0x0000002430237223 */ /* 0x060fe20000010023 */
[C---:B------:R-:W-:Y:S01]  /*ed20*/  FFMA.FTZ R8, R48.reuse, R37, R8 ;  /* 0x0000002530087223 */ /* 0x040fe20000010008 */
[C---:B------:R-:W-:Y:S01]  /*ed30*/  FFMA.FTZ R9, R48.reuse, R38, R9 ;  /* 0x0000002630097223 */ /* 0x040fe20000010009 */
[----:B------:R-:W-:Y:S01]  /*ed40*/  FFMA.FTZ R10, R48, R39, R10 ;  /* 0x00000027300a7223 */ /* 0x000fe2000001000a */
[C---:B0-----:R-:W-:Y:S01]  /*ed50*/  FFMA.FTZ R40, R50.reuse, R40, R35 ;  /* 0x0000002832287223 */ /* 0x041fe20000010023 */
[C---:B------:R-:W-:Y:S01]  /*ed60*/  FFMA.FTZ R28, R50.reuse, R41, R8 ;  /* 0x00000029321c7223 */ /* 0x040fe20000010008 */
[C---:B------:R-:W-:Y:S01]  /*ed70*/  FFMA.FTZ R11, R50.reuse, R42, R9 ;  /* 0x0000002a320b7223 */ /* 0x040fe20000010009 */
[----:B------:R-:W-:Y:S01]  /*ed80*/  FFMA.FTZ R50, R50, R43, R10 ;  /* 0x0000002b32327223 */ /* 0x000fe2000001000a */
[----:B---3--:R-:W-:Y:S01]  /*ed90*/  FADD.FTZ R44, R24, R52 ;  /* 0x00000034182c7221 */ /* 0x008fe20000010000 */
[----:B------:R-:W-:Y:S01]  /*eda0*/  FADD.FTZ R45, R25, R53 ;  /* 0x00000035192d7221 */ /* 0x000fe20000010000 */
[----:B------:R-:W-:Y:S01]  /*edb0*/  FADD.FTZ R46, R26, R54 ;  /* 0x000000361a2e7221 */ /* 0x000fe20000010000 */
[----:B------:R-:W-:Y:S01]  /*edc0*/  FADD.FTZ R47, R27, R55 ;  /* 0x000000371b2f7221 */ /* 0x000fe20000010000 */
[----:B----4-:R-:W-:Y:S01]  /*edd0*/  @P0 FMUL.FTZ R44, R44, R56 ;  /* 0x000000382c2c0220 */ /* 0x010fe20000410000 */
[----:B------:R-:W-:Y:S01]  /*ede0*/  @P1 FMUL.FTZ R45, R45, R57 ;  /* 0x000000392d2d1220 */ /* 0x000fe20000410000 */
[----:B------:R-:W-:Y:S01]  /*edf0*/  @P2 FMUL.FTZ R46, R46, R58 ;  /* 0x0000003a2e2e2220 */ /* 0x000fe20000410000 */
[----:B------:R-:W-:-:S05]  /*ee00*/  @P3 FMUL.FTZ R47, R47, R59 ;  /* 0x0000003b2f2f3220 */ /* 0x000fca0000410000 */
[----:B------:R2:W-:Y:S01]  /*ee10*/  STG.E.128 desc[UR36][R20.64], R44 ;  /* 0x0000002c14007986 */ /* 0x0005e2000c101d24 */
[----:B------:R-:W-:Y:S01]  /*ee20*/  ISETP.GE.AND P0, PT, R33, R32, PT ;  /* 0x000000202100720c */ /* 0x000fe20003f06270 */
[C---:B------:R-:W-:Y:S01]  /*ee30*/  FFMA.FTZ R10, R51.reuse, R46, R11 ;  /* 0x0000002e330a7223 */ /* 0x040fe2000001000b */
[C---:B------:R-:W-:Y:S01]  /*ee40*/  FFMA.FTZ R8, R51.reuse, R44, R40 ;  /* 0x0000002c33087223 */ /* 0x040fe20000010028 */
[C---:B------:R-:W-:Y:S01]  /*ee50*/  FFMA.FTZ R9, R51.reuse, R45, R28 ;  /* 0x0000002d33097223 */ /* 0x040fe2000001001c */
[----:B------:R-:W-:-:S09]  /*ee60*/  FFMA.FTZ R11, R51, R47, R50 ;  /* 0x0000002f330b7223 */ /* 0x000fd20000010032 */
[----:B------:R-:W-:Y:S05]  /*ee70*/  @!P0 BRA `(.L_x_2453) ;  /* 0xfffffff800648947 */ /* 0x000fea000383ffff */
.L_x_2452:
[----:B------:R-:W-:Y:S05]  /*ee80*/  BSYNC.RECONVERGENT B2 ;  /* 0x0000000000027941 */ /* 0x000fea0003800200 */
.L_x_2451:
[----:B------:R-:W-:Y:S05]  /*ee90*/  BRA `(.L_x_2446) ;  /* 0x0000000800b07947 */ /* 0x000fea0003800000 */
.L_x_2447:
[----:B------:R-:W-:Y:S01]  /*eea0*/  ULOP3.LUT UR5, URZ, UR47, URZ, 0x33, !UPT ;  /* 0x0000002fff057292 */ /* 0x000fe2000f8e33ff */
[----:B------:R-:W-:Y:S01]  /*eeb0*/  VIADDMNMX R23, R19, 0x2, R32, !PT ;  /* 0x0000000213177846 */ /* 0x000fe20007800120 */
[----:B------:R-:W-:Y:S01]  /*eec0*/  BSSY.RECONVERGENT B2, `(.L_x_2454) ;  /* 0x0000056000027945 */ /* 0x000fe20003800200 */
[----:B------:R-:W-:Y:S01]  /*eed0*/  IMAD.MOV.U32 R22, RZ, RZ, R19 ;  /* 0x000000ffff167224 */ /* 0x000fe200078e0013 */
[----:B------:R-:W-:Y:S02]  /*eee0*/  CS2R R8, SRZ ;  /* 0x0000000000087805 */ /* 0x000fe4000001ff00 */
[----:B------:R-:W-:Y:S02]  /*eef0*/  CS2R R10, SRZ ;  /* 0x00000000000a7805 */ /* 0x000fe4000001ff00 */
[----:B------:R-:W-:-:S04]  /*ef00*/  IADD3 R23, PT, PT, -R0, UR5, R23 ;  /* 0x0000000500177c10 */ /* 0x000fc8000fffe117 */
[C---:B------:R-:W-:Y:S02]  /*ef10*/  ISETP.GE.U32.AND P0, PT, R23.reuse, 0xe, PT ;  /* 0x0000000e1700780c */ /* 0x040fe40003f06070 */
[----:B------:R-:W-:-:S04]  /*ef20*/  LEA.HI R68, R23, 0x1, RZ, 0x1f ;  /* 0x0000000117447811 */ /* 0x000fc800078ff8ff */
[----:B------:R-:W-:-:S04]  /*ef30*/  LOP3.LUT R70, R68, 0x7, RZ, 0xc0, !PT ;  /* 0x0000000744467812 */ /* 0x000fc800078ec0ff */
[----:B------:R-:W-:-:S03]  /*ef40*/  ISETP.NE.AND P1, PT, R70, RZ, PT ;  /* 0x000000ff4600720c */ /* 0x000fc60003f25270 */
[----:B------:R-:W-:Y:S10]  /*ef50*/  @!P0 BRA `(.L_x_2455) ;  /* 0x0000000400308947 */ /* 0x000ff40003800000 */
[----:B------:R-:W-:Y:S01]  /*ef60*/  VIADD R25, R21, 0x410 ;  /* 0x0000041015197836 */ /* 0x000fe20000000000 */
[----:B------:R-:W-:Y:S01]  /*ef70*/  LOP3.LUT R56, R68, 0xfffffff8, RZ, 0xc0, !PT ;  /* 0xfffffff844387812 */ /* 0x000fe200078ec0ff */
[----:B------:R-:W-:Y:S02]  /*ef80*/  IMAD.MOV.U32 R57, RZ, RZ, RZ ;  /* 0x000000ffff397224 */ /* 0x000fe400078e00ff */
[----:B------:R-:W-:Y:S01]  /*ef90*/  IMAD.MOV.U32 R22, RZ, RZ, R19 ;  /* 0x000000ffff167224 */ /* 0x000fe200078e0013 */
[----:B------:R-:W-:Y:S01]  /*efa0*/  LEA R69, R20, R25, 0x18 ;  /* 0x0000001914457211 */ /* 0x000fe200078ec0ff */
[----:B------:R-:W-:-:S07]  /*efb0*/  IMAD.MOV.U32 R8, RZ, RZ, RZ ;  /* 0x000000ffff087224 */ /* 0x000fce00078e00ff */
.L_x_2456:
[----:B------:R-:W-:-:S04]  /*efc0*/  IMAD R47, R22, 0x60, RZ ;  /* 0x00000060162f7824 */ /* 0x000fc800078e02ff */
[----:B------:R-:W-:-:S04]  /*efd0*/  IMAD.WIDE.U32 R24, R47, 0x4, R14 ;  /* 0x000000042f187825 */ /* 0x000fc800078e000e */
[C---:B------:R-:W-:Y:S02]  /*efe0*/  VIADD R29, R47.reuse, 0xc0 ;  /* 0x000000c02f1d7836 */ /* 0x040fe40000000000 */
[----:B------:R-:W-:Y:S01]  /*eff0*/  VIADD R33, R47, 0x180 ;  /* 0x000001802f217836 */ /* 0x000fe20000000000 */
[----:B------:R-:W2:Y:S01]  /*f000*/  LDG.E.128 R24, desc[UR36][R24.64] ;  /* 0x0000002418187981 */ /* 0x000ea2000c1e1d00 */
[----:B------:R-:W-:-:S04]  /*f010*/  IMAD.WIDE.U32 R28, R29, 0x4, R14 ;  /* 0x000000041d1c7825 */ /* 0x000fc800078e000e */
[----:B------:R-:W-:Y:S02]  /*f020*/  VIADD R37, R47, 0x240 ;  /* 0x000002402f257836 */ /* 0x000fe40000000000 */
[--C-:B------:R-:W-:Y:S01]  /*f030*/  IMAD.WIDE.U32 R32, R33, 0x4, R14.reuse ;  /* 0x0000000421207825 */ /* 0x100fe200078e000e */
[----:B------:R-:W3:Y:S03]  /*f040*/  LDG.E.128 R28, desc[UR36][R28.64] ;  /* 0x000000241c1c7981 */ /* 0x000ee6000c1e1d00 */
[----:B------:R-:W-:Y:S02]  /*f050*/  VIADD R41, R47, 0x300 ;  /* 0x000003002f297836 */ /* 0x000fe40000000000 */
[----:B------:R-:W-:Y:S01]  /*f060*/  IMAD.WIDE.U32 R36, R37, 0x4, R14 ;  /* 0x0000000425247825 */ /* 0x000fe200078e000e */
[----:B------:R-:W4:Y:S03]  /*f070*/  LDG.E.128 R32, desc[UR36][R32.64] ;  /* 0x0000002420207981 */ /* 0x000f26000c1e1d00 */
[----:B------:R-:W-:-:S02]  /*f080*/  VIADD R45, R47, 0x3c0 ;  /* 0x000003c02f2d7836 */ /* 0x000fc40000000000 */
[--C-:B------:R-:W-:Y:S01]  /*f090*/  IMAD.WIDE.U32 R40, R41, 0x4, R14.reuse ;  /* 0x0000000429287825 */ /* 0x100fe200078e000e */
[----:B------:R-:W5:Y:S03]  /*f0a0*/  LDG.E.128 R36, desc[UR36][R36.64] ;  /* 0x0000002424247981 */ /* 0x000f66000c1e1d00 */
[----:B------:R-:W-:Y:S02]  /*f0b0*/  VIADD R49, R47, 0x480 ;  /* 0x000004802f317836 */ /* 0x000fe40000000000 */
[----:B------:R-:W-:Y:S01]  /*f0c0*/  IMAD.WIDE.U32 R44, R45, 0x4, R14 ;  /* 0x000000042d2c7825 */ /* 0x000fe200078e000e */
[----:B------:R-:W5:Y:S03]  /*f0d0*/  LDG.E.128 R40, desc[UR36][R40.64] ;  /* 0x0000002428287981 */ /* 0x000f66000c1e1d00 */
[----:B------:R-:W-:-:S02]  /*f0e0*/  VIADD R53, R47, 0x540 ;  /* 0x000005402f357836 */ /* 0x000fc40000000000 */
[--C-:B------:R-:W-:Y:S01]  /*f0f0*/  IMAD.WIDE.U32 R48, R49, 0x4, R14.reuse ;  /* 0x0000000431307825 */ /* 0x100fe200078e000e */
[----:B------:R-:W5:Y:S03]  /*f100*/  LDG.E.128 R44, desc[UR36][R44.64] ;  /* 0x000000242c2c7981 */ /* 0x000f66000c1e1d00 */
[----:B------:R-:W-:Y:S02]  /*f110*/  IMAD.WIDE.U32 R52, R53, 0x4, R14 ;  /* 0x0000000435347825 */ /* 0x000fe400078e000e */
[----:B------:R-:W5:Y:S04]  /*f120*/  LDG.E.128 R48, desc[UR36][R48.64] ;  /* 0x0000002430307981 */ /* 0x000f68000c1e1d00 */
[----:B------:R-:W5:Y:S01]  /*f130*/  LDG.E.128 R52, desc[UR36][R52.64] ;  /* 0x0000002434347981 */ /* 0x000f62000c1e1d00 */
[----:B------:R-:W-:-:S04]  /*f140*/  VIADD R58, R22, -UR47 ;  /* 0x8000002f163a7c36 */ /* 0x000fc80008000000 */
[----:B------:R-:W-:-:S05]  /*f150*/  IMAD R58, R58, 0x4, R69 ;  /* 0x000000043a3a7824 */ /* 0x000fca00078e0245 */
[----:B------:R-:W2:Y:S04]  /*f160*/  LDS R59, [R58] ;  /* 0x000000003a3b7984 */ /* 0x000ea80000000800 */
[----:B------:R-:W3:Y:S04]  /*f170*/  LDS R60, [R58+0x8] ;  /* 0x000008003a3c7984 */ /* 0x000ee80000000800 */
[----:B------:R-:W4:Y:S04]  /*f180*/  LDS R62, [R58+0x10] ;  /* 0x000010003a3e7984 */ /* 0x000f280000000800 */
[----:B------:R-:W5:Y:S04]  /*f190*/  LDS R63, [R58+0x18] ;  /* 0x000018003a3f7984 */ /* 0x000f680000000800 */
[----:B------:R-:W1:Y:S04]  /*f1a0*/  LDS R64, [R58+0x20] ;  /* 0x000020003a407984 */ /* 0x000e680000000800 */
[----:B------:R-:W0:Y:S04]  /*f1b0*/  LDS R65, [R58+0x28] ;  /* 0x000028003a417984 */ /* 0x000e280000000800 */
[----:B------:R-:W0:Y:S04]  /*f1c0*/  LDS R66, [R58+0x30] ;  /* 0x000030003a427984 */ /* 0x000e280000000800 */
[----:B------:R-:W0:Y:S01]  /*f1d0*/  LDS R67, [R58+0x38] ;  /* 0x000038003a437984 */ /* 0x000e220000000800 */
[----:B------:R-:W-:-:S05]  /*f1e0*/  VIADD R57, R57, 0x8 ;  /* 0x0000000839397836 */ /* 0x000fca0000000000 */
[----:B------:R-:W-:Y:S01]  /*f1f0*/  ISETP.NE.AND P0, PT, R57, R56, PT ;  /* 0x000000383900720c */ /* 0x000fe20003f05270 */
[----:B------:R-:W-:Y:S02]  /*f200*/  VIADD R22, R22, 0x10 ;  /* 0x0000001016167836 */ /* 0x000fe40000000000 */
[-C--:B--2---:R-:W-:Y:S01]  /*f210*/  FFMA.FTZ R61, R24, R59.reuse, R8 ;  /* 0x0000003b183d7223 */ /* 0x084fe20000010008 */
[-C--:B------:R-:W-:Y:S01]  /*f220*/  FFMA.FTZ R8, R25, R59.reuse, R9 ;  /* 0x0000003b19087223 */ /* 0x080fe20000010009 */
[-C--:B------:R-:W-:Y:S01]  /*f230*/  FFMA.FTZ R9, R26, R59.reuse, R10 ;  /* 0x0000003b1a097223 */ /* 0x080fe2000001000a */
[----:B------:R-:W-:Y:S01]  /*f240*/  FFMA.FTZ R10, R27, R59, R11 ;  /* 0x0000003b1b0a7223 */ /* 0x000fe2000001000b */
[-C--:B---3--:R-:W-:Y:S01]  /*f250*/  FFMA.FTZ R61, R28, R60.reuse, R61 ;  /* 0x0000003c1c3d7223 */ /* 0x088fe2000001003d */
[-C--:B------:R-:W-:Y:S01]  /*f260*/  FFMA.FTZ R8, R29, R60.reuse, R8 ;  /* 0x0000003c1d087223 */ /* 0x080fe20000010008 */
[-C--:B------:R-:W-:Y:S01]  /*f270*/  FFMA.FTZ R9, R30, R60.reuse, R9 ;  /* 0x0000003c1e097223 */ /* 0x080fe20000010009 */
[----:B------:R-:W-:Y:S01]  /*f280*/  FFMA.FTZ R10, R31, R60, R10 ;  /* 0x0000003c1f0a7223 */ /* 0x000fe2000001000a */
[-C--:B----4-:R-:W-:Y:S01]  /*f290*/  FFMA.FTZ R61, R32, R62.reuse, R61 ;  /* 0x0000003e203d7223 */ /* 0x090fe2000001003d */
[-C--:B------:R-:W-:Y:S01]  /*f2a0*/  FFMA.FTZ R8, R33, R62.reuse, R8 ;  /* 0x0000003e21087223 */ /* 0x080fe20000010008 */
[-C--:B------:R-:W-:Y:S01]  /*f2b0*/  FFMA.FTZ R9, R34, R62.reuse, R9 ;  /* 0x0000003e22097223 */ /* 0x080fe20000010009 */
[----:B------:R-:W-:Y:S01]  /*f2c0*/  FFMA.FTZ R10, R35, R62, R10 ;  /* 0x0000003e230a7223 */ /* 0x000fe2000001000a */
[-C--:B-----5:R-:W-:Y:S01]  /*f2d0*/  FFMA.FTZ R61, R36, R63.reuse, R61 ;  /* 0x0000003f243d7223 */ /* 0x0a0fe2000001003d */
[-C--:B------:R-:W-:Y:S01]  /*f2e0*/  FFMA.FTZ R8, R37, R63.reuse, R8 ;  /* 0x0000003f25087223 */ /* 0x080fe20000010008 */
[-C--:B------:R-:W-:Y:S01]  /*f2f0*/  FFMA.FTZ R9, R38, R63.reuse, R9 ;  /* 0x0000003f26097223 */ /* 0x080fe20000010009 */
[----:B------:R-:W-:Y:S01]  /*f300*/  FFMA.FTZ R10, R39, R63, R10 ;  /* 0x0000003f270a7223 */ /* 0x000fe2000001000a */
[-C--:B-1----:R-:W-:Y:S01]  /*f310*/  FFMA.FTZ R61, R40, R64.reuse, R61 ;  /* 0x00000040283d7223 */ /* 0x082fe2000001003d */
[-C--:B------:R-:W-:Y:S01]  /*f320*/  FFMA.FTZ R8, R41, R64.reuse, R8 ;  /* 0x0000004029087223 */ /* 0x080fe20000010008 */
[-C--:B------:R-:W-:Y:S01]  /*f330*/  FFMA.FTZ R9, R42, R64.reuse, R9 ;  /* 0x000000402a097223 */ /* 0x080fe20000010009 */
[----:B------:R-:W-:Y:S01]  /*f340*/  FFMA.FTZ R10, R43, R64, R10 ;  /* 0x000000402b0a7223 */ /* 0x000fe2000001000a */
[-C--:B0-----:R-:W-:Y:S01]  /*f350*/  FFMA.FTZ R61, R44, R65.reuse, R61 ;  /* 0x000000412c3d7223 */ /* 0x081fe2000001003d */
[-C--:B------:R-:W-:Y:S01]  /*f360*/  FFMA.FTZ R8, R45, R65.reuse, R8 ;  /* 0x000000412d087223 */ /* 0x080fe20000010008 */
[-C--:B------:R-:W-:Y:S01]  /*f370*/  FFMA.FTZ R9, R46, R65.reuse, R9 ;  /* 0x000000412e097223 */ /* 0x080fe20000010009 */
[----:B------:R-:W-:Y:S01]  /*f380*/  FFMA.FTZ R10, R47, R65, R10 ;  /* 0x000000412f0a7223 */ /* 0x000fe2000001000a */
[-C--:B------:R-:W-:Y:S01]  /*f390*/  FFMA.FTZ R61, R48, R66.reuse, R61 ;  /* 0x00000042303d7223 */ /* 0x080fe2000001003d */
[-C--:B------:R-:W-:Y:S01]  /*f3a0*/  FFMA.FTZ R24, R49, R66.reuse, R8 ;  /* 0x0000004231187223 */ /* 0x080fe20000010008 */
[-C--:B------:R-:W-:Y:S01]  /*f3b0*/  FFMA.FTZ R11, R50, R66.reuse, R9 ;  /* 0x00000042320b7223 */ /* 0x080fe20000010009 */
[----:B------:R-:W-:Y:S01]  /*f3c0*/  FFMA.FTZ R66, R51, R66, R10 ;  /* 0x0000004233427223 */ /* 0x000fe2000001000a */
[-C--:B------:R-:W-:Y:S01]  /*f3d0*/  FFMA.FTZ R8, R52, R67.reuse, R61 ;  /* 0x0000004334087223 */ /* 0x080fe2000001003d */
[-C--:B------:R-:W-:Y:S01]  /*f3e0*/  FFMA.FTZ R9, R53, R67.reuse, R24 ;  /* 0x0000004335097223 */ /* 0x080fe20000010018 */
[-C--:B------:R-:W-:Y:S01]  /*f3f0*/  FFMA.FTZ R10, R54, R67.reuse, R11 ;  /* 0x00000043360a7223 */ /* 0x080fe2000001000b */
[----:B------:R-:W-:Y:S01]  /*f400*/  FFMA.FTZ R11, R55, R67, R66 ;  /* 0x00000043370b7223 */ /* 0x000fe20000010042 */
[----:B------:R-:W-:Y:S06]  /*f410*/  @P0 BRA `(.L_x_2456) ;  /* 0xfffffff800e80947 */ /* 0x000fec000383ffff */
.L_x_2455:
[----:B------:R-:W-:Y:S05]  /*f420*/  BSYNC.RECONVERGENT B2 ;  /* 0x0000000000027941 */ /* 0x000fea0003800200 */
.L_x_2454:
[----:B------:R-:W-:Y:S05]  /*f430*/  @!P1 BRA `(.L_x_2446) ;  /* 0x0000000400489947 */ /* 0x000fea0003800000 */
[----:B------:R-:W-:Y:S01]  /*f440*/  ISETP.GE.U32.AND P0, PT, R70, 0x4, PT ;  /* 0x000000044600780c */ /* 0x000fe20003f06070 */
[----:B------:R-:W-:Y:S01]  /*f450*/  BSSY.RECONVERGENT B2, `(.L_x_2457) ;  /* 0x0000028000027945 */ /* 0x000fe20003800200 */
[----:B------:R-:W-:-:S11]  /*f460*/  LOP3.LUT P1, R46, R68, 0x3, RZ, 0xc0, !PT ;  /* 0x00000003442e7812 */ /* 0x000fd6000782c0ff */
[----:B------:R-:W-:Y:S05]  /*f470*/  @!P0 BRA `(.L_x_2458) ;  /* 0x0000000000948947 */ /* 0x000fea0003800000 */
        /* <DEDUP_REMOVED lines=9> */
[----:B------:R-:W-:Y:S02]  /*f510*/  IMAD.WIDE.U32 R32, R33, 0x4, R14 ;  /* 0x0000000421207825 */ /* 0x000fe400078e000e */
[----:B------:R-:W4:Y:S04]  /*f520*/  LDG.E.128 R28, desc[UR36][R28.64] ;  /* 0x000000241c1c7981 */ /* 0x000f28000c1e1d00 */
[----:B------:R-:W5:Y:S01]  /*f530*/  LDG.E.128 R32, desc[UR36][R32.64] ;  /* 0x0000002420207981 */ /* 0x000f62000c1e1d00 */
[----:B------:R-:W-:-:S02]  /*f540*/  VIADD R41, R21, 0x410 ;  /* 0x0000041015297836 */ /* 0x000fc40000000000 */
[----:B------:R-:W-:-:S03]  /*f550*/  VIADD R40, R22, -UR47 ;  /* 0x8000002f16287c36 */ /* 0x000fc60008000000 */
[----:B------:R-:W-:-:S05]  /*f560*/  LEA R41, R20, R41, 0x18 ;  /* 0x0000002914297211 */ /* 0x000fca00078ec0ff */
[----:B------:R-:W-:-:S05]  /*f570*/  IMAD R40, R40, 0x4, R41 ;  /* 0x0000000428287824 */ /* 0x000fca00078e0229 */
[----:B------:R-:W2:Y:S04]  /*f580*/  LDS R41, [R40] ;  /* 0x0000000028297984 */ /* 0x000ea80000000800 */
[----:B------:R-:W3:Y:S04]  /*f590*/  LDS R42, [R40+0x8] ;  /* 0x00000800282a7984 */ /* 0x000ee80000000800 */
[----:B------:R-:W4:Y:S04]  /*f5a0*/  LDS R44, [R40+0x10] ;  /* 0x00001000282c7984 */ /* 0x000f280000000800 */
[----:B------:R-:W5:Y:S01]  /*f5b0*/  LDS R45, [R40+0x18] ;  /* 0x00001800282d7984 */ /* 0x000f620000000800 */
[----:B------:R-:W-:-:S02]  /*f5c0*/  VIADD R22, R22, 0x8 ;  /* 0x0000000816167836 */ /* 0x000fc40000000000 */
        /* <DEDUP_REMOVED lines=15> */
[----:B------:R-:W-:-:S07]  /*f6c0*/  FFMA.FTZ R11, R35, R45, R44 ;  /* 0x0000002d230b7223 */ /* 0x000fce000001002c */
.L_x_2458:
[----:B------:R-:W-:Y:S05]  /*f6d0*/  BSYNC.RECONVERGENT B2 ;  /* 0x0000000000027941 */ /* 0x000fea0003800200 */
.L_x_2457:
[----:B------:R-:W-:Y:S05]  /*f6e0*/  @!P1 BRA `(.L_x_2446) ;  /* 0x00000000009c9947 */ /* 0x000fea0003800000 */
[----:B------:R-:W-:Y:S01]  /*f6f0*/  ISETP.NE.AND P1, PT, R46, 0x1, PT ;  /* 0x000000012e00780c */ /* 0x000fe20003f25270 */
[----:B------:R-:W-:Y:S01]  /*f700*/  BSSY.RECONVERGENT B2, `(.L_x_2459) ;  /* 0x0000018000027945 */ /* 0x000fe20003800200 */
[----:B------:R-:W-:-:S11]  /*f710*/  LOP3.LUT P0, RZ, R23, 0x2, RZ, 0xc0, !PT ;  /* 0x0000000217ff7812 */ /* 0x000fd6000780c0ff */
[----:B------:R-:W-:Y:S05]  /*f720*/  @!P1 BRA `(.L_x_2460) ;  /* 0x0000000000549947 */ /* 0x000fea0003800000 */
[----:B------:R-:W-:-:S04]  /*f730*/  IMAD R25, R22, 0x60, RZ ;  /* 0x0000006016197824 */ /* 0x000fc800078e02ff */
[C---:B------:R-:W-:Y:S02]  /*f740*/  VIADD R27, R25.reuse, 0xc0 ;  /* 0x000000c0191b7836 */ /* 0x040fe40000000000 */
[----:B------:R-:W-:-:S04]  /*f750*/  IMAD.WIDE.U32 R24, R25, 0x4, R14 ;  /* 0x0000000419187825 */ /* 0x000fc800078e000e */
[----:B------:R-:W-:Y:S01]  /*f760*/  IMAD.WIDE.U32 R26, R27, 0x4, R14 ;  /* 0x000000041b1a7825 */ /* 0x000fe200078e000e */
[----:B------:R-:W2:Y:S04]  /*f770*/  LDG.E.128 R28, desc[UR36][R24.64] ;  /* 0x00000024181c7981 */ /* 0x000ea8000c1e1d00 */
[----:B------:R-:W3:Y:S01]  /*f780*/  LDG.E.128 R36, desc[UR36][R26.64] ;  /* 0x000000241a247981 */ /* 0x000ee2000c1e1d00 */
[----:B------:R-:W-:Y:S02]  /*f790*/  VIADD R33, R21, 0x410 ;  /* 0x0000041015217836 */ /* 0x000fe40000000000 */
[C---:B------:R-:W-:Y:S02]  /*f7a0*/  VIADD R23, R22.reuse, -UR47 ;  /* 0x8000002f16177c36 */ /* 0x040fe40008000000 */
[----:B------:R-:W-:Y:S01]  /*f7b0*/  VIADD R22, R22, 0x4 ;  /* 0x0000000416167836 */ /* 0x000fe20000000000 */
[----:B------:R-:W-:-:S05]  /*f7c0*/  LEA R32, R20, R33, 0x18 ;  /* 0x0000002114207211 */ /* 0x000fca00078ec0ff */
[----:B------:R-:W-:-:S05]  /*f7d0*/  IMAD R23, R23, 0x4, R32 ;  /* 0x0000000417177824 */ /* 0x000fca00078e0220 */
[----:B------:R-:W2:Y:S04]  /*f7e0*/  LDS R32, [R23] ;  /* 0x0000000017207984 */ /* 0x000ea80000000800 */
[----:B------:R-:W3:Y:S01]  /*f7f0*/  LDS R34, [R23+0x8] ;  /* 0x0000080017227984 */ /* 0x000ee20000000800 */
[-C--:B--2---:R-:W-:Y:S01]  /*f800*/  FFMA.FTZ R33, R28, R32.reuse, R8 ;  /* 0x000000201c217223 */ /* 0x084fe20000010008 */
[-C--:B------:R-:W-:Y:S01]  /*f810*/  FFMA.FTZ R28, R29, R32.reuse, R9 ;  /* 0x000000201d1c7223 */ /* 0x080fe20000010009 */
[-C--:B------:R-:W-:Y:S01]  /*f820*/  FFMA.FTZ R29, R30, R32.reuse, R10 ;  /* 0x000000201e1d7223 */ /* 0x080fe2000001000a */
[----:B------:R-:W-:Y:S01]  /*f830*/  FFMA.FTZ R32, R31, R32, R11 ;  /* 0x000000201f207223 */ /* 0x000fe2000001000b */
[-C--:B---3--:R-:W-:Y:S01]  /*f840*/  FFMA.FTZ R8, R36, R34.reuse, R33 ;  /* 0x0000002224087223 */ /* 0x088fe20000010021 */
[-C--:B------:R-:W-:Y:S01]  /*f850*/  FFMA.FTZ R9, R37, R34.reuse, R28 ;  /* 0x0000002225097223 */ /* 0x080fe2000001001c */
[-C--:B------:R-:W-:Y:S01]  /*f860*/  FFMA.FTZ R10, R38, R34.reuse, R29 ;  /* 0x00000022260a7223 */ /* 0x080fe2000001001d */
[----:B------:R-:W-:-:S07]  /*f870*/  FFMA.FTZ R11, R39, R34, R32 ;  /* 0x00000022270b7223 */ /* 0x000fce0000010020 */
.L_x_2460:
[----:B------:R-:W-:Y:S05]  /*f880*/  BSYNC.RECONVERGENT B2 ;  /* 0x0000000000027941 */ /* 0x000fea0003800200 */
.L_x_2459:
[----:B------:R-:W-:Y:S05]  /*f890*/  @P0 BRA `(.L_x_2446) ;  /* 0x0000000000300947 */ /* 0x000fea0003800000 */
[----:B------:R-:W-:-:S04]  /*f8a0*/  IMAD R25, R22, 0x60, RZ ;  /* 0x0000006016197824 */ /* 0x000fc800078e02ff */
[----:B------:R-:W-:-:S06]  /*f8b0*/  IMAD.WIDE.U32 R24, R25, 0x4, R14 ;  /* 0x0000000419187825 */ /* 0x000fcc00078e000e */
[----:B------:R-:W2:Y:S01]  /*f8c0*/  LDG.E.128 R24, desc[UR36][R24.64] ;  /* 0x0000002418187981 */ /* 0x000ea2000c1e1d00 */
[----:B------:R-:W-:Y:S02]  /*f8d0*/  VIADD R23, R21, 0x410 ;  /* 0x0000041015177836 */ /* 0x000fe40000000000 */
[----:B------:R-:W-:-:S03]  /*f8e0*/  VIADD R21, R22, -UR47 ;  /* 0x8000002f16157c36 */ /* 0x000fc60008000000 */
[----:B------:R-:W-:-:S05]  /*f8f0*/  LEA R20, R20, R23, 0x18 ;  /* 0x0000001714147211 */ /* 0x000fca00078ec0ff */
[----:B------:R-:W-:-:S06]  /*f900*/  IMAD R21, R21, 0x4, R20 ;  /* 0x0000000415157824 */ /* 0x000fcc00078e0214 */
[----:B------:R-:W2:Y:S02]  /*f910*/  LDS R21, [R21] ;  /* 0x0000000015157984 */ /* 0x000ea40000000800 */
[-C--:B--2---:R-:W-:Y:S01]  /*f920*/  FFMA.FTZ R8, R24, R21.reuse, R8 ;  /* 0x0000001518087223 */ /* 0x084fe20000010008 */
[-C--:B------:R-:W-:Y:S01]  /*f930*/  FFMA.FTZ R9, R25, R21.reuse, R9 ;  /* 0x0000001519097223 */ /* 0x080fe20000010009 */
[-C--:B------:R-:W-:Y:S01]  /*f940*/  FFMA.FTZ R10, R26, R21.reuse, R10 ;  /* 0x000000151a0a7223 */ /* 0x080fe2000001000a */
[----:B------:R-:W-:-:S07]  /*f950*/  FFMA.FTZ R11, R27, R21, R11 ;  /* 0x000000151b0b7223 */ /* 0x000fce000001000b */
.L_x_2446:
[----:B------:R-:W-:Y:S05]  /*f960*/  BSYNC.RECONVERGENT B1 ;  /* 0x0000000000017941 */ /* 0x000fea0003800200 */
.L_x_2445:
[----:B------:R-:W-:Y:S01]  /*f970*/  ISETP.GE.AND P0, PT, R19, UR45, PT ;  /* 0x0000002d13007c0c */ /* 0x000fe2000bf06270 */
[----:B------:R-:W-:-:S12]  /*f980*/  BSSY.RECONVERGENT B1, `(.L_x_2461) ;  /* 0x00000d4000017945 */ /* 0x000fd80003800200 */
[----:B------:R-:W-:Y:S05]  /*f990*/  @P0 BRA `(.L_x_2462) ;  /* 0x0000000c00480947 */ /* 0x000fea0003800000 */
[----:B------:R-:W3:Y:S01]  /*f9a0*/  LDCU UR5, c[0x0][0x3f8] ;  /* 0x00007f00ff0577ac */ /* 0x000ee20008000800 */
[----:B------:R-:W-:Y:S01]  /*f9b0*/  VIADD R24, R19, 0x2 ;  /* 0x0000000213187836 */ /* 0x000fe20000000000 */
[----:B-12---:R-:W1:Y:S01]  /*f9c0*/  LDC.64 R20, c[0x0][0x458] ;  /* 0x00011600ff147b82 */ /* 0x006e620000000a00 */
[----:B------:R-:W-:Y:S01]  /*f9d0*/  BSSY.RECONVERGENT B2, `(.L_x_2463) ;  /* 0x000004a000027945 */ /* 0x000fe20003800200 */
[----:B------:R-:W-:Y:S02]  /*f9e0*/  ULOP3.LUT UR7, URZ, UR47, URZ, 0x33, !UPT ;  /* 0x0000002fff077292 */ /* 0x000fe4000f8e33ff */
[----:B------:R-:W-:-:S04]  /*f9f0*/  VIMNMX R23, PT, PT, R24, UR45, !PT ;  /* 0x0000002d18177c48 */ /* 0x000fc8000ffe0100 */
[----:B------:R-:W-:-:S04]  /*fa00*/  IADD3 R25, PT, PT, -R0, UR7, R23 ;  /* 0x0000000700197c10 */ /* 0x000fc8000fffe117 */
[----:B------:R-:W-:Y:S01]  /*fa10*/  LOP3.LUT P0, RZ, R25, 0x2, RZ, 0xc0, !PT ;  /* 0x0000000219ff7812 */ /* 0x000fe2000780c0ff */
[----:B---3--:R-:W-:-:S06]  /*fa20*/  UIMAD UR5, UR38, UR5, UR14 ;  /* 0x00000005260572a4 */ /* 0x008fcc000f8e020e */
[----:B------:R-:W-:-:S04]  /*fa30*/  IMAD.U32 R22, RZ, RZ, UR5 ;  /* 0x00000005ff167e24 */ /* 0x000fc8000f8e00ff */
[----:B------:R-:W-:Y:S02]  /*fa40*/  IMAD R23, R22, 0x60, R17 ;  /* 0x0000006016177824 */ /* 0x000fe400078e0211 */
[----:B------:R-:W-:Y:S02]  /*fa50*/  IMAD.MOV.U32 R22, RZ, RZ, R19 ;  /* 0x000000ffff167224 */ /* 0x000fe400078e0013 */
[----:B-1----:R-:W-:Y:S01]  /*fa60*/  IMAD.WIDE R20, R23, 0x4, R20 ;  /* 0x0000000417147825 */ /* 0x002fe200078e0214 */
[----:B------:R-:W-:Y:S06]  /*fa70*/  @P0 BRA `(.L_x_2464) ;  /* 0x0000000000fc0947 */ /* 0x000fec0003800000 */
        /* <DEDUP_REMOVED lines=58> */
.L_x_2465:
[C---:B---3-5:R-:W-:Y:S01]  /*fe20*/  FFMA.FTZ R8, R27.reuse, R28, R8 ;  /* 0x0000001c1b087223 */ /* 0x068fe20000010008 */
[C---:B------:R-:W-:Y:S01]  /*fe30*/  FFMA.FTZ R9, R27.reuse, R29, R9 ;  /* 0x0000001d1b097223 */ /* 0x040fe20000010009 */
[C---:B------:R-:W-:Y:S01]  /*fe40*/  FFMA.FTZ R10, R27.reuse, R30, R10 ;  /* 0x0000001e1b0a7223 */ /* 0x040fe2000001000a */
[----:B------:R-:W-:Y:S01]  /*fe50*/  FFMA.FTZ R11, R27, R31, R11 ;  /* 0x0000001f1b0b7223 */ /* 0x000fe2000001000b */
[----:B-1----:R-:W-:-:S07]  /*fe60*/  IMAD.MOV.U32 R22, RZ, RZ, R24 ;  /* 0x000000ffff167224 */ /* 0x002fce00078e0018 */
.L_x_2464:
[----:B------:R-:W-:Y:S05]  /*fe70*/  BSYNC.RECONVERGENT B2 ;  /* 0x0000000000027941 */ /* 0x000fea0003800200 */
.L_x_2463:
[----:B------:R-:W-:-:S13]  /*fe80*/  ISETP.GE.U32.AND P0, PT, R25, 0x2, PT ;  /* 0x000000021900780c */ /* 0x000fda0003f06070 */
[----:B------:R-:W-:Y:S05]  /*fe90*/  @!P0 BRA `(.L_x_2462) ;  /* 0x0000000800088947 */ /* 0x000fea0003800000 */
[----:B------:R-:W1:Y:S01]  /*fea0*/  S2R R24, SR_CgaCtaId ;  /* 0x0000000000187919 */ /* 0x000e620000008800 */
[----:B------:R-:W-:Y:S01]  /*feb0*/  MOV R19, 0x400 ;  /* 0x0000040000137802 */ /* 0x000fe20000000f00 */
[----:B------:R-:W-:Y:S01]  /*fec0*/  USHF.L.U32 UR5, UR47, 0x2, URZ ;  /* 0x000000022f057899 */ /* 0x000fe200080006ff */
[----:B------:R-:W-:-:S03]  /*fed0*/  IMAD R25, R22, 0x60, RZ ;  /* 0x0000006016197824 */ /* 0x000fc600078e02ff */
[----:B------:R-:W-:Y:S02]  /*fee0*/  VIADD R23, R19, 0x410 ;  /* 0x0000041013177836 */ /* 0x000fe40000000000 */
[----:B------:R-:W-:-:S03]  /*fef0*/  LEA R19, R22, -UR5, 0x2 ;  /* 0x8000000516137c11 */ /* 0x000fc6000f8e10ff */
[----:B-1----:R-:W-:Y:S01]  /*ff00*/  LEA R26, R24, R23, 0x18 ;  /* 0x00000017181a7211 */ /* 0x002fe200078ec0ff */
[----:B------:R-:W-:-:S03]  /*ff10*/  VIADD R24, R22, 0x2 ;  /* 0x0000000216187836 */ /* 0x000fc60000000000 */
[----:B------:R-:W-:-:S07]  /*ff20*/  IADD3 R19, PT, PT, R19, 0x8, R26 ;  /* 0x0000000813137810 */ /* 0x000fce0007ffe01a */
.L_x_2472:
[----:B------:R-:W1:Y:S01]  /*ff30*/  LDC R41, c[0x0][0x3f4] ;  /* 0x0000fd00ff297b82 */ /* 0x000e620000000800 */
[----:B------:R-:W-:Y:S01]  /*ff40*/  VIADD R26, R24, 0xfffffffe ;  /* 0xfffffffe181a7836 */ /* 0x000fe20000000000 */
[----:B------:R-:W-:Y:S04]  /*ff50*/  BSSY.RECONVERGENT B2, `(.L_x_2466) ;  /* 0x0000037000027945 */ /* 0x000fe80003800200 */
        /* <DEDUP_REMOVED lines=23> */
[----:B------:R2:W3:Y:S02]  /*100d0*/  LDS R27, [R19+-0x8] ;  /* 0xfffff800131b7984 */ /* 0x0004e40000000800 */
[----:B------:R-:W-:Y:S01]  /*100e0*/  @!P1 IMAD.MOV R22, RZ, RZ, -R22 ;  /* 0x000000ffff169224 */ /* 0x000fe200078e0a16 */
[----:B------:R-:W-:-:S05]  /*100f0*/  @!P2 LOP3.LUT R22, RZ, R41, RZ, 0x33, !PT ;  /* 0x00000029ff16a212 */ /* 0x000fca00078e33ff */
[----:B------:R-:W-:-:S04]  /*10100*/  IMAD R23, R22, 0x60, RZ ;  /* 0x0000006016177824 */ /* 0x000fc800078e02ff */
[----:B------:R-:W-:-:S05]  /*10110*/  IMAD.WIDE.U32 R22, R23, 0x4, R14 ;  /* 0x0000000417167825 */ /* 0x000fca00078e000e */
[----:B------:R2:W5:Y:S01]  /*10120*/  LDG.E.128 R28, desc[UR36][R22.64] ;  /* 0x00000024161c7981 */ /* 0x000562000c1e1d00 */
[----:B-1----:R-:W-:-:S09]  /*10130*/  UISETP.NE.AND UP0, UPT, UR5, URZ, UPT ;  /* 0x000000ff0500728c */ /* 0x002fd2000bf05270 */
[----:B--2---:R-:W-:Y:S05]  /*10140*/  BRA.U UP0, `(.L_x_2468) ;  /* 0x00000001004c7547 */ /* 0x004fea000b800000 */
        /* <DEDUP_REMOVED lines=19> */
.L_x_2468:
[C---:B---3-5:R-:W-:Y:S01]  /*10280*/  FFMA.FTZ R8, R27.reuse, R28, R8 ;  /* 0x0000001c1b087223 */ /* 0x068fe20000010008 */
[C---:B------:R-:W-:Y:S01]  /*10290*/  FFMA.FTZ R9, R27.reuse, R29, R9 ;  /* 0x0000001d1b097223 */ /* 0x040fe20000010009 */
[C---:B------:R-:W-:Y:S01]  /*102a0*/  FFMA.FTZ R10, R27.reuse, R30, R10 ;  /* 0x0000001e1b0a7223 */ /* 0x040fe2000001000a */
[----:B------:R-:W-:-:S07]  /*102b0*/  FFMA.FTZ R11, R27, R31, R11 ;  /* 0x0000001f1b0b7223 */ /* 0x000fce000001000b */
.L_x_2467:
[----:B------:R-:W-:Y:S05]  /*102c0*/  BSYNC.RECONVERGENT B2 ;  /* 0x0000000000027941 */ /* 0x000fea0003800200 */
.L_x_2466:
[----:B------:R-:W-:Y:S01]  /*102d0*/  ISETP.GE.AND P0, PT, R24, R41, PT ;  /* 0x000000291800720c */ /* 0x000fe20003f06270 */
[----:B------:R-:W-:-:S12]  /*102e0*/  BSSY.RECONVERGENT B2, `(.L_x_2469) ;  /* 0x0000037000027945 */ /* 0x000fd80003800200 */
[----:B------:R-:W-:Y:S05]  /*102f0*/  @!P0 BRA `(.L_x_2470) ;  /* 0x0000000000d48947 */ /* 0x000fea0003800000 */
[----:B------:R-:W-:Y:S01]  /*10300*/  IABS R27, R41 ;  /* 0x00000029001b7213 */ /* 0x000fe20000000000 */
[----:B------:R-:W2:Y:S01]  /*10310*/  LDCU UR5, c[0x0][0x40c] ;  /* 0x00008180ff0577ac */ /* 0x000ea20008000800 */
[----:B-1----:R-:W-:Y:S02]  /*10320*/  IABS R30, R24 ;  /* 0x00000018001e7213 */ /* 0x002fe40000000000 */
        /* <DEDUP_REMOVED lines=18> */
[----:B------:R1:W3:Y:S02]  /*10450*/  LDS R27, [R19] ;  /* 0x00000000131b7984 */ /* 0x0002e40000000800 */
[----:B------:R-:W-:Y:S01]  /*10460*/  @!P1 IMAD.MOV R22, RZ, RZ, -R22 ;  /* 0x000000ffff169224 */ /* 0x000fe200078e0a16 */
[----:B------:R-:W-:-:S05]  /*10470*/  @!P2 LOP3.LUT R22, RZ, R41, RZ, 0x33, !PT ;  /* 0x00000029ff16a212 */ /* 0x000fca00078e33ff */
[----:B------:R-:W-:-:S04]  /*10480*/  IMAD R23, R22, 0x60, RZ ;  /* 0x0000006016177824 */ /* 0x000fc800078e02ff */
[----:B------:R-:W-:-:S05]  /*10490*/  IMAD.WIDE.U32 R22, R23, 0x4, R14 ;  /* 0x0000000417167825 */ /* 0x000fca00078e000e */
[----:B------:R1:W5:Y:S01]  /*104a0*/  LDG.E.128 R28, desc[UR36][R22.64] ;  /* 0x00000024161c7981 */ /* 0x000362000c1e1d00 */
        /* <DEDUP_REMOVED lines=22> */
.L_x_2471:
[C---:B---3-5:R-:W-:Y:S01]  /*10610*/  FFMA.FTZ R8, R27.reuse, R28, R8 ;  /* 0x0000001c1b087223 */ /* 0x068fe20000010008 */
[C---:B------:R-:W-:Y:S01]  /*10620*/  FFMA.FTZ R9, R27.reuse, R29, R9 ;  /* 0x0000001d1b097223 */ /* 0x040fe20000010009 */
[C---:B------:R-:W-:Y:S01]  /*10630*/  FFMA.FTZ R10, R27.reuse, R30, R10 ;  /* 0x0000001e1b0a7223 */ /* 0x040fe2000001000a */
[----:B------:R-:W-:-:S07]  /*10640*/  FFMA.FTZ R11, R27, R31, R11 ;  /* 0x0000001f1b0b7223 */ /* 0x000fce000001000b */
.L_x_2470:
[----:B------:R-:W-:Y:S05]  /*10650*/  BSYNC.RECONVERGENT B2 ;  /* 0x0000000000027941 */ /* 0x000fea0003800200 */
.L_x_2469:
[C---:B-1----:R-:W-:Y:S02]  /*10660*/  VIADD R22, R24.reuse, 0x2 ;  /* 0x0000000218167836 */ /* 0x042fe40000000000 */
[----:B------:R-:W-:Y:S02]  /*10670*/  VIADD R24, R24, 0x4 ;  /* 0x0000000418187836 */ /* 0x000fe40000000000 */
[----:B------:R-:W-:Y:S01]  /*10680*/  VIADD R25, R25, 0x180 ;  /* 0x0000018019197836 */ /* 0x000fe20000000000 */
[----:B------:R-:W-:Y:S01]  /*10690*/  ISETP.GE.AND P0, PT, R22, UR45, PT ;  /* 0x0000002d16007c0c */ /* 0x000fe2000bf06270 */
[----:B------:R-:W-:-:S12]  /*106a0*/  VIADD R19, R19, 0x10 ;  /* 0x0000001013137836 */ /* 0x000fd80000000000 */
[----:B------:R-:W-:Y:S05]  /*106b0*/  @!P0 BRA `(.L_x_2472) ;  /* 0xfffffff8001c8947 */ /* 0x000fea000383ffff */
.L_x_2462:
[----:B------:R-:W-:Y:S05]  /*106c0*/  BSYNC.RECONVERGENT B1 ;  /* 0x0000000000017941 */ /* 0x000fea0003800200 */
.L_x_2461:
[----:B------:R-:W-:-:S13]  /*106d0*/  ISETP.NE.AND P0, PT, R0, UR4, PT ;  /* 0x0000000400007c0c */ /* 0x000fda000bf05270 */
[----:B------:R-:W-:Y:S05]  /*106e0*/  @P0 BRA `(.L_x_2444) ;  /* 0x0000000000940947 */ /* 0x000fea0003800000 */
[----:B------:R-:W-:Y:S01]  /*106f0*/  UMOV UR5, 0x60 ;  /* 0x0000006000057882 */ /* 0x000fe20000000000 */
[----:B------:R-:W3:Y:S01]  /*10700*/  LDS R19, [UR6+-0x4] ;  /* 0xfffffc06ff137984 */ /* 0x000ee20008000800 */
[----:B------:R-:W-:-:S06]  /*10710*/  UIMAD UR5, UR44, UR5, -0x60 ;  /* 0xffffffa02c0574a4 */ /* 0x000fcc000f8e0205 */
[----:B------:R-:W-:-:S04]  /*10720*/  IMAD.U32 R15, RZ, RZ, UR5 ;  /* 0x00000005ff0f7e24 */ /* 0x000fc8000f8e00ff */
[----:B------:R-:W-:Y:S01]  /*10730*/  IMAD.WIDE R14, R15, 0x4, R12 ;  /* 0x000000040f0e7825 */ /* 0x000fe200078e020c */
[----:B------:R-:W4:Y:S04]  /*10740*/  LDCU UR5, c[0x0][0x40c] ;  /* 0x00008180ff0577ac */ /* 0x000f280008000800 */
[----:B-12---:R1:W5:Y:S01]  /*10750*/  LDG.E.128 R20, desc[UR36][R14.64] ;  /* 0x000000240e147981 */ /* 0x006362000c1e1d00 */
[----:B----4-:R-:W-:-:S09]  /*10760*/  UISETP.NE.AND UP0, UPT, UR5, URZ, UPT ;  /* 0x000000ff0500728c */ /* 0x010fd2000bf05270 */
[----:B-1----:R-:W-:Y:S05]  /*10770*/  BRA.U UP0, `(.L_x_2473) ;  /* 0x0000000100607547 */ /* 0x002fea000b800000 */
[----:B------:R-:W1:Y:S02]  /*10780*/  LDCU.64 UR8, c[0x0][0x460] ;  /* 0x00008c00ff0877ac */ /* 0x000e640008000a00 */
[----:B-1----:R-:W-:-:S04]  /*10790*/  ISETP.NE.U32.AND P0, PT, RZ, UR8, PT ;  /* 0x00000008ff007c0c */ /* 0x002fc8000bf05070 */
[----:B------:R-:W-:-:S13]  /*107a0*/  ISETP.NE.AND.EX P0, PT, RZ, UR9, PT, P0 ;  /* 0x00000009ff007c0c */ /* 0x000fda000bf05300 */
[----:B------:R-:W-:Y:S01]  /*107b0*/  VOTEU.ANY UP0, P0 ;  /* 0x0000000000ff7886 */ /* 0x000fe20000000100 */
[----:B------:R-:W-:-:S04]  /*107c0*/  PLOP3.LUT P0, PT, PT, PT, UP0, 0x80, 0x8 ;  /* 0x000000000008781c */ /* 0x000fc80003f0f008 */
[----:B------:R-:W1:Y:S09]  /*107d0*/  @UP0 LDCU UR5, c[0x0][0x3f8] ;  /* 0x00007f00ff0507ac */ /* 0x000e720008000800 */
[----:B------:R-:W2:Y:S01]  /*107e0*/  @P0 LDC.64 R14, c[0x0][0x458] ;  /* 0x00011600ff0e0b82 */ /* 0x000ea20000000a00 */
[----:B-1----:R-:W-:-:S06]  /*107f0*/  @UP0 UIMAD UR5, UR38, UR5, UR14 ;  /* 0x00000005260502a4 */ /* 0x002fcc000f8e020e */
[----:B------:R-:W-:-:S04]  /*10800*/  IMAD.U32 R0, RZ, RZ, UR5 ;  /* 0x00000005ff007e24 */ /* 0x000fc8000f8e00ff */
[----:B------:R-:W-:-:S04]  /*10810*/  @P0 IMAD R25, R0, 0x60, R17 ;  /* 0x0000006000190824 */ /* 0x000fc800078e0211 */
[----:B--2---:R-:W-:-:S05]  /*10820*/  @P0 IMAD.WIDE R14, R25, 0x4, R14 ;  /* 0x00000004190e0825 */ /* 0x004fca00078e020e */
        /* <DEDUP_REMOVED lines=13> */
.L_x_2473:
[C---:B---3-5:R-:W-:Y:S01]  /*10900*/  FFMA.FTZ R8, R19.reuse, R20, R8 ;  /* 0x0000001413087223 */ /* 0x068fe20000010008 */
[C---:B------:R-:W-:Y:S01]  /*10910*/  FFMA.FTZ R9, R19.reuse, R21, R9 ;  /* 0x0000001513097223 */ /* 0x040fe20000010009 */
[C---:B------:R-:W-:Y:S01]  /*10920*/  FFMA.FTZ R10, R19.reuse, R22, R10 ;  /* 0x00000016130a7223 */ /* 0x040fe2000001000a */
[----:B------:R-:W-:-:S07]  /*10930*/  FFMA.FTZ R11, R19, R23, R11 ;  /* 0x00000017130b7223 */ /* 0x000fce000001000b */
.L_x_2444:
[----:B------:R-:W-:Y:S05]  /*10940*/  BSYNC.RECONVERGENT B0 ;  /* 0x0000000000007941 */ /* 0x000fea0003800200 */
.L_x_2443:
[----:B------:R-:W-:Y:S01]  /*10950*/  BAR.SYNC.DEFER_BLOCKING 0x0 ;  /* 0x0000000000007b1d */ /* 0x000fe20000010000 */
[----:B------:R-:W-:-:S13]  /*10960*/  ISETP.GT.U32.AND P0, PT, R17, 0x5f, PT ;  /* 0x0000005f1100780c */ /* 0x000fda0003f04070 */
[----:B------:R-:W-:Y:S05]  /*10970*/  @P0 EXIT ;  /* 0x000000000000094d */ /* 0x000fea0003800000 */
[----:B------:R-:W3:Y:S01]  /*10980*/  S2UR UR5, SR_CgaCtaId ;  /* 0x00000000000579c3 */ /* 0x000ee20000008800 */
[----:B------:R-:W-:Y:S01]  /*10990*/  UMOV UR4, 0x400 ;  /* 0x0000040000047882 */ /* 0x000fe20000000000 */
[C---:B------:R-:W-:Y:S01]  /*109a0*/  LOP3.LUT R0, R3.reuse, 0x3e0, RZ, 0xc0, !PT ;  /* 0x000003e003007812 */ /* 0x040fe200078ec0ff */
[----:B------:R-:W-:Y:S01]  /*109b0*/  UIADD3 UR4, UPT, UPT, UR4, 0x410, URZ ;  /* 0x0000041004047890 */ /* 0x000fe2000fffe0ff */
[----:B------:R-:W-:Y:S02]  /*109c0*/  ISETP.GT.U32.AND P1, PT, R3, 0x1f, PT ;  /* 0x0000001f0300780c */ /* 0x000fe40003f24070 */
[----:B------:R-:W-:Y:S01]  /*109d0*/  ISETP.NE.AND P0, PT, R0, 0x20, PT ;  /* 0x000000200000780c */ /* 0x000fe20003f05270 */
[----:B---3--:R-:W-:-:S06]  /*109e0*/  ULEA UR4, UR5, UR4, 0x18 ;  /* 0x0000000405047291 */ /* 0x008fcc000f8ec0ff */
[----:B------:R-:W-:-:S06]  /*109f0*/  LEA R0, R17, UR4, 0x2 ;  /* 0x0000000411007c11 */ /* 0x000fcc000f8e10ff */
[----:B------:R3:W-:Y:S01]  /*10a00*/  @!P0 STS.128 [R0], R8 ;  /* 0x0000000800008388 */ /* 0x0007e20000000c00 */
[----:B------:R-:W-:Y:S06]  /*10a10*/  BAR.SYNC.DEFER_BLOCKING 0x0 ;  /* 0x0000000000007b1d */ /* 0x000fec0000010000 */
[----:B0-----:R3:W0:Y:S02]  /*10a20*/  @!P1 LDS.128 R4, [R0] ;  /* 0x0000000000049984 */ /* 0x0016240000000c00 */
        /* <DEDUP_REMOVED lines=24> */
[----:B------:R-:W-:Y:S01]  /*10bb0*/  IMAD.U32 R2, R0, 0x10000, RZ ;  /* 0x0001000000027824 */ /* 0x000fe200078e00ff */
[----:B------:R-:W-:-:S04]  /*10bc0*/  PRMT R0, R3, 0x7710, RZ ;  /* 0x0000771003007816 */ /* 0x000fc800000000ff */
        /* <DEDUP_REMOVED lines=14> */
.L_x_2474:
[----:B------:R-:W0:Y:S01]  /*10cb0*/  LDC.64 R2, c[0x0][0x380] ;  /* 0x0000e000ff027b82 */ /* 0x000e220000000a00 */
[----:B------:R-:W-:-:S04]  /*10cc0*/  IMAD.IADD R17, R18, 0x1, R17 ;  /* 0x0000000112117824 */ /* 0x000fc800078e0211 */
[----:B0-----:R-:W-:-:S05]  /*10cd0*/  IMAD.WIDE R2, R17, 0x4, R2 ;  /* 0x0000000411027825 */ /* 0x001fca00078e0202 */
[----:B------:R-:W-:Y:S01]  /*10ce0*/  STG.E.128 desc[UR36][R2.64], R8 ;  /* 0x0000000802007986 */ /* 0x000fe2000c101d24 */
[----:B------:R-:W-:Y:S05]  /*10cf0*/  EXIT ;  /* 0x000000000000794d */ /* 0x000fea0003800000 */
.L_x_2277:
[----:B------:R-:W-:Y:S02]  /*10d00*/  IMAD.MOV.U32 R12, RZ, RZ, 0x10 ;  /* 0x00000010ff0c7424 */ /* 0x000fe400078e00ff */
[----:B------:R-:W-:Y:S02]  /*10d10*/  IMAD.MOV.U32 R11, RZ, RZ, 0x1f ;  /* 0x0000001fff0b7424 */ /* 0x000fe400078e00ff */
[----:B------:R-:W-:-:S07]  /*10d20*/  IMAD.MOV.U32 R15, RZ, RZ, -0x1 ;  /* 0xffffffffff0f7424 */ /* 0x000fce00078e00ff */
[----:B01----:R-:W-:Y:S05]  /*10d30*/  WARPSYNC.COLLECTIVE R15, `(.L_x_2475) ;  /* 0x000000000f087348 */ /* 0x003fea0003c00000 */
[----:B------:R2:W3:Y:S02]  /*10d40*/  SHFL.BFLY P6, R14, R13, R12, R11 ;  /* 0x0c00000c0d0e7389 */ /* 0x0004e400000c000b */
[----:B0123--:R-:W-:Y:S05]  /*10d50*/  ENDCOLLECTIVE ;  /* 0x000000000000791b */ /* 0x00ffea0003800000 */
.L_x_2475:
[----:B------:R-:W-:Y:S02]  /*10d60*/  IMAD.MOV.U32 R12, RZ, RZ, 0x8 ;  /* 0x00000008ff0c7424 */ /* 0x000fe400078e00ff */
[----:B------:R-:W-:-:S04]  /*10d70*/  FADD.FTZ R0, R13, R14 ;  /* 0x0000000e0d007221 */ /* 0x000fc80000010000 */
[----:B------:R-:W-:-:S07]  /*10d80*/  IMAD.MOV.U32 R13, RZ, RZ, R0 ;  /* 0x000000ffff0d7224 */ /* 0x000fce00078e0000 */
[----:B------:R-:W-:Y:S05]  /*10d90*/  WARPSYNC.COLLECTIVE R15, `(.L_x_2476) ;  /* 0x000000000f087348 */ /* 0x000fea0003c00000 */
[----:B------:R0:W1:Y:S02]  /*10da0*/  SHFL.BFLY P6, R14, R13, R12, R11 ;  /* 0x0c00000c0d0e7389 */ /* 0x00006400000c000b */
[----:B01----:R-:W-:Y:S05]  /*10db0*/  ENDCOLLECTIVE ;  /* 0x000000000000791b */ /* 0x003fea0003800000 */
.L_x_2476:
[----:B------:R-:W-:Y:S02]  /*10dc0*/  IMAD.MOV.U32 R12, RZ, RZ, 0x4 ;  /* 0x00000004ff0c7424 */ /* 0x000fe400078e00ff */
[----:B------:R-:W-:-:S04]  /*10dd0*/  FADD.FTZ R3, R0, R14 ;  /* 0x0000000e00037221 */ /* 0x000fc80000010000 */
[----:B------:R-:W-:-:S07]  /*10de0*/  IMAD.MOV.U32 R13, RZ, RZ, R3 ;  /* 0x000000ffff0d7224 */ /* 0x000fce00078e0003 */
[----:B------:R-:W-:Y:S05]  /*10df0*/  WARPSYNC.COLLECTIVE R15, `(.L_x_2477) ;  /* 0x000000000f087348 */ /* 0x000fea0003c00000 */
[----:B------:R0:W1:Y:S02]  /*10e00*/  SHFL.BFLY P6, R14, R13, R12, R11 ;  /* 0x0c00000c0d0e7389 */ /* 0x00006400000c000b */
[----:B01----:R-:W-:Y:S05]  /*10e10*/  ENDCOLLECTIVE ;  /* 0x000000000000791b */ /* 0x003fea0003800000 */
.L_x_2477:
[----:B------:R-:W-:Y:S02]  /*10e20*/  IMAD.MOV.U32 R12, RZ, RZ, 0x2 ;  /* 0x00000002ff0c7424 */ /* 0x000fe400078e00ff */
[----:B------:R-:W-:-:S04]  /*10e30*/  FADD.FTZ R4, R3, R14 ;  /* 0x0000000e03047221 */ /* 0x000fc80000010000 */
[----:B------:R-:W-:-:S07]  /*10e40*/  IMAD.MOV.U32 R13, RZ, RZ, R4 ;  /* 0x000000ffff0d7224 */ /* 0x000fce00078e0004 */
[----:B------:R-:W-:Y:S05]  /*10e50*/  WARPSYNC.COLLECTIVE R15, `(.L_x_2478) ;  /* 0x000000000f087348 */ /* 0x000fea0003c00000 */
[----:B------:R0:W1:Y:S02]  /*10e60*/  SHFL.BFLY P6, R14, R13, R12, R11 ;  /* 0x0c00000c0d0e7389 */ /* 0x00006400000c000b */
[----:B01----:R-:W-:Y:S05]  /*10e70*/  ENDCOLLECTIVE ;  /* 0x000000000000791b */ /* 0x003fea0003800000 */
.L_x_2478:
[----:B------:R-:W-:Y:S02]  /*10e80*/  IMAD.MOV.U32 R12, RZ, RZ, 0x1 ;  /* 0x00000001ff0c7424 */ /* 0x000fe400078e00ff */
[----:B------:R-:W-:-:S04]  /*10e90*/  FADD.FTZ R5, R4, R14 ;  /* 0x0000000e04057221 */ /* 0x000fc80000010000 */
[----:B------:R-:W-:-:S07]  /*10ea0*/  IMAD.MOV.U32 R13, RZ, RZ, R5 ;  /* 0x000000ffff0d7224 */ /* 0x000fce00078e0005 */
[----:B------:R-:W-:Y:S05]  /*10eb0*/  WARPSYNC.COLLECTIVE R15, `(.L_x_2479) ;  /* 0x000000000f087348 */ /* 0x000fea0003c00000 */
[----:B------:R0:W1:Y:S02]  /*10ec0*/  SHFL.BFLY P6, R14, R13, R12, R11 ;  /* 0x0c00000c0d0e7389 */ /* 0x00006400000c000b */
[----:B01----:R-:W-:Y:S05]  /*10ed0*/  ENDCOLLECTIVE ;  /* 0x000000000000791b */ /* 0x003fea0003800000 */
.L_x_2479:
[----:B------:R-:W-:Y:S05]  /*10ee0*/  BRA `(.L_x_2480) ;  /* 0xffffff1000707947 */ /* 0x000fea000383ffff */
.L_x_2400:
[----:B------:R-:W-:Y:S01]  /*10ef0*/  BSSY B0, `(.L_x_2481) ;  /* 0x0000007000007945 */ /* 0x000fe20003800000 */
[----:B------:R-:W-:Y:S02]  /*10f00*/  IMAD.MOV.U32 R12, RZ, RZ, 0x2 ;  /* 0x00000002ff0c7424 */ /* 0x000fe400078e00ff */
[----:B------:R-:W-:Y:S02]  /*10f10*/  IMAD.MOV.U32 R11, RZ, RZ, 0x1f ;  /* 0x0000001fff0b7424 */ /* 0x000fe400078e00ff */
[----:B-1234-:R-:W-:-:S07]  /*10f20*/  IMAD.MOV.U32 R15, RZ, RZ, -0x1 ;  /* 0xffffffffff0f7424 */ /* 0x01efce00078e00ff */
[----:B------:R-:W-:Y:S05]  /*10f30*/  WARPSYNC.COLLECTIVE R15, `(.L_x_2482) ;  /* 0x000000000f087348 */ /* 0x000fea0003c00000 */
[----:B------:R0:W1:Y:S02]  /*10f40*/  SHFL.BFLY P6, R14, R13, R12, R11 ;  /* 0x0c00000c0d0e7389 */ /* 0x00006400000c000b */
[----:B01----:R-:W-:Y:S05]  /*10f50*/  ENDCOLLECTIVE ;  /* 0x000000000000791b */ /* 0x003fea0003800000 */
.L_x_2482:
[----:B------:R-:W-:Y:S05]  /*10f60*/  BSYNC B0 ;  /* 0x0000000000007941 */ /* 0x000fea0003800000 */
.L_x_2481:
[----:B------:R-:W-:Y:S01]  /*10f70*/  FADD.FTZ R13, R13, R14 ;  /* 0x0000000e0d0d7221 */ /* 0x000fe20000010000 */
[----:B------:R-:W-:Y:S02]  /*10f80*/  IMAD.MOV.U32 R12, RZ, RZ, 0x1 ;  /* 0x00000001ff0c7424 */ /* 0x000fe400078e00ff */
[----:B------:R-:W-:Y:S02]  /*10f90*/  IMAD.MOV.U32 R11, RZ, RZ, 0x1f ;  /* 0x0000001fff0b7424 */ /* 0x000fe400078e00ff */
[----:B------:R-:W-:-:S07]  /*10fa0*/  IMAD.MOV.U32 R15, RZ, RZ, -0x1 ;  /* 0xffffffffff0f7424 */ /* 0x000fce00078e00ff */
[----:B------:R-:W-:Y:S05]  /*10fb0*/  WARPSYNC.COLLECTIVE R15, `(.L_x_2483) ;  /* 0x000000000f087348 */ /* 0x000fea0003c00000 */
[----:B------:R0:W1:Y:S02]  /*10fc0*/  SHFL.BFLY P6, R14, R13, R12, R11 ;  /* 0x0c00000c0d0e7389 */ /* 0x00006400000c000b */
[----:B01----:R-:W-:Y:S05]  /*10fd0*/  ENDCOLLECTIVE ;  /* 0x000000000000791b */ /* 0x003fea0003800000 */
.L_x_2483:
[----:B------:R-:W-:Y:S05]  /*10fe0*/  BRA `(.L_x_2484) ;  /* 0xffffff9c00c07947 */ /* 0x000fea000383ffff */
.L_x_2404:
[----:B------:R-:W-:Y:S01]  /*10ff0*/  BSSY B0, `(.L_x_2485) ;  /* 0x0000008000007945 */ /* 0x000fe20003800000 */
[----:B------:R-:W-:Y:S02]  /*11000*/  IMAD.MOV.U32 R13, RZ, RZ, R85 ;  /* 0x000000ffff0d7224 */ /* 0x000fe400078e0055 */
[----:B------:R-:W-:Y:S02]  /*11010*/  IMAD.MOV.U32 R12, RZ, RZ, 0x10 ;  /* 0x00000010ff0c7424 */ /* 0x000fe400078e00ff */
[----:B--2---:R-:W-:Y:S02]  /*11020*/  IMAD.MOV.U32 R11, RZ, RZ, 0x1f ;  /* 0x0000001fff0b7424 */ /* 0x004fe400078e00ff */
[----:B------:R-:W-:-:S07]  /*11030*/  IMAD.MOV.U32 R15, RZ, RZ, -0x1 ;  /* 0xffffffffff0f7424 */ /* 0x000fce00078e00ff */
[----:B---34-:R-:W-:Y:S05]  /*11040*/  WARPSYNC.COLLECTIVE R15, `(.L_x_2486) ;  /* 0x000000000f087348 */ /* 0x018fea0003c00000 */
[----:B------:R0:W1:Y:S02]  /*11050*/  SHFL.BFLY P6, R14, R13, R12, R11 ;  /* 0x0c00000c0d0e7389 */ /* 0x00006400000c000b */
[----:B01-34-:R-:W-:Y:S05]  /*11060*/  ENDCOLLECTIVE ;  /* 0x000000000000791b */ /* 0x01bfea0003800000 */
.L_x_2486:
[----:B------:R-:W-:Y:S05]  /*11070*/  BSYNC B0 ;  /* 0x0000000000007941 */ /* 0x000fea0003800000 */
.L_x_2485:
[----:B------:R-:W-:Y:S01]  /*11080*/  FMNMX.FTZ R13, R14, R85, !PT ;  /* 0x000000550e0d7209 */ /* 0x000fe20007810000 */
[----:B------:R-:W-:Y:S02]  /*11090*/  IMAD.MOV.U32 R12, RZ, RZ, 0x8 ;  /* 0x00000008ff0c7424 */ /* 0x000fe400078e00ff */
[----:B------:R-:W-:Y:S02]  /*110a0*/  IMAD.MOV.U32 R11, RZ, RZ, 0x1f ;  /* 0x0000001fff0b7424 */ /* 0x000fe400078e00ff */
[----:B------:R-:W-:-:S07]  /*110b0*/  IMAD.MOV.U32 R15, RZ, RZ, -0x1 ;  /* 0xffffffffff0f7424 */ /* 0x000fce00078e00ff */
[----:B------:R-:W-:Y:S05]  /*110c0*/  WARPSYNC.COLLECTIVE R15, `(.L_x_2487) ;  /* 0x000000000f087348 */ /* 0x000fea0003c00000 */
[----:B------:R0:W1:Y:S02]  /*110d0*/  SHFL.BFLY P6, R14, R13, R12, R11 ;  /* 0x0c00000c0d0e7389 */ /* 0x00006400000c000b */
[----:B01----:R-:W-:Y:S05]  /*110e0*/  ENDCOLLECTIVE ;  /* 0x000000000000791b */ /* 0x003fea0003800000 */
.L_x_2487:
[----:B------:R-:W-:Y:S01]  /*110f0*/  IMAD.MOV.U32 R12, RZ, RZ, 0x4 ;  /* 0x00000004ff0c7424 */ /* 0x000fe200078e00ff */
[----:B------:R-:W-:-:S05]  /*11100*/  FMNMX.FTZ R0, R13, R14, !PT ;  /* 0x0000000e0d007209 */ /* 0x000fca0007810000 */
[----:B------:R-:W-:-:S07]  /*11110*/  IMAD.MOV.U32 R13, RZ, RZ, R0 ;  /* 0x000000ffff0d7224 */ /* 0x000fce00078e0000 */
[----:B------:R-:W-:Y:S05]  /*11120*/  WARPSYNC.COLLECTIVE R15, `(.L_x_2488) ;  /* 0x000000000f087348 */ /* 0x000fea0003c00000 */
[----:B------:R0:W1:Y:S02]  /*11130*/  SHFL.BFLY P6, R14, R13, R12, R11 ;  /* 0x0c00000c0d0e7389 */ /* 0x00006400000c000b */
[----:B01----:R-:W-:Y:S05]  /*11140*/  ENDCOLLECTIVE ;  /* 0x000000000000791b */ /* 0x003fea0003800000 */
.L_x_2488:
[----:B------:R-:W-:Y:S05]  /*11150*/  BRA `(.L_x_2489) ;  /* 0xffffffa000087947 */ /* 0x000fea000383ffff */
.L_x_2490:
        /* <DEDUP_REMOVED lines=10> */
.L_x_4064:


//--------------------- .text._ZN4mmha33masked_multihead_attention_kernelItLi96ELi128ELi1ELi16ELi256ELb0ELb1EEEv26Multihead_attention_paramsIT_XT5_EE --------------------------
	.section	.text._ZN4mmha33masked_multihead_attention_kernelItLi96ELi128ELi1ELi16ELi256ELb0ELb1EEEv26Multihead_attention_paramsIT_XT5_EE,"ax",@progbits
	.align	128
        .global         _ZN4mmha33masked_multihead_attention_kernelItLi96ELi128ELi1ELi16ELi256ELb0ELb1EEEv26Multihead_attention_paramsIT_XT5_EE
        .type           _ZN4mmha33masked_multihead_attention_kernelItLi96ELi128ELi1ELi16ELi256ELb0ELb1EEEv26Multihead_attention_paramsIT_XT5_EE,@function
        .size           _ZN4mmha33masked_multihead_attention_kernelItLi96ELi128ELi1ELi16ELi256ELb0ELb1EEEv26Multihead_attention_paramsIT_XT5_EE,(.L_x_4065 - _ZN4mmha33masked_multihead_attention_kernelItLi96ELi128ELi1ELi16ELi256ELb0ELb1EEEv26Multihead_attention_paramsIT_XT5_EE)
        .other          _ZN4mmha33masked_multihead_attention_kernelItLi96ELi128ELi1ELi16ELi256ELb0ELb1EEEv26Multihead_attention_paramsIT_XT5_EE,@"STO_CUDA_ENTRY STV_DEFAULT"
_ZN4mmha33masked_multihead_attention_kernelItLi96ELi128ELi1ELi16ELi256ELb0ELb1EEEv26Multihead_attention_paramsIT_XT5_EE:
.text._ZN4mmha33masked_multihead_attention_kernelItLi96ELi128ELi1ELi16ELi256ELb0ELb1EEEv26Multihead_attention_paramsIT_XT5_EE:
        /* <DEDUP_REMOVED lines=12> */
.L_x_2491:
[----:B------:R-:W1:Y:S01]  /*00c0*/  LDC.64 R2, c[0x0][0x4a0] ;  /* 0x00012800ff027b82 */ /* 0x000e620000000a00 */
[----:B--2---:R-:W-:-:S07]  /*00d0*/  IABS R8, R23 ;  /* 0x0000001700087213 */ /* 0x004fce0000000000 */
[----:B------:R-:W2:Y:S08]  /*00e0*/  LDC R10, c[0x0][0x3f0] ;  /* 0x0000fc00ff0a7b82 */ /* 0x000eb00000000800 */
[----:B------:R-:W3:Y:S01]  /*00f0*/  LDC R14, c[0x0][0x3f4] ;  /* 0x0000fd00ff0e7b82 */ /* 0x000ee20000000800 */
[----:B-1----:R-:W-:Y:S01]  /*0100*/  ISETP.NE.U32.AND P0, PT, R2, RZ, PT ;  /* 0x000000ff0200720c */ /* 0x002fe20003f05070 */
[----:B------:R-:W1:Y:S06]  /*0110*/  S2R R22, SR_TID.X ;  /* 0x0000000000167919 */ /* 0x000e6c0000002100 */
[----:B------:R-:W4:Y:S01]  /*0120*/  LDC R12, c[0x0][0x3f8] ;  /* 0x0000fe00ff0c7b82 */ /* 0x000f220000000800 */
[----:B------:R-:W-:-:S02]  /*0130*/  ISETP.NE.AND.EX P0, PT, R3, RZ, PT, P0 ;  /* 0x000000ff0300720c */ /* 0x000fc40003f05300 */
[----:B--2---:R-:W-:-:S04]  /*0140*/  IABS R7, R10 ;  /* 0x0000000a00077213 */ /* 0x004fc80000000000 */
[----:B------:R-:W2:Y:S07]  /*0150*/  I2F.RP R0, R7 ;  /* 0x0000000700007306 */ /* 0x000eae0000209400 */
[----:B------:R-:W0:Y:S01]  /*0160*/  @P0 LDC.64 R2, c[0x0][0x4a0] ;  /* 0x00012800ff020b82 */ /* 0x000e220000000a00 */
[----:B--2---:R-:W2:Y:S01]  /*0170*/  MUFU.RCP R0, R0 ;  /* 0x0000000000007308 */ /* 0x004ea20000001000 */
[----:B0-----:R-:W-:Y:S01]  /*0180*/  @P0 IMAD.WIDE.U32 R2, R23, 0x4, R2 ;  /* 0x0000000417020825 */ /* 0x001fe200078e0002 */
[----:B--2---:R-:W-:-:S05]  /*0190*/  IADD3 R6, PT, PT, R0, 0xffffffe, RZ ;  /* 0x0ffffffe00067810 */ /* 0x004fca0007ffe0ff */
[----:B------:R0:W2:Y:S01]  /*01a0*/  @P0 LDG.E R3, desc[UR36][R2.64] ;  /* 0x0000002402030981 */ /* 0x0000a2000c1e1900 */
[----:B------:R-:W3:Y:S02]  /*01b0*/  F2I.FTZ.U32.TRUNC.NTZ R5, R6 ;  /* 0x0000000600057305 */ /* 0x000ee4000021f000 */
[----:B---3--:R-:W-:-:S05]  /*01c0*/  IADD3 R4, PT, PT, RZ, -R5, RZ ;  /* 0x80000005ff047210 */ /* 0x008fca0007ffe0ff */
[----:B------:R-:W-:Y:S02]  /*01d0*/  IMAD R9, R4, R7, RZ ;  /* 0x0000000704097224 */ /* 0x000fe400078e02ff */
[----:B------:R-:W-:-:S04]  /*01e0*/  IMAD.MOV.U32 R4, RZ, RZ, RZ ;  /* 0x000000ffff047224 */ /* 0x000fc800078e00ff */
[----:B------:R-:W-:Y:S02]  /*01f0*/  IMAD.HI.U32 R0, R5, R9, R4 ;  /* 0x0000000905007227 */ /* 0x000fe400078e0004 */
[----:B------:R-:W3:Y:S04]  /*0200*/  LDC.64 R4, c[0x0][0x460] ;  /* 0x00011800ff047b82 */ /* 0x000ee80000000a00 */
[----:B------:R-:W-:-:S05]  /*0210*/  IMAD.HI.U32 R0, R0, R8, RZ ;  /* 0x0000000800007227 */ /* 0x000fca00078e00ff */
[----:B------:R-:W-:-:S05]  /*0220*/  IADD3 R6, PT, PT, -R0, RZ, RZ ;  /* 0x000000ff00067210 */ /* 0x000fca0007ffe1ff */
[----:B------:R-:W-:-:S05]  /*0230*/  IMAD R6, R7, R6, R8 ;  /* 0x0000000607067224 */ /* 0x000fca00078e0208 */
[----:B------:R-:W-:-:S13]  /*0240*/  ISETP.GT.U32.AND P3, PT, R7, R6, PT ;  /* 0x000000060700720c */ /* 0x000fda0003f64070 */
[----:B------:R-:W-:-:S04]  /*0250*/  @!P3 IADD3 R6, PT, PT, R6, -R7, RZ ;  /* 0x800000070606b210 */ /* 0x000fc80007ffe0ff */
[----:B------:R-:W-:Y:S02]  /*0260*/  ISETP.GE.U32.AND P2, PT, R6, R7, PT ;  /* 0x000000070600720c */ /* 0x000fe40003f46070 */
[----:B------:R-:W-:Y:S02]  /*0270*/  @!P3 IADD3 R0, PT, PT, R0, 0x1, RZ ;  /* 0x000000010000b810 */ /* 0x000fe40007ffe0ff */
[----:B------:R-:W-:-:S09]  /*0280*/  IABS R21, R14 ;  /* 0x0000000e00157213 */ /* 0x000fd20000000000 */
[----:B------:R-:W-:-:S05]  /*0290*/  @P2 VIADD R0, R0, 0x1 ;  /* 0x0000000100002836 */ /* 0x000fca0000000000 */
[----:B------:R-:W-:Y:S02]  /*02a0*/  MOV R25, R0 ;  /* 0x0000000000197202 */ /* 0x000fe40000000f00 */
[----:B------:R-:W1:Y:S01]  /*02b0*/  I2F.RP R0, R21 ;  /* 0x0000001500007306 */ /* 0x000e620000209400 */
[----:B---3--:R-:W-:-:S04]  /*02c0*/  ISETP.NE.U32.AND P1, PT, R4, RZ, PT ;  /* 0x000000ff0400720c */ /* 0x008fc80003f25070 */
[----:B------:R-:W-:Y:S02]  /*02d0*/  ISETP.NE.AND.EX P1, PT, R5, RZ, PT, P1 ;  /* 0x000000ff0500720c */ /* 0x000fe40003f25310 */
[----:B------:R-:W-:Y:S02]  /*02e0*/  LOP3.LUT R8, R23, R10, RZ, 0x3c, !PT ;  /* 0x0000000a17087212 */ /* 0x000fe400078e3cff */
[----:B------:R-:W-:Y:S02]  /*02f0*/  ISETP.NE.AND P3, PT, R10, RZ, PT ;  /* 0x000000ff0a00720c */ /* 0x000fe40003f65270 */
[----:B------:R-:W-:Y:S01]  /*0300*/  ISETP.GE.AND P4, PT, R8, RZ, PT ;  /* 0x000000ff0800720c */ /* 0x000fe20003f86270 */
[----:B-1----:R-:W1:Y:S06]  /*0310*/  MUFU.RCP R0, R0 ;  /* 0x0000000000007308 */ /* 0x002e6c0000001000 */
[----:B------:R-:W3:Y:S06]  /*0320*/  @P1 LDC.64 R6, c[0x0][0x460] ;  /* 0x00011800ff061b82 */ /* 0x000eec0000000a00 */
[----:B------:R-:W-:-:S02]  /*0330*/  @!P4 IADD3 R25, PT, PT, -R25, RZ, RZ ;  /* 0x000000ff1919c210 */ /* 0x000fc40007ffe1ff */
[----:B------:R-:W-:Y:S01]  /*0340*/  @!P3 LOP3.LUT R25, RZ, R10, RZ, 0x33, !PT ;  /* 0x0000000aff19b212 */ /* 0x000fe200078e33ff */
[----:B------:R-:W2:Y:S01]  /*0350*/  @!P0 LDC R16, c[0x0][0x40c] ;  /* 0x00010300ff108b82 */ /* 0x000ea20000000800 */
[----:B-1----:R-:W-:-:S07]  /*0360*/  VIADD R8, R0, 0xffffffe ;  /* 0x0ffffffe00087836 */ /* 0x002fce0000000000 */
[----:B------:R-:W2:Y:S01]  /*0370*/  @P0 LDC R10, c[0x0][0x430] ;  /* 0x00010c00ff0a0b82 */ /* 0x000ea20000000800 */
[----:B------:R-:W1:Y:S01]  /*0380*/  F2I.FTZ.U32.TRUNC.NTZ R9, R8 ;  /* 0x0000000800097305 */ /* 0x000e62000021f000 */
[----:B0-----:R-:W-:Y:S02]  /*0390*/  HFMA2 R2, -RZ, RZ, 0, 0 ;  /* 0x00000000ff027431 */ /* 0x001fe400000001ff */
[----:B---3--:R-:W-:-:S05]  /*03a0*/  @P1 IMAD.WIDE R6, R25, 0x4, R6 ;  /* 0x0000000419061825 */ /* 0x008fca00078e0206 */
[----:B------:R1:W5:Y:S02]  /*03b0*/  @P1 LDG.E R2, desc[UR36][R6.64] ;  /* 0x0000002406021981 */ /* 0x000364000c1e1900 */
[----:B-1----:R-:W-:Y:S01]  /*03c0*/  IADD3 R6, PT, PT, RZ, -R9, RZ ;  /* 0x80000009ff067210 */ /* 0x002fe20007ffe0ff */
[----:B------:R-:W4:Y:S01]  /*03d0*/  S2R R77, SR_CTAID.X ;  /* 0x00000000004d7919 */ /* 0x000f220000002500 */
[----:B------:R-:W-:Y:S01]  /*03e0*/  HFMA2 R8, -RZ, RZ, 0, 0 ;  /* 0x00000000ff087431 */ /* 0x000fe200000001ff */
[C---:B------:R-:W-:Y:S01]  /*03f0*/  ISETP.GT.U32.AND P3, PT, R22.reuse, 0x17, PT ;  /* 0x000000171600780c */ /* 0x040fe20003f64070 */
[----:B------:R-:W-:Y:S01]  /*0400*/  BSSY.RECONVERGENT B0, `(.L_x_2492) ;  /* 0x000002a000007945 */ /* 0x000fe20003800200 */
[----:B------:R-:W-:Y:S02]  /*0410*/  SHF.L.U32 R76, R22, 0x2, RZ ;  /* 0x00000002164c7819 */ /* 0x000fe400000006ff */
[----:B------:R-:W-:Y:S01]  /*0420*/  CS2R R30, SRZ ;  /* 0x00000000001e7805 */ /* 0x000fe2000001ff00 */
[----:B----4-:R-:W-:Y:S01]  /*0430*/  IMAD R24, R23, R12, R77 ;  /* 0x0000000c17187224 */ /* 0x010fe200078e024d */
[----:B--2---:R-:W-:Y:S01]  /*0440*/  @P0 IADD3 R16, PT, PT, R3, R10, RZ ;  /* 0x0000000a03100210 */ /* 0x004fe20007ffe0ff */
[----:B------:R-:W-:-:S02]  /*0450*/  IMAD R3, R6, R21, RZ ;  /* 0x0000001506037224 */ /* 0x000fc400078e02ff */
[----:B------:R-:W0:Y:S01]  /*0460*/  LDC R6, c[0x0][0x3e8] ;  /* 0x0000fa00ff067b82 */ /* 0x000e220000000800 */
[----:B------:R-:W-:Y:S01]  /*0470*/  IABS R18, R16 ;  /* 0x0000001000127213 */ /* 0x000fe20000000000 */
[----:B------:R-:W-:-:S06]  /*0480*/  IMAD.HI.U32 R9, R9, R3, R8 ;  /* 0x0000000309097227 */ /* 0x000fcc00078e0008 */
[----:B------:R-:W-:-:S04]  /*0490*/  IMAD.HI.U32 R9, R9, R18, RZ ;  /* 0x0000001209097227 */ /* 0x000fc800078e00ff */
[----:B------:R-:W-:-:S04]  /*04a0*/  IMAD.MOV R9, RZ, RZ, -R9 ;  /* 0x000000ffff097224 */ /* 0x000fc800078e0a09 */
[----:B------:R-:W-:Y:S01]  /*04b0*/  IMAD R18, R21, R9, R18 ;  /* 0x0000000915127224 */ /* 0x000fe200078e0212 */
[----:B0-----:R-:W-:-:S04]  /*04c0*/  ISETP.NE.AND P0, PT, R6, RZ, PT ;  /* 0x000000ff0600720c */ /* 0x001fc80003f05270 */
[----:B------:R-:W-:-:S09]  /*04d0*/  ISETP.GT.U32.AND P1, PT, R21, R18, PT ;  /* 0x000000121500720c */ /* 0x000fd20003f24070 */
[----:B------:R-:W-:Y:S02]  /*04e0*/  @P0 IMAD R0, R23, R6, RZ ;  /* 0x0000000617000224 */ /* 0x000fe400078e02ff */
[----:B------:R-:W-:Y:S02]  /*04f0*/  @!P0 IMAD R17, R24, 0x60, RZ ;  /* 0x0000006018118824 */ /* 0x000fe400078e02ff */
[----:B------:R-:W-:Y:S01]  /*0500*/  @!P1 IADD3 R18, PT, PT, R18, -R21, RZ ;  /* 0x8000001512129210 */ /* 0x000fe20007ffe0ff */
[----:B------:R-:W-:-:S03]  /*0510*/  @P0 IMAD R17, R77, 0x60, R0 ;  /* 0x000000604d110824 */ /* 0x000fc600078e0200 */
[----:B------:R-:W-:Y:S02]  /*0520*/  ISETP.GT.U32.AND P1, PT, R21, R18, PT ;  /* 0x000000121500720c */ /* 0x000fe40003f24070 */
[----:B------:R-:W-:Y:S01]  /*0530*/  IADD3 R29, PT, PT, R76, R17, RZ ;  /* 0x000000114c1d7210 */ /* 0x000fe20007ffe0ff */
[----:B------:R-:W-:Y:S10]  /*0540*/  @P3 BRA `(.L_x_2493) ;  /* 0x0000000000543947 */ /* 0x000ff40003800000 */
[----:B------:R-:W0:Y:S02]  /*0550*/  LDC R0, c[0x0][0x478] ;  /* 0x00011e00ff007b82 */ /* 0x000e240000000800 */
[----:B0-----:R-:W-:-:S13]  /*0560*/  ISETP.NE.AND P0, PT, R0, 0x2, PT ;  /* 0x000000020000780c */ /* 0x001fda0003f05270 */
[----:B------:R-:W0:Y:S08]  /*0570*/  @!P0 LDC.64 R8, c[0x0][0x388] ;  /* 0x0000e200ff088b82 */ /* 0x000e300000000a00 */
[----:B------:R-:W1:Y:S08]  /*0580*/  @!P0 LDC.64 R6, c[0x0][0x468] ;  /* 0x00011a00ff068b82 */ /* 0x000e700000000a00 */
[----:B------:R-:W2:Y:S01]  /*0590*/  @P0 LDC.64 R10, c[0x0][0x388] ;  /* 0x0000e200ff0a0b82 */ /* 0x000ea20000000a00 */
[----:B0-----:R-:W-:-:S04]  /*05a0*/  @!P0 IADD3 R8, P2, PT, R29, R8, RZ ;  /* 0x000000081d088210 */ /* 0x001fc80007f5e0ff */
[----:B------:R-:W-:Y:S01]  /*05b0*/  @!P0 LEA.HI.X.SX32 R9, R29, R9, 0x1, P2 ;  /* 0x000000091d098211 */ /* 0x000fe200010f0eff */
[----:B-1----:R-:W3:Y:S04]  /*05c0*/  @!P0 LDG.E R6, desc[UR36][R6.64] ;  /* 0x0000002406068981 */ /* 0x002ee8000c1e1900 */
[----:B------:R-:W4:Y:S02]  /*05d0*/  @!P0 LDG.E R8, desc[UR36][R8.64] ;  /* 0x0000002408088981 */ /* 0x000f24000c1e1900 */
[----:B----4-:R-:W3:Y:S08]  /*05e0*/  @!P0 I2F.S8 R3, R8 ;  /* 0x0000000800038306 */ /* 0x010ef00000001400 */
[----:B------:R-:W0:Y:S08]  /*05f0*/  @!P0 I2F.S8 R13, R8.B1 ;  /* 0x10000008000d8306 */ /* 0x000e300000001400 */
[----:B------:R-:W1:Y:S08]  /*0600*/  @!P0 I2F.S8 R15, R8.B2 ;  /* 0x20000008000f8306 */ /* 0x000e700000001400 */
[----:B------:R-:W4:Y:S01]  /*0610*/  @!P0 I2F.S8 R19, R8.B3 ;  /* 0x3000000800138306 */ /* 0x000f220000001400 */
[C---:B---3--:R-:W-:Y:S01]  /*0620*/  @!P0 FMUL.FTZ R3, R6.reuse, R3 ;  /* 0x0000000306038220 */ /* 0x048fe20000410000 */
[C---:B0-----:R-:W-:Y:S01]  /*0630*/  @!P0 FMUL.FTZ R30, R6.reuse, R13 ;  /* 0x0000000d061e8220 */ /* 0x041fe20000410000 */
[----:B-1----:R-:W-:-:S04]  /*0640*/  @!P0 FMUL.FTZ R15, R6, R15 ;  /* 0x0000000f060f8220 */ /* 0x002fc80000410000 */
[----:B------:R-:W-:Y:S01]  /*0650*/  @!P0 F2FP.F16.F32.PACK_AB R30, R30, R3 ;  /* 0x000000031e1e823e */ /* 0x000fe200000000ff */
[----:B----4-:R-:W-:Y:S01]  /*0660*/  @!P0 FMUL.FTZ R0, R6, R19 ;  /* 0x0000001306008220 */ /* 0x010fe20000410000 */
[----:B--2---:R-:W-:-:S04]  /*0670*/  @P0 IMAD.WIDE R6, R29, 0x2, R10 ;  /* 0x000000021d060825 */ /* 0x004fc800078e020a */
[----:B------:R-:W-:-:S06]  /*0680*/  @!P0 F2FP.F16.F32.PACK_AB R31, R0, R15 ;  /* 0x0000000f001f823e */ /* 0x000fcc00000000ff */
[----:B------:R0:W5:Y:S02]  /*0690*/  @P0 LDG.E.64 R30, desc[UR36][R6.64] ;  /* 0x00000024061e0981 */ /* 0x000164000c1e1b00 */
.L_x_2493:
[----:B------:R-:W-:Y:S05]  /*06a0*/  BSYNC.RECONVERGENT B0 ;  /* 0x0000000000007941 */ /* 0x000fea0003800200 */
.L_x_2492:
[----:B------:R-:W1:Y:S01]  /*06b0*/  LDCU UR4, c[0x0][0x478] ;  /* 0x00008f00ff0477ac */ /* 0x000e620008000800 */
[----:B------:R-:W-:Y:S01]  /*06c0*/  ISETP.GE.AND P2, PT, R16, RZ, PT ;  /* 0x000000ff1000720c */ /* 0x000fe20003f46270 */
[----:B------:R-:W-:Y:S01]  /*06d0*/  @!P1 IMAD.IADD R18, R18, 0x1, -R21 ;  /* 0x0000000112129824 */ /* 0x000fe200078e0a15 */
[----:B------:R-:W-:Y:S01]  /*06e0*/  ISETP.NE.AND P0, PT, R14, RZ, PT ;  /* 0x000000ff0e00720c */ /* 0x000fe20003f05270 */
[----:B------:R-:W-:Y:S01]  /*06f0*/  IMAD R78, R23, R14, RZ ;  /* 0x0000000e174e7224 */ /* 0x000fe200078e02ff */
[----:B------:R-:W-:Y:S01]  /*0700*/  IADD3 R19, PT, PT, R16, 0x1, -R14 ;  /* 0x0000000110137810 */ /* 0x000fe20007ffe80e */
[----:B------:R-:W-:Y:S02]  /*0710*/  IMAD R3, R77, 0x60, R76 ;  /* 0x000000604d037824 */ /* 0x000fe400078e024c */
[----:B------:R-:W-:Y:S01]  /*0720*/  IMAD R28, R25, R12, RZ ;  /* 0x0000000c191c7224 */ /* 0x000fe200078e02ff */
[----:B------:R-:W-:Y:S02]  /*0730*/  SHF.R.S32.HI R143, RZ, 0x1f, R78 ;  /* 0x0000001fff8f7819 */ /* 0x000fe4000001144e */
[----:B------:R-:W-:-:S03]  /*0740*/  VIMNMX R19, PT, PT, RZ, R19, !PT ;  /* 0x00000013ff137248 */ /* 0x000fc60007fe0100 */
[----:B------:R-:W-:Y:S02]  /*0750*/  @!P2 IADD3 R18, PT, PT, -R18, RZ, RZ ;  /* 0x000000ff1212a210 */ /* 0x000fe40007ffe1ff */
[----:B------:R-:W-:Y:S01]  /*0760*/  @!P0 LOP3.LUT R18, RZ, R14, RZ, 0x33, !PT ;  /* 0x0000000eff128212 */ /* 0x000fe200078e33ff */
[----:B-1----:R-:W-:-:S09]  /*0770*/  UISETP.NE.AND UP0, UPT, UR4, 0x2, UPT ;  /* 0x000000020400788c */ /* 0x002fd2000bf05270 */
[----:B------:R-:W-:Y:S05]  /*0780*/  BRA.U UP0, `(.L_x_2494) ;  /* 0x0000000100447547 */ /* 0x000fea000b800000 */
[----:B------:R-:W0:Y:S01]  /*0790*/  LDCU.64 UR4, c[0x0][0x398] ;  /* 0x00007300ff0477ac */ /* 0x000e220008000a00 */
[----:B------:R-:W1:Y:S01]  /*07a0*/  LDC.64 R8, c[0x0][0x468] ;  /* 0x00011a00ff087b82 */ /* 0x000e620000000a00 */
[----:B0-----:R-:W-:-:S04]  /*07b0*/  IADD3 R6, P0, PT, R29, UR4, RZ ;  /* 0x000000041d067c10 */ /* 0x001fc8000ff1e0ff */
[----:B------:R-:W-:Y:S01]  /*07c0*/  LEA.HI.X.SX32 R7, R29, UR5, 0x1, P0 ;  /* 0x000000051d077c11 */ /* 0x000fe200080f0eff */
[----:B-1----:R-:W2:Y:S04]  /*07d0*/  LDG.E R8, desc[UR36][R8.64+0x4] ;  /* 0x0000042408087981 */ /* 0x002ea8000c1e1900 */
[----:B------:R-:W3:Y:S02]  /*07e0*/  LDG.E R6, desc[UR36][R6.64] ;  /* 0x0000002406067981 */ /* 0x000ee4000c1e1900 */
[----:B---3--:R-:W2:Y:S08]  /*07f0*/  I2F.S8 R11, R6 ;  /* 0x00000006000b7306 */ /* 0x008eb00000001400 */
[----:B------:R-:W0:Y:S08]  /*0800*/  I2F.S8 R13, R6.B1 ;  /* 0x10000006000d7306 */ /* 0x000e300000001400 */
[----:B------:R-:W1:Y:S08]  /*0810*/  I2F.S8 R15, R6.B2 ;  /* 0x20000006000f7306 */ /* 0x000e700000001400 */
[----:B------:R-:W3:Y:S01]  /*0820*/  I2F.S8 R21, R6.B3 ;  /* 0x3000000600157306 */ /* 0x000ee20000001400 */
[C---:B--2---:R-:W-:Y:S01]  /*0830*/  FMUL.FTZ R11, R8.reuse, R11 ;  /* 0x0000000b080b7220 */ /* 0x044fe20000410000 */
[C---:B0-----:R-:W-:Y:S01]  /*0840*/  FMUL.FTZ R0, R8.reuse, R13 ;  /* 0x0000000d08007220 */ /* 0x041fe20000410000 */
[----:B-1----:R-:W-:-:S04]  /*0850*/  FMUL.FTZ R15, R8, R15 ;  /* 0x0000000f080f7220 */ /* 0x002fc80000410000 */
[----:B------:R-:W-:Y:S01]  /*0860*/  F2FP.F16.F32.PACK_AB R26, R0, R11 ;  /* 0x0000000b001a723e */ /* 0x000fe200000000ff */
[----:B---3--:R-:W-:-:S05]  /*0870*/  FMUL.FTZ R10, R8, R21 ;  /* 0x00000015080a7220 */ /* 0x008fca0000410000 */
[----:B------:R-:W-:Y:S01]  /*0880*/  F2FP.F16.F32.PACK_AB R27, R10, R15 ;  /* 0x0000000f0a1b723e */ /* 0x000fe200000000ff */
[----:B------:R-:W-:Y:S06]  /*0890*/  BRA `(.L_x_2495) ;  /* 0x00000000001c7947 */ /* 0x000fec0003800000 */
.L_x_2494:
[----:B------:R-:W-:Y:S01]  /*08a0*/  BSSY.RECONVERGENT B0, `(.L_x_2495) ;  /* 0x0000006000007945 */ /* 0x000fe20003800200 */
[----:B------:R-:W-:-:S03]  /*08b0*/  CS2R R26, SRZ ;  /* 0x00000000001a7805 */ /* 0x000fc6000001ff00 */
[----:B------:R-:W-:Y:S05]  /*08c0*/  @P3 BRA `(.L_x_2496) ;  /* 0x00000000000c3947 */ /* 0x000fea0003800000 */
[----:B0-----:R-:W0:Y:S02]  /*08d0*/  LDC.64 R6, c[0x0][0x398] ;  /* 0x0000e600ff067b82 */ /* 0x001e240000000a00 */
[----:B0-----:R-:W-:-:S05]  /*08e0*/  IMAD.WIDE R6, R29, 0x2, R6 ;  /* 0x000000021d067825 */ /* 0x001fca00078e0206 */
[----:B------:R1:W5:Y:S02]  /*08f0*/  LDG.E.64 R26, desc[UR36][R6.64] ;  /* 0x00000024061a7981 */ /* 0x000364000c1e1b00 */
.L_x_2496:
[----:B------:R-:W-:Y:S05]  /*0900*/  BSYNC.RECONVERGENT B0 ;  /* 0x0000000000007941 */ /* 0x000fea0003800200 */
.L_x_2495:
[----:B------:R-:W2:Y:S01]  /*0910*/  LDCU.64 UR6, c[0x0][0x3a0] ;  /* 0x00007400ff0677ac */ /* 0x000ea20008000a00 */
[----:B01----:R-:W0:Y:S01]  /*0920*/  LDC.64 R6, c[0x0][0x418] ;  /* 0x00010600ff067b82 */ /* 0x003e220000000a00 */
[----:B------:R-:W-:Y:S02]  /*0930*/  ISETP.EQ.U32.AND P3, PT, R4, RZ, PT ;  /* 0x000000ff0400720c */ /* 0x000fe40003f62070 */
[----:B------:R-:W-:Y:S01]  /*0940*/  CS2R R14, SRZ ;  /* 0x00000000000e7805 */ /* 0x000fe2000001ff00 */
[----:B------:R-:W1:Y:S01]  /*0950*/  LDCU.64 UR4, c[0x0][0x390] ;  /* 0x00007200ff0477ac */ /* 0x000e620008000a00 */
[----:B------:R-:W-:-:S04]  /*0960*/  ISETP.GT.U32.AND P2, PT, R22, 0x1f, PT ;  /* 0x0000001f1600780c */ /* 0x000fc80003f44070 */
[----:B------:R-:W-:Y:S02]  /*0970*/  ISETP.EQ.OR.EX P2, PT, R5, RZ, P2, P3 ;  /* 0x000000ff0500720c */ /* 0x000fe40001742730 */
[----:B--2---:R-:W-:Y:S02]  /*0980*/  ISETP.NE.U32.AND P1, PT, RZ, UR6, PT ;  /* 0x00000006ff007c0c */ /* 0x004fe4000bf25070 */
[----:B-1----:R-:W-:-:S09]  /*0990*/  ISETP.NE.U32.AND P0, PT, RZ, UR4, PT ;  /* 0x00000004ff007c0c */ /* 0x002fd2000bf05070 */
[----:B------:R-:W1:Y:S01]  /*09a0*/  @!P2 LDC.64 R8, c[0x0][0x450] ;  /* 0x00011400ff08ab82 */ /* 0x000e620000000a00 */
[----:B------:R-:W-:Y:S01]  /*09b0*/  ISETP.NE.AND.EX P1, PT, RZ, UR7, PT, P1 ;  /* 0x00000007ff007c0c */ /* 0x000fe2000bf25310 */
[----:B-----5:R-:W-:Y:S01]  /*09c0*/  @!P2 IMAD R0, R2, R12, RZ ;  /* 0x0000000c0200a224 */ /* 0x020fe200078e02ff */
[----:B------:R-:W-:Y:S02]  /*09d0*/  ISETP.NE.AND.EX P0, PT, RZ, UR5, PT, P0 ;  /* 0x00000005ff007c0c */ /* 0x000fe4000bf05300 */
[----:B------:R-:W-:Y:S02]  /*09e0*/  CS2R R12, SRZ ;  /* 0x00000000000c7805 */ /* 0x000fe4000001ff00 */
[----:B------:R-:W-:Y:S01]  /*09f0*/  ISETP.GT.U32.OR P1, PT, R22, 0x17, !P1 ;  /* 0x000000171600780c */ /* 0x000fe20004f24470 */
[----:B------:R-:W-:Y:S01]  /*0a00*/  @!P2 IMAD R21, R0, 0x60, R3 ;  /* 0x000000600015a824 */ /* 0x000fe200078e0203 */
[----:B------:R-:W-:Y:S01]  /*0a10*/  ISETP.GT.U32.OR P0, PT, R22, 0x17, !P0 ;  /* 0x000000171600780c */ /* 0x000fe20004704470 */
[----:B------:R-:W2:Y:S01]  /*0a20*/  LDCU.U8 UR4, c[0x0][0x404] ;  /* 0x00008080ff0477ac */ /* 0x000ea20008000000 */
[----:B0-----:R-:W-:-:S04]  /*0a30*/  ISETP.NE.U32.AND P3, PT, R6, RZ, PT ;  /* 0x000000ff0600720c */ /* 0x001fc80003f65070 */
[----:B------:R-:W-:-:S05]  /*0a40*/  ISETP.NE.AND.EX P3, PT, R7, RZ, PT, P3 ;  /* 0x000000ff0700720c */ /* 0x000fca0003f65330 */
[----:B------:R-:W0:Y:S01]  /*0a50*/  @!P1 LDC.64 R6, c[0x0][0x3a0] ;  /* 0x0000e800ff069b82 */ /* 0x000e220000000a00 */
[----:B-1----:R-:W-:-:S07]  /*0a60*/  @!P2 IMAD.WIDE R8, R21, 0x2, R8 ;  /* 0x000000021508a825 */ /* 0x002fce00078e0208 */
[----:B------:R-:W1:Y:S01]  /*0a70*/  @!P0 LDC.64 R4, c[0x0][0x390] ;  /* 0x0000e400ff048b82 */ /* 0x000e620000000a00 */
[----:B------:R-:W3:Y:S07]  /*0a80*/  @!P2 LDG.E.64 R8, desc[UR36][R8.64] ;  /* 0x000000240808a981 */ /* 0x000eee000c1e1b00 */
[----:B------:R-:W4:Y:S01]  /*0a90*/  @P3 LDC.64 R10, c[0x0][0x418] ;  /* 0x00010600ff0a3b82 */ /* 0x000f220000000a00 */
[----:B0-----:R-:W-:-:S05]  /*0aa0*/  @!P1 IMAD.WIDE.U32 R6, R3, 0x2, R6 ;  /* 0x0000000203069825 */ /* 0x001fca00078e0006 */
[----:B------:R-:W3:Y:S01]  /*0ab0*/  @!P1 LDG.E.64 R14, desc[UR36][R6.64] ;  /* 0x00000024060e9981 */ /* 0x000ee2000c1e1b00 */
[----:B-1----:R-:W-:Y:S02]  /*0ac0*/  @!P0 IMAD.WIDE.U32 R4, R3, 0x2, R4 ;  /* 0x0000000203048825 */ /* 0x002fe400078e0004 */
[----:B------:R-:W0:Y:S03]  /*0ad0*/  LDC R3, c[0x0][0x400] ;  /* 0x00010000ff037b82 */ /* 0x000e260000000800 */
[----:B------:R-:W3:Y:S01]  /*0ae0*/  @!P0 LDG.E.64 R12, desc[UR36][R4.64] ;  /* 0x00000024040c8981 */ /* 0x000ee2000c1e1b00 */
[----:B----4-:R-:W-:-:S04]  /*0af0*/  @P3 IMAD.WIDE.U32 R10, R23, 0x4, R10 ;  /* 0x00000004170a3825 */ /* 0x010fc800078e000a */
[----:B------:R-:W-:-:S06]  /*0b00*/  HFMA2 R23, -RZ, RZ, 0, 0 ;  /* 0x00000000ff177431 */ /* 0x000fcc00000001ff */
[----:B------:R1:W5:Y:S01]  /*0b10*/  @P3 LDG.E R23, desc[UR36][R10.64] ;  /* 0x000000240a173981 */ /* 0x000362000c1e1900 */
[----:B--2---:R-:W-:-:S04]  /*0b20*/  ISETP.NE.AND P0, PT, RZ, UR4, PT ;  /* 0x00000004ff007c0c */ /* 0x004fc8000bf05270 */
[----:B0-----:R-:W-:Y:S01]  /*0b30*/  ISETP.LT.OR P0, PT, R3, 0x1, P0 ;  /* 0x000000010300780c */ /* 0x001fe20000701670 */
[----:B------:R-:W-:Y:S01]  /*0b40*/  BSSY.RECONVERGENT B6, `(.L_x_2497) ;  /* 0x00000dd000067945 */ /* 0x000fe20003800200 */
[----:B---3--:R-:W-:Y:S02]  /*0b50*/  HFMA2 R27, R27, 1, 1, R15 ;  /* 0x3c003c001b1b7831 */ /* 0x008fe4000000000f */
[----:B------:R-:W-:Y:S02]  /*0b60*/  HADD2 R26, R26, R14 ;  /* 0x0000000e1a1a7230 */ /* 0x000fe40000000000 */
[----:B------:R-:W-:Y:S02]  /*0b70*/  @!P2 HFMA2 R27, R27, R9, -RZ ;  /* 0x000000091b1ba231 */ /* 0x000fe400001000ff */
[----:B------:R-:W-:Y:S02]  /*0b80*/  @!P2 HMUL2 R26, R26, R8 ;  /* 0x000000081a1aa232 */ /* 0x000fe40000000000 */
[----:B------:R-:W-:-:S02]  /*0b90*/  HFMA2 R31, R31, 1, 1, R13 ;  /* 0x3c003c001f1f7831 */ /* 0x000fc4000000000d */
[----:B------:R-:W-:Y:S01]  /*0ba0*/  HADD2 R30, R30, R12 ;  /* 0x0000000c1e1e7230 */ /* 0x000fe20000000000 */
[----:B-1----:R-:W-:Y:S06]  /*0bb0*/  @P0 BRA `(.L_x_2498) ;  /* 0x0000000000d40947 */ /* 0x002fec0003800000 */
[----:B------:R-:W-:-:S13]  /*0bc0*/  ISETP.GE.AND P0, PT, R76, R3, PT ;  /* 0x000000034c00720c */ /* 0x000fda0003f06270 */
[----:B------:R-:W-:Y:S05]  /*0bd0*/  @P0 BRA `(.L_x_2499) ;  /* 0x0000000c004c0947 */ /* 0x000fea0003800000 */
[----:B------:R-:W-:Y:S01]  /*0be0*/  I2FP.F32.U32 R3, R3 ;  /* 0x0000000300037245 */ /* 0x000fe20000201000 */
[----:B------:R-:W0:Y:S01]  /*0bf0*/  LDCU UR4, c[0x0][0x40c] ;  /* 0x00008180ff0477ac */ /* 0x000e220008000800 */
[----:B------:R-:W-:Y:S01]  /*0c00*/  IADD3 R0, PT, PT, R76, 0x2, RZ ;  /* 0x000000024c007810 */ /* 0x000fe20007ffe0ff */
[--C-:B------:R-:W-:Y:S02]  /*0c10*/  HADD2.F32 R8, -RZ, R27.reuse.H1_H1 ;  /* 0x3000001bff087230 */ /* 0x100fe40000004100 */
[----:B------:R-:W-:Y:S01]  /*0c20*/  HADD2.F32 R27, -RZ, R27.H0_H0 ;  /* 0x2000001bff1b7230 */ /* 0x000fe20000004100 */
[----:B------:R-:W1:Y:S01]  /*0c30*/  MUFU.RCP R3, R3 ;  /* 0x0000000300037308 */ /* 0x000e620000001000 */
[----:B------:R-:W-:-:S05]  /*0c40*/  I2FP.F32.U32 R0, R0 ;  /* 0x0000000000007245 */ /* 0x000fca0000201000 */
[----:B-1----:R-:W-:-:S04]  /*0c50*/  FMUL.FTZ R0, R0, R3 ;  /* 0x0000000300007220 */ /* 0x002fc80000410000 */
[----:B------:R-:W-:Y:S01]  /*0c60*/  FMUL.FTZ R5, R0, 13.28771209716796875 ;  /* 0x41549a7800057820 */ /* 0x000fe20000410000 */
[----:B------:R-:W-:-:S05]  /*0c70*/  I2FP.F32.U32 R0, R76 ;  /* 0x0000004c00007245 */ /* 0x000fca0000201000 */
[----:B------:R-:W1:Y:S01]  /*0c80*/  MUFU.EX2 R5, -R5 ;  /* 0x8000000500057308 */ /* 0x000e620000000800 */
[----:B------:R-:W-:Y:S01]  /*0c90*/  FMUL.FTZ R4, R0, R3 ;  /* 0x0000000300047220 */ /* 0x000fe20000410000 */
[----:B0----5:R-:W-:-:S03]  /*0ca0*/  IADD3 R0, PT, PT, -R23, UR4, RZ ;  /* 0x0000000417007c10 */ /* 0x021fc6000fffe1ff */
[----:B------:R-:W-:Y:S01]  /*0cb0*/  FMUL.FTZ R4, R4, 13.28771209716796875 ;  /* 0x41549a7804047820 */ /* 0x000fe20000410000 */
[----:B------:R-:W-:-:S03]  /*0cc0*/  I2FP.F32.S32 R0, R0 ;  /* 0x0000000000007245 */ /* 0x000fc60000201400 */
[----:B------:R-:W0:Y:S02]  /*0cd0*/  MUFU.EX2 R9, -R4 ;  /* 0x8000000400097308 */ /* 0x000e240000000800 */
[----:B-1----:R-:W-:Y:S01]  /*0ce0*/  FMUL.FTZ R3, R0, R5 ;  /* 0x0000000500037220 */ /* 0x002fe20000410000 */
[--C-:B------:R-:W-:Y:S02]  /*0cf0*/  HADD2.F32 R5, -RZ, R31.reuse.H1_H1 ;  /* 0x3000001fff057230 */ /* 0x100fe40000004100 */
[----:B------:R-:W-:Y:S02]  /*0d00*/  HADD2.F32 R31, -RZ, R31.H0_H0 ;  /* 0x2000001fff1f7230 */ /* 0x000fe40000004100 */
[----:B------:R-:W-:-:S04]  /*0d10*/  FMUL.RZ R10, R3, 0.15915493667125701904 ;  /* 0x3e22f983030a7820 */ /* 0x000fc8000040c000 */
[----:B------:R-:W1:Y:S01]  /*0d20*/  MUFU.SIN R7, R10 ;  /* 0x0000000a00077308 */ /* 0x000e620000000400 */
[----:B0-----:R-:W-:-:S04]  /*0d30*/  FMUL.FTZ R0, R0, R9 ;  /* 0x0000000900007220 */ /* 0x001fc80000410000 */
[----:B------:R-:W-:-:S03]  /*0d40*/  FMUL.RZ R11, R0, 0.15915493667125701904 ;  /* 0x3e22f983000b7820 */ /* 0x000fc6000040c000 */
[----:B------:R0:W2:Y:S08]  /*0d50*/  MUFU.COS R6, R10 ;  /* 0x0000000a00067308 */ /* 0x0000b00000000000 */
        /* <DEDUP_REMOVED lines=27> */
.L_x_2498:
        /* <DEDUP_REMOVED lines=28> */
[----:B------:R-:W-:-:S03]  /*10d0*/  ISETP.GE.AND P0, PT, R76, R3, PT ;  /* 0x000000034c00720c */ /* 0x000fc60003f06270 */
[----:B------:R-:W-:-:S05]  /*10e0*/  IMAD.MOV.U32 R32, RZ, RZ, R5 ;  /* 0x000000ffff207224 */ /* 0x000fca00078e0005 */
[----:B------:R-:W-:Y:S02]  /*10f0*/  @!P2 IADD3 R32, PT, PT, -R32, RZ, RZ ;  /* 0x000000ff2020a210 */ /* 0x000fe40007ffe1ff */
[----:B------:R-:W-:Y:S02]  /*1100*/  @!P1 LOP3.LUT R32, RZ, R25, RZ, 0x33, !PT ;  /* 0x00000019ff209212 */ /* 0x000fe400078e33ff */
[----:B------:R-:W-:Y:S02]  /*1110*/  ISETP.GT.U32.OR P1, PT, R22, 0x1f, P0 ;  /* 0x0000001f1600780c */ /* 0x000fe40000724470 */
        /* <DEDUP_REMOVED lines=13> */
[----:B0-----:R-:W-:Y:S01]  /*11f0*/  MOV R4, UR4 ;  /* 0x0000000400047c02 */ /* 0x001fe20008000f00 */
[----:B------:R-:W-:Y:S01]  /*1200*/  IMAD.U32 R5, RZ, RZ, UR5 ;  /* 0x00000005ff057e24 */ /* 0x000fe2000f8e00ff */
[----:B---3--:R-:W-:-:S02]  /*1210*/  MOV R6, UR6 ;  /* 0x0000000600067c02 */ /* 0x008fc40008000f00 */
[----:B------:R-:W-:Y:S02]  /*1220*/  MOV R7, UR7 ;  /* 0x0000000700077c02 */ /* 0x000fe40008000f00 */
[----:B----4-:R-:W-:Y:S01]  /*1230*/  MOV R10, UR8 ;  /* 0x00000008000a7c02 */ /* 0x010fe20008000f00 */
[----:B-1----:R-:W-:-:S07]  /*1240*/  IMAD.U32 R11, RZ, RZ, UR9 ;  /* 0x00000009ff0b7e24 */ /* 0x002fce000f8e00ff */
[----:B------:R-:W-:-:S07]  /*1250*/  LEPC R20, `(.L_x_2500) ;  /* 0x000000001014794e */ /* 0x000fce0000000000 */
[----:B--2--5:R-:W-:Y:S05]  /*1260*/  CALL.ABS.NOINC R14 ;  /* 0x000000000e007343 */ /* 0x024fea0003c00000 */
.L_x_2500:
[----:B------:R-:W0:Y:S01]  /*1270*/  S2R R3, SR_CgaCtaId ;  /* 0x0000000000037919 */ /* 0x000e220000008800 */
[----:B------:R-:W1:Y:S01]  /*1280*/  LDC R9, c[0x0][0x400] ;  /* 0x00010000ff097b82 */ /* 0x000e620000000800 */
[----:B------:R-:W-:Y:S01]  /*1290*/  ISETP.NE.AND P6, PT, R33, RZ, PT ;  /* 0x000000ff2100720c */ /* 0x000fe20003fc5270 */
[----:B------:R-:W-:Y:S05]  /*12a0*/  WARPSYNC.ALL ;  /* 0x0000000000007948 */ /* 0x000fea0003800000 */
[----:B------:R-:W-:-:S05]  /*12b0*/  MOV R0, 0x400 ;  /* 0x0000040000007802 */ /* 0x000fca0000000f00 */
[----:B------:R-:W-:Y:S02]  /*12c0*/  VIADD R0, R0, 0x140 ;  /* 0x0000014000007836 */ /* 0x000fe40000000000 */
[----:B------:R-:W-:-:S03]  /*12d0*/  @!P6 IMAD R4, R25, R32, R29 ;  /* 0x000000201904e224 */ /* 0x000fc600078e021d */
[----:B0-----:R-:W-:-:S04]  /*12e0*/  LEA R0, R3, R0, 0x18 ;  /* 0x0000000003007211 */ /* 0x001fc800078ec0ff */
[-C--:B-1----:R-:W-:Y:S02]  /*12f0*/  LEA R3, R9, R0.reuse, 0x1 ;  /* 0x0000000009037211 */ /* 0x082fe400078e08ff */
[C---:B------:R-:W-:Y:S02]  /*1300*/  @!P6 LEA R5, R4.reuse, R0, 0x1 ;  /* 0x000000000405e211 */ /* 0x040fe400078e08ff */
[----:B------:R-:W-:-:S03]  /*1310*/  @!P6 LEA R4, R4, R3, 0x1 ;  /* 0x000000030404e211 */ /* 0x000fc600078e08ff */
[----:B------:R-:W-:Y:S04]  /*1320*/  @!P6 STS.64 [R5], R30 ;  /* 0x0000001e0500e388 */ /* 0x000fe80000000a00 */
[----:B------:R0:W-:Y:S02]  /*1330*/  @!P6 STS.64 [R4], R26 ;  /* 0x0000001a0400e388 */ /* 0x0001e40000000a00 */
[----:B0-----:R-:W-:Y:S01]  /*1340*/  SHF.R.S32.HI R4, RZ, 0x1f, R9 ;  /* 0x0000001fff047819 */ /* 0x001fe20000011409 */
[----:B------:R-:W-:Y:S03]  /*1350*/  BAR.SYNC.DEFER_BLOCKING 0x0 ;  /* 0x0000000000007b1d */ /* 0x000fe60000010000 */
[----:B------:R-:W-:-:S03]  /*1360*/  LEA.HI R4, R4, R9, RZ, 0x2 ;  /* 0x0000000904047211 */ /* 0x000fc600078f10ff */
[----:B------:R-:W-:Y:S04]  /*1370*/  BSSY.RECONVERGENT B0, `(.L_x_2501) ;  /* 0x0000052000007945 */ /* 0x000fe80003800200 */
[----:B------:R-:W-:Y:S05]  /*1380*/  @P6 BRA `(.L_x_2502) ;  /* 0x0000000400406947 */ /* 0x000fea0003800000 */
[----:B------:R-:W-:Y:S01]  /*1390*/  SHF.R.S32.HI R4, RZ, 0x2, R4 ;  /* 0x00000002ff047819 */ /* 0x000fe20000011404 */
[----:B------:R-:W-:Y:S04]  /*13a0*/  BSSY.RECONVERGENT B1, `(.L_x_2503) ;  /* 0x0000046000017945 */ /* 0x000fe80003800200 */
[----:B------:R-:W-:-:S05]  /*13b0*/  IMAD R4, R32, R4, RZ ;  /* 0x0000000420047224 */ /* 0x000fca00078e02ff */
[----:B------:R-:W-:-:S04]  /*13c0*/  LEA.HI R4, R29, R4, RZ, 0x1f ;  /* 0x000000041d047211 */ /* 0x000fc800078ff8ff */
[C---:B------:R-:W-:Y:S01]  /*13d0*/  LEA R20, R4.reuse, R3, 0x1 ;  /* 0x0000000304147211 */ /* 0x040fe200078e08ff */
[C---:B------:R-:W-:Y:S01]  /*13e0*/  IMAD R14, R4.reuse, 0x2, R0 ;  /* 0x00000002040e7824 */ /* 0x040fe200078e0200 */
[----:B------:R-:W-:Y:S02]  /*13f0*/  LEA.HI R4, R4, R4, RZ, 0x1 ;  /* 0x0000000404047211 */ /* 0x000fe400078f08ff */
[C---:B------:R-:W-:Y:S01]  /*1400*/  LEA R34, R25.reuse, R20, 0x1 ;  /* 0x0000001419227211 */ /* 0x040fe200078e08ff */
[----:B------:R-:W-:Y:S01]  /*1410*/  LDS R27, [R20] ;  /* 0x00000000141b7984 */ /* 0x000fe20000000800 */
[----:B------:R-:W-:Y:S01]  /*1420*/  LEA R15, R25, R14, 0x1 ;  /* 0x0000000e190f7211 */ /* 0x000fe200078e08ff */
[----:B------:R-:W-:Y:S02]  /*1430*/  IMAD.SHL.U32 R4, R4, 0x2, RZ ;  /* 0x0000000204047824 */ /* 0x000fe400078e00ff */
[----:B------:R-:W-:Y:S03]  /*1440*/  LDS R31, [R14] ;  /* 0x000000000e1f7984 */ /* 0x000fe60000000800 */
[----:B------:R-:W-:Y:S01]  /*1450*/  LOP3.LUT R7, R4, 0xfffffffc, RZ, 0xc0, !PT ;  /* 0xfffffffc04077812 */ /* 0x000fe200078ec0ff */
[----:B------:R-:W0:Y:S03]  /*1460*/  LDS R6, [R15] ;  /* 0x000000000f067984 */ /* 0x000e260000000800 */
[----:B------:R-:W-:Y:S01]  /*1470*/  ISETP.GE.AND P0, PT, R7, R9, PT ;  /* 0x000000090700720c */ /* 0x000fe20003f06270 */
[----:B------:R-:W1:Y:S01]  /*1480*/  LDS R8, [R34] ;  /* 0x0000000022087984 */ /* 0x000e620000000800 */
[----:B0-----:R-:W-:-:S02]  /*1490*/  PRMT R30, R31, 0x5410, R6 ;  /* 0x000054101f1e7816 */ /* 0x001fc40000000006 */
[----:B------:R-:W-:Y:S02]  /*14a0*/  PRMT R31, R31, 0x7632, R6 ;  /* 0x000076321f1f7816 */ /* 0x000fe40000000006 */
[C-C-:B-1----:R-:W-:Y:S02]  /*14b0*/  PRMT R26, R27.reuse, 0x5410, R8.reuse ;  /* 0x000054101b1a7816 */ /* 0x142fe40000000008 */
[----:B------:R-:W-:-:S05]  /*14c0*/  PRMT R27, R27, 0x7632, R8 ;  /* 0x000076321b1b7816 */ /* 0x000fca0000000008 */
[----:B------:R-:W-:Y:S05]  /*14d0*/  @P0 BRA `(.L_x_2504) ;  /* 0x0000000000c80947 */ /* 0x000fea0003800000 */
[----:B------:R-:W-:Y:S01]  /*14e0*/  I2FP.F32.S32 R5, R9 ;  /* 0x0000000900057245 */ /* 0x000fe20000201400 */
[----:B------:R-:W0:Y:S01]  /*14f0*/  LDCU UR4, c[0x0][0x40c] ;  /* 0x00008180ff0477ac */ /* 0x000e220008000800 */
[----:B------:R-:W-:Y:S01]  /*1500*/  IADD3 R4, PT, PT, R7, 0x2, RZ ;  /* 0x0000000207047810 */ /* 0x000fe20007ffe0ff */
[----:B------:R-:W-:Y:S02]  /*1510*/  HADD2.F32 R11, -RZ, R27.H1_H1 ;  /* 0x3000001bff0b7230 */ /* 0x000fe40000004100 */
[----:B------:R-:W-:Y:S01]  /*1520*/  HADD2.F32 R21, -RZ, R31.H0_H0 ;  /* 0x2000001fff157230 */ /* 0x000fe20000004100 */
[----:B------:R-:W1:Y:S01]  /*1530*/  MUFU.RCP R5, R5 ;  /* 0x0000000500057308 */ /* 0x000e620000001000 */
[----:B------:R-:W-:Y:S01]  /*1540*/  I2FP.F32.S32 R4, R4 ;  /* 0x0000000400047245 */ /* 0x000fe20000201400 */
[----:B------:R-:W-:-:S04]  /*1550*/  HADD2.F32 R27, -RZ, R27.H0_H0 ;  /* 0x2000001bff1b7230 */ /* 0x000fc80000004100 */
[----:B-1----:R-:W-:-:S04]  /*1560*/  FMUL.FTZ R4, R4, R5 ;  /* 0x0000000504047220 */ /* 0x002fc80000410000 */
[----:B------:R-:W-:Y:S01]  /*1570*/  FMUL.FTZ R6, R4, 13.28771209716796875 ;  /* 0x41549a7804067820 */ /* 0x000fe20000410000 */
[----:B------:R-:W-:Y:S02]  /*1580*/  I2FP.F32.S32 R4, R7 ;  /* 0x0000000700047245 */ /* 0x000fe40000201400 */
[----:B0----5:R-:W-:-:S03]  /*1590*/  IADD3 R7, PT, PT, -R23, UR4, RZ ;  /* 0x0000000417077c10 */ /* 0x021fc6000fffe1ff */
[----:B------:R-:W0:Y:S01]  /*15a0*/  MUFU.EX2 R6, -R6 ;  /* 0x8000000600067308 */ /* 0x000e220000000800 */
[----:B------:R-:W-:Y:S01]  /*15b0*/  FMUL.FTZ R4, R4, R5 ;  /* 0x0000000504047220 */ /* 0x000fe20000410000 */
[----:B------:R-:W-:-:S03]  /*15c0*/  I2FP.F32.S32 R9, R7 ;  /* 0x0000000700097245 */ /* 0x000fc60000201400 */
        /* <DEDUP_REMOVED lines=35> */
.L_x_2504:
[----:B------:R-:W-:Y:S05]  /*1800*/  BSYNC.RECONVERGENT B1 ;  /* 0x0000000000017941 */ /* 0x000fea0003800200 */
.L_x_2503:
[C-C-:B------:R-:W-:Y:S02]  /*1810*/  PRMT R4, R26.reuse, 0x5410, R27.reuse ;  /* 0x000054101a047816 */ /* 0x140fe4000000001b */
[----:B------:R-:W-:Y:S02]  /*1820*/  PRMT R5, R26, 0x7632, R27 ;  /* 0x000076321a057816 */ /* 0x000fe4000000001b */
[C-C-:B------:R-:W-:Y:S01]  /*1830*/  PRMT R6, R30.reuse, 0x5410, R31.reuse ;  /* 0x000054101e067816 */ /* 0x140fe2000000001f */
[----:B------:R0:W-:Y:S04]  /*1840*/  STS [R20], R4 ;  /* 0x0000000414007388 */ /* 0x0001e80000000800 */
[----:B------:R1:W-:Y:S04]  /*1850*/  STS [R34], R5 ;  /* 0x0000000522007388 */ /* 0x0003e80000000800 */
[----:B------:R1:W-:Y:S01]  /*1860*/  STS [R14], R6 ;  /* 0x000000060e007388 */ /* 0x0003e20000000800 */
[----:B0-----:R-:W-:-:S05]  /*1870*/  PRMT R4, R30, 0x7632, R31 ;  /* 0x000076321e047816 */ /* 0x001fca000000001f */
[----:B------:R1:W-:Y:S02]  /*1880*/  STS [R15], R4 ;  /* 0x000000040f007388 */ /* 0x0003e40000000800 */
.L_x_2502:
[----:B------:R-:W-:Y:S05]  /*1890*/  BSYNC.RECONVERGENT B0 ;  /* 0x0000000000007941 */ /* 0x000fea0003800200 */
.L_x_2501:
[----:B------:R-:W-:Y:S01]  /*18a0*/  BAR.SYNC.DEFER_BLOCKING 0x0 ;  /* 0x0000000000007b1d */ /* 0x000fe20000010000 */
[----:B------:R-:W-:-:S05]  /*18b0*/  @!P6 IMAD R25, R25, R32, R29 ;  /* 0x000000201919e224 */ /* 0x000fca00078e021d */
[C---:B------:R-:W-:Y:S02]  /*18c0*/  @!P6 LEA R0, R25.reuse, R0, 0x1 ;  /* 0x000000001900e211 */ /* 0x040fe400078e08ff */
[----:B------:R-:W-:-:S03]  /*18d0*/  @!P6 LEA R3, R25, R3, 0x1 ;  /* 0x000000031903e211 */ /* 0x000fc600078e08ff */
[----:B------:R0:W2:Y:S04]  /*18e0*/  @!P6 LDS.64 R30, [R0] ;  /* 0x00000000001ee984 */ /* 0x0000a80000000a00 */
[----:B------:R0:W3:Y:S01]  /*18f0*/  @!P6 LDS.64 R26, [R3] ;  /* 0x00000000031ae984 */ /* 0x0000e20000000a00 */
[----:B------:R-:W-:Y:S06]  /*1900*/  BAR.SYNC.DEFER_BLOCKING 0x0 ;  /* 0x0000000000007b1d */ /* 0x000fec0000010000 */
.L_x_2499:
[----:B------:R-:W-:Y:S05]  /*1910*/  BSYNC.RECONVERGENT B6 ;  /* 0x0000000000067941 */ /* 0x000fea0003800200 */
.L_x_2497:
[----:B------:R-:W-:Y:S01]  /*1920*/  ISETP.GT.U32.AND P0, PT, R22, 0x1f, PT ;  /* 0x0000001f1600780c */ /* 0x000fe20003f04070 */
[----:B0-----:R-:W-:-:S12]  /*1930*/  IMAD.MOV.U32 R0, RZ, RZ, -0x800001 ;  /* 0xff7fffffff007424 */ /* 0x001fd800078e00ff */
[----:B------:R-:W-:Y:S05]  /*1940*/  @P0 BRA `(.L_x_2505) ;  /* 0x0000000000e80947 */ /* 0x000fea0003800000 */
[----:B------:R-:W0:Y:S01]  /*1950*/  S2R R10, SR_CgaCtaId ;  /* 0x00000000000a7919 */ /* 0x000e220000008800 */
[----:B------:R-:W-:Y:S01]  /*1960*/  MOV R9, 0x400 ;  /* 0x0000040000097802 */ /* 0x000fe20000000f00 */
[----:B--23--:R-:W-:Y:S01]  /*1970*/  HMUL2 R13, R31, R27 ;  /* 0x0000001b1f0d7232 */ /* 0x00cfe20000000000 */
[----:B------:R-:W-:Y:S01]  /*1980*/  ISETP.GT.U32.AND P0, PT, R22, 0x17, PT ;  /* 0x000000171600780c */ /* 0x000fe20003f04070 */
[----:B------:R-:W-:Y:S01]  /*1990*/  BSSY.RECONVERGENT B0, `(.L_x_2506) ;  /* 0x0000013000007945 */ /* 0x000fe20003800200 */
[----:B------:R-:W-:Y:S01]  /*19a0*/  IADD3 R3, PT, PT, R9, 0x40, RZ ;  /* 0x0000004009037810 */ /* 0x000fe20007ffe0ff */
[----:B------:R-:W-:-:S05]  /*19b0*/  HFMA2 R13, R30, R26, R13 ;  /* 0x0000001a1e0d7231 */ /* 0x000fca000000000d */
[--C-:B------:R-:W-:Y:S02]  /*19c0*/  HADD2.F32 R8, -RZ, R13.reuse.H0_H0 ;  /* 0x2000000dff087230 */ /* 0x100fe40000004100 */
[----:B------:R-:W-:Y:S01]  /*19d0*/  HADD2.F32 R13, -RZ, R13.H1_H1 ;  /* 0x3000000dff0d7230 */ /* 0x000fe20000004100 */
[----:B0-----:R-:W-:-:S04]  /*19e0*/  LEA R3, R10, R3, 0x18 ;  /* 0x000000030a037211 */ /* 0x001fc800078ec0ff */
[----:B------:R-:W-:-:S05]  /*19f0*/  LEA R3, R22, R3, 0x3 ;  /* 0x0000000316037211 */ /* 0x000fca00078e18ff */
[----:B------:R0:W-:Y:S01]  /*1a00*/  STS.64 [R3], R30 ;  /* 0x0000001e03007388 */ /* 0x0001e20000000a00 */
[----:B------:R-:W-:Y:S05]  /*1a10*/  @P0 BRA `(.L_x_2507) ;  /* 0x0000000000280947 */ /* 0x000fea0003800000 */
[----:B------:R-:W2:Y:S01]  /*1a20*/  LDCU UR4, c[0x0][0x3f4] ;  /* 0x00007e80ff0477ac */ /* 0x000ea20008000800 */
[----:B-1----:R-:W1:Y:S01]  /*1a30*/  LDC.64 R4, c[0x0][0x3b8] ;  /* 0x0000ee00ff047b82 */ /* 0x002e620000000a00 */
[----:B------:R-:W-:Y:S02]  /*1a40*/  SHF.R.U32.HI R7, RZ, 0x1, R22 ;  /* 0x00000001ff077819 */ /* 0x000fe40000011616 */
[----:B0-----:R-:W-:Y:S01]  /*1a50*/  LOP3.LUT R3, R76, 0x4, RZ, 0xc0, !PT ;  /* 0x000000044c037812 */ /* 0x001fe200078ec0ff */
[----:B--2---:R-:W-:Y:S02]  /*1a60*/  IMAD R24, R24, UR4, RZ ;  /* 0x0000000418187c24 */ /* 0x004fe4000f8e02ff */
[----:B------:R-:W-:Y:S02]  /*1a70*/  IMAD R6, R7, UR4, R18 ;  /* 0x0000000407067c24 */ /* 0x000fe4000f8e0212 */
[----:B------:R-:W-:-:S05]  /*1a80*/  IMAD R3, R24, 0x60, R3 ;  /* 0x0000006018037824 */ /* 0x000fca00078e0203 */
[----:B------:R-:W-:-:S05]  /*1a90*/  LEA R3, R6, R3, 0x3 ;  /* 0x0000000306037211 */ /* 0x000fca00078e18ff */
[----:B-1----:R-:W-:-:S05]  /*1aa0*/  IMAD.WIDE R4, R3, 0x2, R4 ;  /* 0x0000000203047825 */ /* 0x002fca00078e0204 */
[----:B------:R2:W-:Y:S02]  /*1ab0*/  STG.E.64 desc[UR36][R4.64], R26 ;  /* 0x0000001a04007986 */ /* 0x0005e4000c101b24 */
.L_x_2507:
[----:B------:R-:W-:Y:S05]  /*1ac0*/  BSYNC.RECONVERGENT B0 ;  /* 0x0000000000007941 */ /* 0x000fea0003800200 */
.L_x_2506:
[----:B------:R-:W-:Y:S01]  /*1ad0*/  UMOV UR4, 0xffffffff ;  /* 0xffffffff00047882 */ /* 0x000fe20000000000 */
[----:B------:R-:W-:Y:S02]  /*1ae0*/  FADD.FTZ R13, R8, R13 ;  /* 0x0000000d080d7221 */ /* 0x000fe40000010000 */
[----:B------:R-:W-:Y:S05]  /*1af0*/  BRA.DIV UR4, `(.L_x_2508) ;  /* 0x0000008204987947 */ /* 0x000fea000b800000 */
[----:B-1----:R-:W0:Y:S02]  /*1b00*/  SHFL.BFLY PT, R14, R13, 0x10, 0x1f ;  /* 0x0e001f000d0e7f89 */ /* 0x002e2400000e0000 */
[----:B0-----:R-:W-:-:S05]  /*1b10*/  FADD.FTZ R3, R13, R14 ;  /* 0x0000000e0d037221 */ /* 0x001fca0000010000 */
[----:B------:R-:W2:Y:S02]  /*1b20*/  SHFL.BFLY PT, R14, R3, 0x8, 0x1f ;  /* 0x0d001f00030e7f89 */ /* 0x000ea400000e0000 */
[----:B--2---:R-:W-:-:S05]  /*1b30*/  FADD.FTZ R4, R3, R14 ;  /* 0x0000000e03047221 */ /* 0x004fca0000010000 */
[----:B------:R-:W0:Y:S02]  /*1b40*/  SHFL.BFLY PT, R14, R4, 0x4, 0x1f ;  /* 0x0c801f00040e7f89 */ /* 0x000e2400000e0000 */
[----:B0-----:R-:W-:-:S05]  /*1b50*/  FADD.FTZ R5, R4, R14 ;  /* 0x0000000e04057221 */ /* 0x001fca0000010000 */
[----:B------:R-:W0:Y:S02]  /*1b60*/  SHFL.BFLY PT, R14, R5, 0x2, 0x1f ;  /* 0x0c401f00050e7f89 */ /* 0x000e2400000e0000 */
[----:B0-----:R-:W-:-:S05]  /*1b70*/  FADD.FTZ R6, R5, R14 ;  /* 0x0000000e05067221 */ /* 0x001fca0000010000 */
[----:B------:R0:W1:Y:S02]  /*1b80*/  SHFL.BFLY PT, R14, R6, 0x1, 0x1f ;  /* 0x0c201f00060e7f89 */ /* 0x00006400000e0000 */
.L_x_2617:
[----:B------:R-:W-:Y:S01]  /*1b90*/  ISETP.NE.AND P0, PT, R22, RZ, PT ;  /* 0x000000ff1600720c */ /* 0x000fe20003f05270 */
[----:B-1----:R-:W-:-:S12]  /*1ba0*/  FADD.FTZ R14, R6, R14 ;  /* 0x0000000e060e7221 */ /* 0x002fd80000010000 */
[----:B------:R-:W-:Y:S05]  /*1bb0*/  @P0 BRA `(.L_x_2505) ;  /* 0x00000000004c0947 */ /* 0x000fea0003800000 */
[----:B------:R-:W1:Y:S02]  /*1bc0*/  LDCU.64 UR4, c[0x0][0x438] ;  /* 0x00008700ff0477ac */ /* 0x000e640008000a00 */
[----:B-1----:R-:W-:Y:S01]  /*1bd0*/  ISETP.NE.U32.AND P0, PT, RZ, UR4, PT ;  /* 0x00000004ff007c0c */ /* 0x002fe2000bf05070 */
[----:B------:R-:W1:Y:S03]  /*1be0*/  LDCU UR4, c[0x0][0x410] ;  /* 0x00008200ff0477ac */ /* 0x000e660008000800 */
[----:B------:R-:W-:-:S13]  /*1bf0*/  ISETP.NE.AND.EX P0, PT, RZ, UR5, PT, P0 ;  /* 0x00000005ff007c0c */ /* 0x000fda000bf05300 */
[----:B0-----:R-:W0:Y:S01]  /*1c00*/  @P0 LDC R6, c[0x0][0x440] ;  /* 0x00011000ff060b82 */ /* 0x001e220000000800 */
[----:B-----5:R-:W-:-:S07]  /*1c10*/  @P0 IMAD.IADD R0, R16, 0x1, -R23 ;  /* 0x0000000110000824 */ /* 0x020fce00078e0a17 */
[----:B------:R-:W2:Y:S01]  /*1c20*/  @P0 LDC.64 R4, c[0x0][0x438] ;  /* 0x00010e00ff040b82 */ /* 0x000ea20000000a00 */
[----:B0-----:R-:W-:-:S04]  /*1c30*/  @P0 IMAD R3, R77, R6, R0 ;  /* 0x000000064d030224 */ /* 0x001fc800078e0200 */
[----:B------:R-:W-:-:S04]  /*1c40*/  @P0 IMAD R3, R3, R6, R0 ;  /* 0x0000000603030224 */ /* 0x000fc800078e0200 */
[----:B--2---:R-:W-:-:S06]  /*1c50*/  @P0 IMAD.WIDE R4, R3, 0x2, R4 ;  /* 0x0000000203040825 */ /* 0x004fcc00078e0204 */
[----:B------:R-:W2:Y:S01]  /*1c60*/  @P0 LDG.E.U16 R4, desc[UR36][R4.64] ;  /* 0x0000002404040981 */ /* 0x000ea2000c1e1500 */
[----:B------:R-:W-:Y:S01]  /*1c70*/  IADD3 R9, PT, PT, R9, 0x140, RZ ;  /* 0x0000014009097810 */ /* 0x000fe20007ffe0ff */
[----:B-1----:R-:W-:Y:S01]  /*1c80*/  FMUL.FTZ R0, R14, UR4 ;  /* 0x000000040e007c20 */ /* 0x002fe20008410000 */
[----:B------:R-:W-:Y:S02]  /*1c90*/  IADD3 R6, PT, PT, -R19, R16, RZ ;  /* 0x0000001013067210 */ /* 0x000fe40007ffe1ff */
[----:B------:R-:W-:-:S04]  /*1ca0*/  LEA R7, R10, R9, 0x18 ;  /* 0x000000090a077211 */ /* 0x000fc800078ec0ff */
[----:B------:R-:W-:Y:S01]  /*1cb0*/  LEA R7, R6, R7, 0x2 ;  /* 0x0000000706077211 */ /* 0x000fe200078e10ff */
[----:B--2---:R-:W-:-:S05]  /*1cc0*/  @P0 HADD2.F32 R3, -RZ, R4.H0_H0 ;  /* 0x20000004ff030230 */ /* 0x004fca0000004100 */
[----:B------:R-:W-:-:S05]  /*1cd0*/  @P0 FADD.FTZ R0, R0, R3 ;  /* 0x0000000300000221 */ /* 0x000fca0000010000 */
[----:B------:R4:W-:Y:S02]  /*1ce0*/  STS [R7], R0 ;  /* 0x0000000007007388 */ /* 0x0009e40000000800 */
.L_x_2505:
[----:B------:R-:W-:Y:S05]  /*1cf0*/  WARPSYNC.ALL ;  /* 0x0000000000007948 */ /* 0x000fea0003800000 */
[----:B------:R-:W-:Y:S01]  /*1d00*/  IMAD.IADD R3, R16, 0x1, -R19 ;  /* 0x0000000110037824 */ /* 0x000fe200078e0a13 */
[----:B------:R-:W0:Y:S01]  /*1d10*/  LDCU UR4, c[0x0][0x3f0] ;  /* 0x00007e00ff0477ac */ /* 0x000e220008000800 */
[----:B------:R-:W-:Y:S03]  /*1d20*/  BSSY.RECONVERGENT B0, `(.L_x_2509) ;  /* 0x0000266000007945 */ /* 0x000fe60003800200 */
[----:B-1----:R-:W-:Y:S01]  /*1d30*/  IADD3 R4, PT, PT, R3, 0x1f, RZ ;  /* 0x0000001f03047810 */ /* 0x002fe20007ffe0ff */
[----:B------:R-:W1:Y:S03]  /*1d40*/  LDCU UR15, c[0x0][0x3f8] ;  /* 0x00007f00ff0f77ac */ /* 0x000e660008000800 */
[----:B------:R-:W-:Y:S01]  /*1d50*/  SHF.R.S32.HI R5, RZ, 0x1f, R4 ;  /* 0x0000001fff057819 */ /* 0x000fe20000011404 */
[----:B------:R-:W1:Y:S03]  /*1d60*/  LDCU UR16, c[0x0][0x410] ;  /* 0x00008200ff1077ac */ /* 0x000e660008000800 */
[----:B------:R-:W-:Y:S01]  /*1d70*/  LEA.HI R5, R5, R4, RZ, 0x5 ;  /* 0x0000000405057211 */ /* 0x000fe200078f28ff */
[----:B------:R-:W1:Y:S03]  /*1d80*/  LDCU.64 UR8, c[0x0][0x3c8] ;  /* 0x00007900ff0877ac */ /* 0x000e660008000a00 */
[----:B------:R-:W-:Y:S01]  /*1d90*/  LOP3.LUT R142, R5, 0xffffffe0, RZ, 0xc0, !PT ;  /* 0xffffffe0058e7812 */ /* 0x000fe200078ec0ff */
[----:B------:R-:W1:Y:S01]  /*1da0*/  LDCU.64 UR10, c[0x0][0x3b8] ;  /* 0x00007700ff0a77ac */ /* 0x000e620008000a00 */
[----:B0-----:R-:W-:Y:S01]  /*1db0*/  IMAD R20, R28, UR4, R77 ;  /* 0x000000041c147c24 */ /* 0x001fe2000f8e024d */
[----:B------:R-:W-:Y:S01]  /*1dc0*/  BAR.SYNC.DEFER_BLOCKING 0x0 ;  /* 0x0000000000007b1d */ /* 0x000fe20000010000 */
[----:B------:R-:W-:-:S02]  /*1dd0*/  ISETP.GE.AND P0, PT, R22, R142, PT ;  /* 0x0000008e1600720c */ /* 0x000fc40003f06270 */
[----:B------:R-:W-:-:S03]  /*1de0*/  IMAD R20, R20, 0x60, RZ ;  /* 0x0000006014147824 */ /* 0x000fc600078e02ff */
[----:B------:R-:W0:Y:S01]  /*1df0*/  LDCU.64 UR18, c[0x0][0x438] ;  /* 0x00008700ff1277ac */ /* 0x000e220008000a00 */
[----:B------:R-:W0:Y:S07]  /*1e00*/  LDCU.64 UR12, c[0x0][0x448] ;  /* 0x00008900ff0c77ac */ /* 0x000e2e0008000a00 */
[----:B------:R-:W-:Y:S05]  /*1e10*/  @P0 BRA `(.L_x_2510) ;  /* 0x0000002400580947 */ /* 0x000fea0003800000 */
[----:B------:R-:W1:Y:S01]  /*1e20*/  LDC R4, c[0x0][0x3f4] ;  /* 0x0000fd00ff047b82 */ /* 0x000e620000000800 */
[----:B------:R-:W-:Y:S01]  /*1e30*/  UMOV UR4, 0x400 ;  /* 0x0000040000047882 */ /* 0x000fe20000000000 */
[----:B------:R-:W2:Y:S01]  /*1e40*/  LDCU UR14, c[0x0][0x440] ;  /* 0x00008800ff0e77ac */ /* 0x000ea20008000800 */
[C---:B------:R-:W-:Y:S01]  /*1e50*/  IMAD.IADD R141, R19.reuse, 0x1, R22 ;  /* 0x00000001138d7824 */ /* 0x040fe200078e0216 */
[----:B------:R-:W-:-:S04]  /*1e60*/  IADD3 R142, PT, PT, R19, R142, RZ ;  /* 0x0000008e138e7210 */ /* 0x000fc80007ffe0ff */
[----:B------:R-:W3:Y:S01]  /*1e70*/  S2UR UR5, SR_CgaCtaId ;  /* 0x00000000000579c3 */ /* 0x000ee20000008800 */
[----:B--2---:R-:W-:Y:S01]  /*1e80*/  IMAD R144, R77, UR14, R16 ;  /* 0x0000000e4d907c24 */ /* 0x004fe2000f8e0210 */
[----:B-1----:R-:W-:-:S03]  /*1e90*/  IABS R21, R4 ;  /* 0x0000000400157213 */ /* 0x002fc60000000000 */
[----:B------:R-:W-:Y:S01]  /*1ea0*/  IMAD R144, R144, UR14, R141 ;  /* 0x0000000e90907c24 */ /* 0x000fe2000f8e028d */
[----:B------:R-:W1:Y:S01]  /*1eb0*/  I2F.RP R48, R21 ;  /* 0x0000001500307306 */ /* 0x000e620000209400 */
[----:B---3--:R-:W-:Y:S02]  /*1ec0*/  ULEA UR6, UR5, UR4, 0x18 ;  /* 0x0000000405067291 */ /* 0x008fe4000f8ec0ff */
[----:B------:R-:W-:-:S04]  /*1ed0*/  UIADD3 UR4, UPT, UPT, UR4, 0x140, URZ ;  /* 0x0000014004047890 */ /* 0x000fc8000fffe0ff */
[----:B------:R-:W-:-:S03]  /*1ee0*/  ULEA UR4, UR5, UR4, 0x18 ;  /* 0x0000000405047291 */ /* 0x000fc6000f8ec0ff */
[----:B----4-:R-:W2:Y:S01]  /*1ef0*/  LDS.128 R4, [UR6+0x40] ;  /* 0x00004006ff047984 */ /* 0x010ea20008000c00 */
[----:B-1----:R-:W1:Y:S02]  /*1f00*/  MUFU.RCP R64, R48 ;  /* 0x0000003000407308 */ /* 0x002e640000001000 */
[----:B------:R-:W-:Y:S01]  /*1f10*/  IADD3 R145, PT, PT, R76, UR4, RZ ;  /* 0x000000044c917c10 */ /* 0x000fe2000fffe0ff */
[----:B------:R-:W3:Y:S04]  /*1f20*/  LDS.128 R8, [UR6+0x50] ;  /* 0x00005006ff087984 */ /* 0x000ee80008000c00 */
[----:B------:R-:W4:Y:S04]  /*1f30*/  LDS.128 R12, [UR6+0x60] ;  /* 0x00006006ff0c7984 */ /* 0x000f280008000c00 */
[----:B------:R-:W0:Y:S04]  /*1f40*/  LDS.128 R24, [UR6+0x70] ;  /* 0x00007006ff187984 */ /* 0x000e280008000c00 */
[----:B------:R-:W0:Y:S01]  /*1f50*/  LDS.128 R28, [UR6+0x80] ;  /* 0x00008006ff1c7984 */ /* 0x000e220008000c00 */
[----:B-1----:R-:W-:-:S03]  /*1f60*/  IADD3 R79, PT, PT, R64, 0xffffffe, RZ ;  /* 0x0ffffffe404f7810 */ /* 0x002fc60007ffe0ff */
[----:B------:R-:W1:Y:S04]  /*1f70*/  LDS.128 R32, [UR6+0x90] ;  /* 0x00009006ff207984 */ /* 0x000e680008000c00 */
[----:B------:R-:W0:Y:S01]  /*1f80*/  LDS.128 R36, [UR6+0xa0] ;  /* 0x0000a006ff247984 */ /* 0x000e220008000c00 */
[----:B------:R-:W2:Y:S03]  /*1f90*/  F2I.FTZ.U32.TRUNC.NTZ R79, R79 ;  /* 0x0000004f004f7305 */ /* 0x000ea6000021f000 */
[----:B------:R-:W0:Y:S04]  /*1fa0*/  LDS.128 R40, [UR6+0xb0] ;  /* 0x0000b006ff287984 */ /* 0x000e280008000c00 */
[----:B------:R-:W0:Y:S04]  /*1fb0*/  LDS.128 R44, [UR6+0xc0] ;  /* 0x0000c006ff2c7984 */ /* 0x000e280008000c00 */
[----:B------:R-:W0:Y:S04]  /*1fc0*/  LDS.128 R48, [UR6+0xd0] ;  /* 0x0000d006ff307984 */ /* 0x000e280008000c00 */
[----:B------:R-:W0:Y:S01]  /*1fd0*/  LDS.128 R52, [UR6+0xe0] ;  /* 0x0000e006ff347984 */ /* 0x000e220008000c00 */
[----:B--2---:R-:W-:-:S03]  /*1fe0*/  IADD3 R80, PT, PT, RZ, -R79, RZ ;  /* 0x8000004fff507210 */ /* 0x004fc60007ffe0ff */
[----:B------:R-:W2:Y:S02]  /*1ff0*/  LDS.128 R56, [UR6+0xf0] ;  /* 0x0000f006ff387984 */ /* 0x000ea40008000c00 */
[----:B------:R-:W-:Y:S02]  /*2000*/  IMAD R77, R80, R21, RZ ;  /* 0x00000015504d7224 */ /* 0x000fe400078e02ff */
[----:B------:R-:W0:Y:S04]  /*2010*/  LDS.128 R60, [UR6+0x100] ;  /* 0x00010006ff3c7984 */ /* 0x000e280008000c00 */
[----:B------:R-:W0:Y:S04]  /*2020*/  LDS.128 R64, [UR6+0x110] ;  /* 0x00011006ff407984 */ /* 0x000e280008000c00 */
[----:B------:R-:W0:Y:S04]  /*2030*/  LDS.128 R68, [UR6+0x120] ;  /* 0x00012006ff447984 */ /* 0x000e280008000c00 */
[----:B------:R-:W0:Y:S01]  /*2040*/  LDS.128 R72, [UR6+0x130] ;  /* 0x00013006ff487984 */ /* 0x000e220008000c00 */
[----:B------:R-:W3:Y:S02]  /*2050*/  LDCU.64 UR6, c[0x0][0x420] ;  /* 0x00008400ff0677ac */ /* 0x000ee40008000a00 */
[----:B---3--:R-:W-:Y:S01]  /*2060*/  IADD3 R22, P1, P2, R78, UR6, R141 ;  /* 0x000000064e167c10 */ /* 0x008fe2000fa3e08d */
[----:B------:R-:W-:Y:S01]  /*2070*/  HFMA2 R78, -RZ, RZ, 0, 0 ;  /* 0x00000000ff4e7431 */ /* 0x000fe200000001ff */
[----:B------:R-:W-:-:S02]  /*2080*/  ISETP.NE.U32.AND P0, PT, RZ, UR6, PT ;  /* 0x00000006ff007c0c */ /* 0x000fc4000bf05070 */
[----:B------:R-:W-:Y:S02]  /*2090*/  IADD3.X R143, PT, PT, R143, UR7, RZ, P1, P2 ;  /* 0x000000078f8f7c10 */ /* 0x000fe40008fe44ff */
[----:B------:R-:W-:Y:S01]  /*20a0*/  ISETP.NE.AND.EX P0, PT, RZ, UR7, PT, P0 ;  /* 0x00000007ff007c0c */ /* 0x000fe2000bf05300 */
[----:B-12-4-:R-:W-:-:S12]  /*20b0*/  IMAD.HI.U32 R140, R79, R77, R78 ;  /* 0x0000004d4f8c7227 */ /* 0x016fd800078e004e */
.L_x_2545:
[----:B------:R-:W-:Y:S01]  /*20c0*/  @P0 IMAD.MOV.U32 R148, RZ, RZ, R22 ;  /* 0x000000ffff940224 */ /* 0x000fe200078e0016 */
[----:B------:R-:W-:Y:S01]  /*20d0*/  @P0 MOV R149, R143 ;  /* 0x0000008f00950202 */ /* 0x000fe20000000f00 */
[----:B------:R-:W1:Y:S04]  /*20e0*/  LDC R147, c[0x0][0x3f4] ;  /* 0x0000fd00ff937b82 */ /* 0x000e680000000800 */
[----:B------:R-:W2:Y:S01]  /*20f0*/  @P0 LDG.E.U8 R148, desc[UR36][R148.64] ;  /* 0x0000002494940981 */ /* 0x000ea2000c1e1100 */
[----:B------:R-:W-:Y:S01]  /*2100*/  IABS R151, R141 ;  /* 0x0000008d00977213 */ /* 0x000fe20000000000 */
[----:B------:R-:W-:Y:S01]  /*2110*/  BSSY.RECONVERGENT B1, `(.L_x_2511) ;  /* 0x0000027000017945 */ /* 0x000fe20003800200 */
[----:B------:R-:W-:-:S03]  /*2120*/  ISETP.GE.AND P2, PT, R141, RZ, PT ;  /* 0x000000ff8d00720c */ /* 0x000fc60003f46270 */
[----:B------:R-:W-:-:S05]  /*2130*/  IMAD.HI.U32 R146, R140, R151, RZ ;  /* 0x000000978c927227 */ /* 0x000fca00078e00ff */
[----:B------:R-:W-:Y:S02]  /*2140*/  IADD3 R146, PT, PT, -R146, RZ, RZ ;  /* 0x000000ff92927210 */ /* 0x000fe40007ffe1ff */
[----:B-1----:R-:W-:Y:S01]  /*2150*/  IABS R153, R147 ;  /* 0x0000009300997213 */ /* 0x002fe20000000000 */
[C---:B------:R-:W-:Y:S01]  /*2160*/  IMAD R150, R147.reuse, 0x60, RZ ;  /* 0x0000006093967824 */ /* 0x040fe200078e02ff */
[----:B------:R-:W-:-:S03]  /*2170*/  ISETP.NE.AND P4, PT, R147, RZ, PT ;  /* 0x000000ff9300720c */ /* 0x000fc60003f85270 */
[----:B------:R-:W-:-:S05]  /*2180*/  IMAD R146, R153, R146, R151 ;  /* 0x0000009299927224 */ /* 0x000fca00078e0297 */
[----:B------:R-:W-:-:S13]  /*2190*/  ISETP.GT.U32.AND P1, PT, R21, R146, PT ;  /* 0x000000921500720c */ /* 0x000fda0003f24070 */
[----:B------:R-:W-:-:S04]  /*21a0*/  @!P1 IADD3 R146, PT, PT, R146, -R153, RZ ;  /* 0x8000009992929210 */ /* 0x000fc80007ffe0ff */
[----:B------:R-:W-:-:S13]  /*21b0*/  ISETP.GT.U32.AND P1, PT, R21, R146, PT ;  /* 0x000000921500720c */ /* 0x000fda0003f24070 */
[----:B------:R-:W-:Y:S01]  /*21c0*/  @!P1 IMAD.IADD R146, R146, 0x1, -R153 ;  /* 0x0000000192929824 */ /* 0x000fe200078e0a99 */
[----:B------:R-:W-:-:S04]  /*21d0*/  ISETP.GE.AND P1, PT, R141, R16, PT ;  /* 0x000000108d00720c */ /* 0x000fc80003f26270 */
[----:B------:R-:W-:Y:S02]  /*21e0*/  @!P2 IADD3 R146, PT, PT, -R146, RZ, RZ ;  /* 0x000000ff9292a210 */ /* 0x000fe40007ffe1ff */
[----:B------:R-:W-:-:S04]  /*21f0*/  @!P4 LOP3.LUT R146, RZ, R147, RZ, 0x33, !PT ;  /* 0x00000093ff92c212 */ /* 0x000fc800078e33ff */
[----:B------:R-:W-:Y:S02]  /*2200*/  SHF.L.U32 R154, R146, 0x3, RZ ;  /* 0x00000003929a7819 */ /* 0x000fe400000006ff */
[----:B--2---:R-:W-:Y:S01]  /*2210*/  ISETP.NE.AND P3, PT, R148, RZ, P0 ;  /* 0x000000ff9400720c */ /* 0x004fe20000765270 */
[----:B-----5:R-:W-:-:S12]  /*2220*/  @P1 BRA `(.L_x_2512) ;  /* 0x0000000000541947 */ /* 0x020fd80003800000 */
[----:B------:R-:W-:Y:S02]  /*2230*/  ISETP.GE.AND P2, PT, R154, R150, PT ;  /* 0x000000969a00720c */ /* 0x000fe40003f46270 */
[----:B------:R-:W-:Y:S02]  /*2240*/  CS2R R78, SRZ ;  /* 0x00000000004e7805 */ /* 0x000fe4000001ff00 */
[----:B------:R-:W-:-:S09]  /*2250*/  CS2R R76, SRZ ;  /* 0x00000000004c7805 */ /* 0x000fd2000001ff00 */
        /* <DEDUP_REMOVED lines=8> */
[----:B------:R-:W-:Y:S02]  /*22e0*/  IMAD R77, R147, UR15, RZ ;  /* 0x0000000f934d7c24 */ /* 0x000fe4000f8e02ff */
[----:B------:R-:W-:-:S05]  /*22f0*/  IMAD R76, R20, R147, RZ ;  /* 0x00000093144c7224 */ /* 0x000fca00078e02ff */
[----:B------:R-:W-:Y:S01]  /*2300*/  SHF.R.S32.HI R78, RZ, 0x1f, R76 ;  /* 0x0000001fff4e7819 */ /* 0x000fe2000001144c */
[----:B--2---:R-:W-:-:S04]  /*2310*/  IMAD R77, R148, R77, RZ ;  /* 0x0000004d944d7224 */ /* 0x004fc800078e02ff */
[----:B------:R-:W-:-:S05]  /*2320*/  IMAD R77, R77, 0x60, R154 ;  /* 0x000000604d4d7824 */ /* 0x000fca00078e029a */
[----:B------:R-:W-:-:S04]  /*2330*/  IADD3 R79, P2, PT, R77, R76, RZ ;  /* 0x0000004c4d4f7210 */ /* 0x000fc80007f5e0ff */
[----:B------:R-:W-:Y:S02]  /*2340*/  LEA.HI.X.SX32 R78, R77, R78, 0x1, P2 ;  /* 0x0000004e4d4e7211 */ /* 0x000fe400010f0eff */
[----:B------:R-:W-:-:S04]  /*2350*/  LEA R76, P2, R79, UR10, 0x1 ;  /* 0x0000000a4f4c7c11 */ /* 0x000fc8000f8408ff */
[----:B------:R-:W-:-:S06]  /*2360*/  LEA.HI.X R77, R79, UR11, R78, 0x1, P2 ;  /* 0x0000000b4f4d7c11 */ /* 0x000fcc00090f0c4e */
[----:B------:R-:W5:Y:S03]  /*2370*/  LDG.E.128 R76, desc[UR36][R76.64] ;  /* 0x000000244c4c7981 */ /* 0x000f66000c1e1d00 */
.L_x_2512:
[----:B0-----:R-:W-:Y:S05]  /*2380*/  BSYNC.RECONVERGENT B1 ;  /* 0x0000000000017941 */ /* 0x001fea0003800200 */
.L_x_2511:
[----:B------:R-:W-:Y:S01]  /*2390*/  BSSY.RECONVERGENT B1, `(.L_x_2513) ;  /* 0x0000019000017945 */ /* 0x000fe20003800200 */
[----:B------:R-:W-:-:S03]  /*23a0*/  IADD3 R152, PT, PT, R146, R147, RZ ;  /* 0x0000009392987210 */ /* 0x000fc60007ffe0ff */
[----:B------:R-:W-:Y:S05]  /*23b0*/  @P1 BRA `(.L_x_2514) ;  /* 0x0000000000581947 */ /* 0x000fea0003800000 */
[----:B------:R-:W-:Y:S01]  /*23c0*/  IMAD.SHL.U32 R151, R152, 0x8, RZ ;  /* 0x0000000898977824 */ /* 0x000fe200078e00ff */
[----:B------:R-:W-:Y:S02]  /*23d0*/  CS2R R82, SRZ ;  /* 0x0000000000527805 */ /* 0x000fe4000001ff00 */
[----:B------:R-:W-:Y:S02]  /*23e0*/  CS2R R80, SRZ ;  /* 0x0000000000507805 */ /* 0x000fe4000001ff00 */
        /* <DEDUP_REMOVED lines=9> */
[----:B------:R-:W-:Y:S02]  /*2480*/  IMAD R81, R147, UR15, RZ ;  /* 0x0000000f93517c24 */ /* 0x000fe4000f8e02ff */
[----:B------:R-:W-:Y:S02]  /*2490*/  IMAD R83, R20, R147, RZ ;  /* 0x0000009314537224 */ /* 0x000fe400078e02ff */
[----:B--2---:R-:W-:-:S04]  /*24a0*/  IMAD R80, R148, R81, RZ ;  /* 0x0000005194507224 */ /* 0x004fc800078e02ff */
[----:B------:R-:W-:-:S05]  /*24b0*/  IMAD R80, R80, 0x60, R151 ;  /* 0x0000006050507824 */ /* 0x000fca00078e0297 */
[----:B------:R-:W-:Y:S02]  /*24c0*/  SHF.R.S32.HI R81, RZ, 0x1f, R80 ;  /* 0x0000001fff517819 */ /* 0x000fe40000011450 */
[----:B------:R-:W-:-:S04]  /*24d0*/  IADD3 R82, P2, PT, R83, R80, RZ ;  /* 0x0000005053527210 */ /* 0x000fc80007f5e0ff */
[----:B------:R-:W-:Y:S02]  /*24e0*/  LEA.HI.X.SX32 R81, R83, R81, 0x1, P2 ;  /* 0x0000005153517211 */ /* 0x000fe400010f0eff */
[----:B------:R-:W-:-:S04]  /*24f0*/  LEA R80, P2, R82, UR10, 0x1 ;  /* 0x0000000a52507c11 */ /* 0x000fc8000f8408ff */
[----:B------:R-:W-:-:S06]  /*2500*/  LEA.HI.X R81, R82, UR11, R81, 0x1, P2 ;  /* 0x0000000b52517c11 */ /* 0x000fcc00090f0c51 */
[----:B------:R-:W5:Y:S03]  /*2510*/  LDG.E.128 R80, desc[UR36][R80.64] ;  /* 0x0000002450507981 */ /* 0x000f66000c1e1d00 */
.L_x_2514:
[----:B------:R-:W-:Y:S05]  /*2520*/  BSYNC.RECONVERGENT B1 ;  /* 0x0000000000017941 */ /* 0x000fea0003800200 */
.L_x_2513:
[----:B------:R-:W-:Y:S04]  /*2530*/  BSSY.RECONVERGENT B1, `(.L_x_2515) ;  /* 0x0000018000017945 */ /* 0x000fe80003800200 */
[----:B------:R-:W-:Y:S05]  /*2540*/  @P1 BRA `(.L_x_2516) ;  /* 0x0000000000581947 */ /* 0x000fea0003800000 */
[----:B------:R-:W-:Y:S02]  /*2550*/  LEA R151, R147, R154, 0x4 ;  /* 0x0000009a93977211 */ /* 0x000fe400078e20ff */
        /* <DEDUP_REMOVED lines=21> */
.L_x_2516:
[----:B------:R-:W-:Y:S05]  /*26b0*/  BSYNC.RECONVERGENT B1 ;  /* 0x0000000000017941 */ /* 0x000fea0003800200 */
.L_x_2515:
[----:B------:R-:W-:Y:S04]  /*26c0*/  BSSY.RECONVERGENT B1, `(.L_x_2517) ;  /* 0x0000019000017945 */ /* 0x000fe80003800200 */
[----:B------:R-:W-:Y:S05]  /*26d0*/  @P1 BRA `(.L_x_2518) ;  /* 0x00000000005c1947 */ /* 0x000fea0003800000 */
[----:B------:R-:W-:Y:S02]  /*26e0*/  LEA R88, R147, R152, 0x1 ;  /* 0x0000009893587211 */ /* 0x000fe400078e08ff */
[----:B------:R-:W-:Y:S02]  /*26f0*/  CS2R R90, SRZ ;  /* 0x00000000005a7805 */ /* 0x000fe4000001ff00 */
[----:B------:R-:W-:Y:S02]  /*2700*/  SHF.L.U32 R151, R88, 0x3, RZ ;  /* 0x0000000358977819 */ /* 0x000fe400000006ff */
        /* <DEDUP_REMOVED lines=20> */
.L_x_2518:
[----:B------:R-:W-:Y:S05]  /*2850*/  BSYNC.RECONVERGENT B1 ;  /* 0x0000000000017941 */ /* 0x000fea0003800200 */
.L_x_2517:
[----:B------:R-:W-:Y:S01]  /*2860*/  BSSY.RECONVERGENT B1, `(.L_x_2519) ;  /* 0x0000019000017945 */ /* 0x000fe20003800200 */
[----:B------:R-:W-:-:S03]  /*2870*/  IMAD R156, R147, 0x4, R152 ;  /* 0x00000004939c7824 */ /* 0x000fc600078e0298 */
        /* <DEDUP_REMOVED lines=23> */
.L_x_2520:
[----:B------:R-:W-:Y:S05]  /*29f0*/  BSYNC.RECONVERGENT B1 ;  /* 0x0000000000017941 */ /* 0x000fea0003800200 */
.L_x_2519:
[----:B------:R-:W-:Y:S01]  /*2a00*/  BSSY.RECONVERGENT B1, `(.L_x_2521) ;  /* 0x000001c000017945 */ /* 0x000fe20003800200 */
[C---:B------:R-:W-:Y:S02]  /*2a10*/  LEA R151, R147.reuse, R154, 0x6 ;  /* 0x0000009a93977211 */ /* 0x040fe400078e30ff */
[----:B------:R-:W-:Y:S01]  /*2a20*/  LEA R154, R147, R156, 0x1 ;  /* 0x0000009c939a7211 */ /* 0x000fe200078e08ff */
[----:B------:R-:W-:Y:S06]  /*2a30*/  @P1 BRA `(.L_x_2522) ;  /* 0x0000000000601947 */ /* 0x000fec0003800000 */
[----:B------:R-:W-:Y:S01]  /*2a40*/  IMAD R148, R147, 0x4, R152 ;  /* 0x0000000493947824 */ /* 0x000fe200078e0298 */
[----:B------:R-:W-:-:S04]  /*2a50*/  CS2R R98, SRZ ;  /* 0x0000000000627805 */ /* 0x000fc8000001ff00 */
[----:B------:R-:W-:-:S04]  /*2a60*/  SHF.L.U32 R97, R148, 0x3, RZ ;  /* 0x0000000394617819 */ /* 0x000fc800000006ff */
[----:B------:R-:W-:Y:S02]  /*2a70*/  ISETP.GE.AND P2, PT, R97, R150, PT ;  /* 0x000000966100720c */ /* 0x000fe40003f46270 */
[----:B------:R-:W-:-:S11]  /*2a80*/  CS2R R96, SRZ ;  /* 0x0000000000607805 */ /* 0x000fd6000001ff00 */
        /* <DEDUP_REMOVED lines=12> */
[----:B------:R-:W-:-:S04]  /*2b50*/  SHF.L.U32 R98, R98, 0x3, RZ ;  /* 0x0000000362627819 */ /* 0x000fc800000006ff */
[----:B------:R-:W-:Y:S02]  /*2b60*/  SHF.R.S32.HI R99, RZ, 0x1f, R98 ;  /* 0x0000001fff637819 */ /* 0x000fe40000011462 */
[----:B------:R-:W-:-:S04]  /*2b70*/  IADD3 R148, P2, PT, R149, R98, RZ ;  /* 0x0000006295947210 */ /* 0x000fc80007f5e0ff */
[----:B------:R-:W-:Y:S02]  /*2b80*/  LEA.HI.X.SX32 R99, R149, R99, 0x1, P2 ;  /* 0x0000006395637211 */ /* 0x000fe400010f0eff */
[----:B------:R-:W-:-:S04]  /*2b90*/  LEA R98, P2, R148, UR10, 0x1 ;  /* 0x0000000a94627c11 */ /* 0x000fc8000f8408ff */
[----:B------:R-:W-:-:S06]  /*2ba0*/  LEA.HI.X R99, R148, UR11, R99, 0x1, P2 ;  /* 0x0000000b94637c11 */ /* 0x000fcc00090f0c63 */
[----:B------:R-:W5:Y:S03]  /*2bb0*/  LDG.E.128 R96, desc[UR36][R98.64] ;  /* 0x0000002462607981 */ /* 0x000f66000c1e1d00 */
.L_x_2522:
[----:B------:R-:W-:Y:S05]  /*2bc0*/  BSYNC.RECONVERGENT B1 ;  /* 0x0000000000017941 */ /* 0x000fea0003800200 */
.L_x_2521:
[----:B------:R-:W-:Y:S04]  /*2bd0*/  BSSY.RECONVERGENT B1, `(.L_x_2523) ;  /* 0x000001b000017945 */ /* 0x000fe80003800200 */
[----:B------:R-:W-:Y:S05]  /*2be0*/  @P1 BRA `(.L_x_2524) ;  /* 0x0000000000641947 */ /* 0x000fea0003800000 */
[----:B------:R-:W-:Y:S02]  /*2bf0*/  LEA R148, R147, R152, 0x2 ;  /* 0x0000009893947211 */ /* 0x000fe400078e10ff */
[----:B------:R-:W-:-:S03]  /*2c00*/  CS2R R102, SRZ ;  /* 0x0000000000667805 */ /* 0x000fc6000001ff00 */
[----:B------:R-:W-:-:S05]  /*2c10*/  IMAD.IADD R148, R148, 0x1, R147 ;  /* 0x0000000194947824 */ /* 0x000fca00078e0293 */
        /* <DEDUP_REMOVED lines=22> */
.L_x_2524:
[----:B------:R-:W-:Y:S05]  /*2d80*/  BSYNC.RECONVERGENT B1 ;  /* 0x0000000000017941 */ /* 0x000fea0003800200 */
.L_x_2523:
[----:B------:R-:W-:Y:S04]  /*2d90*/  BSSY.RECONVERGENT B1, `(.L_x_2525) ;  /* 0x000001b000017945 */ /* 0x000fe80003800200 */
[----:B------:R-:W-:Y:S05]  /*2da0*/  @P1 BRA `(.L_x_2526) ;  /* 0x0000000000641947 */ /* 0x000fea0003800000 */
[----:B------:R-:W-:Y:S02]  /*2db0*/  LEA R148, R147, R152, 0x2 ;  /* 0x0000009893947211 */ /* 0x000fe400078e10ff */
[----:B------:R-:W-:-:S03]  /*2dc0*/  CS2R R106, SRZ ;  /* 0x00000000006a7805 */ /* 0x000fc6000001ff00 */
[----:B------:R-:W-:-:S05]  /*2dd0*/  IMAD R148, R147, 0x2, R148 ;  /* 0x0000000293947824 */ /* 0x000fca00078e0294 */
        /* <DEDUP_REMOVED lines=22> */
.L_x_2526:
[----:B------:R-:W-:Y:S05]  /*2f40*/  BSYNC.RECONVERGENT B1 ;  /* 0x0000000000017941 */ /* 0x000fea0003800200 */
.L_x_2525:
[----:B------:R-:W-:Y:S04]  /*2f50*/  BSSY.RECONVERGENT B1, `(.L_x_2527) ;  /* 0x0000017000017945 */ /* 0x000fe80003800200 */
[----:B------:R-:W-:Y:S05]  /*2f60*/  @P1 BRA `(.L_x_2528) ;  /* 0x0000000000541947 */ /* 0x000fea0003800000 */
[----:B------:R-:W-:Y:S02]  /*2f70*/  ISETP.GE.AND P2, PT, R151, R150, PT ;  /* 0x000000969700720c */ /* 0x000fe40003f46270 */
[----:B------:R-:W-:Y:S02]  /*2f80*/  CS2R R110, SRZ ;  /* 0x00000000006e7805 */ /* 0x000fe4000001ff00 */
[----:B------:R-:W-:-:S09]  /*2f90*/  CS2R R108, SRZ ;  /* 0x00000000006c7805 */ /* 0x000fd2000001ff00 */
        /* <DEDUP_REMOVED lines=18> */
.L_x_2528:
[----:B------:R-:W-:Y:S05]  /*30c0*/  BSYNC.RECONVERGENT B1 ;  /* 0x0000000000017941 */ /* 0x000fea0003800200 */
.L_x_2527:
[----:B------:R-:W-:Y:S01]  /*30d0*/  BSSY.RECONVERGENT B1, `(.L_x_2529) ;  /* 0x000001d000017945 */ /* 0x000fe20003800200 */
[----:B------:R-:W-:-:S03]  /*30e0*/  LEA R154, R147, R154, 0x1 ;  /* 0x0000009a939a7211 */ /* 0x000fc600078e08ff */
[----:B------:R-:W-:Y:S05]  /*30f0*/  @P1 BRA `(.L_x_2530) ;  /* 0x0000000000681947 */ /* 0x000fea0003800000 */
[----:B------:R-:W-:Y:S01]  /*3100*/  IMAD R112, R147, 0x4, R152 ;  /* 0x0000000493707824 */ /* 0x000fe200078e0298 */
[----:B------:R-:W-:-:S04]  /*3110*/  CS2R R114, SRZ ;  /* 0x0000000000727805 */ /* 0x000fc8000001ff00 */
[----:B------:R-:W-:-:S04]  /*3120*/  LEA R112, R147, R112, 0x1 ;  /* 0x0000007093707211 */ /* 0x000fc800078e08ff */
[----:B------:R-:W-:-:S04]  /*3130*/  LEA R148, R147, R112, 0x1 ;  /* 0x0000007093947211 */ /* 0x000fc800078e08ff */
        /* <DEDUP_REMOVED lines=14> */
[----:B------:R-:W-:-:S04]  /*3220*/  IMAD R114, R115, 0xc, R148 ;  /* 0x0000000c73727824 */ /* 0x000fc800078e0294 */
[----:B------:R-:W-:-:S05]  /*3230*/  IMAD.SHL.U32 R114, R114, 0x8, RZ ;  /* 0x0000000872727824 */ /* 0x000fca00078e00ff */
[----:B------:R-:W-:Y:S02]  /*3240*/  SHF.R.S32.HI R115, RZ, 0x1f, R114 ;  /* 0x0000001fff737819 */ /* 0x000fe40000011472 */
[----:B------:R-:W-:-:S04]  /*3250*/  IADD3 R148, P2, PT, R149, R114, RZ ;  /* 0x0000007295947210 */ /* 0x000fc80007f5e0ff */
[----:B------:R-:W-:Y:S02]  /*3260*/  LEA.HI.X.SX32 R115, R149, R115, 0x1, P2 ;  /* 0x0000007395737211 */ /* 0x000fe400010f0eff */
[----:B------:R-:W-:-:S04]  /*3270*/  LEA R114, P2, R148, UR10, 0x1 ;  /* 0x0000000a94727c11 */ /* 0x000fc8000f8408ff */
[----:B------:R-:W-:-:S06]  /*3280*/  LEA.HI.X R115, R148, UR11, R115, 0x1, P2 ;  /* 0x0000000b94737c11 */ /* 0x000fcc00090f0c73 */
[----:B------:R-:W5:Y:S03]  /*3290*/  LDG.E.128 R112, desc[UR36][R114.64] ;  /* 0x0000002472707981 */ /* 0x000f66000c1e1d00 */
.L_x_2530:
[----:B------:R-:W-:Y:S05]  /*32a0*/  BSYNC.RECONVERGENT B1 ;  /* 0x0000000000017941 */ /* 0x000fea0003800200 */
.L_x_2529:
[----:B------:R-:W-:Y:S04]  /*32b0*/  BSSY.RECONVERGENT B1, `(.L_x_2531) ;  /* 0x000001d000017945 */ /* 0x000fe80003800200 */
[----:B------:R-:W-:Y:S05]  /*32c0*/  @P1 BRA `(.L_x_2532) ;  /* 0x00000000006c1947 */ /* 0x000fea0003800000 */
[C---:B------:R-:W-:Y:S02]  /*32d0*/  LEA R152, R147.reuse, R152, 0x2 ;  /* 0x0000009893987211 */ /* 0x040fe400078e10ff */
[----:B------:R-:W-:Y:S02]  /*32e0*/  CS2R R118, SRZ ;  /* 0x0000000000767805 */ /* 0x000fe4000001ff00 */
[----:B------:R-:W-:-:S04]  /*32f0*/  LEA R152, R147, R152, 0x1 ;  /* 0x0000009893987211 */ /* 0x000fc800078e08ff */
[----:B------:R-:W-:-:S05]  /*3300*/  LEA R148, R147, R152, 0x1 ;  /* 0x0000009893947211 */ /* 0x000fca00078e08ff */
        /* <DEDUP_REMOVED lines=23> */
.L_x_2532:
[----:B------:R-:W-:Y:S05]  /*3480*/  BSYNC.RECONVERGENT B1 ;  /* 0x0000000000017941 */ /* 0x000fea0003800200 */
.L_x_2531:
[----:B------:R-:W-:Y:S01]  /*3490*/  BSSY.RECONVERGENT B1, `(.L_x_2533) ;  /* 0x000001a000017945 */ /* 0x000fe20003800200 */
[----:B------:R-:W-:-:S03]  /*34a0*/  LEA R154, R147, R154, 0x1 ;  /* 0x0000009a939a7211 */ /* 0x000fc600078e08ff */
[----:B------:R-:W-:Y:S05]  /*34b0*/  @P1 BRA `(.L_x_2534) ;  /* 0x00000000005c1947 */ /* 0x000fea0003800000 */
[----:B------:R-:W-:Y:S01]  /*34c0*/  IMAD.SHL.U32 R121, R154, 0x8, RZ ;  /* 0x000000089a797824 */ /* 0x000fe200078e00ff */
[----:B------:R-:W-:-:S04]  /*34d0*/  CS2R R122, SRZ ;  /* 0x00000000007a7805 */ /* 0x000fc8000001ff00 */
        /* <DEDUP_REMOVED lines=21> */
.L_x_2534:
[----:B------:R-:W-:Y:S05]  /*3630*/  BSYNC.RECONVERGENT B1 ;  /* 0x0000000000017941 */ /* 0x000fea0003800200 */
.L_x_2533:
[----:B------:R-:W-:Y:S01]  /*3640*/  BSSY.RECONVERGENT B1, `(.L_x_2535) ;  /* 0x000001a000017945 */ /* 0x000fe20003800200 */
[----:B------:R-:W-:-:S03]  /*3650*/  IADD3 R154, PT, PT, R154, R147, RZ ;  /* 0x000000939a9a7210 */ /* 0x000fc60007ffe0ff */
[----:B------:R-:W-:Y:S05]  /*3660*/  @P1 BRA `(.L_x_2536) ;  /* 0x00000000005c1947 */ /* 0x000fea0003800000 */
[----:B------:R-:W-:Y:S02]  /*3670*/  SHF.L.U32 R125, R154, 0x3, RZ ;  /* 0x000000039a7d7819 */ /* 0x000fe400000006ff */
[----:B------:R-:W-:Y:S02]  /*3680*/  CS2R R126, SRZ ;  /* 0x00000000007e7805 */ /* 0x000fe4000001ff00 */
        /* <DEDUP_REMOVED lines=21> */
.L_x_2536:
[----:B------:R-:W-:Y:S05]  /*37e0*/  BSYNC.RECONVERGENT B1 ;  /* 0x0000000000017941 */ /* 0x000fea0003800200 */
.L_x_2535:
        /* <DEDUP_REMOVED lines=26> */
.L_x_2538:
[----:B------:R-:W-:Y:S05]  /*3990*/  BSYNC.RECONVERGENT B1 ;  /* 0x0000000000017941 */ /* 0x000fea0003800200 */
.L_x_2537:
[----:B------:R-:W-:Y:S01]  /*39a0*/  BSSY.RECONVERGENT B1, `(.L_x_2539) ;  /* 0x000001a000017945 */ /* 0x000fe20003800200 */
[----:B------:R-:W-:-:S03]  /*39b0*/  IMAD.IADD R154, R154, 0x1, R147 ;  /* 0x000000019a9a7824 */ /* 0x000fc600078e0293 */
        /* <DEDUP_REMOVED lines=24> */
.L_x_2540:
[----:B------:R-:W-:Y:S05]  /*3b40*/  BSYNC.RECONVERGENT B1 ;  /* 0x0000000000017941 */ /* 0x000fea0003800200 */
.L_x_2539:
[----:B------:R-:W-:Y:S04]  /*3b50*/  BSSY.RECONVERGENT B1, `(.L_x_2541) ;  /* 0x0000019000017945 */ /* 0x000fe80003800200 */
[----:B------:R-:W-:Y:S05]  /*3b60*/  @P1 BRA `(.L_x_2542) ;  /* 0x00000000005c1947 */ /* 0x000fea0003800000 */
[----:B------:R-:W-:Y:S02]  /*3b70*/  IADD3 R154, PT, PT, R154, R147, RZ ;  /* 0x000000939a9a7210 */ /* 0x000fe40007ffe0ff */
[----:B------:R-:W-:Y:S02]  /*3b80*/  CS2R R138, SRZ ;  /* 0x00000000008a7805 */ /* 0x000fe4000001ff00 */
[----:B------:R-:W-:Y:S01]  /*3b90*/  CS2R R136, SRZ ;  /* 0x0000000000887805 */ /* 0x000fe2000001ff00 */
        /* <DEDUP_REMOVED lines=20> */
.L_x_2542:
[----:B------:R-:W-:Y:S05]  /*3ce0*/  BSYNC.RECONVERGENT B1 ;  /* 0x0000000000017941 */ /* 0x000fea0003800200 */
.L_x_2541:
[----:B------:R-:W-:Y:S04]  /*3cf0*/  BSSY.RECONVERGENT B1, `(.L_x_2543) ;  /* 0x0000061000017945 */ /* 0x000fe80003800200 */
[----:B------:R-:W-:Y:S05]  /*3d00*/  @P1 BRA `(.L_x_2544) ;  /* 0x00000004007c1947 */ /* 0x000fea0003800000 */
[----:B------:R-:W-:Y:S02]  /*3d10*/  ISETP.NE.U32.AND P1, PT, RZ, UR12, PT ;  /* 0x0000000cff007c0c */ /* 0x000fe4000bf25070 */
[----:B------:R-:W-:Y:S02]  /*3d20*/  ISETP.NE.U32.AND P2, PT, RZ, UR18, PT ;  /* 0x00000012ff007c0c */ /* 0x000fe4000bf45070 */
[----:B------:R-:W-:Y:S02]  /*3d30*/  ISETP.NE.AND.EX P1, PT, RZ, UR13, PT, P1 ;  /* 0x0000000dff007c0c */ /* 0x000fe4000bf25310 */
[----:B------:R-:W-:-:S11]  /*3d40*/  ISETP.NE.AND.EX P2, PT, RZ, UR19, PT, P2 ;  /* 0x00000013ff007c0c */ /* 0x000fd6000bf45320 */
[----:B------:R-:W0:Y:S01]  /*3d50*/  @P1 S2R R151, SR_CTAID.X ;  /* 0x0000000000971919 */ /* 0x000e220000002500 */
[----:B------:R-:W0:Y:S08]  /*3d60*/  @P1 LDC.64 R148, c[0x0][0x448] ;  /* 0x00011200ff941b82 */ /* 0x000e300000000a00 */
[----:B------:R-:W1:Y:S08]  /*3d70*/  @P2 LDC.64 R146, c[0x0][0x438] ;  /* 0x00010e00ff922b82 */ /* 0x000e700000000a00 */
[----:B------:R-:W2:Y:S01]  /*3d80*/  @P1 LDC R152, c[0x0][0x430] ;  /* 0x00010c00ff981b82 */ /* 0x000ea20000000800 */
[----:B0-----:R-:W-:-:S07]  /*3d90*/  @P1 IMAD.WIDE.U32 R148, R151, 0x2, R148 ;  /* 0x0000000297941825 */ /* 0x001fce00078e0094 */
[----:B------:R-:W2:Y:S01]  /*3da0*/  @P1 LDC R151, c[0x0][0x408] ;  /* 0x00010200ff971b82 */ /* 0x000ea20000000800 */
[----:B-1----:R-:W-:Y:S01]  /*3db0*/  @P2 IMAD.WIDE R146, R144, 0x2, R146 ;  /* 0x0000000290922825 */ /* 0x002fe200078e0292 */
[----:B------:R0:W3:Y:S05]  /*3dc0*/  @P1 LDG.E.U16 R148, desc[UR36][R148.64] ;  /* 0x0000002494941981 */ /* 0x0000ea000c1e1500 */
[----:B------:R1:W4:Y:S01]  /*3dd0*/  @P2 LDG.E.U16 R146, desc[UR36][R146.64] ;  /* 0x0000002492922981 */ /* 0x000322000c1e1500 */
[----:B0----5:R-:W-:Y:S02]  /*3de0*/  HFMA2 R149, R5, R77, -RZ ;  /* 0x0000004d05957231 */ /* 0x021fe400001000ff */
[----:B-1----:R-:W-:-:S02]  /*3df0*/  HMUL2 R147, R4, R76 ;  /* 0x0000004c04937232 */ /* 0x002fc40000000000 */
        /* <DEDUP_REMOVED lines=30> */
[----:B------:R-:W-:Y:S02]  /*3fe0*/  HMUL2 R149, R6, R78 ;  /* 0x0000004e06957232 */ /* 0x000fe40000000000 */
[----:B------:R-:W-:Y:S02]  /*3ff0*/  HADD2 R147, R147, R150 ;  /* 0x0000009693937230 */ /* 0x000fe40000000000 */
[----:B------:R-:W-:Y:S02]  /*4000*/  HFMA2 R150, R7, R79, -RZ ;  /* 0x0000004f07967231 */ /* 0x000fe400001000ff */
        /* <DEDUP_REMOVED lines=30> */
[----:B------:R-:W-:-:S04]  /*41f0*/  HADD2 R147, R147, R149 ;  /* 0x0000009593937230 */ /* 0x000fc80000000000 */
[----:B------:R-:W-:Y:S01]  /*4200*/  HFMA2 R147, R147, 1, 1, R150 ;  /* 0x3c003c0093937831 */ /* 0x000fe20000000096 */
[----:B--2---:R-:W-:-:S04]  /*4210*/  @P1 IADD3 R150, PT, PT, R152, R151, RZ ;  /* 0x0000009798961210 */ /* 0x004fc80007ffe0ff */
[----:B------:R-:W-:Y:S01]  /*4220*/  @P1 ISETP.GE.AND P4, PT, R141, R150, PT ;  /* 0x000000968d00120c */ /* 0x000fe20003f86270 */
[--C-:B------:R-:W-:Y:S02]  /*4230*/  HADD2.F32 R149, -RZ, R147.reuse.H0_H0 ;  /* 0x20000093ff957230 */ /* 0x100fe40000004100 */
[----:B------:R-:W-:Y:S01]  /*4240*/  HADD2.F32 R150, -RZ, R147.H1_H1 ;  /* 0x30000093ff967230 */ /* 0x000fe20000004100 */
[----:B------:R-:W-:-:S04]  /*4250*/  @P1 SEL R147, R23, RZ, !P4 ;  /* 0x000000ff17931207 */ /* 0x000fc80006000000 */
[----:B------:R-:W-:Y:S01]  /*4260*/  FADD.FTZ R149, R149, R150 ;  /* 0x0000009695957221 */ /* 0x000fe20000010000 */
[----:B------:R-:W-:-:S03]  /*4270*/  @P1 IADD3 R147, PT, PT, R141, R147, -R16 ;  /* 0x000000938d931210 */ /* 0x000fc60007ffe810 */
[----:B------:R-:W-:Y:S01]  /*4280*/  FMUL.FTZ R149, R149, UR16 ;  /* 0x0000001095957c20 */ /* 0x000fe20008410000 */
[----:B---3--:R-:W-:Y:S02]  /*4290*/  @P1 HADD2.F32 R150, -RZ, R148.H0_H0 ;  /* 0x20000094ff961230 */ /* 0x008fe40000004100 */
[----:B----4-:R-:W-:Y:S01]  /*42a0*/  @P2 HADD2.F32 R146, -RZ, R146.H0_H0 ;  /* 0x20000092ff922230 */ /* 0x010fe20000004100 */
[----:B------:R-:W-:-:S04]  /*42b0*/  @P1 I2FP.F32.S32 R148, R147 ;  /* 0x0000009300941245 */ /* 0x000fc80000201400 */
[----:B------:R-:W-:-:S04]  /*42c0*/  @P2 FADD.FTZ R149, R149, R146 ;  /* 0x0000009295952221 */ /* 0x000fc80000010000 */
[----:B------:R-:W-:-:S05]  /*42d0*/  @P1 FFMA.FTZ R149, R148, R150, R149 ;  /* 0x0000009694951223 */ /* 0x000fca0000010095 */
[----:B------:R0:W-:Y:S01]  /*42e0*/  STS [R145], R149 ;  /* 0x0000009591007388 */ /* 0x0001e20000000800 */
[----:B------:R-:W-:-:S07]  /*42f0*/  @!P3 FMNMX.FTZ R0, R0, R149, !PT ;  /* 0x000000950000b209 */ /* 0x000fce0007810000 */
.L_x_2544:
[----:B------:R-:W-:Y:S05]  /*4300*/  BSYNC.RECONVERGENT B1 ;  /* 0x0000000000017941 */ /* 0x000fea0003800200 */
.L_x_2543:
[----:B------:R-:W-:Y:S01]  /*4310*/  IADD3 R22, P1, PT, R22, 0x100, RZ ;  /* 0x0000010016167810 */ /* 0x000fe20007f3e0ff */
[----:B------:R-:W-:Y:S01]  /*4320*/  VIADD R144, R144, 0x100 ;  /* 0x0000010090907836 */ /* 0x000fe20000000000 */
[----:B------:R-:W-:Y:S02]  /*4330*/  IADD3 R141, PT, PT, R141, 0x100, RZ ;  /* 0x000001008d8d7810 */ /* 0x000fe40007ffe0ff */
[----:B------:R-:W-:Y:S02]  /*4340*/  IADD3.X R143, PT, PT, RZ, R143, RZ, P1, !PT ;  /* 0x0000008fff8f7210 */ /* 0x000fe40000ffe4ff */
[----:B------:R-:W-:Y:S02]  /*4350*/  ISETP.GE.AND P1, PT, R141, R142, PT ;  /* 0x0000008e8d00720c */ /* 0x000fe40003f26270 */
[----:B0-----:R-:W-:-:S11]  /*4360*/  IADD3 R145, PT, PT, R145, 0x400, RZ ;  /* 0x0000040091917810 */ /* 0x001fd60007ffe0ff */
[----:B------:R-:W-:Y:S05]  /*4370*/  @!P1 BRA `(.L_x_2545) ;  /* 0xffffffdc00509947 */ /* 0x000fea000383ffff */
.L_x_2510:
[----:B01----:R-:W-:Y:S05]  /*4380*/  BSYNC.RECONVERGENT B0 ;  /* 0x0000000000007941 */ /* 0x003fea0003800200 */
.L_x_2509:
[----:B------:R-:W0:Y:S01]  /*4390*/  SHFL.BFLY PT, R5, R0, 0x10, 0x1f ;  /* 0x0e001f0000057f89 */ /* 0x000e2200000e0000 */
[----:B------:R-:W1:Y:S01]  /*43a0*/  S2UR UR7, SR_CgaCtaId ;  /* 0x00000000000779c3 */ /* 0x000e620000008800 */
[----:B------:R-:W-:Y:S01]  /*43b0*/  UMOV UR5, 0x400 ;  /* 0x0000040000057882 */ /* 0x000fe20000000000 */
[----:B------:R-:W-:Y:S01]  /*43c0*/  BSSY.RECONVERGENT B0, `(.L_x_2546) ;  /* 0x0000185000007945 */ /* 0x000fe20003800200 */
[----:B------:R-:W2:Y:S05]  /*43d0*/  S2R R8, SR_TID.X ;  /* 0x0000000000087919 */ /* 0x000eaa0000002100 */
[----:B------:R-:W3:Y:S01]  /*43e0*/  S2UR UR9, SR_CTAID.Y ;  /* 0x00000000000979c3 */ /* 0x000ee20000002600 */
[----:B0-----:R-:W-:Y:S01]  /*43f0*/  FMNMX.FTZ R5, R5, R0, !PT ;  /* 0x0000000005057209 */ /* 0x001fe20007810000 */
[----:B-1----:R-:W-:Y:S01]  /*4400*/  ULEA UR4, UR7, UR5, 0x18 ;  /* 0x0000000507047291 */ /* 0x002fe2000f8ec0ff */
[----:B----4-:R-:W-:-:S03]  /*4410*/  MOV R0, 0xff7fffff ;  /* 0xff7fffff00007802 */ /* 0x010fc60000000f00 */
[----:B------:R-:W0:Y:S02]  /*4420*/  SHFL.BFLY PT, R4, R5, 0x8, 0x1f ;  /* 0x0d001f0005047f89 */ /* 0x000e2400000e0000 */
[----:B0-----:R-:W-:-:S05]  /*4430*/  FMNMX.FTZ R4, R5, R4, !PT ;  /* 0x0000000405047209 */ /* 0x001fca0007810000 */
[----:B------:R-:W0:Y:S02]  /*4440*/  SHFL.BFLY PT, R7, R4, 0x4, 0x1f ;  /* 0x0c801f0004077f89 */ /* 0x000e2400000e0000 */
[----:B0-----:R-:W-:Y:S02]  /*4450*/  FMNMX.FTZ R7, R4, R7, !PT ;  /* 0x0000000704077209 */ /* 0x001fe40007810000 */
[----:B--2---:R-:W-:-:S03]  /*4460*/  LEA.HI R4, R8, UR4, RZ, 0x1d ;  /* 0x0000000408047c11 */ /* 0x004fc6000f8fe8ff */
[----:B------:R-:W0:Y:S02]  /*4470*/  SHFL.BFLY PT, R6, R7, 0x2, 0x1f ;  /* 0x0c401f0007067f89 */ /* 0x000e2400000e0000 */
[----:B0-----:R-:W-:Y:S02]  /*4480*/  FMNMX.FTZ R9, R7, R6, !PT ;  /* 0x0000000607097209 */ /* 0x001fe40007810000 */
[----:B------:R-:W-:-:S03]  /*4490*/  LOP3.LUT P0, R6, R8, 0x1f, RZ, 0xc0, !PT ;  /* 0x0000001f08067812 */ /* 0x000fc6000780c0ff */
[----:B------:R-:W0:Y:S01]  /*44a0*/  SHFL.BFLY PT, R10, R9, 0x1, 0x1f ;  /* 0x0c201f00090a7f89 */ /* 0x000e2200000e0000 */
[C---:B------:R-:W-:Y:S02]  /*44b0*/  ISETP.GT.U32.AND P1, PT, R6.reuse, 0x7, PT ;  /* 0x000000070600780c */ /* 0x040fe40003f24070 */
[----:B------:R-:W-:Y:S01]  /*44c0*/  LEA R7, R6, UR4, 0x2 ;  /* 0x0000000406077c11 */ /* 0x000fe2000f8e10ff */
[----:B------:R-:W3:Y:S02]  /*44d0*/  LDCU UR4, c[0x0][0x3f4] ;  /* 0x00007e80ff0477ac */ /* 0x000ee40008000800 */
[----:B---3--:R-:W-:Y:S01]  /*44e0*/  UIMAD UR6, UR9, UR4, URZ ;  /* 0x00000004090672a4 */ /* 0x008fe2000f8e02ff */
[----:B0-----:R-:W-:-:S03]  /*44f0*/  FMNMX.FTZ R13, R9, R10, !PT ;  /* 0x0000000a090d7209 */ /* 0x001fc60007810000 */
[----:B------:R-:W-:Y:S02]  /*4500*/  USHF.R.S32.HI UR12, URZ, 0x1f, UR6 ;  /* 0x0000001fff0c7899 */ /* 0x000fe40008011406 */
[----:B------:R-:W-:Y:S01]  /*4510*/  @!P0 STS [R4], R13 ;  /* 0x0000000d04008388 */ /* 0x000fe20000000800 */
[----:B------:R-:W-:Y:S06]  /*4520*/  BAR.SYNC.DEFER_BLOCKING 0x0 ;  /* 0x0000000000007b1d */ /* 0x000fec0000010000 */
[----:B------:R-:W0:Y:S04]  /*4530*/  @!P1 LDS R0, [R7] ;  /* 0x0000000007009984 */ /* 0x000e280000000800 */
[----:B0-----:R-:W0:Y:S02]  /*4540*/  SHFL.BFLY PT, R5, R0, 0x4, 0x1f ;  /* 0x0c801f0000057f89 */ /* 0x001e2400000e0000 */
[----:B0-----:R-:W-:Y:S01]  /*4550*/  FMNMX.FTZ R10, R5, R0, !PT ;  /* 0x00000000050a7209 */ /* 0x001fe20007810000 */
[----:B------:R-:W-:-:S04]  /*4560*/  VIADD R0, R16, 0x1 ;  /* 0x0000000110007836 */ /* 0x000fc80000000000 */
[----:B------:R-:W0:Y:S02]  /*4570*/  SHFL.BFLY PT, R5, R10, 0x2, 0x1f ;  /* 0x0c401f000a057f89 */ /* 0x000e2400000e0000 */
[----:B0-----:R-:W-:Y:S01]  /*4580*/  FMNMX.FTZ R11, R10, R5, !PT ;  /* 0x000000050a0b7209 */ /* 0x001fe20007810000 */
[----:B------:R-:W-:Y:S01]  /*4590*/  HFMA2 R10, -RZ, RZ, 0, 0 ;  /* 0x00000000ff0a7431 */ /* 0x000fe200000001ff */
[----:B------:R-:W-:-:S03]  /*45a0*/  IADD3 R5, PT, PT, R19, R8, RZ ;  /* 0x0000000813057210 */ /* 0x000fc60007ffe0ff */
[----:B------:R-:W0:Y:S01]  /*45b0*/  SHFL.BFLY PT, R12, R11, 0x1, 0x1f ;  /* 0x0c201f000b0c7f89 */ /* 0x000e2200000e0000 */
[----:B------:R-:W-:Y:S02]  /*45c0*/  ISETP.GT.AND P0, PT, R5, R16, PT ;  /* 0x000000100500720c */ /* 0x000fe40003f04270 */
[----:B0-----:R-:W-:-:S06]  /*45d0*/  FMNMX.FTZ R9, R11, R12, !PT ;  /* 0x0000000c0b097209 */ /* 0x001fcc0007810000 */
[----:B------:R-:W0:Y:S05]  /*45e0*/  SHFL.IDX PT, R9, R9, RZ, 0x1f ;  /* 0x00001fff09097589 */ /* 0x000e2a00000e0000 */
[----:B------:R-:W-:Y:S05]  /*45f0*/  @P0 BRA `(.L_x_2547) ;  /* 0x0000001400840947 */ /* 0x000fea0003800000 */
[----:B------:R-:W1:Y:S02]  /*4600*/  LDC.64 R12, c[0x0][0x420] ;  /* 0x00010800ff0c7b82 */ /* 0x000e640000000a00 */
[----:B-1----:R-:W-:-:S04]  /*4610*/  ISETP.NE.U32.AND P0, PT, R12, RZ, PT ;  /* 0x000000ff0c00720c */ /* 0x002fc80003f05070 */
[----:B------:R-:W-:-:S13]  /*4620*/  ISETP.NE.AND.EX P0, PT, R13, RZ, PT, P0 ;  /* 0x000000ff0d00720c */ /* 0x000fda0003f05300 */
[----:B------:R-:W-:Y:S05]  /*4630*/  @P0 BRA `(.L_x_2548) ;  /* 0x0000000c00fc0947 */ /* 0x000fea0003800000 */
[----:B------:R-:W-:Y:S01]  /*4640*/  VIADDMNMX R10, R5, 0x100, R0, !PT ;  /* 0x00000100050a7846 */ /* 0x000fe20007800100 */
[----:B------:R-:W-:Y:S01]  /*4650*/  BSSY.RECONVERGENT B1, `(.L_x_2549) ;  /* 0x000001c000017945 */ /* 0x000fe20003800200 */
[----:B------:R-:W-:-:S04]  /*4660*/  LOP3.LUT R11, RZ, R8, RZ, 0x33, !PT ;  /* 0x00000008ff0b7212 */ /* 0x000fc800078e33ff */
[----:B------:R-:W-:Y:S02]  /*4670*/  IADD3 R12, PT, PT, -R19, R10, R11 ;  /* 0x0000000a130c7210 */ /* 0x000fe40007ffe10b */
[----:B------:R-:W-:Y:S02]  /*4680*/  MOV R11, R5 ;  /* 0x00000005000b7202 */ /* 0x000fe40000000f00 */
[C---:B------:R-:W-:Y:S02]  /*4690*/  LOP3.LUT R10, R12.reuse, 0x300, RZ, 0xc0, !PT ;  /* 0x000003000c0a7812 */ /* 0x040fe400078ec0ff */
[----:B------:R-:W-:Y:S02]  /*46a0*/  ISETP.GE.U32.AND P1, PT, R12, 0x300, PT ;  /* 0x000003000c00780c */ /* 0x000fe40003f26070 */
[----:B------:R-:W-:Y:S02]  /*46b0*/  ISETP.NE.AND P0, PT, R10, 0x300, PT ;  /* 0x000003000a00780c */ /* 0x000fe40003f05270 */
[----:B------:R-:W-:-:S11]  /*46c0*/  MOV R10, RZ ;  /* 0x000000ff000a7202 */ /* 0x000fd60000000f00 */
[----:B------:R-:W-:Y:S05]  /*46d0*/  @!P0 BRA `(.L_x_2550) ;  /* 0x00000000004c8947 */ /* 0x000fea0003800000 */
[----:B------:R-:W-:Y:S01]  /*46e0*/  UIADD3 UR4, UPT, UPT, UR5, 0x140, URZ ;  /* 0x0000014005047890 */ /* 0x000fe2000fffe0ff */
[----:B------:R-:W-:Y:S02]  /*46f0*/  LEA.HI R10, R12, 0x1, RZ, 0x18 ;  /* 0x000000010c0a7811 */ /* 0x000fe400078fc0ff */
[----:B------:R-:W-:Y:S01]  /*4700*/  MOV R11, R5 ;  /* 0x00000005000b7202 */ /* 0x000fe20000000f00 */
[----:B------:R-:W-:Y:S01]  /*4710*/  ULEA UR4, UR7, UR4, 0x18 ;  /* 0x0000000407047291 */ /* 0x000fe2000f8ec0ff */
[----:B------:R-:W-:Y:S01]  /*4720*/  LOP3.LUT R12, R10, 0x3, RZ, 0xc0, !PT ;  /* 0x000000030a0c7812 */ /* 0x000fe200078ec0ff */
[----:B------:R-:W-:-:S03]  /*4730*/  IMAD.MOV.U32 R10, RZ, RZ, RZ ;  /* 0x000000ffff0a7224 */ /* 0x000fc600078e00ff */
[----:B------:R-:W-:Y:S02]  /*4740*/  IADD3 R13, PT, PT, -R12, RZ, RZ ;  /* 0x000000ff0c0d7210 */ /* 0x000fe40007ffe1ff */
[----:B------:R-:W-:-:S07]  /*4750*/  LEA R12, R8, UR4, 0x2 ;  /* 0x00000004080c7c11 */ /* 0x000fce000f8e10ff */
.L_x_2551:
        /* <DEDUP_REMOVED lines=11> */
.L_x_2550:
[----:B------:R-:W-:Y:S05]  /*4810*/  BSYNC.RECONVERGENT B1 ;  /* 0x0000000000017941 */ /* 0x000fea0003800200 */
.L_x_2549:
[----:B------:R-:W-:Y:S05]  /*4820*/  @!P1 BRA `(.L_x_2547) ;  /* 0x0000001000f89947 */ /* 0x000fea0003800000 */
[----:B------:R-:W-:Y:S01]  /*4830*/  UIADD3 UR4, UPT, UPT, UR5, 0x140, URZ ;  /* 0x0000014005047890 */ /* 0x000fe2000fffe0ff */
[----:B------:R-:W-:Y:S01]  /*4840*/  SHF.L.U32 R12, R19, 0x2, RZ ;  /* 0x00000002130c7819 */ /* 0x000fe200000006ff */
[C---:B------:R-:W-:Y:S02]  /*4850*/  VIADD R25, R11.reuse, 0x400 ;  /* 0x000004000b197836 */ /* 0x040fe40000000000 */
[----:B------:R-:W-:Y:S01]  /*4860*/  ULEA UR4, UR7, UR4, 0x18 ;  /* 0x0000000407047291 */ /* 0x000fe2000f8ec0ff */
[----:B------:R-:W-:Y:S02]  /*4870*/  LEA R12, R11, -R12, 0x2 ;  /* 0x8000000c0b0c7211 */ /* 0x000fe400078e10ff */
[----:B------:R-:W-:-:S03]  /*4880*/  ISETP.GT.AND P0, PT, R25, R16, PT ;  /* 0x000000101900720c */ /* 0x000fc60003f04270 */
[----:B------:R-:W-:-:S03]  /*4890*/  IADD3 R11, PT, PT, R12, UR4, RZ ;  /* 0x000000040c0b7c10 */ /* 0x000fc6000fffe0ff */
[----:B------:R-:W0:Y:S04]  /*48a0*/  LDS R14, [R12+UR4] ;  /* 0x000000040c0e7984 */ /* 0x000e280008000800 */
[----:B------:R-:W1:Y:S04]  /*48b0*/  LDS R22, [R12+UR4+0x400] ;  /* 0x000400040c167984 */ /* 0x000e680008000800 */
[----:B------:R-:W2:Y:S04]  /*48c0*/  LDS R24, [R12+UR4+0x800] ;  /* 0x000800040c187984 */ /* 0x000ea80008000800 */
[----:B------:R-:W3:Y:S01]  /*48d0*/  LDS R26, [R12+UR4+0xc00] ;  /* 0x000c00040c1a7984 */ /* 0x000ee20008000800 */
[C---:B0-----:R-:W-:Y:S01]  /*48e0*/  FADD.FTZ R14, -R9.reuse, R14 ;  /* 0x0000000e090e7221 */ /* 0x041fe20000010100 */
[----:B-1----:R-:W-:-:S03]  /*48f0*/  FADD.FTZ R22, -R9, R22 ;  /* 0x0000001609167221 */ /* 0x002fc60000010100 */
[----:B------:R-:W-:Y:S01]  /*4900*/  FMUL.FTZ R14, R14, 1.4426950216293334961 ;  /* 0x3fb8aa3b0e0e7820 */ /* 0x000fe20000410000 */
[C---:B--2---:R-:W-:Y:S01]  /*4910*/  FADD.FTZ R24, -R9.reuse, R24 ;  /* 0x0000001809187221 */ /* 0x044fe20000010100 */
[----:B------:R-:W-:Y:S02]  /*4920*/  FMUL.FTZ R22, R22, 1.4426950216293334961 ;  /* 0x3fb8aa3b16167820 */ /* 0x000fe40000410000 */
[----:B------:R-:W0:Y:S01]  /*4930*/  MUFU.EX2 R13, R14 ;  /* 0x0000000e000d7308 */ /* 0x000e220000000800 */
[----:B---3--:R-:W-:Y:S01]  /*4940*/  FADD.FTZ R26, -R9, R26 ;  /* 0x0000001a091a7221 */ /* 0x008fe20000010100 */
[----:B------:R-:W-:Y:S02]  /*4950*/  FMUL.FTZ R24, R24, 1.4426950216293334961 ;  /* 0x3fb8aa3b18187820 */ /* 0x000fe40000410000 */
[----:B------:R-:W1:Y:S01]  /*4960*/  MUFU.EX2 R15, R22 ;  /* 0x00000016000f7308 */ /* 0x000e620000000800 */
[----:B------:R-:W-:-:S03]  /*4970*/  FMUL.FTZ R26, R26, 1.4426950216293334961 ;  /* 0x3fb8aa3b1a1a7820 */ /* 0x000fc60000410000 */
[----:B------:R-:W2:Y:S04]  /*4980*/  MUFU.EX2 R21, R24 ;  /* 0x0000001800157308 */ /* 0x000ea80000000800 */
[----:B-----5:R-:W3:Y:S01]  /*4990*/  MUFU.EX2 R23, R26 ;  /* 0x0000001a00177308 */ /* 0x020ee20000000800 */
[----:B0-----:R-:W-:Y:S01]  /*49a0*/  FADD.FTZ R10, R10, R13 ;  /* 0x0000000d0a0a7221 */ /* 0x001fe20000010000 */
[----:B------:R4:W-:Y:S03]  /*49b0*/  STS [R12+UR4], R13 ;  /* 0x0000000d0c007988 */ /* 0x0009e60008000804 */
[----:B-1----:R-:W-:Y:S01]  /*49c0*/  FADD.FTZ R10, R10, R15 ;  /* 0x0000000f0a0a7221 */ /* 0x002fe20000010000 */
[----:B------:R4:W-:Y:S03]  /*49d0*/  STS [R12+UR4+0x400], R15 ;  /* 0x0004000f0c007988 */ /* 0x0009e60008000804 */
[----:B--2---:R-:W-:Y:S01]  /*49e0*/  FADD.FTZ R10, R10, R21 ;  /* 0x000000150a0a7221 */ /* 0x004fe20000010000 */
[----:B------:R4:W-:Y:S03]  /*49f0*/  STS [R12+UR4+0x800], R21 ;  /* 0x000800150c007988 */ /* 0x0009e60008000804 */
[----:B---3--:R-:W-:Y:S01]  /*4a00*/  FADD.FTZ R10, R10, R23 ;  /* 0x000000170a0a7221 */ /* 0x008fe20000010000 */
[----:B------:R4:W-:Y:S01]  /*4a10*/  STS [R12+UR4+0xc00], R23 ;  /* 0x000c00170c007988 */ /* 0x0009e20008000804 */
[----:B------:R-:W-:Y:S05]  /*4a20*/  @P0 BRA `(.L_x_2547) ;  /* 0x0000001000780947 */ /* 0x000fea0003800000 */
[----:B----4-:R-:W-:Y:S01]  /*4a30*/  IADD3 R12, PT, PT, -R25, R16, RZ ;  /* 0x00000010190c7210 */ /* 0x010fe20007ffe1ff */
[----:B------:R-:W-:Y:S01]  /*4a40*/  BSSY.RECONVERGENT B1, `(.L_x_2552) ;  /* 0x000006b000017945 */ /* 0x000fe20003800200 */
[----:B------:R-:W-:Y:S02]  /*4a50*/  IADD3 R11, PT, PT, R11, 0x1800, RZ ;  /* 0x000018000b0b7810 */ /* 0x000fe40007ffe0ff */
[----:B------:R-:W-:Y:S02]  /*4a60*/  ISETP.GT.AND P1, PT, R12, 0xbff, PT ;  /* 0x00000bff0c00780c */ /* 0x000fe40003f24270 */
[----:B------:R-:W-:-:S11]  /*4a70*/  PLOP3.LUT P0, PT, PT, PT, PT, 0x80, 0x8 ;  /* 0x000000000008781c */ /* 0x000fd60003f0f070 */
[----:B------:R-:W-:Y:S05]  /*4a80*/  @!P1 BRA `(.L_x_2553) ;  /* 0x0000000400989947 */ /* 0x000fea0003800000 */
[----:B------:R-:W-:Y:S01]  /*4a90*/  PLOP3.LUT P0, PT, PT, PT, PT, 0x8, 0x80 ;  /* 0x000000000080781c */ /* 0x000fe20003f0e170 */
[----:B------:R-:W-:-:S12]  /*4aa0*/  VIADD R50, R16, 0xfffff401 ;  /* 0xfffff40110327836 */ /* 0x000fd80000000000 */
.L_x_2554:
[----:B------:R-:W0:Y:S01]  /*4ab0*/  LDS R12, [R11+-0x800] ;  /* 0xfff800000b0c7984 */ /* 0x000e220000000800 */
[----:B------:R-:W-:-:S03]  /*4ac0*/  IADD3 R25, PT, PT, R25, 0x1000, RZ ;  /* 0x0000100019197810 */ /* 0x000fc60007ffe0ff */
[----:B------:R-:W1:Y:S01]  /*4ad0*/  LDS R14, [R11+-0x400] ;  /* 0xfffc00000b0e7984 */ /* 0x000e620000000800 */
        /* <DEDUP_REMOVED lines=8> */
[----:B------:R-:W5:Y:S04]  /*4b60*/  LDS R36, [R11+0x1c00] ;  /* 0x001c00000b247984 */ /* 0x000f680000000800 */
[----:B------:R-:W5:Y:S01]  /*4b70*/  LDS R38, [R11+0x2000] ;  /* 0x002000000b267984 */ /* 0x000f620000000800 */
        /* <DEDUP_REMOVED lines=13> */
[C---:B----4-:R-:W-:Y:S01]  /*4c50*/  FADD.FTZ R26, -R9.reuse, R26 ;  /* 0x0000001a091a7221 */ /* 0x050fe20000010100 */
[----:B------:R-:W-:Y:S01]  /*4c60*/  FMUL.FTZ R24, R24, 1.4426950216293334961 ;  /* 0x3fb8aa3b18187820 */ /* 0x000fe20000410000 */
[C---:B-----5:R-:W-:Y:S01]  /*4c70*/  FADD.FTZ R28, -R9.reuse, R28 ;  /* 0x0000001c091c7221 */ /* 0x060fe20000010100 */
        /* <DEDUP_REMOVED lines=71> */
.L_x_2553:
[----:B------:R-:W-:Y:S05]  /*50f0*/  BSYNC.RECONVERGENT B1 ;  /* 0x0000000000017941 */ /* 0x000fea0003800200 */
.L_x_2552:
[----:B------:R-:W-:Y:S01]  /*5100*/  IADD3 R12, PT, PT, -R25, R16, RZ ;  /* 0x00000010190c7210 */ /* 0x000fe20007ffe1ff */
        /* <DEDUP_REMOVED lines=9> */
[----:B------:R-:W4:Y:S04]  /*51a0*/  LDS R26, [R11+0x800] ;  /* 0x000800000b1a7984 */ /* 0x000f280000000800 */
[----:B------:R-:W5:Y:S04]  /*51b0*/  LDS R28, [R11+0xc00] ;  /* 0x000c00000b1c7984 */ /* 0x000f680000000800 */
[----:B------:R-:W5:Y:S04]  /*51c0*/  LDS R30, [R11+0x1000] ;  /* 0x001000000b1e7984 */ /* 0x000f680000000800 */
[----:B------:R-:W5:Y:S01]  /*51d0*/  LDS R32, [R11+0x1400] ;  /* 0x001400000b207984 */ /* 0x000f620000000800 */
        /* <DEDUP_REMOVED lines=9> */
[C---:B----4-:R-:W-:Y:S01]  /*5270*/  FADD.FTZ R26, -R9.reuse, R26 ;  /* 0x0000001a091a7221 */ /* 0x050fe20000010100 */
[----:B------:R-:W-:Y:S02]  /*5280*/  FMUL.FTZ R24, R24, 1.4426950216293334961 ;  /* 0x3fb8aa3b18187820 */ /* 0x000fe40000410000 */
[----:B------:R-:W2:Y:S01]  /*5290*/  MUFU.EX2 R22, R22 ;  /* 0x0000001600167308 */ /* 0x000ea20000000800 */
[----:B-----5:R-:W-:Y:S01]  /*52a0*/  FADD.FTZ R28, -R9, R28 ;  /* 0x0000001c091c7221 */ /* 0x020fe20000010100 */
        /* <DEDUP_REMOVED lines=28> */
.L_x_2556:
[----:B------:R-:W-:Y:S05]  /*5470*/  BSYNC.RECONVERGENT B1 ;  /* 0x0000000000017941 */ /* 0x000fea0003800200 */
.L_x_2555:
[----:B------:R-:W-:-:S13]  /*5480*/  ISETP.GT.AND P1, PT, R25, R16, PT ;  /* 0x000000101900720c */ /* 0x000fda0003f24270 */
[----:B------:R-:W-:Y:S05]  /*5490*/  @!P0 BRA P1, `(.L_x_2547) ;  /* 0x0000000400dc8947 */ /* 0x000fea0000800000 */
        /* <DEDUP_REMOVED lines=25> */
.L_x_2548:
[----:B------:R-:W-:Y:S01]  /*5630*/  VIADDMNMX R10, R5, 0x100, R0, !PT ;  /* 0x00000100050a7846 */ /* 0x000fe20007800100 */
[----:B------:R-:W-:Y:S01]  /*5640*/  BSSY.RECONVERGENT B1, `(.L_x_2557) ;  /* 0x0000024000017945 */ /* 0x000fe20003800200 */
[----:B------:R-:W-:-:S04]  /*5650*/  LOP3.LUT R11, RZ, R8, RZ, 0x33, !PT ;  /* 0x00000008ff0b7212 */ /* 0x000fc800078e33ff */
[----:B------:R-:W-:Y:S02]  /*5660*/  IADD3 R14, PT, PT, -R19, R10, R11 ;  /* 0x0000000a130e7210 */ /* 0x000fe40007ffe10b */
[----:B------:R-:W-:Y:S02]  /*5670*/  MOV R11, R5 ;  /* 0x00000005000b7202 */ /* 0x000fe40000000f00 */
[C---:B------:R-:W-:Y:S02]  /*5680*/  LOP3.LUT R10, R14.reuse, 0x300, RZ, 0xc0, !PT ;  /* 0x000003000e0a7812 */ /* 0x040fe400078ec0ff */
[----:B------:R-:W-:Y:S02]  /*5690*/  ISETP.GE.U32.AND P1, PT, R14, 0x300, PT ;  /* 0x000003000e00780c */ /* 0x000fe40003f26070 */
[----:B------:R-:W-:Y:S01]  /*56a0*/  ISETP.NE.AND P0, PT, R10, 0x300, PT ;  /* 0x000003000a00780c */ /* 0x000fe20003f05270 */
[----:B------:R-:W-:-:S12]  /*56b0*/  HFMA2 R10, -RZ, RZ, 0, 0 ;  /* 0x00000000ff0a7431 */ /* 0x000fd800000001ff */
[----:B------:R-:W-:Y:S05]  /*56c0*/  @!P0 BRA `(.L_x_2558) ;  /* 0x00000000006c8947 */ /* 0x000fea0003800000 */
[----:B------:R-:W-:Y:S01]  /*56d0*/  UIADD3 UR4, UPT, UPT, UR5, 0x140, URZ ;  /* 0x0000014005047890 */ /* 0x000fe2000fffe0ff */
[----:B------:R-:W-:Y:S02]  /*56e0*/  LEA.HI R10, R14, 0x1, RZ, 0x18 ;  /* 0x000000010e0a7811 */ /* 0x000fe400078fc0ff */
[----:B-----5:R-:W-:Y:S01]  /*56f0*/  IADD3 R23, P0, P2, R12, UR6, R5 ;  /* 0x000000060c177c10 */ /* 0x020fe2000fa1e005 */
[----:B------:R-:W-:Y:S01]  /*5700*/  ULEA UR4, UR7, UR4, 0x18 ;  /* 0x0000000407047291 */ /* 0x000fe2000f8ec0ff */
[----:B------:R-:W-:Y:S01]  /*5710*/  LOP3.LUT R12, R10, 0x3, RZ, 0xc0, !PT ;  /* 0x000000030a0c7812 */ /* 0x000fe200078ec0ff */
[----:B------:R-:W-:Y:S01]  /*5720*/  IMAD.MOV.U32 R10, RZ, RZ, RZ ;  /* 0x000000ffff0a7224 */ /* 0x000fe200078e00ff */
[----:B------:R-:W-:Y:S02]  /*5730*/  IADD3.X R13, PT, PT, R13, UR12, RZ, P0, P2 ;  /* 0x0000000c0d0d7c10 */ /* 0x000fe400087e44ff */
[----:B------:R-:W-:Y:S02]  /*5740*/  MOV R11, R5 ;  /* 0x00000005000b7202 */ /* 0x000fe40000000f00 */
[----:B------:R-:W-:-:S02]  /*5750*/  IADD3 R15, PT, PT, -R12, RZ, RZ ;  /* 0x000000ff0c0f7210 */ /* 0x000fc40007ffe1ff */
[----:B------:R-:W-:-:S07]  /*5760*/  LEA R14, R8, UR4, 0x2 ;  /* 0x00000004080e7c11 */ /* 0x000fce000f8e10ff */
.L_x_2559:
[----:B------:R-:W-:-:S06]  /*5770*/  MOV R12, R23 ;  /* 0x00000017000c7202 */ /* 0x000fcc0000000f00 */
[----:B------:R1:W2:Y:S01]  /*5780*/  LDG.E.U8 R12, desc[UR36][R12.64] ;  /* 0x000000240c0c7981 */ /* 0x0002a2000c1e1100 */
[----:B------:R-:W-:Y:S01]  /*5790*/  IMAD.MOV.U32 R21, RZ, RZ, RZ ;  /* 0x000000ffff157224 */ /* 0x000fe200078e00ff */
[----:B------:R-:W-:Y:S02]  /*57a0*/  IADD3 R15, PT, PT, R15, 0x1, RZ ;  /* 0x000000010f0f7810 */ /* 0x000fe40007ffe0ff */
[----:B------:R-:W-:Y:S02]  /*57b0*/  IADD3 R23, P2, PT, R23, 0x100, RZ ;  /* 0x0000010017177810 */ /* 0x000fe40007f5e0ff */
[----:B------:R-:W-:Y:S02]  /*57c0*/  IADD3 R11, PT, PT, R11, 0x100, RZ ;  /* 0x000001000b0b7810 */ /* 0x000fe40007ffe0ff */
[----:B-1----:R-:W-:Y:S02]  /*57d0*/  IADD3.X R13, PT, PT, RZ, R13, RZ, P2, !PT ;  /* 0x0000000dff0d7210 */ /* 0x002fe400017fe4ff */
        /* <DEDUP_REMOVED lines=10> */
.L_x_2558:
[----:B------:R-:W-:Y:S05]  /*5880*/  BSYNC.RECONVERGENT B1 ;  /* 0x0000000000017941 */ /* 0x000fea0003800200 */
.L_x_2557:
[----:B------:R-:W-:Y:S05]  /*5890*/  @!P1 BRA `(.L_x_2547) ;  /* 0x0000000000dc9947 */ /* 0x000fea0003800000 */
[----:B------:R-:W1:Y:S01]  /*58a0*/  S2R R14, SR_CgaCtaId ;  /* 0x00000000000e7919 */ /* 0x000e620000008800 */
[----:B-----5:R-:W2:Y:S01]  /*58b0*/  LDC.64 R22, c[0x0][0x420] ;  /* 0x00010800ff167b82 */ /* 0x020ea20000000a00 */
[----:B------:R-:W-:Y:S02]  /*58c0*/  MOV R13, 0x400 ;  /* 0x00000400000d7802 */ /* 0x000fe40000000f00 */
[----:B------:R-:W-:Y:S02]  /*58d0*/  SHF.L.U32 R12, R19, 0x2, RZ ;  /* 0x00000002130c7819 */ /* 0x000fe400000006ff */
[----:B------:R-:W-:Y:S02]  /*58e0*/  IADD3 R13, PT, PT, R13, 0x140, RZ ;  /* 0x000001400d0d7810 */ /* 0x000fe40007ffe0ff */
[----:B------:R-:W-:Y:S02]  /*58f0*/  LEA R12, R11, -R12, 0x2 ;  /* 0x8000000c0b0c7211 */ /* 0x000fe400078e10ff */
[----:B--2---:R-:W-:-:S04]  /*5900*/  IADD3 R22, P0, P1, R22, UR6, R11 ;  /* 0x0000000616167c10 */ /* 0x004fc8000f91e00b */
[----:B------:R-:W-:Y:S02]  /*5910*/  IADD3 R22, P2, PT, R22, 0x200, RZ ;  /* 0x0000020016167810 */ /* 0x000fe40007f5e0ff */
[----:B-1----:R-:W-:Y:S02]  /*5920*/  LEA R15, R14, R13, 0x18 ;  /* 0x0000000d0e0f7211 */ /* 0x002fe400078ec0ff */
[----:B------:R-:W-:Y:S02]  /*5930*/  IADD3.X R13, PT, PT, R23, UR12, RZ, P0, P1 ;  /* 0x0000000c170d7c10 */ /* 0x000fe400087e24ff */
[----:B------:R-:W-:-:S03]  /*5940*/  IADD3 R14, PT, PT, R12, 0x800, R15 ;  /* 0x000008000c0e7810 */ /* 0x000fc60007ffe00f */
[----:B------:R-:W-:-:S07]  /*5950*/  IMAD.X R13, RZ, RZ, R13, P2 ;  /* 0x000000ffff0d7224 */ /* 0x000fce00010e060d */
.L_x_2560:
[----:B------:R-:W-:-:S05]  /*5960*/  MOV R12, R22 ;  /* 0x00000016000c7202 */ /* 0x000fca0000000f00 */
[----:B------:R-:W2:Y:S04]  /*5970*/  LDG.E.U8 R22, desc[UR36][R12.64+-0x200] ;  /* 0xfffe00240c167981 */ /* 0x000ea8000c1e1100 */
[----:B------:R-:W3:Y:S04]  /*5980*/  LDG.E.U8 R15, desc[UR36][R12.64+-0x100] ;  /* 0xffff00240c0f7981 */ /* 0x000ee8000c1e1100 */
[----:B------:R-:W4:Y:S04]  /*5990*/  LDG.E.U8 R21, desc[UR36][R12.64] ;  /* 0x000000240c157981 */ /* 0x000f28000c1e1100 */
[----:B------:R-:W5:Y:S01]  /*59a0*/  LDG.E.U8 R23, desc[UR36][R12.64+0x100] ;  /* 0x000100240c177981 */ /* 0x000f62000c1e1100 */
[----:B------:R-:W-:Y:S01]  /*59b0*/  HFMA2 R25, -RZ, RZ, 0, 0 ;  /* 0x00000000ff197431 */ /* 0x000fe200000001ff */
[----:B------:R-:W-:-:S02]  /*59c0*/  IADD3 R11, PT, PT, R11, 0x400, RZ ;  /* 0x000004000b0b7810 */ /* 0x000fc40007ffe0ff */
[----:B--2---:R-:W-:Y:S02]  /*59d0*/  ISETP.NE.AND P0, PT, R22, RZ, PT ;  /* 0x000000ff1600720c */ /* 0x004fe40003f05270 */
[----:B---3--:R-:W-:Y:S01]  /*59e0*/  ISETP.NE.AND P1, PT, R15, RZ, PT ;  /* 0x000000ff0f00720c */ /* 0x008fe20003f25270 */
[----:B------:R-:W-:Y:S01]  /*59f0*/  HFMA2 R15, -RZ, RZ, 0, 0 ;  /* 0x00000000ff0f7431 */ /* 0x000fe200000001ff */
[----:B----4-:R-:W-:Y:S02]  /*5a00*/  ISETP.NE.AND P2, PT, R21, RZ, PT ;  /* 0x000000ff1500720c */ /* 0x010fe40003f45270 */
[----:B------:R-:W-:Y:S02]  /*5a10*/  MOV R21, RZ ;  /* 0x000000ff00157202 */ /* 0x000fe40000000f00 */
[----:B-----5:R-:W-:-:S05]  /*5a20*/  ISETP.NE.AND P3, PT, R23, RZ, PT ;  /* 0x000000ff1700720c */ /* 0x020fca0003f65270 */
[----:B------:R-:W0:Y:S01]  /*5a30*/  @!P0 LDS R22, [R14+-0x800] ;  /* 0xfff800000e168984 */ /* 0x000e220000000800 */
[----:B------:R-:W-:-:S03]  /*5a40*/  IMAD.MOV.U32 R23, RZ, RZ, RZ ;  /* 0x000000ffff177224 */ /* 0x000fc600078e00ff */
        /* <DEDUP_REMOVED lines=9> */
[----:B------:R-:W-:Y:S01]  /*5ae0*/  ISETP.GT.AND P0, PT, R11, R16, PT ;  /* 0x000000100b00720c */ /* 0x000fe20003f04270 */
        /* <DEDUP_REMOVED lines=18> */
.L_x_2547:
[----:B------:R-:W-:Y:S05]  /*5c10*/  BSYNC.RECONVERGENT B0 ;  /* 0x0000000000007941 */ /* 0x000fea0003800200 */
.L_x_2546:
[----:B0-----:R-:W0:Y:S01]  /*5c20*/  SHFL.BFLY PT, R9, R10, 0x10, 0x1f ;  /* 0x0e001f000a097f89 */ /* 0x001e2200000e0000 */
[C---:B------:R-:W-:Y:S01]  /*5c30*/  ISETP.NE.AND P0, PT, R6.reuse, RZ, PT ;  /* 0x000000ff0600720c */ /* 0x040fe20003f05270 */
[----:B------:R-:W1:Y:S01]  /*5c40*/  LDCU UR4, c[0x0][0x40c] ;  /* 0x00008180ff0477ac */ /* 0x000e620008000800 */
[----:B------:R-:W-:Y:S01]  /*5c50*/  ISETP.GT.U32.AND P1, PT, R6, 0x7, PT ;  /* 0x000000070600780c */ /* 0x000fe20003f24070 */
[----:B------:R-:W1:Y:S01]  /*5c60*/  LDCU UR5, c[0x0][0x3f4] ;  /* 0x00007e80ff0577ac */ /* 0x000e620008000800 */
[----:B------:R-:W2:Y:S01]  /*5c70*/  LDCU.U8 UR8, c[0x0][0x48c] ;  /* 0x00009180ff0877ac */ /* 0x000ea20008000000 */
[----:B0-----:R-:W-:Y:S01]  /*5c80*/  FADD.FTZ R9, R9, R10 ;  /* 0x0000000a09097221 */ /* 0x001fe20000010000 */
[----:B-1----:R-:W-:-:S04]  /*5c90*/  UISETP.LT.AND UP0, UPT, UR5, UR4, UPT ;  /* 0x000000040500728c */ /* 0x002fc8000bf01270 */
[----:B----4-:R-:W0:Y:S01]  /*5ca0*/  SHFL.BFLY PT, R12, R9, 0x8, 0x1f ;  /* 0x0d001f00090c7f89 */ /* 0x010e2200000e0000 */
[----:B------:R-:W-:-:S04]  /*5cb0*/  USEL UR4, UR5, UR4, UP0 ;  /* 0x0000000405047287 */ /* 0x000fc80008000000 */
[----:B------:R-:W-:-:S04]  /*5cc0*/  UIADD3 UR4, UPT, UPT, UR4, 0x4, URZ ;  /* 0x0000000404047890 */ /* 0x000fc8000fffe0ff */
[----:B------:R-:W-:-:S04]  /*5cd0*/  USHF.R.S32.HI UR5, URZ, 0x1f, UR4 ;  /* 0x0000001fff057899 */ /* 0x000fc80008011404 */
[----:B------:R-:W-:-:S04]  /*5ce0*/  ULEA.HI UR5, UR5, UR4, URZ, 0x2 ;  /* 0x0000000405057291 */ /* 0x000fc8000f8f10ff */
[----:B------:R-:W-:-:S04]  /*5cf0*/  USHF.L.U32 UR5, UR5, 0x2, URZ ;  /* 0x0000000205057899 */ /* 0x000fc800080006ff */
[----:B------:R-:W-:Y:S01]  /*5d00*/  ULOP3.LUT UR5, UR5, 0xfffffff0, URZ, 0xc0, !UPT ;  /* 0xfffffff005057892 */ /* 0x000fe2000f8ec0ff */
[----:B0-----:R-:W-:-:S05]  /*5d10*/  FADD.FTZ R12, R9, R12 ;  /* 0x0000000c090c7221 */ /* 0x001fca0000010000 */
[----:B------:R-:W0:Y:S02]  /*5d20*/  SHFL.BFLY PT, R11, R12, 0x4, 0x1f ;  /* 0x0c801f000c0b7f89 */ /* 0x000e2400000e0000 */
[----:B0-----:R-:W-:Y:S02]  /*5d30*/  FADD.FTZ R11, R12, R11 ;  /* 0x0000000b0c0b7221 */ /* 0x001fe40000010000 */
[----:B------:R-:W0:Y:S03]  /*5d40*/  LDC R12, c[0x0][0x3f8] ;  /* 0x0000fe00ff0c7b82 */ /* 0x000e260000000800 */
[----:B------:R-:W1:Y:S02]  /*5d50*/  SHFL.BFLY PT, R14, R11, 0x2, 0x1f ;  /* 0x0c401f000b0e7f89 */ /* 0x000e6400000e0000 */
[----:B-1----:R-:W-:-:S05]  /*5d60*/  FADD.FTZ R14, R11, R14 ;  /* 0x0000000e0b0e7221 */ /* 0x002fca0000010000 */
[----:B------:R-:W1:Y:S02]  /*5d70*/  SHFL.BFLY PT, R13, R14, 0x1, 0x1f ;  /* 0x0c201f000e0d7f89 */ /* 0x000e6400000e0000 */
[----:B-1----:R-:W-:-:S05]  /*5d80*/  FADD.FTZ R13, R14, R13 ;  /* 0x0000000d0e0d7221 */ /* 0x002fca0000010000 */
[----:B------:R-:W-:Y:S01]  /*5d90*/  @!P0 STS [R4+0x20], R13 ;  /* 0x0000200d04008388 */ /* 0x000fe20000000800 */
[----:B------:R-:W-:Y:S01]  /*5da0*/  BAR.SYNC.DEFER_BLOCKING 0x0 ;  /* 0x0000000000007b1d */ /* 0x000fe20000010000 */
[----:B--2---:R-:W-:-:S05]  /*5db0*/  ISETP.NE.AND P0, PT, RZ, UR8, PT ;  /* 0x00000008ff007c0c */ /* 0x004fca000bf05270 */
[----:B------:R-:W1:Y:S01]  /*5dc0*/  @!P1 LDS R13, [R7+0x20] ;  /* 0x00002000070d9984 */ /* 0x000e620000000800 */
[----:B------:R-:W-:-:S03]  /*5dd0*/  ISETP.GT.AND P1, PT, R5, R16, PT ;  /* 0x000000100500720c */ /* 0x000fc60003f24270 */
[----:B-1----:R-:W1:Y:S02]  /*5de0*/  SHFL.BFLY PT, R6, R13, 0x4, 0x1f ;  /* 0x0c801f000d067f89 */ /* 0x002e6400000e0000 */
[----:B-1----:R-:W-:-:S05]  /*5df0*/  FADD.FTZ R6, R6, R13 ;  /* 0x0000000d06067221 */ /* 0x002fca0000010000 */
[----:B------:R-:W1:Y:S02]  /*5e00*/  SHFL.BFLY PT, R9, R6, 0x2, 0x1f ;  /* 0x0c401f0006097f89 */ /* 0x000e6400000e0000 */
[----:B-1----:R-:W-:Y:S01]  /*5e10*/  FADD.FTZ R10, R6, R9 ;  /* 0x00000009060a7221 */ /* 0x002fe20000010000 */
[----:B------:R-:W-:-:S04]  /*5e20*/  CS2R R6, SRZ ;  /* 0x0000000000067805 */ /* 0x000fc8000001ff00 */
[----:B------:R-:W1:Y:S02]  /*5e30*/  SHFL.BFLY PT, R9, R10, 0x1, 0x1f ;  /* 0x0c201f000a097f89 */ /* 0x000e6400000e0000 */
[----:B-1----:R-:W-:Y:S02]  /*5e40*/  FADD.FTZ R11, R10, R9 ;  /* 0x000000090a0b7221 */ /* 0x002fe40000010000 */
[----:B------:R-:W0:Y:S04]  /*5e50*/  S2R R9, SR_CTAID.X ;  /* 0x0000000000097919 */ /* 0x000e280000002500 */
[----:B------:R-:W1:Y:S02]  /*5e60*/  SHFL.IDX PT, R11, R11, RZ, 0x1f ;  /* 0x00001fff0b0b7589 */ /* 0x000e6400000e0000 */
[----:B-1----:R-:W-:-:S04]  /*5e70*/  FADD.FTZ R4, R11, 9.9999999747524270788e-07 ;  /* 0x358637bd0b047421 */ /* 0x002fc80000010000 */
[----:B------:R1:W2:Y:S01]  /*5e80*/  MUFU.RCP R15, R4 ;  /* 0x00000004000f7308 */ /* 0x0002a20000001000 */
[----:B0-----:R-:W-:Y:S01]  /*5e90*/  IMAD R33, R12, UR9, R9 ;  /* 0x000000090c217c24 */ /* 0x001fe2000f8e0209 */
[----:B------:R-:W-:Y:S06]  /*5ea0*/  @!P0 BRA `(.L_x_2561) ;  /* 0x0000000000188947 */ /* 0x000fec0003800000 */
[----:B-1----:R-:W0:Y:S08]  /*5eb0*/  LDC R4, c[0x0][0x488] ;  /* 0x00012200ff047b82 */ /* 0x002e300000000800 */
[----:B------:R-:W0:Y:S08]  /*5ec0*/  LDC R6, c[0x0][0x40c] ;  /* 0x00010300ff067b82 */ /* 0x000e300000000800 */
[----:B------:R-:W1:Y:S01]  /*5ed0*/  LDC R7, c[0x0][0x3f4] ;  /* 0x0000fd00ff077b82 */ /* 0x000e620000000800 */
[----:B0-----:R-:W-:-:S04]  /*5ee0*/  IMAD R4, R33, R4, R6 ;  /* 0x0000000421047224 */ /* 0x001fc800078e0206 */
[----:B-1----:R-:W-:-:S05]  /*5ef0*/  IMAD R6, R4, R7, RZ ;  /* 0x0000000704067224 */ /* 0x002fca00078e02ff */
[----:B------:R-:W-:-:S07]  /*5f00*/  SHF.R.S32.HI R7, RZ, 0x1f, R6 ;  /* 0x0000001fff077819 */ /* 0x000fce0000011406 */
.L_x_2561:
[----:B------:R-:W-:Y:S04]  /*5f10*/  BSSY.RECONVERGENT B0, `(.L_x_2562) ;  /* 0x0000061000007945 */ /* 0x000fe80003800200 */
[----:B------:R-:W-:Y:S05]  /*5f20*/  @P1 BRA `(.L_x_2563) ;  /* 0x00000004007c1947 */ /* 0x000fea0003800000 */
[----:B------:R-:W-:Y:S01]  /*5f30*/  VIADDMNMX R0, R5, 0x100, R0, !PT ;  /* 0x0000010005007846 */ /* 0x000fe20007800100 */
[----:B------:R-:W-:Y:S01]  /*5f40*/  BSSY.RECONVERGENT B1, `(.L_x_2564) ;  /* 0x0000028000017945 */ /* 0x000fe20003800200 */
[----:B-1----:R-:W-:-:S04]  /*5f50*/  LOP3.LUT R4, RZ, R8, RZ, 0x33, !PT ;  /* 0x00000008ff047212 */ /* 0x002fc800078e33ff */
[----:B------:R-:W-:-:S04]  /*5f60*/  IADD3 R0, PT, PT, -R19, R0, R4 ;  /* 0x0000000013007210 */ /* 0x000fc80007ffe104 */
[C---:B------:R-:W-:Y:S02]  /*5f70*/  LOP3.LUT R4, R0.reuse, 0x300, RZ, 0xc0, !PT ;  /* 0x0000030000047812 */ /* 0x040fe400078ec0ff */
[----:B------:R-:W-:Y:S02]  /*5f80*/  ISETP.GE.U32.AND P2, PT, R0, 0x300, PT ;  /* 0x000003000000780c */ /* 0x000fe40003f46070 */
[----:B------:R-:W-:-:S13]  /*5f90*/  ISETP.NE.AND P1, PT, R4, 0x300, PT ;  /* 0x000003000400780c */ /* 0x000fda0003f25270 */
[----:B------:R-:W-:Y:S05]  /*5fa0*/  @!P1 BRA `(.L_x_2565) ;  /* 0x0000000000849947 */ /* 0x000fea0003800000 */
[----:B------:R-:W0:Y:S01]  /*5fb0*/  S2UR UR7, SR_CgaCtaId ;  /* 0x00000000000779c3 */ /* 0x000e220000008800 */
[----:B------:R-:W1:Y:S01]  /*5fc0*/  LDCU.64 UR10, c[0x0][0x480] ;  /* 0x00009000ff0a77ac */ /* 0x000e620008000a00 */
[----:B------:R-:W-:Y:S02]  /*5fd0*/  LEA.HI R0, R0, 0x1, RZ, 0x18 ;  /* 0x0000000100007811 */ /* 0x000fe400078fc0ff */
[----:B------:R-:W-:Y:S01]  /*5fe0*/  IADD3 R14, P1, PT, R5, R6, RZ ;  /* 0x00000006050e7210 */ /* 0x000fe20007f3e0ff */
[----:B------:R-:W-:Y:S01]  /*5ff0*/  UMOV UR4, 0x400 ;  /* 0x0000040000047882 */ /* 0x000fe20000000000 */
[C---:B------:R-:W-:Y:S01]  /*6000*/  SHF.L.U32 R4, R0.reuse, 0x8, RZ ;  /* 0x0000000800047819 */ /* 0x040fe200000006ff */
[----:B------:R-:W-:Y:S01]  /*6010*/  UIADD3 UR4, UPT, UPT, UR4, 0x140, URZ ;  /* 0x0000014004047890 */ /* 0x000fe2000fffe0ff */
[----:B------:R-:W-:Y:S02]  /*6020*/  LOP3.LUT R0, R0, 0x3, RZ, 0xc0, !PT ;  /* 0x0000000300007812 */ /* 0x000fe400078ec0ff */
[----:B------:R-:W-:-:S02]  /*6030*/  IADD3.X R11, PT, PT, RZ, R7, RZ, P1, !PT ;  /* 0x00000007ff0b7210 */ /* 0x000fc40000ffe4ff */
[----:B------:R-:W-:Y:S01]  /*6040*/  LOP3.LUT R10, R4, 0x300, RZ, 0xc0, !PT ;  /* 0x00000300040a7812 */ /* 0x000fe200078ec0ff */
[----:B------:R-:W-:Y:S01]  /*6050*/  IMAD.MOV R12, RZ, RZ, -R0 ;  /* 0x000000ffff0c7224 */ /* 0x000fe200078e0a00 */
[----:B------:R-:W-:Y:S02]  /*6060*/  LEA R4, R8, UR5, 0x1 ;  /* 0x0000000508047c11 */ /* 0x000fe4000f8e08ff */
[----:B------:R-:W-:Y:S02]  /*6070*/  IADD3 R5, PT, PT, R5, R10, RZ ;  /* 0x0000000a05057210 */ /* 0x000fe40007ffe0ff */
[----:B-1----:R-:W-:-:S04]  /*6080*/  LEA R13, P1, R14, UR10, 0x2 ;  /* 0x0000000a0e0d7c11 */ /* 0x002fc8000f8210ff */
[----:B------:R-:W-:Y:S01]  /*6090*/  LEA.HI.X R14, R14, UR11, R11, 0x2, P1 ;  /* 0x0000000b0e0e7c11 */ /* 0x000fe200088f140b */
[----:B0-----:R-:W-:-:S06]  /*60a0*/  ULEA UR4, UR7, UR4, 0x18 ;  /* 0x0000000407047291 */ /* 0x001fcc000f8ec0ff */
[----:B------:R-:W-:Y:S02]  /*60b0*/  IADD3 R4, PT, PT, R4, UR4, RZ ;  /* 0x0000000404047c10 */ /* 0x000fe4000fffe0ff */
[----:B------:R-:W-:-:S07]  /*60c0*/  LEA R0, R8, UR4, 0x2 ;  /* 0x0000000408007c11 */ /* 0x000fce000f8e10ff */
.L_x_2566:
[----:B-1----:R0:W2:Y:S01]  /*60d0*/  LDS R10, [R0] ;  /* 0x00000000000a7984 */ /* 0x0020a20000000800 */
[----:B------:R-:W-:Y:S01]  /*60e0*/  @P0 MOV R11, R14 ;  /* 0x0000000e000b0202 */ /* 0x000fe20000000f00 */
[----:B------:R-:W-:-:S05]  /*60f0*/  VIADD R12, R12, 0x1 ;  /* 0x000000010c0c7836 */ /* 0x000fca0000000000 */
[----:B------:R-:W-:Y:S02]  /*6100*/  ISETP.NE.AND P3, PT, R12, RZ, PT ;  /* 0x000000ff0c00720c */ /* 0x000fe40003f65270 */
[----:B0-----:R-:W-:Y:S01]  /*6110*/  IADD3 R0, PT, PT, R0, 0x400, RZ ;  /* 0x0000040000007810 */ /* 0x001fe20007ffe0ff */
[----:B--2---:R-:W-:-:S05]  /*6120*/  FMUL.FTZ R21, R10, R15 ;  /* 0x0000000f0a157220 */ /* 0x004fca0000410000 */
        /* <DEDUP_REMOVED lines=9> */
.L_x_2565:
[----:B------:R-:W-:Y:S05]  /*61c0*/  BSYNC.RECONVERGENT B1 ;  /* 0x0000000000017941 */ /* 0x000fea0003800200 */
.L_x_2564:
[----:B------:R-:W-:Y:S05]  /*61d0*/  @!P2 BRA `(.L_x_2563) ;  /* 0x0000000000d0a947 */ /* 0x000fea0003800000 */
[----:B-1----:R-:W0:Y:S01]  /*61e0*/  S2R R11, SR_CgaCtaId ;  /* 0x00000000000b7919 */ /* 0x002e220000008800 */
[----:B------:R-:W1:Y:S01]  /*61f0*/  LDCU.64 UR10, c[0x0][0x480] ;  /* 0x00009000ff0a77ac */ /* 0x000e620008000a00 */
        /* <DEDUP_REMOVED lines=9> */
[----:B0-----:R-:W-:Y:S02]  /*6290*/  LEA R7, R11, R0, 0x18 ;  /* 0x000000000b077211 */ /* 0x001fe400078ec0ff */
[C---:B-1----:R-:W-:Y:S02]  /*62a0*/  LEA R11, P3, R6.reuse, UR10, 0x2 ;  /* 0x0000000a060b7c11 */ /* 0x042fe4000f8610ff */
[----:B------:R-:W-:Y:S02]  /*62b0*/  SHF.L.U32 R0, R19, 0x2, RZ ;  /* 0x0000000213007819 */ /* 0x000fe400000006ff */
[----:B------:R-:W-:Y:S02]  /*62c0*/  IADD3 R11, P2, PT, R11, 0x800, RZ ;  /* 0x000008000b0b7810 */ /* 0x000fe40007f5e0ff */
[----:B------:R-:W-:Y:S02]  /*62d0*/  LEA.HI.X R13, R6, UR11, R13, 0x2, P3 ;  /* 0x0000000b060d7c11 */ /* 0x000fe400098f140d */
[----:B------:R-:W-:-:S02]  /*62e0*/  LEA R0, R5, -R0, 0x2 ;  /* 0x8000000005007211 */ /* 0x000fc400078e10ff */
[----:B------:R-:W-:Y:S01]  /*62f0*/  IADD3 R4, PT, PT, R4, 0x400, R7 ;  /* 0x0000040004047810 */ /* 0x000fe20007ffe007 */
[----:B------:R-:W-:Y:S01]  /*6300*/  IMAD.X R12, RZ, RZ, R13, P2 ;  /* 0x000000ffff0c7224 */ /* 0x000fe200010e060d */
[----:B------:R-:W-:-:S07]  /*6310*/  IADD3 R0, PT, PT, R0, 0x800, R7 ;  /* 0x0000080000007810 */ /* 0x000fce0007ffe007 */
.L_x_2567:
[----:B------:R-:W2:Y:S01]  /*6320*/  LDS R6, [R0+-0x800] ;  /* 0xfff8000000067984 */ /* 0x000ea20000000800 */
[----:B------:R-:W-:-:S04]  /*6330*/  IADD3 R5, PT, PT, R5, 0x400, RZ ;  /* 0x0000040005057810 */ /* 0x000fc80007ffe0ff */
[----:B------:R-:W-:Y:S01]  /*6340*/  ISETP.GT.AND P2, PT, R5, R16, PT ;  /* 0x000000100500720c */ /* 0x000fe20003f44270 */
[----:B--2---:R-:W-:-:S05]  /*6350*/  FMUL.FTZ R13, R6, R15 ;  /* 0x0000000f060d7220 */ /* 0x004fca0000410000 */
[----:B------:R-:W-:-:S04]  /*6360*/  F2FP.F16.F32.PACK_AB R6, RZ, R13 ;  /* 0x0000000dff06723e */ /* 0x000fc800000000ff */
[----:B------:R-:W-:-:S05]  /*6370*/  PRMT R7, R6, 0x7610, R7 ;  /* 0x0000761006077816 */ /* 0x000fca0000000007 */
[----:B------:R0:W-:Y:S04]  /*6380*/  STS.U16 [R4+-0x400], R7 ;  /* 0xfffc000704007388 */ /* 0x0001e80000000400 */
[----:B------:R-:W1:Y:S01]  /*6390*/  LDS R6, [R0+-0x400] ;  /* 0xfffc000000067984 */ /* 0x000e620000000800 */
[----:B0-----:R-:W-:Y:S01]  /*63a0*/  MOV R7, R12 ;  /* 0x0000000c00077202 */ /* 0x001fe20000000f00 */
[----:B-1----:R-:W-:-:S05]  /*63b0*/  FMUL.FTZ R21, R6, R15 ;  /* 0x0000000f06157220 */ /* 0x002fca0000410000 */
[----:B------:R-:W-:-:S04]  /*63c0*/  F2FP.F16.F32.PACK_AB R6, RZ, R21 ;  /* 0x00000015ff06723e */ /* 0x000fc800000000ff */
[----:B------:R-:W-:-:S05]  /*63d0*/  PRMT R14, R6, 0x7610, R14 ;  /* 0x00007610060e7816 */ /* 0x000fca000000000e */
[----:B------:R-:W-:Y:S04]  /*63e0*/  STS.U16 [R4+-0x200], R14 ;  /* 0xfffe000e04007388 */ /* 0x000fe80000000400 */
[----:B------:R-:W0:Y:S02]  /*63f0*/  LDS R6, [R0] ;  /* 0x0000000000067984 */ /* 0x000e240000000800 */
[----:B0----5:R-:W-:-:S05]  /*6400*/  FMUL.FTZ R23, R6, R15 ;  /* 0x0000000f06177220 */ /* 0x021fca0000410000 */
        /* <DEDUP_REMOVED lines=15> */
[----:B0-----:R-:W-:Y:S01]  /*6500*/  IADD3 R4, PT, PT, R4, 0x800, RZ ;  /* 0x0000080004047810 */ /* 0x001fe20007ffe0ff */
[----:B------:R-:W-:Y:S06]  /*6510*/  @!P2 BRA `(.L_x_2567) ;  /* 0xfffffffc0080a947 */ /* 0x000fec000383ffff */
.L_x_2563:
[----:B------:R-:W-:Y:S05]  /*6520*/  BSYNC.RECONVERGENT B0 ;  /* 0x0000000000007941 */ /* 0x000fea0003800200 */
.L_x_2562:
[----:B------:R-:W-:Y:S01]  /*6530*/  SHF.R.S32.HI R5, RZ, 0x1f, R16 ;  /* 0x0000001fff057819 */ /* 0x000fe20000011410 */
[----:B------:R-:W0:Y:S01]  /*6540*/  LDCU.64 UR8, c[0x0][0x3b0] ;  /* 0x00007600ff0877ac */ /* 0x000e220008000a00 */
[----:B------:R-:W-:Y:S02]  /*6550*/  SHF.L.U32 R0, R8, 0x3, RZ ;  /* 0x0000000308007819 */ /* 0x000fe400000006ff */
[----:B------:R-:W-:Y:S02]  /*6560*/  CS2R R6, SRZ ;  /* 0x0000000000067805 */ /* 0x000fe4000001ff00 */
[----:B------:R-:W-:Y:S01]  /*6570*/  LEA.HI R5, R5, R16, RZ, 0x4 ;  /* 0x0000001005057211 */ /* 0x000fe200078f20ff */
[----:B------:R-:W3:Y:S01]  /*6580*/  LDCU.64 UR10, c[0x0][0x3c8] ;  /* 0x00007900ff0a77ac */ /* 0x000ee20008000a00 */
[----:B------:R-:W-:Y:S02]  /*6590*/  SHF.R.U32.HI R32, RZ, 0x4, R8 ;  /* 0x00000004ff207819 */ /* 0x000fe40000011608 */
[----:B------:R-:W-:Y:S01]  /*65a0*/  LOP3.LUT R5, R5, 0xfffffff0, RZ, 0xc0, !PT ;  /* 0xfffffff005057812 */ /* 0x000fe200078ec0ff */
[----:B------:R-:W4:Y:S01]  /*65b0*/  LDCU.64 UR14, c[0x0][0x3c8] ;  /* 0x00007900ff0e77ac */ /* 0x000f220008000a00 */
[----:B------:R-:W-:-:S03]  /*65c0*/  LOP3.LUT R0, R0, 0x78, RZ, 0xc0, !PT ;  /* 0x0000007800007812 */ /* 0x000fc600078ec0ff */
[----:B------:R-:W-:-:S05]  /*65d0*/  IMAD.IADD R41, R16, 0x1, -R5 ;  /* 0x0000000110297824 */ /* 0x000fca00078e0a05 */
[----:B------:R-:W-:Y:S02]  /*65e0*/  ISETP.NE.AND P0, PT, R32, R41, PT ;  /* 0x000000292000720c */ /* 0x000fe40003f05270 */
[----:B0-----:R-:W-:Y:S02]  /*65f0*/  ISETP.EQ.U32.AND P1, PT, RZ, UR8, PT ;  /* 0x00000008ff007c0c */ /* 0x001fe4000bf22070 */
[----:B------:R-:W-:-:S04]  /*6600*/  ISETP.GT.U32.OR P0, PT, R0, 0x5f, P0 ;  /* 0x0000005f0000780c */ /* 0x000fc80000704470 */
[----:B------:R-:W-:-:S13]  /*6610*/  ISETP.EQ.OR.EX P0, PT, RZ, UR9, P0, P1 ;  /* 0x00000009ff007c0c */ /* 0x000fda0008702710 */
[----:B-1----:R-:W0:Y:S01]  /*6620*/  @!P0 LDC.64 R10, c[0x0][0x3b0] ;  /* 0x0000ec00ff0a8b82 */ /* 0x002e220000000a00 */
[----:B------:R-:W-:Y:S01]  /*6630*/  @!P0 IMAD R5, R9, 0x60, R0 ;  /* 0x0000006009058824 */ /* 0x000fe200078e0200 */
[----:B------:R-:W-:Y:S01]  /*6640*/  BSSY.RECONVERGENT B0, `(.L_x_2568) ;  /* 0x000029a000007945 */ /* 0x000fe20003800200 */
[----:B------:R-:W-:Y:S02]  /*6650*/  HFMA2 R38, -RZ, RZ, 0, 0 ;  /* 0x00000000ff267431 */ /* 0x000fe400000001ff */
[----:B0-----:R-:W-:Y:S01]  /*6660*/  @!P0 IMAD.WIDE.U32 R10, R5, 0x2, R10 ;  /* 0x00000002050a8825 */ /* 0x001fe200078e000a */
[----:B------:R-:W-:-:S06]  /*6670*/  CS2R R4, SRZ ;  /* 0x0000000000047805 */ /* 0x000fcc000001ff00 */
[----:B------:R0:W5:Y:S01]  /*6680*/  @!P0 LDG.E.128 R4, desc[UR36][R10.64] ;  /* 0x000000240a048981 */ /* 0x000162000c1e1d00 */
[----:B------:R-:W-:Y:S01]  /*6690*/  BAR.SYNC.DEFER_BLOCKING 0x0 ;  /* 0x0000000000007b1d */ /* 0x000fe20000010000 */
[----:B------:R-:W-:Y:S01]  /*66a0*/  ISETP.GT.U32.AND P0, PT, R0, 0x5f, PT ;  /* 0x0000005f0000780c */ /* 0x000fe20003f04070 */
[----:B------:R-:W-:Y:S01]  /*66b0*/  IMAD R33, R33, 0x60, RZ ;  /* 0x0000006021217824 */ /* 0x000fe200078e02ff */
[----:B------:R-:W-:Y:S02]  /*66c0*/  CS2R R36, SRZ ;  /* 0x0000000000247805 */ /* 0x000fe4000001ff00 */
[----:B------:R-:W-:Y:S02]  /*66d0*/  CS2R R34, SRZ ;  /* 0x0000000000227805 */ /* 0x000fe4000001ff00 */
[----:B------:R-:W-:Y:S02]  /*66e0*/  MOV R43, RZ ;  /* 0x000000ff002b7202 */ /* 0x000fe40000000f00 */
[----:B------:R-:W-:-:S05]  /*66f0*/  CS2R R44, SRZ ;  /* 0x00000000002c7805 */ /* 0x000fca000001ff00 */
[----:B0--34-:R-:W-:Y:S05]  /*6700*/  @P0 BRA `(.L_x_2569) ;  /* 0x0000002800340947 */ /* 0x019fea0003800000 */
[----:B------:R-:W0:Y:S01]  /*6710*/  LDCU UR4, c[0x0][0x3f4] ;  /* 0x00007e80ff0477ac */ /* 0x000e220008000800 */
[----:B------:R-:W1:Y:S01]  /*6720*/  S2R R21, SR_CgaCtaId ;  /* 0x0000000000157919 */ /* 0x000e620000008800 */
[----:B------:R-:W3:Y:S01]  /*6730*/  LDC.64 R10, c[0x0][0x3c0] ;  /* 0x0000f000ff0a7b82 */ /* 0x000ee20000000a00 */
[----:B------:R-:W-:Y:S01]  /*6740*/  IMAD.IADD R42, R19, 0x1, R32 ;  /* 0x00000001132a7824 */ /* 0x000fe200078e0220 */
[----:B------:R-:W-:Y:S01]  /*6750*/  MOV R12, 0x400 ;  /* 0x00000400000c7802 */ /* 0x000fe20000000f00 */
[----:B------:R-:W-:Y:S01]  /*6760*/  BSSY.RECONVERGENT B1, `(.L_x_2570) ;  /* 0x00000ea000017945 */ /* 0x000fe20003800200 */
[----:B------:R-:W-:Y:S02]  /*6770*/  MOV R37, RZ ;  /* 0x000000ff00257202 */ /* 0x000fe40000000f00 */
[----:B------:R-:W-:Y:S02]  /*6780*/  IADD3 R12, PT, PT, R12, 0x140, RZ ;  /* 0x000001400c0c7810 */ /* 0x000fe40007ffe0ff */
[----:B0-----:R-:W-:-:S04]  /*6790*/  MOV R39, UR4 ;  /* 0x0000000400277c02 */ /* 0x001fc80008000f00 */
[-C--:B--2---:R-:W-:Y:S01]  /*67a0*/  VIMNMX R15, PT, PT, R16, R39.reuse, PT ;  /* 0x00000027100f7248 */ /* 0x084fe20003fe0100 */
[----:B------:R-:W-:-:S03]  /*67b0*/  IMAD R13, R20, R39, R0 ;  /* 0x00000027140d7224 */ /* 0x000fc600078e0200 */
[----:B------:R-:W-:Y:S01]  /*67c0*/  ISETP.GE.AND P0, PT, R42, R15, PT ;  /* 0x0000000f2a00720c */ /* 0x000fe20003f06270 */
[----:B---3--:R-:W-:Y:S01]  /*67d0*/  IMAD.WIDE R10, R13, 0x2, R10 ;  /* 0x000000020d0a7825 */ /* 0x008fe200078e020a */
[----:B-1----:R-:W-:-:S04]  /*67e0*/  LEA R46, R21, R12, 0x18 ;  /* 0x0000000c152e7211 */ /* 0x002fc800078ec0ff */
[----:B------:R-:W-:-:S07]  /*67f0*/  IADD3 R40, PT, PT, R46, UR5, RZ ;  /* 0x000000052e287c10 */ /* 0x000fce000fffe0ff */
[----:B------:R-:W-:Y:S05]  /*6800*/  @P0 BRA `(.L_x_2571) ;  /* 0x0000000c007c0947 */ /* 0x000fea0003800000 */
[----:B------:R-:W-:Y:S01]  /*6810*/  VIADD R12, R42, 0x10 ;  /* 0x000000102a0c7836 */ /* 0x000fe20000000000 */
[----:B------:R-:W-:Y:S01]  /*6820*/  LOP3.LUT R14, RZ, R19, RZ, 0x33, !PT ;  /* 0x00000013ff0e7212 */ /* 0x000fe200078e33ff */
[----:B------:R-:W0:Y:S01]  /*6830*/  LDCU UR4, c[0x0][0x3f8] ;  /* 0x00007f00ff0477ac */ /* 0x000e220008000800 */
[----:B------:R-:W-:Y:S01]  /*6840*/  BSSY.RECONVERGENT B2, `(.L_x_2572) ;  /* 0x000007f000027945 */ /* 0x000fe20003800200 */
[----:B------:R-:W-:Y:S01]  /*6850*/  HFMA2 R43, -RZ, RZ, 0, 0 ;  /* 0x00000000ff2b7431 */ /* 0x000fe200000001ff */
[----:B------:R-:W-:Y:S02]  /*6860*/  VIMNMX R13, PT, PT, R15, R12, !PT ;  /* 0x0000000c0f0d7248 */ /* 0x000fe40007fe0100 */
[----:B------:R-:W-:Y:S02]  /*6870*/  CS2R R44, SRZ ;  /* 0x00000000002c7805 */ /* 0x000fe4000001ff00 */
[----:B------:R-:W-:Y:S02]  /*6880*/  MOV R48, R42 ;  /* 0x0000002a00307202 */ /* 0x000fe40000000f00 */
[----:B------:R-:W-:-:S02]  /*6890*/  CS2R R36, SRZ ;  /* 0x0000000000247805 */ /* 0x000fc4000001ff00 */
[----:B------:R-:W-:Y:S02]  /*68a0*/  IADD3 R62, PT, PT, -R32, R13, R14 ;  /* 0x0000000d203e7210 */ /* 0x000fe40007ffe10e */
[----:B------:R-:W-:Y:S02]  /*68b0*/  CS2R R34, SRZ ;  /* 0x0000000000227805 */ /* 0x000fe4000001ff00 */
[----:B------:R-:W-:Y:S02]  /*68c0*/  MOV R38, RZ ;  /* 0x000000ff00267202 */ /* 0x000fe40000000f00 */
[C---:B------:R-:W-:Y:S02]  /*68d0*/  ISETP.GE.U32.AND P0, PT, R62.reuse, 0x30, PT ;  /* 0x000000303e00780c */ /* 0x040fe40003f06070 */
[----:B------:R-:W-:-:S04]  /*68e0*/  LEA.HI R13, R62, 0x1, RZ, 0x1c ;  /* 0x000000013e0d7811 */ /* 0x000fc800078fe0ff */
[----:B------:R-:W-:Y:S01]  /*68f0*/  LOP3.LUT P1, R63, R13, 0x3, RZ, 0xc0, !PT ;  /* 0x000000030d3f7812 */ /* 0x000fe2000782c0ff */
[----:B0-----:R-:W-:-:S06]  /*6900*/  IMAD R47, R39, UR4, RZ ;  /* 0x00000004272f7c24 */ /* 0x001fcc000f8e02ff */
[----:B------:R-:W-:Y:S06]  /*6910*/  @!P0 BRA `(.L_x_2573) ;  /* 0x0000000400c48947 */ /* 0x000fec0003800000 */
[----:B------:R-:W-:Y:S01]  /*6920*/  IMAD.MOV.U32 R50, RZ, RZ, R12 ;  /* 0x000000ffff327224 */ /* 0x000fe200078e000c */
[----:B------:R-:W-:Y:S01]  /*6930*/  LOP3.LUT R12, R13, 0x1ffffffc, RZ, 0xc0, !PT ;  /* 0x1ffffffc0d0c7812 */ /* 0x000fe200078ec0ff */
[----:B------:R-:W-:Y:S01]  /*6940*/  IMAD.MOV.U32 R48, RZ, RZ, R42 ;  /* 0x000000ffff307224 */ /* 0x000fe200078e002a */
[----:B------:R-:W-:Y:S02]  /*6950*/  LEA R13, R32, UR5, 0x1 ;  /* 0x00000005200d7c11 */ /* 0x000fe4000f8e08ff */
[C---:B------:R-:W-:Y:S02]  /*6960*/  IADD3 R52, PT, PT, R42.reuse, 0x30, RZ ;  /* 0x000000302a347810 */ /* 0x040fe40007ffe0ff */
[----:B------:R-:W-:Y:S02]  /*6970*/  IADD3 R54, PT, PT, R42, 0x20, RZ ;  /* 0x000000202a367810 */ /* 0x000fe40007ffe0ff */
[----:B------:R-:W-:Y:S02]  /*6980*/  MOV R45, RZ ;  /* 0x000000ff002d7202 */ /* 0x000fe40000000f00 */
[----:B------:R-:W-:-:S02]  /*6990*/  IADD3 R51, PT, PT, R13, 0x40, R46 ;  /* 0x000000400d337810 */ /* 0x000fc40007ffe02e */
[----:B------:R-:W-:-:S07]  /*69a0*/  IADD3 R49, PT, PT, -R12, RZ, RZ ;  /* 0x000000ff0c317210 */ /* 0x000fce0007ffe1ff */
.L_x_2574:
[----:B------:R-:W-:Y:S01]  /*69b0*/  IADD3 R12, P0, PT, R48, UR6, RZ ;  /* 0x00000006300c7c10 */ /* 0x000fe2000ff1e0ff */
[----:B------:R-:W0:Y:S03]  /*69c0*/  LDS.U16 R53, [R51+-0x40] ;  /* 0xffffc00033357984 */ /* 0x000e260000000400 */
[----:B------:R-:W-:Y:S01]  /*69d0*/  IADD3.X R13, PT, PT, RZ, UR12, RZ, P0, !PT ;  /* 0x0000000cff0d7c10 */ /* 0x000fe200087fe4ff */
[----:B------:R-:W1:Y:S01]  /*69e0*/  LDS.U16 R60, [R51+-0x20] ;  /* 0xffffe000333c7984 */ /* 0x000e620000000400 */
[----:B------:R-:W-:-:S03]  /*69f0*/  LEA R24, P0, R12, UR10, 0x2 ;  /* 0x0000000a0c187c11 */ /* 0x000fc6000f8010ff */
[----:B------:R-:W2:Y:S01]  /*6a00*/  LDS.U16 R61, [R51] ;  /* 0x00000000333d7984 */ /* 0x000ea20000000400 */
[----:B------:R-:W-:-:S05]  /*6a10*/  LEA.HI.X R25, R12, UR11, R13, 0x2, P0 ;  /* 0x0000000b0c197c11 */ /* 0x000fca00080f140d */
[----:B------:R-:W3:Y:S04]  /*6a20*/  LDG.E R12, desc[UR36][R24.64] ;  /* 0x00000024180c7981 */ /* 0x000ee8000c1e1900 */
[----:B------:R-:W4:Y:S04]  /*6a30*/  LDG.E R20, desc[UR36][R24.64+0x40] ;  /* 0x0000402418147981 */ /* 0x000f28000c1e1900 */
[----:B------:R-:W2:Y:S04]  /*6a40*/  LDG.E R26, desc[UR36][R24.64+0x80] ;  /* 0x00008024181a7981 */ /* 0x000ea8000c1e1900 */
[----:B------:R-:W2:Y:S01]  /*6a50*/  LDG.E R28, desc[UR36][R24.64+0xc0] ;  /* 0x0000c024181c7981 */ /* 0x000ea2000c1e1900 */
[----:B---3--:R-:W-:-:S04]  /*6a60*/  IMAD R12, R47, R12, R48 ;  /* 0x0000000c2f0c7224 */ /* 0x008fc800078e0230 */
[----:B------:R-:W-:-:S04]  /*6a70*/  IMAD R13, R12, 0x60, RZ ;  /* 0x000000600c0d7824 */ /* 0x000fc800078e02ff */
[----:B------:R-:W-:-:S06]  /*6a80*/  IMAD.WIDE R12, R13, 0x2, R10 ;  /* 0x000000020d0c7825 */ /* 0x000fcc00078e020a */
[----:B------:R-:W3:Y:S01]  /*6a90*/  LDG.E.128 R12, desc[UR36][R12.64] ;  /* 0x000000240c0c7981 */ /* 0x000ee2000c1e1d00 */
[----:B----4-:R-:W-:-:S04]  /*6aa0*/  IMAD R20, R47, R20, R50 ;  /* 0x000000142f147224 */ /* 0x010fc800078e0232 */
[----:B------:R-:W-:Y:S02]  /*6ab0*/  IMAD R21, R20, 0x60, RZ ;  /* 0x0000006014157824 */ /* 0x000fe400078e02ff */
[----:B--2---:R-:W-:Y:S02]  /*6ac0*/  IMAD R26, R47, R26, R54 ;  /* 0x0000001a2f1a7224 */ /* 0x004fe400078e0236 */
[----:B------:R-:W-:-:S04]  /*6ad0*/  IMAD.WIDE R20, R21, 0x2, R10 ;  /* 0x0000000215147825 */ /* 0x000fc800078e020a */
[----:B------:R-:W-:Y:S02]  /*6ae0*/  IMAD R27, R26, 0x60, RZ ;  /* 0x000000601a1b7824 */ /* 0x000fe400078e02ff */
[----:B-----5:R-:W2:Y:S01]  /*6af0*/  LDG.E.128 R20, desc[UR36][R20.64] ;  /* 0x0000002414147981 */ /* 0x020ea2000c1e1d00 */
[----:B------:R-:W-:Y:S02]  /*6b00*/  IMAD R28, R47, R28, R52 ;  /* 0x0000001c2f1c7224 */ /* 0x000fe400078e0234 */
[----:B------:R-:W-:-:S04]  /*6b10*/  IMAD.WIDE R24, R27, 0x2, R10 ;  /* 0x000000021b187825 */ /* 0x000fc800078e020a */
[----:B------:R-:W-:Y:S02]  /*6b20*/  IMAD R29, R28, 0x60, RZ ;  /* 0x000000601c1d7824 */ /* 0x000fe400078e02ff */
[----:B------:R-:W4:Y:S02]  /*6b30*/  LDG.E.128 R24, desc[UR36][R24.64] ;  /* 0x0000002418187981 */ /* 0x000f24000c1e1d00 */
[----:B------:R-:W-:-:S06]  /*6b40*/  IMAD.WIDE R28, R29, 0x2, R10 ;  /* 0x000000021d1c7825 */ /* 0x000fcc00078e020a */
[----:B------:R-:W4:Y:S01]  /*6b50*/  LDG.E.128 R28, desc[UR36][R28.64] ;  /* 0x000000241c1c7981 */ /* 0x000f22000c1e1d00 */
[----:B0-----:R-:W-:Y:S01]  /*6b60*/  HADD2.F32 R56, -RZ, R53.H0_H0 ;  /* 0x20000035ff387230 */ /* 0x001fe20000004100 */
[----:B------:R-:W-:Y:S01]  /*6b70*/  IADD3 R49, PT, PT, R49, 0x4, RZ ;  /* 0x0000000431317810 */ /* 0x000fe20007ffe0ff */
[----:B-1----:R-:W-:Y:S01]  /*6b80*/  HADD2.F32 R60, -RZ, R60.H0_H0 ;  /* 0x2000003cff3c7230 */ /* 0x002fe20000004100 */
[----:B------:R-:W-:Y:S01]  /*6b90*/  IADD3 R48, PT, PT, R48, 0x40, RZ ;  /* 0x0000004030307810 */ /* 0x000fe20007ffe0ff */
[----:B------:R-:W-:Y:S01]  /*6ba0*/  HADD2.F32 R61, -RZ, R61.H0_H0 ;  /* 0x2000003dff3d7230 */ /* 0x000fe20000004100 */
[----:B------:R-:W-:Y:S01]  /*6bb0*/  ISETP.NE.AND P0, PT, R49, RZ, PT ;  /* 0x000000ff3100720c */ /* 0x000fe20003f05270 */
[----:B------:R-:W-:Y:S01]  /*6bc0*/  VIADD R52, R52, 0x40 ;  /* 0x0000004034347836 */ /* 0x000fe20000000000 */
[----:B------:R-:W-:Y:S02]  /*6bd0*/  IADD3 R50, PT, PT, R50, 0x40, RZ ;  /* 0x0000004032327810 */ /* 0x000fe40007ffe0ff */
[----:B------:R-:W-:Y:S01]  /*6be0*/  IADD3 R54, PT, PT, R54, 0x40, RZ ;  /* 0x0000004036367810 */ /* 0x000fe20007ffe0ff */
[----:B---3--:R-:W-:-:S02]  /*6bf0*/  HADD2.F32 R55, -RZ, R12.H1_H1 ;  /* 0x3000000cff377230 */ /* 0x008fc40000004100 */
[--C-:B------:R-:W-:Y:S02]  /*6c00*/  HADD2.F32 R57, -RZ, R14.reuse.H0_H0 ;  /* 0x2000000eff397230 */ /* 0x100fe40000004100 */
[----:B------:R-:W-:Y:S02]  /*6c10*/  HADD2.F32 R14, -RZ, R14.H1_H1 ;  /* 0x3000000eff0e7230 */ /* 0x000fe40000004100 */
[C---:B------:R-:W-:Y:S01]  /*6c20*/  FFMA.FTZ R55, R56.reuse, R55, R44 ;  /* 0x0000003738377223 */ /* 0x040fe2000001002c */
[----:B------:R-:W-:Y:S01]  /*6c30*/  HADD2.F32 R59, -RZ, R15.H0_H0 ;  /* 0x2000000fff3b7230 */ /* 0x000fe20000004100 */
[----:B------:R-:W0:Y:S01]  /*6c40*/  LDS.U16 R44, [R51+0x20] ;  /* 0x00002000332c7984 */ /* 0x000e220000000400 */
        /* <DEDUP_REMOVED lines=8> */
[--C-:B--2---:R-:W-:Y:S02]  /*6cd0*/  HADD2.F32 R35, -RZ, R21.reuse.H0_H0 ;  /* 0x20000015ff237230 */ /* 0x104fe40000004100 */
[----:B------:R-:W-:Y:S01]  /*6ce0*/  FFMA.FTZ R13, R56, R13, R38 ;  /* 0x0000000d380d7223 */ /* 0x000fe20000010026 */
[----:B------:R-:W-:-:S02]  /*6cf0*/  HADD2.F32 R34, -RZ, R21.H1_H1 ;  /* 0x30000015ff227230 */ /* 0x000fc40000004100 */
[----:B------:R-:W-:Y:S01]  /*6d00*/  FFMA.FTZ R58, R56, R58, R37 ;  /* 0x0000003a383a7223 */ /* 0x000fe20000010025 */
[----:B------:R-:W-:Y:S02]  /*6d10*/  HADD2.F32 R21, -RZ, R22.H1_H1 ;  /* 0x30000016ff157230 */ /* 0x000fe40000004100 */
[C---:B------:R-:W-:Y:S01]  /*6d20*/  FFMA.FTZ R12, R60.reuse, R35, R12 ;  /* 0x000000233c0c7223 */ /* 0x040fe2000001000c */
[----:B------:R-:W-:Y:S02]  /*6d30*/  HADD2.F32 R15, -RZ, R20.H0_H0 ;  /* 0x20000014ff0f7230 */ /* 0x000fe40000004100 */
[C---:B------:R-:W-:Y:S01]  /*6d40*/  FFMA.FTZ R13, R60.reuse, R34, R13 ;  /* 0x000000223c0d7223 */ /* 0x040fe2000001000d */
[----:B------:R-:W-:Y:S02]  /*6d50*/  HADD2.F32 R36, -RZ, R22.H0_H0 ;  /* 0x20000016ff247230 */ /* 0x000fe40000004100 */
[----:B------:R-:W-:Y:S01]  /*6d60*/  FFMA.FTZ R14, R60, R21, R14 ;  /* 0x000000153c0e7223 */ /* 0x000fe2000001000e */
[----:B------:R-:W-:-:S02]  /*6d70*/  HADD2.F32 R20, -RZ, R20.H1_H1 ;  /* 0x30000014ff147230 */ /* 0x000fc40000004100 */
[----:B------:R-:W-:Y:S01]  /*6d80*/  FFMA.FTZ R53, R56, R53, R45 ;  /* 0x0000003538357223 */ /* 0x000fe2000001002d */
[--C-:B------:R-:W-:Y:S02]  /*6d90*/  HADD2.F32 R22, -RZ, R23.reuse.H0_H0 ;  /* 0x20000017ff167230 */ /* 0x100fe40000004100 */
[C---:B------:R-:W-:Y:S01]  /*6da0*/  FFMA.FTZ R36, R60.reuse, R36, R57 ;  /* 0x000000243c247223 */ /* 0x040fe20000010039 */
[----:B------:R-:W-:Y:S02]  /*6db0*/  HADD2.F32 R23, -RZ, R23.H1_H1 ;  /* 0x30000017ff177230 */ /* 0x000fe40000004100 */
[C---:B------:R-:W-:Y:S01]  /*6dc0*/  FFMA.FTZ R20, R60.reuse, R20, R55 ;  /* 0x000000143c147223 */ /* 0x040fe20000010037 */
[--C-:B----4-:R-:W-:Y:S02]  /*6dd0*/  HADD2.F32 R34, -RZ, R24.reuse.H0_H0 ;  /* 0x20000018ff227230 */ /* 0x110fe40000004100 */
[----:B------:R-:W-:Y:S01]  /*6de0*/  FFMA.FTZ R22, R60, R22, R59 ;  /* 0x000000163c167223 */ /* 0x000fe2000001003b */
[----:B------:R-:W-:-:S02]  /*6df0*/  HADD2.F32 R21, -RZ, R24.H1_H1 ;  /* 0x30000018ff157230 */ /* 0x000fc40000004100 */
[C---:B------:R-:W-:Y:S01]  /*6e00*/  FFMA.FTZ R23, R60.reuse, R23, R58 ;  /* 0x000000173c177223 */ /* 0x040fe2000001003a */
[--C-:B------:R-:W-:Y:S02]  /*6e10*/  HADD2.F32 R35, -RZ, R25.reuse.H0_H0 ;  /* 0x20000019ff237230 */ /* 0x100fe40000004100 */
[----:B------:R-:W-:Y:S01]  /*6e20*/  FFMA.FTZ R15, R60, R15, R53 ;  /* 0x0000000f3c0f7223 */ /* 0x000fe20000010035 */
[----:B------:R-:W-:Y:S02]  /*6e30*/  HADD2.F32 R24, -RZ, R25.H1_H1 ;  /* 0x30000019ff187230 */ /* 0x000fe40000004100 */
[C---:B------:R-:W-:Y:S01]  /*6e40*/  FFMA.FTZ R20, R61.reuse, R21, R20 ;  /* 0x000000153d147223 */ /* 0x040fe20000010014 */
[--C-:B------:R-:W-:Y:S02]  /*6e50*/  HADD2.F32 R25, -RZ, R26.reuse.H0_H0 ;  /* 0x2000001aff197230 */ /* 0x100fe40000004100 */
[----:B------:R-:W-:Y:S01]  /*6e60*/  FFMA.FTZ R12, R61, R35, R12 ;  /* 0x000000233d0c7223 */ /* 0x000fe2000001000c */
[----:B------:R-:W-:-:S02]  /*6e70*/  HADD2.F32 R37, -RZ, R26.H1_H1 ;  /* 0x3000001aff257230 */ /* 0x000fc40000004100 */
[C---:B------:R-:W-:Y:S01]  /*6e80*/  FFMA.FTZ R13, R61.reuse, R24, R13 ;  /* 0x000000183d0d7223 */ /* 0x040fe2000001000d */
[--C-:B------:R-:W-:Y:S02]  /*6e90*/  HADD2.F32 R43, -RZ, R27.reuse.H0_H0 ;  /* 0x2000001bff2b7230 */ /* 0x100fe40000004100 */
[C---:B------:R-:W-:Y:S01]  /*6ea0*/  FFMA.FTZ R36, R61.reuse, R25, R36 ;  /* 0x000000193d247223 */ /* 0x040fe20000010024 */
[----:B------:R-:W-:Y:S02]  /*6eb0*/  HADD2.F32 R26, -RZ, R27.H1_H1 ;  /* 0x3000001bff1a7230 */ /* 0x000fe40000004100 */
[C---:B------:R-:W-:Y:S01]  /*6ec0*/  FFMA.FTZ R14, R61.reuse, R37, R14 ;  /* 0x000000253d0e7223 */ /* 0x040fe2000001000e */
[----:B0-----:R-:W-:Y:S02]  /*6ed0*/  HADD2.F32 R37, -RZ, R44.H0_H0 ;  /* 0x2000002cff257230 */ /* 0x001fe40000004100 */
[----:B------:R-:W-:Y:S01]  /*6ee0*/  FFMA.FTZ R22, R61, R43, R22 ;  /* 0x0000002b3d167223 */ /* 0x000fe20000010016 */
[----:B------:R-:W-:-:S02]  /*6ef0*/  HADD2.F32 R24, -RZ, R28.H0_H0 ;  /* 0x2000001cff187230 */ /* 0x000fc40000004100 */
[C---:B------:R-:W-:Y:S01]  /*6f00*/  FFMA.FTZ R23, R61.reuse, R26, R23 ;  /* 0x0000001a3d177223 */ /* 0x040fe20000010017 */
[----:B------:R-:W-:Y:S02]  /*6f10*/  HADD2.F32 R21, -RZ, R28.H1_H1 ;  /* 0x3000001cff157230 */ /* 0x000fe40000004100 */
[----:B------:R-:W-:Y:S01]  /*6f20*/  FFMA.FTZ R15, R61, R34, R15 ;  /* 0x000000223d0f7223 */ /* 0x000fe2000001000f */
[--C-:B------:R-:W-:Y:S02]  /*6f30*/  HADD2.F32 R43, -RZ, R29.reuse.H0_H0 ;  /* 0x2000001dff2b7230 */ /* 0x100fe40000004100 */
        /* <DEDUP_REMOVED lines=11> */
[----:B------:R-:W-:Y:S01]  /*6ff0*/  FFMA.FTZ R34, R37, R27, R22 ;  /* 0x0000001b25227223 */ /* 0x000fe20000010016 */
[----:B------:R-:W-:Y:S02]  /*7000*/  VIADD R51, R51, 0x80 ;  /* 0x0000008033337836 */ /* 0x000fe40000000000 */
[----:B------:R-:W-:Y:S01]  /*7010*/  FFMA.FTZ R37, R37, R26, R23 ;  /* 0x0000001a25257223 */ /* 0x000fe20000010017 */
[----:B------:R-:W-:Y:S06]  /*7020*/  @P0 BRA `(.L_x_2574) ;  /* 0xfffffff800600947 */ /* 0x000fec000383ffff */
.L_x_2573:
[----:B------:R-:W-:Y:S05]  /*7030*/  BSYNC.RECONVERGENT B2 ;  /* 0x0000000000027941 */ /* 0x000fea0003800200 */
.L_x_2572:
[----:B------:R-:W-:Y:S05]  /*7040*/  @!P1 BRA `(.L_x_2571) ;  /* 0x00000004006c9947 */ /* 0x000fea0003800000 */
[----:B------:R-:W-:Y:S01]  /*7050*/  ISETP.NE.AND P1, PT, R63, 0x1, PT ;  /* 0x000000013f00780c */ /* 0x000fe20003f25270 */
[----:B------:R-:W-:Y:S01]  /*7060*/  BSSY.RECONVERGENT B2, `(.L_x_2575) ;  /* 0x000003a000027945 */ /* 0x000fe20003800200 */
[----:B------:R-:W-:-:S11]  /*7070*/  LOP3.LUT P0, RZ, R62, 0x10, RZ, 0xc0, !PT ;  /* 0x000000103eff7812 */ /* 0x000fd6000780c0ff */
[----:B------:R-:W-:Y:S05]  /*7080*/  @!P1 BRA `(.L_x_2576) ;  /* 0x0000000000dc9947 */ /* 0x000fea0003800000 */
[----:B------:R-:W0:Y:S01]  /*7090*/  LDCU.64 UR8, c[0x0][0x3c8] ;  /* 0x00007900ff0877ac */ /* 0x000e220008000a00 */
[----:B------:R-:W-:-:S04]  /*70a0*/  IADD3 R12, P1, PT, R48, UR6, RZ ;  /* 0x00000006300c7c10 */ /* 0x000fc8000ff3e0ff */
[----:B------:R-:W-:Y:S02]  /*70b0*/  IADD3.X R13, PT, PT, RZ, UR12, RZ, P1, !PT ;  /* 0x0000000cff0d7c10 */ /* 0x000fe40008ffe4ff */
[----:B0-----:R-:W-:-:S04]  /*70c0*/  LEA R24, P1, R12, UR8, 0x2 ;  /* 0x000000080c187c11 */ /* 0x001fc8000f8210ff */
[----:B------:R-:W-:-:S05]  /*70d0*/  LEA.HI.X R25, R12, UR9, R13, 0x2, P1 ;  /* 0x000000090c197c11 */ /* 0x000fca00088f140d */
[----:B------:R-:W2:Y:S04]  /*70e0*/  LDG.E R12, desc[UR36][R24.64] ;  /* 0x00000024180c7981 */ /* 0x000ea8000c1e1900 */
[----:B------:R0:W3:Y:S01]  /*70f0*/  LDG.E R13, desc[UR36][R24.64+0x40] ;  /* 0x00004024180d7981 */ /* 0x0000e2000c1e1900 */
[----:B------:R-:W-:-:S05]  /*7100*/  IADD3 R27, PT, PT, -R19, R48, RZ ;  /* 0x00000030131b7210 */ /* 0x000fca0007ffe1ff */
[----:B------:R-:W-:-:S05]  /*7110*/  IMAD R27, R27, 0x2, R40 ;  /* 0x000000021b1b7824 */ /* 0x000fca00078e0228 */
[----:B0-----:R-:W0:Y:S04]  /*7120*/  LDS.U16 R24, [R27] ;  /* 0x000000001b187984 */ /* 0x001e280000000400 */
[----:B------:R-:W1:Y:S01]  /*7130*/  LDS.U16 R28, [R27+0x20] ;  /* 0x000020001b1c7984 */ /* 0x000e620000000400 */
[----:B--2---:R-:W-:-:S04]  /*7140*/  IMAD R12, R47, R12, R48 ;  /* 0x0000000c2f0c7224 */ /* 0x004fc800078e0230 */
[----:B------:R-:W-:Y:S02]  /*7150*/  IMAD R21, R12, 0x60, RZ ;  /* 0x000000600c157824 */ /* 0x000fe400078e02ff */
[----:B------:R-:W-:Y:S02]  /*7160*/  HFMA2 R12, -RZ, RZ, 0, 5.7220458984375e-06 ;  /* 0x00000060ff0c7431 */ /* 0x000fe400000001ff */
[----:B---3--:R-:W-:Y:S02]  /*7170*/  IMAD R13, R47, R13, R48 ;  /* 0x0000000d2f0d7224 */ /* 0x008fe400078e0230 */
[----:B------:R-:W-:-:S04]  /*7180*/  IMAD.WIDE R20, R21, 0x2, R10 ;  /* 0x0000000215147825 */ /* 0x000fc800078e020a */
[----:B------:R-:W-:Y:S02]  /*7190*/  IMAD R13, R13, R12, 0x600 ;  /* 0x000006000d0d7424 */ /* 0x000fe400078e020c */
[----:B-----5:R-:W2:Y:S02]  /*71a0*/  LDG.E.128 R20, desc[UR36][R20.64] ;  /* 0x0000002414147981 */ /* 0x020ea4000c1e1d00 */
[----:B------:R-:W-:-:S06]  /*71b0*/  IMAD.WIDE R12, R13, 0x2, R10 ;  /* 0x000000020d0c7825 */ /* 0x000fcc00078e020a */
[----:B------:R-:W3:Y:S01]  /*71c0*/  LDG.E.128 R12, desc[UR36][R12.64] ;  /* 0x000000240c0c7981 */ /* 0x000ee2000c1e1d00 */
[----:B0-----:R-:W-:Y:S01]  /*71d0*/  HADD2.F32 R24, -RZ, R24.H0_H0 ;  /* 0x20000018ff187230 */ /* 0x001fe20000004100 */
[----:B------:R-:W-:Y:S01]  /*71e0*/  IADD3 R48, PT, PT, R48, 0x20, RZ ;  /* 0x0000002030307810 */ /* 0x000fe20007ffe0ff */
[----:B-1----:R-:W-:Y:S02]  /*71f0*/  HADD2.F32 R28, -RZ, R28.H0_H0 ;  /* 0x2000001cff1c7230 */ /* 0x002fe40000004100 */
[--C-:B--2---:R-:W-:Y:S02]  /*7200*/  HADD2.F32 R25, -RZ, R20.reuse.H0_H0 ;  /* 0x20000014ff197230 */ /* 0x104fe40000004100 */
[----:B------:R-:W-:Y:S02]  /*7210*/  HADD2.F32 R29, -RZ, R20.H1_H1 ;  /* 0x30000014ff1d7230 */ /* 0x000fe40000004100 */
        /* <DEDUP_REMOVED lines=8> */
[--C-:B------:R-:W-:Y:S02]  /*72a0*/  HADD2.F32 R49, -RZ, R23.reuse.H0_H0 ;  /* 0x20000017ff317230 */ /* 0x100fe40000004100 */
[----:B------:R-:W-:Y:S01]  /*72b0*/  FFMA.FTZ R31, R24, R31, R36 ;  /* 0x0000001f181f7223 */ /* 0x000fe20000010024 */
[----:B------:R-:W-:-:S02]  /*72c0*/  HADD2.F32 R26, -RZ, R23.H1_H1 ;  /* 0x30000017ff1a7230 */ /* 0x000fc40000004100 */
[C---:B------:R-:W-:Y:S01]  /*72d0*/  FFMA.FTZ R22, R24.reuse, R22, R35 ;  /* 0x0000001618167223 */ /* 0x040fe20000010023 */
[--C-:B---3--:R-:W-:Y:S02]  /*72e0*/  HADD2.F32 R43, -RZ, R13.reuse.H0_H0 ;  /* 0x2000000dff2b7230 */ /* 0x108fe40000004100 */
[C---:B------:R-:W-:Y:S01]  /*72f0*/  FFMA.FTZ R34, R24.reuse, R49, R34 ;  /* 0x0000003118227223 */ /* 0x040fe20000010022 */
[----:B------:R-:W-:Y:S02]  /*7300*/  HADD2.F32 R38, -RZ, R13.H1_H1 ;  /* 0x3000000dff267230 */ /* 0x000fe40000004100 */
[----:B------:R-:W-:Y:S01]  /*7310*/  FFMA.FTZ R26, R24, R26, R37 ;  /* 0x0000001a181a7223 */ /* 0x000fe20000010025 */
[----:B------:R-:W-:Y:S02]  /*7320*/  HADD2.F32 R45, -RZ, R12.H0_H0 ;  /* 0x2000000cff2d7230 */ /* 0x000fe40000004100 */
        /* <DEDUP_REMOVED lines=9> */
[----:B------:R-:W-:-:S02]  /*73c0*/  HADD2.F32 R15, -RZ, R15.H1_H1 ;  /* 0x3000000fff0f7230 */ /* 0x000fc40000004100 */
[C---:B------:R-:W-:Y:S01]  /*73d0*/  FFMA.FTZ R36, R28.reuse, R36, R31 ;  /* 0x000000241c247223 */ /* 0x040fe2000001001f */
[C---:B------:R-:W-:Y:S02]  /*73e0*/  FFMA.FTZ R35, R28.reuse, R35, R22 ;  /* 0x000000231c237223 */ /* 0x040fe40000010016 */
[----:B------:R-:W-:-:S07]  /*73f0*/  FFMA.FTZ R37, R28, R15, R26 ;  /* 0x0000000f1c257223 */ /* 0x000fce000001001a */
.L_x_2576:
[----:B------:R-:W-:Y:S05]  /*7400*/  BSYNC.RECONVERGENT B2 ;  /* 0x0000000000027941 */ /* 0x000fea0003800200 */
.L_x_2575:
[----:B------:R-:W-:Y:S05]  /*7410*/  @P0 BRA `(.L_x_2571) ;  /* 0x0000000000780947 */ /* 0x000fea0003800000 */
[----:B------:R-:W0:Y:S01]  /*7420*/  LDCU.64 UR8, c[0x0][0x3c8] ;  /* 0x00007900ff0877ac */ /* 0x000e220008000a00 */
[----:B------:R-:W-:-:S04]  /*7430*/  IADD3 R12, P0, PT, R48, UR6, RZ ;  /* 0x00000006300c7c10 */ /* 0x000fc8000ff1e0ff */
[----:B------:R-:W-:Y:S02]  /*7440*/  IADD3.X R13, PT, PT, RZ, UR12, RZ, P0, !PT ;  /* 0x0000000cff0d7c10 */ /* 0x000fe400087fe4ff */
[----:B0-----:R-:W-:-:S04]  /*7450*/  LEA R14, P0, R12, UR8, 0x2 ;  /* 0x000000080c0e7c11 */ /* 0x001fc8000f8010ff */
[----:B------:R-:W-:-:S05]  /*7460*/  LEA.HI.X R15, R12, UR9, R13, 0x2, P0 ;  /* 0x000000090c0f7c11 */ /* 0x000fca00080f140d */
[----:B------:R-:W2:Y:S01]  /*7470*/  LDG.E R14, desc[UR36][R14.64] ;  /* 0x000000240e0e7981 */ /* 0x000ea2000c1e1900 */
[----:B------:R-:W-:-:S05]  /*7480*/  IADD3 R25, PT, PT, -R19, R48, RZ ;  /* 0x0000003013197210 */ /* 0x000fca0007ffe1ff */
[----:B------:R-:W-:-:S06]  /*7490*/  IMAD R25, R25, 0x2, R40 ;  /* 0x0000000219197824 */ /* 0x000fcc00078e0228 */
[----:B------:R-:W0:Y:S01]  /*74a0*/  LDS.U16 R25, [R25] ;  /* 0x0000000019197984 */ /* 0x000e220000000400 */
[----:B--2---:R-:W-:-:S04]  /*74b0*/  IMAD R47, R47, R14, R48 ;  /* 0x0000000e2f2f7224 */ /* 0x004fc800078e0230 */
[----:B------:R-:W-:-:S04]  /*74c0*/  IMAD R13, R47, 0x60, RZ ;  /* 0x000000602f0d7824 */ /* 0x000fc800078e02ff */
[----:B------:R-:W-:-:S05]  /*74d0*/  IMAD.WIDE R12, R13, 0x2, R10 ;  /* 0x000000020d0c7825 */ /* 0x000fca00078e020a */
[----:B-----5:R-:W2:Y:S01]  /*74e0*/  LDG.E.128 R20, desc[UR36][R12.64] ;  /* 0x000000240c147981 */ /* 0x020ea2000c1e1d00 */
[----:B0-----:R-:W-:Y:S02]  /*74f0*/  HADD2.F32 R24, -RZ, R25.H0_H0 ;  /* 0x20000019ff187230 */ /* 0x001fe40000004100 */
[----:B--2---:R-:W-:Y:S02]  /*7500*/  HADD2.F32 R14, -RZ, R21.H0_H0 ;  /* 0x20000015ff0e7230 */ /* 0x004fe40000004100 */
[----:B------:R-:W-:Y:S02]  /*7510*/  HADD2.F32 R15, -RZ, R22.H0_H0 ;  /* 0x20000016ff0f7230 */ /* 0x000fe40000004100 */
[--C-:B------:R-:W-:Y:S02]  /*7520*/  HADD2.F32 R26, -RZ, R20.reuse.H0_H0 ;  /* 0x20000014ff1a7230 */ /* 0x100fe40000004100 */
[----:B------:R-:W-:Y:S01]  /*7530*/  FFMA.FTZ R43, R24, R14, R43 ;  /* 0x0000000e182b7223 */ /* 0x000fe2000001002b */
[----:B------:R-:W-:-:S02]  /*7540*/  HADD2.F32 R27, -RZ, R20.H1_H1 ;  /* 0x30000014ff1b7230 */ /* 0x000fc40000004100 */
        /* <DEDUP_REMOVED lines=10> */
[----:B------:R-:W-:-:S07]  /*75f0*/  FFMA.FTZ R37, R24, R12, R37 ;  /* 0x0000000c18257223 */ /* 0x000fce0000010025 */
.L_x_2571:
[----:B------:R-:W-:Y:S05]  /*7600*/  BSYNC.RECONVERGENT B1 ;  /* 0x0000000000017941 */ /* 0x000fea0003800200 */
.L_x_2570:
[----:B------:R-:W-:Y:S01]  /*7610*/  ISETP.GE.AND P0, PT, R42, R16, PT ;  /* 0x000000102a00720c */ /* 0x000fe20003f06270 */
[----:B------:R-:W-:-:S12]  /*7620*/  BSSY.RECONVERGENT B1, `(.L_x_2577) ;  /* 0x000012f000017945 */ /* 0x000fd80003800200 */
[----:B------:R-:W-:Y:S05]  /*7630*/  @P0 BRA `(.L_x_2578) ;  /* 0x0000001000b40947 */ /* 0x000fea0003800000 */
[----:B------:R-:W-:Y:S01]  /*7640*/  VIADDMNMX R13, R42, 0x10, R16, !PT ;  /* 0x000000102a0d7846 */ /* 0x000fe20007800110 */
[----:B------:R-:W0:Y:S01]  /*7650*/  LDCU UR4, c[0x0][0x3f8] ;  /* 0x00007f00ff0477ac */ /* 0x000e220008000800 */
[----:B------:R-:W-:Y:S01]  /*7660*/  LOP3.LUT R28, RZ, R19, RZ, 0x33, !PT ;  /* 0x00000013ff1c7212 */ /* 0x000fe200078e33ff */
[----:B------:R-:W-:Y:S03]  /*7670*/  BSSY.RECONVERGENT B2, `(.L_x_2579) ;  /* 0x0000046000027945 */ /* 0x000fe60003800200 */
[----:B------:R-:W-:-:S04]  /*7680*/  IADD3 R28, PT, PT, -R32, R13, R28 ;  /* 0x0000000d201c7210 */ /* 0x000fc80007ffe11c */
[----:B------:R-:W-:-:S04]  /*7690*/  LOP3.LUT R12, R28, 0x30, RZ, 0xc0, !PT ;  /* 0x000000301c0c7812 */ /* 0x000fc800078ec0ff */
[----:B------:R-:W-:Y:S01]  /*76a0*/  ISETP.NE.AND P0, PT, R12, 0x30, PT ;  /* 0x000000300c00780c */ /* 0x000fe20003f05270 */
[----:B0-----:R-:W-:-:S12]  /*76b0*/  IMAD R12, R39, UR4, RZ ;  /* 0x00000004270c7c24 */ /* 0x001fd8000f8e02ff */
[----:B------:R-:W-:Y:S05]  /*76c0*/  @!P0 BRA `(.L_x_2580) ;  /* 0x0000000400008947 */ /* 0x000fea0003800000 */
[----:B------:R-:W0:Y:S01]  /*76d0*/  LDC R39, c[0x0][0x3f4] ;  /* 0x0000fd00ff277b82 */ /* 0x000e220000000800 */
[----:B------:R-:W-:Y:S02]  /*76e0*/  LEA.HI R13, R28, 0x1, RZ, 0x1c ;  /* 0x000000011c0d7811 */ /* 0x000fe400078fe0ff */
[----:B------:R-:W-:Y:S02]  /*76f0*/  LEA R15, R32, UR5, 0x1 ;  /* 0x00000005200f7c11 */ /* 0x000fe4000f8e08ff */
[----:B------:R-:W-:Y:S02]  /*7700*/  LOP3.LUT R13, R13, 0x3, RZ, 0xc0, !PT ;  /* 0x000000030d0d7812 */ /* 0x000fe400078ec0ff */
[----:B------:R-:W-:Y:S02]  /*7710*/  IADD3 R46, PT, PT, R46, R15, RZ ;  /* 0x0000000f2e2e7210 */ /* 0x000fe40007ffe0ff */
[----:B------:R-:W-:-:S07]  /*7720*/  IADD3 R13, PT, PT, -R13, RZ, RZ ;  /* 0x000000ff0d0d7210 */ /* 0x000fce0007ffe1ff */
.L_x_2583:
[----:B0-----:R-:W-:Y:S01]  /*7730*/  ISETP.GE.AND P1, PT, R42, R39, PT ;  /* 0x000000272a00720c */ /* 0x001fe20003f26270 */
[----:B------:R-:W-:Y:S01]  /*7740*/  BSSY.RECONVERGENT B3, `(.L_x_2581) ;  /* 0x0000035000037945 */ /* 0x000fe20003800200 */
[----:B------:R-:W-:-:S04]  /*7750*/  IADD3 R13, PT, PT, R13, 0x1, RZ ;  /* 0x000000010d0d7810 */ /* 0x000fc80007ffe0ff */
[----:B------:R-:W-:-:S07]  /*7760*/  ISETP.NE.AND P0, PT, R13, RZ, PT ;  /* 0x000000ff0d00720c */ /* 0x000fce0003f05270 */
[----:B------:R-:W-:Y:S06]  /*7770*/  @!P1 BRA `(.L_x_2582) ;  /* 0x0000000000c49947 */ /* 0x000fec0003800000 */
[----:B------:R-:W-:Y:S02]  /*7780*/  IABS R21, R39 ;  /* 0x0000002700157213 */ /* 0x000fe40000000000 */
[----:B------:R-:W-:Y:S02]  /*7790*/  IABS R24, R42 ;  /* 0x0000002a00187213 */ /* 0x000fe40000000000 */
[----:B------:R-:W0:Y:S01]  /*77a0*/  I2F.RP R20, R21 ;  /* 0x0000001500147306 */ /* 0x000e220000209400 */
[----:B------:R-:W-:Y:S02]  /*77b0*/  ISETP.GE.AND P2, PT, R42, RZ, PT ;  /* 0x000000ff2a00720c */ /* 0x000fe40003f46270 */
[----:B------:R-:W-:-:S05]  /*77c0*/  ISETP.NE.AND P3, PT, R39, RZ, PT ;  /* 0x000000ff2700720c */ /* 0x000fca0003f65270 */
[----:B0-----:R-:W0:Y:S02]  /*77d0*/  MUFU.RCP R20, R20 ;  /* 0x0000001400147308 */ /* 0x001e240000001000 */
[----:B0-----:R-:W-:-:S06]  /*77e0*/  VIADD R22, R20, 0xffffffe ;  /* 0x0ffffffe14167836 */ /* 0x001fcc0000000000 */
[----:B------:R-:W0:Y:S02]  /*77f0*/  F2I.FTZ.U32.TRUNC.NTZ R15, R22 ;  /* 0x00000016000f7305 */ /* 0x000e24000021f000 */
[----:B0-----:R-:W-:-:S05]  /*7800*/  IADD3 R14, PT, PT, RZ, -R15, RZ ;  /* 0x8000000fff0e7210 */ /* 0x001fca0007ffe0ff */
[----:B-----5:R-:W-:Y:S01]  /*7810*/  IMAD R23, R14, R21, RZ ;  /* 0x000000150e177224 */ /* 0x020fe200078e02ff */
        /* <DEDUP_REMOVED lines=9> */
[----:B------:R-:W-:-:S04]  /*78b0*/  @!P1 IADD3 R14, PT, PT, R14, -R21, RZ ;  /* 0x800000150e0e9210 */ /* 0x000fc80007ffe0ff */
[----:B------:R-:W-:Y:S02]  /*78c0*/  @!P2 IADD3 R14, PT, PT, -R14, RZ, RZ ;  /* 0x000000ff0e0ea210 */ /* 0x000fe40007ffe1ff */
[----:B------:R-:W-:-:S04]  /*78d0*/  @!P3 LOP3.LUT R14, RZ, R39, RZ, 0x33, !PT ;  /* 0x00000027ff0eb212 */ /* 0x000fc800078e33ff */
[----:B------:R-:W-:-:S05]  /*78e0*/  IADD3 R15, P1, PT, R14, UR6, RZ ;  /* 0x000000060e0f7c10 */ /* 0x000fca000ff3e0ff */
[----:B------:R-:W-:Y:S01]  /*78f0*/  IMAD.X R22, RZ, RZ, UR12, P1 ;  /* 0x0000000cff167e24 */ /* 0x000fe200088e06ff */
[----:B------:R-:W-:-:S04]  /*7900*/  LEA R20, P1, R15, UR14, 0x2 ;  /* 0x0000000e0f147c11 */ /* 0x000fc8000f8210ff */
[----:B------:R-:W-:Y:S02]  /*7910*/  LEA.HI.X R21, R15, UR15, R22, 0x2, P1 ;  /* 0x0000000f0f157c11 */ /* 0x000fe400088f1416 */
[----:B------:R-:W0:Y:S04]  /*7920*/  LDS.U16 R22, [R46] ;  /* 0x000000002e167984 */ /* 0x000e280000000400 */
[----:B------:R-:W2:Y:S02]  /*7930*/  LDG.E R21, desc[UR36][R20.64] ;  /* 0x0000002414157981 */ /* 0x000ea4000c1e1900 */
[----:B--2---:R-:W-:-:S04]  /*7940*/  IMAD R14, R12, R21, R14 ;  /* 0x000000150c0e7224 */ /* 0x004fc800078e020e */
[----:B------:R-:W-:-:S04]  /*7950*/  IMAD R15, R14, 0x60, RZ ;  /* 0x000000600e0f7824 */ /* 0x000fc800078e02ff */
[----:B------:R-:W-:-:S05]  /*7960*/  IMAD.WIDE R14, R15, 0x2, R10 ;  /* 0x000000020f0e7825 */ /* 0x000fca00078e020a */
[----:B------:R-:W2:Y:S01]  /*7970*/  LDG.E.128 R24, desc[UR36][R14.64] ;  /* 0x000000240e187981 */ /* 0x000ea2000c1e1d00 */
[----:B0-----:R-:W-:Y:S02]  /*7980*/  HADD2.F32 R22, -RZ, R22.H0_H0 ;  /* 0x20000016ff167230 */ /* 0x001fe40000004100 */
[--C-:B--2---:R-:W-:Y:S02]  /*7990*/  HADD2.F32 R23, -RZ, R24.reuse.H0_H0 ;  /* 0x20000018ff177230 */ /* 0x104fe40000004100 */
        /* <DEDUP_REMOVED lines=15> */
.L_x_2582:
[----:B------:R-:W-:Y:S05]  /*7a90*/  BSYNC.RECONVERGENT B3 ;  /* 0x0000000000037941 */ /* 0x000fea0003800200 */
.L_x_2581:
[----:B------:R-:W-:Y:S02]  /*7aa0*/  IADD3 R42, PT, PT, R42, 0x10, RZ ;  /* 0x000000102a2a7810 */ /* 0x000fe40007ffe0ff */
[----:B------:R-:W-:Y:S01]  /*7ab0*/  IADD3 R46, PT, PT, R46, 0x20, RZ ;  /* 0x000000202e2e7810 */ /* 0x000fe20007ffe0ff */
[----:B------:R-:W-:Y:S06]  /*7ac0*/  @P0 BRA `(.L_x_2583) ;  /* 0xfffffffc00180947 */ /* 0x000fec000383ffff */
.L_x_2580:
[----:B------:R-:W-:Y:S05]  /*7ad0*/  BSYNC.RECONVERGENT B2 ;  /* 0x0000000000027941 */ /* 0x000fea0003800200 */
.L_x_2579:
[----:B------:R-:W-:-:S13]  /*7ae0*/  ISETP.GE.U32.AND P0, PT, R28, 0x30, PT ;  /* 0x000000301c00780c */ /* 0x000fda0003f06070 */
[----:B------:R-:W-:Y:S05]  /*7af0*/  @!P0 BRA `(.L_x_2578) ;  /* 0x0000000c00848947 */ /* 0x000fea0003800000 */
[----:B------:R-:W0:Y:S02]  /*7b00*/  LDC R39, c[0x0][0x3f4] ;  /* 0x0000fd00ff277b82 */ /* 0x000e240000000800 */
.L_x_2592:
[CC--:B0-----:R-:W-:Y:S01]  /*7b10*/  ISETP.GE.AND P3, PT, R42.reuse, R39.reuse, PT ;  /* 0x000000272a00720c */ /* 0x0c1fe20003f66270 */
[C---:B------:R-:W-:Y:S01]  /*7b20*/  VIADD R46, R42.reuse, 0x20 ;  /* 0x000000202a2e7836 */ /* 0x040fe20000000000 */
[C---:B------:R-:W-:Y:S01]  /*7b30*/  IADD3 R30, PT, PT, R42.reuse, 0x10, RZ ;  /* 0x000000102a1e7810 */ /* 0x040fe20007ffe0ff */
[----:B------:R-:W-:Y:S01]  /*7b40*/  BSSY.RECONVERGENT B2, `(.L_x_2584) ;  /* 0x000003a000027945 */ /* 0x000fe20003800200 */
[----:B------:R-:W-:Y:S02]  /*7b50*/  IADD3 R14, PT, PT, R42, 0x30, RZ ;  /* 0x000000302a0e7810 */ /* 0x000fe40007ffe0ff */
[----:B------:R-:W-:Y:S02]  /*7b60*/  IADD3 R13, PT, PT, -R19, R42, RZ ;  /* 0x0000002a130d7210 */ /* 0x000fe40007ffe1ff */
[-C--:B------:R-:W-:Y:S02]  /*7b70*/  ISETP.GE.AND P2, PT, R30, R39.reuse, PT ;  /* 0x000000271e00720c */ /* 0x080fe40003f46270 */
[----:B------:R-:W-:-:S02]  /*7b80*/  ISETP.GE.AND P0, PT, R46, R39, PT ;  /* 0x000000272e00720c */ /* 0x000fc40003f06270 */
[----:B------:R-:W-:Y:S02]  /*7b90*/  ISETP.GE.AND P1, PT, R14, R39, PT ;  /* 0x000000270e00720c */ /* 0x000fe40003f26270 */
[----:B------:R-:W-:Y:S01]  /*7ba0*/  LEA R13, R13, R40, 0x1 ;  /* 0x000000280d0d7211 */ /* 0x000fe200078e08ff */
[----:B------:R-:W-:Y:S10]  /*7bb0*/  @!P3 BRA `(.L_x_2585) ;  /* 0x0000000000c8b947 */ /* 0x000ff40003800000 */
[----:B------:R-:W-:Y:S01]  /*7bc0*/  IABS R22, R39 ;  /* 0x0000002700167213 */ /* 0x000fe20000000000 */
[----:B------:R-:W-:Y:S01]  /*7bd0*/  HFMA2 R20, -RZ, RZ, 0, 0 ;  /* 0x00000000ff147431 */ /* 0x000fe200000001ff */
[----:B------:R-:W-:Y:S01]  /*7be0*/  IABS R24, R42 ;  /* 0x0000002a00187213 */ /* 0x000fe20000000000 */
[----:B------:R-:W0:Y:S01]  /*7bf0*/  LDCU.64 UR8, c[0x0][0x3c8] ;  /* 0x00007900ff0877ac */ /* 0x000e220008000a00 */
[----:B-----5:R-:W1:Y:S01]  /*7c00*/  I2F.RP R23, R22 ;  /* 0x0000001600177306 */ /* 0x020e620000209400 */
[----:B------:R-:W-:Y:S02]  /*7c10*/  ISETP.GE.AND P4, PT, R42, RZ, PT ;  /* 0x000000ff2a00720c */ /* 0x000fe40003f86270 */
[----:B------:R-:W-:-:S05]  /*7c20*/  ISETP.NE.AND P5, PT, R39, RZ, PT ;  /* 0x000000ff2700720c */ /* 0x000fca0003fa5270 */
[----:B-1----:R-:W1:Y:S02]  /*7c30*/  MUFU.RCP R23, R23 ;  /* 0x0000001700177308 */ /* 0x002e640000001000 */
[----:B-1----:R-:W-:-:S06]  /*7c40*/  VIADD R21, R23, 0xffffffe ;  /* 0x0ffffffe17157836 */ /* 0x002fcc0000000000 */
[----:B------:R-:W1:Y:S02]  /*7c50*/  F2I.FTZ.U32.TRUNC.NTZ R21, R21 ;  /* 0x0000001500157305 */ /* 0x000e64000021f000 */
[----:B-1----:R-:W-:-:S05]  /*7c60*/  IADD3 R15, PT, PT, RZ, -R21, RZ ;  /* 0x80000015ff0f7210 */ /* 0x002fca0007ffe0ff */
[----:B------:R-:W-:-:S04]  /*7c70*/  IMAD R15, R15, R22, RZ ;  /* 0x000000160f0f7224 */ /* 0x000fc800078e02ff */
        /* <DEDUP_REMOVED lines=13> */
[----:B0-----:R-:W-:-:S04]  /*7d50*/  LEA R24, P3, R20, UR8, 0x2 ;  /* 0x0000000814187c11 */ /* 0x001fc8000f8610ff */
[----:B------:R-:W-:-:S05]  /*7d60*/  LEA.HI.X R25, R20, UR9, R21, 0x2, P3 ;  /* 0x0000000914197c11 */ /* 0x000fca00098f1415 */
[----:B------:R-:W2:Y:S02]  /*7d70*/  LDG.E R24, desc[UR36][R24.64] ;  /* 0x0000002418187981 */ /* 0x000ea4000c1e1900 */
[----:B--2---:R-:W-:-:S04]  /*7d80*/  IMAD R15, R12, R24, R15 ;  /* 0x000000180c0f7224 */ /* 0x004fc800078e020f */
[----:B------:R-:W-:-:S04]  /*7d90*/  IMAD R15, R15, 0x60, RZ ;  /* 0x000000600f0f7824 */ /* 0x000fc800078e02ff */
[----:B------:R-:W-:Y:S02]  /*7da0*/  IMAD.WIDE R20, R15, 0x2, R10 ;  /* 0x000000020f147825 */ /* 0x000fe400078e020a */
[----:B------:R-:W0:Y:S04]  /*7db0*/  LDS.U16 R15, [R13] ;  /* 0x000000000d0f7984 */ /* 0x000e280000000400 */
[----:B------:R-:W2:Y:S01]  /*7dc0*/  LDG.E.128 R20, desc[UR36][R20.64] ;  /* 0x0000002414147981 */ /* 0x000ea2000c1e1d00 */
[----:B0-----:R-:W-:Y:S02]  /*7dd0*/  HADD2.F32 R26, -RZ, R15.H0_H0 ;  /* 0x2000000fff1a7230 */ /* 0x001fe40000004100 */
[----:B--2---:R-:W-:Y:S02]  /*7de0*/  HADD2.F32 R25, -RZ, R22.H0_H0 ;  /* 0x20000016ff197230 */ /* 0x004fe40000004100 */
[----:B------:R-:W-:-:S02]  /*7df0*/  HADD2.F32 R15, -RZ, R20.H0_H0 ;  /* 0x20000014ff0f7230 */ /* 0x000fc40000004100 */
[----:B------:R-:W-:Y:S02]  /*7e00*/  HADD2.F32 R27, -RZ, R20.H1_H1 ;  /* 0x30000014ff1b7230 */ /* 0x000fe40000004100 */
[C---:B------:R-:W-:Y:S01]  /*7e10*/  FFMA.FTZ R36, R26.reuse, R25, R36 ;  /* 0x000000191a247223 */ /* 0x040fe20000010024 */
        /* <DEDUP_REMOVED lines=10> */
[C---:B------:R-:W-:Y:S02]  /*7ec0*/  FFMA.FTZ R34, R26.reuse, R31, R34 ;  /* 0x0000001f1a227223 */ /* 0x040fe40000010022 */
[----:B------:R-:W-:-:S07]  /*7ed0*/  FFMA.FTZ R37, R26, R24, R37 ;  /* 0x000000181a257223 */ /* 0x000fce0000010025 */
.L_x_2585:
[----:B------:R-:W-:Y:S05]  /*7ee0*/  BSYNC.RECONVERGENT B2 ;  /* 0x0000000000027941 */ /* 0x000fea0003800200 */
.L_x_2584:
[----:B------:R-:W-:Y:S04]  /*7ef0*/  BSSY.RECONVERGENT B2, `(.L_x_2586) ;  /* 0x0000034000027945 */ /* 0x000fe80003800200 */
[----:B------:R-:W-:Y:S05]  /*7f00*/  @!P2 BRA `(.L_x_2587) ;  /* 0x0000000000c8a947 */ /* 0x000fea0003800000 */
        /* <DEDUP_REMOVED lines=8> */
[----:B-1----:R-:W-:-:S06]  /*7f90*/  IADD3 R21, PT, PT, R23, 0xffffffe, RZ ;  /* 0x0ffffffe17157810 */ /* 0x002fcc0007ffe0ff */
[----:B------:R-:W1:Y:S02]  /*7fa0*/  F2I.FTZ.U32.TRUNC.NTZ R21, R21 ;  /* 0x0000001500157305 */ /* 0x000e64000021f000 */
[----:B-1----:R-:W-:-:S05]  /*7fb0*/  IADD3 R15, PT, PT, RZ, -R21, RZ ;  /* 0x80000015ff0f7210 */ /* 0x002fca0007ffe0ff */
[----:B------:R-:W-:-:S04]  /*7fc0*/  IMAD R15, R15, R22, RZ ;  /* 0x000000160f0f7224 */ /* 0x000fc800078e02ff */
        /* <DEDUP_REMOVED lines=12> */
[----:B------:R-:W-:Y:S02]  /*8090*/  IADD3.X R21, PT, PT, RZ, UR12, RZ, P2, !PT ;  /* 0x0000000cff157c10 */ /* 0x000fe400097fe4ff */
[----:B0-----:R-:W-:-:S04]  /*80a0*/  LEA R22, P2, R20, UR8, 0x2 ;  /* 0x0000000814167c11 */ /* 0x001fc8000f8410ff */
[----:B------:R-:W-:-:S05]  /*80b0*/  LEA.HI.X R23, R20, UR9, R21, 0x2, P2 ;  /* 0x0000000914177c11 */ /* 0x000fca00090f1415 */
[----:B------:R-:W2:Y:S02]  /*80c0*/  LDG.E R22, desc[UR36][R22.64] ;  /* 0x0000002416167981 */ /* 0x000ea4000c1e1900 */
[----:B--2---:R-:W-:-:S04]  /*80d0*/  IMAD R15, R12, R22, R15 ;  /* 0x000000160c0f7224 */ /* 0x004fc800078e020f */
[----:B------:R-:W-:-:S04]  /*80e0*/  IMAD R15, R15, 0x60, RZ ;  /* 0x000000600f0f7824 */ /* 0x000fc800078e02ff */
[----:B------:R-:W-:Y:S02]  /*80f0*/  IMAD.WIDE R20, R15, 0x2, R10 ;  /* 0x000000020f147825 */ /* 0x000fe400078e020a */
[----:B------:R-:W0:Y:S04]  /*8100*/  LDS.U16 R15, [R13+0x20] ;  /* 0x000020000d0f7984 */ /* 0x000e280000000400 */
[----:B------:R-:W2:Y:S01]  /*8110*/  LDG.E.128 R24, desc[UR36][R20.64] ;  /* 0x0000002414187981 */ /* 0x000ea2000c1e1d00 */
[----:B0-----:R-:W-:Y:S02]  /*8120*/  HADD2.F32 R28, -RZ, R15.H0_H0 ;  /* 0x2000000fff1c7230 */ /* 0x001fe40000004100 */
[--C-:B--2---:R-:W-:Y:S02]  /*8130*/  HADD2.F32 R15, -RZ, R24.reuse.H0_H0 ;  /* 0x20000018ff0f7230 */ /* 0x104fe40000004100 */
[----:B------:R-:W-:-:S02]  /*8140*/  HADD2.F32 R29, -RZ, R24.H1_H1 ;  /* 0x30000018ff1d7230 */ /* 0x000fc40000004100 */
[--C-:B------:R-:W-:Y:S02]  /*8150*/  HADD2.F32 R24, -RZ, R25.reuse.H0_H0 ;  /* 0x20000019ff187230 */ /* 0x100fe40000004100 */
        /* <DEDUP_REMOVED lines=13> */
.L_x_2587:
[----:B------:R-:W-:Y:S05]  /*8230*/  BSYNC.RECONVERGENT B2 ;  /* 0x0000000000027941 */ /* 0x000fea0003800200 */
.L_x_2586:
[----:B------:R-:W-:Y:S04]  /*8240*/  BSSY.RECONVERGENT B2, `(.L_x_2588) ;  /* 0x0000034000027945 */ /* 0x000fe80003800200 */
[----:B------:R-:W-:Y:S05]  /*8250*/  @!P0 BRA `(.L_x_2589) ;  /* 0x0000000000c88947 */ /* 0x000fea0003800000 */
[----:B------:R-:W-:Y:S01]  /*8260*/  IABS R22, R39 ;  /* 0x0000002700167213 */ /* 0x000fe20000000000 */
[----:B------:R-:W0:Y:S01]  /*8270*/  LDCU.64 UR8, c[0x0][0x3c8] ;  /* 0x00007900ff0877ac */ /* 0x000e220008000a00 */
[----:B------:R-:W-:Y:S02]  /*8280*/  MOV R20, RZ ;  /* 0x000000ff00147202 */ /* 0x000fe40000000f00 */
[----:B-----5:R-:W1:Y:S01]  /*8290*/  I2F.RP R23, R22 ;  /* 0x0000001600177306 */ /* 0x020e620000209400 */
[----:B------:R-:W-:Y:S02]  /*82a0*/  IABS R24, R46 ;  /* 0x0000002e00187213 */ /* 0x000fe40000000000 */
[----:B------:R-:W-:Y:S02]  /*82b0*/  ISETP.GE.AND P2, PT, R46, RZ, PT ;  /* 0x000000ff2e00720c */ /* 0x000fe40003f46270 */
[----:B------:R-:W-:-:S03]  /*82c0*/  ISETP.NE.AND P3, PT, R39, RZ, PT ;  /* 0x000000ff2700720c */ /* 0x000fc60003f65270 */
        /* <DEDUP_REMOVED lines=43> */
.L_x_2589:
[----:B------:R-:W-:Y:S05]  /*8580*/  BSYNC.RECONVERGENT B2 ;  /* 0x0000000000027941 */ /* 0x000fea0003800200 */
.L_x_2588:
[----:B------:R-:W-:Y:S04]  /*8590*/  BSSY.RECONVERGENT B2, `(.L_x_2590) ;  /* 0x0000034000027945 */ /* 0x000fe80003800200 */
[----:B------:R-:W-:Y:S05]  /*85a0*/  @!P1 BRA `(.L_x_2591) ;  /* 0x0000000000c89947 */ /* 0x000fea0003800000 */
[----:B------:R-:W-:Y:S01]  /*85b0*/  IABS R22, R39 ;  /* 0x0000002700167213 */ /* 0x000fe20000000000 */
[----:B------:R-:W-:Y:S01]  /*85c0*/  HFMA2 R20, -RZ, RZ, 0, 0 ;  /* 0x00000000ff147431 */ /* 0x000fe200000001ff */
[----:B------:R-:W-:Y:S01]  /*85d0*/  IABS R24, R14 ;  /* 0x0000000e00187213 */ /* 0x000fe20000000000 */
[----:B------:R-:W0:Y:S01]  /*85e0*/  LDCU.64 UR8, c[0x0][0x3c8] ;  /* 0x00007900ff0877ac */ /* 0x000e220008000a00 */
[----:B-----5:R-:W1:Y:S01]  /*85f0*/  I2F.RP R23, R22 ;  /* 0x0000001600177306 */ /* 0x020e620000209400 */
[----:B------:R-:W-:Y:S01]  /*8600*/  ISETP.GE.AND P1, PT, R14, RZ, PT ;  /* 0x000000ff0e00720c */ /* 0x000fe20003f26270 */
[----:B------:R-:W2:Y:S01]  /*8610*/  LDS.U16 R13, [R13+0x60] ;  /* 0x000060000d0d7984 */ /* 0x000ea20000000400 */
[----:B------:R-:W-:-:S05]  /*8620*/  ISETP.NE.AND P2, PT, R39, RZ, PT ;  /* 0x000000ff2700720c */ /* 0x000fca0003f45270 */
[----:B-1----:R-:W1:Y:S02]  /*8630*/  MUFU.RCP R23, R23 ;  /* 0x0000001700177308 */ /* 0x002e640000001000 */
[----:B-1----:R-:W-:-:S06]  /*8640*/  IADD3 R21, PT, PT, R23, 0xffffffe, RZ ;  /* 0x0ffffffe17157810 */ /* 0x002fcc0007ffe0ff */
        /* <DEDUP_REMOVED lines=14> */
[----:B------:R-:W-:-:S04]  /*8730*/  IADD3 R14, P0, PT, R15, UR6, RZ ;  /* 0x000000060f0e7c10 */ /* 0x000fc8000ff1e0ff */
[----:B------:R-:W-:Y:S02]  /*8740*/  IADD3.X R21, PT, PT, RZ, UR12, RZ, P0, !PT ;  /* 0x0000000cff157c10 */ /* 0x000fe400087fe4ff */
[----:B0-----:R-:W-:-:S04]  /*8750*/  LEA R20, P0, R14, UR8, 0x2 ;  /* 0x000000080e147c11 */ /* 0x001fc8000f8010ff */
[----:B------:R-:W-:-:S05]  /*8760*/  LEA.HI.X R21, R14, UR9, R21, 0x2, P0 ;  /* 0x000000090e157c11 */ /* 0x000fca00080f1415 */
[----:B------:R-:W3:Y:S02]  /*8770*/  LDG.E R20, desc[UR36][R20.64] ;  /* 0x0000002414147981 */ /* 0x000ee4000c1e1900 */
[----:B---3--:R-:W-:-:S04]  /*8780*/  IMAD R15, R12, R20, R15 ;  /* 0x000000140c0f7224 */ /* 0x008fc800078e020f */
[----:B------:R-:W-:-:S04]  /*8790*/  IMAD R15, R15, 0x60, RZ ;  /* 0x000000600f0f7824 */ /* 0x000fc800078e02ff */
[----:B------:R-:W-:-:S05]  /*87a0*/  IMAD.WIDE R14, R15, 0x2, R10 ;  /* 0x000000020f0e7825 */ /* 0x000fca00078e020a */
[----:B------:R-:W3:Y:S01]  /*87b0*/  LDG.E.128 R24, desc[UR36][R14.64] ;  /* 0x000000240e187981 */ /* 0x000ee2000c1e1d00 */
[----:B--2---:R-:W-:Y:S02]  /*87c0*/  HADD2.F32 R22, -RZ, R13.H0_H0 ;  /* 0x2000000dff167230 */ /* 0x004fe40000004100 */
[--C-:B---3--:R-:W-:Y:S02]  /*87d0*/  HADD2.F32 R23, -RZ, R24.reuse.H0_H0 ;  /* 0x20000018ff177230 */ /* 0x108fe40000004100 */
        /* <DEDUP_REMOVED lines=15> */
.L_x_2591:
[----:B------:R-:W-:Y:S05]  /*88d0*/  BSYNC.RECONVERGENT B2 ;  /* 0x0000000000027941 */ /* 0x000fea0003800200 */
.L_x_2590:
[----:B------:R-:W-:-:S05]  /*88e0*/  VIADD R42, R42, 0x40 ;  /* 0x000000402a2a7836 */ /* 0x000fca0000000000 */
[----:B------:R-:W-:-:S13]  /*88f0*/  ISETP.GE.AND P0, PT, R42, R16, PT ;  /* 0x000000102a00720c */ /* 0x000fda0003f06270 */
[----:B------:R-:W-:Y:S05]  /*8900*/  @!P0 BRA `(.L_x_2592) ;  /* 0xfffffff000808947 */ /* 0x000fea000383ffff */
.L_x_2578:
[----:B------:R-:W-:Y:S05]  /*8910*/  BSYNC.RECONVERGENT B1 ;  /* 0x0000000000017941 */ /* 0x000fea0003800200 */
.L_x_2577:
[----:B------:R-:W-:-:S13]  /*8920*/  ISETP.NE.AND P0, PT, R32, R41, PT ;  /* 0x000000292000720c */ /* 0x000fda0003f05270 */
[----:B------:R-:W-:Y:S05]  /*8930*/  @P0 BRA `(.L_x_2569) ;  /* 0x0000000400a80947 */ /* 0x000fea0003800000 */
[----:B------:R-:W0:Y:S01]  /*8940*/  LDCU UR4, c[0x0][0x478] ;  /* 0x00008f00ff0477ac */ /* 0x000e220008000800 */
[----:B------:R-:W-:Y:S01]  /*8950*/  IADD3 R17, PT, PT, R0, R17, RZ ;  /* 0x0000001100117210 */ /* 0x000fe20007ffe0ff */
[----:B0-----:R-:W-:-:S09]  /*8960*/  UISETP.NE.AND UP0, UPT, UR4, 0x2, UPT ;  /* 0x000000020400788c */ /* 0x001fd2000bf05270 */
[----:B------:R-:W-:Y:S05]  /*8970*/  BRA.U UP0, `(.L_x_2593) ;  /* 0x0000000100d87547 */ /* 0x000fea000b800000 */
[----:B------:R-:W0:Y:S02]  /*8980*/  LDCU.64 UR8, c[0x0][0x3a8] ;  /* 0x00007500ff0877ac */ /* 0x000e240008000a00 */
[----:B0-----:R-:W-:-:S04]  /*8990*/  IADD3 R10, P0, PT, R17, UR8, RZ ;  /* 0x00000008110a7c10 */ /* 0x001fc8000ff1e0ff */
[----:B------:R-:W-:-:S05]  /*89a0*/  LEA.HI.X.SX32 R11, R17, UR9, 0x1, P0 ;  /* 0x00000009110b7c11 */ /* 0x000fca00080f0eff */
[----:B------:R-:W2:Y:S01]  /*89b0*/  LDG.E.64 R20, desc[UR36][R10.64] ;  /* 0x000000240a147981 */ /* 0x000ea2000c1e1b00 */
[----:B------:R-:W0:Y:S03]  /*89c0*/  LDC.64 R12, c[0x0][0x468] ;  /* 0x00011a00ff0c7b82 */ /* 0x000e260000000a00 */
[----:B0-----:R0:W3:Y:S01]  /*89d0*/  LDG.E R12, desc[UR36][R12.64+0x8] ;  /* 0x000008240c0c7981 */ /* 0x0010e2000c1e1900 */
[----:B--2---:R-:W-:Y:S01]  /*89e0*/  LOP3.LUT R24, R21, 0xff, RZ, 0xc0, !PT ;  /* 0x000000ff15187812 */ /* 0x004fe200078ec0ff */
[----:B------:R-:W3:Y:S01]  /*89f0*/  I2F.S8 R15, R20 ;  /* 0x00000014000f7306 */ /* 0x000ee20000001400 */
[----:B------:R-:W-:Y:S02]  /*8a00*/  SHF.R.S64 R26, R20, 0x10, R21 ;  /* 0x00000010141a7819 */ /* 0x000fe40000001015 */
[----:B------:R-:W-:Y:S02]  /*8a10*/  SHF.R.U64 R16, R24, 0x7, RZ ;  /* 0x0000000718107819 */ /* 0x000fe400000012ff */
[----:B------:R-:W-:-:S02]  /*8a20*/  LOP3.LUT R26, R26, 0xff, RZ, 0xc0, !PT ;  /* 0x000000ff1a1a7812 */ /* 0x000fc400078ec0ff */
[----:B------:R-:W-:Y:S02]  /*8a30*/  ISETP.NE.U32.AND P1, PT, R16, RZ, PT ;  /* 0x000000ff1000720c */ /* 0x000fe40003f25070 */
[--C-:B------:R-:W-:Y:S02]  /*8a40*/  SHF.R.U64 R16, R20, 0x10, R21.reuse ;  /* 0x0000001014107819 */ /* 0x100fe40000001215 */
[----:B------:R-:W-:Y:S02]  /*8a50*/  SHF.R.S32.HI R22, RZ, 0x10, R21 ;  /* 0x00000010ff167819 */ /* 0x000fe40000011415 */
[----:B0-----:R-:W-:Y:S02]  /*8a60*/  SHF.R.U64 R13, R26, 0x7, RZ ;  /* 0x000000071a0d7819 */ /* 0x001fe400000012ff */
[----:B------:R-:W-:Y:S02]  /*8a70*/  PRMT R16, R16, 0x9910, RZ ;  /* 0x0000991010107816 */ /* 0x000fe400000000ff */
[----:B------:R-:W-:-:S02]  /*8a80*/  LOP3.LUT R22, R22, 0xff, RZ, 0xc0, !PT ;  /* 0x000000ff16167812 */ /* 0x000fc400078ec0ff */
[----:B------:R-:W-:Y:S02]  /*8a90*/  ISETP.NE.U32.AND P0, PT, R13, RZ, PT ;  /* 0x000000ff0d00720c */ /* 0x000fe40003f05070 */
[----:B------:R-:W-:Y:S02]  /*8aa0*/  MOV R13, R16 ;  /* 0x00000010000d7202 */ /* 0x000fe40000000f00 */
[----:B------:R-:W-:Y:S01]  /*8ab0*/  SHF.R.U64 R16, R22, 0x7, RZ ;  /* 0x0000000716107819 */ /* 0x000fe200000012ff */
[----:B---3--:R-:W-:Y:S01]  /*8ac0*/  FMUL.FTZ R15, R12, R15 ;  /* 0x0000000f0c0f7220 */ /* 0x008fe20000410000 */
[----:B------:R-:W-:Y:S02]  /*8ad0*/  ISETP.NE.U32.AND.EX P1, PT, RZ, RZ, PT, P1 ;  /* 0x000000ffff00720c */ /* 0x000fe40003f25110 */
[----:B------:R-:W-:Y:S02]  /*8ae0*/  ISETP.NE.U32.AND P2, PT, R16, RZ, PT ;  /* 0x000000ff1000720c */ /* 0x000fe40003f45070 */
[----:B------:R-:W-:-:S02]  /*8af0*/  ISETP.NE.U32.AND.EX P0, PT, RZ, RZ, PT, P0 ;  /* 0x000000ffff00720c */ /* 0x000fc40003f05100 */
[----:B------:R-:W-:Y:S02]  /*8b00*/  ISETP.NE.U32.AND.EX P2, PT, RZ, RZ, PT, P2 ;  /* 0x000000ffff00720c */ /* 0x000fe40003f45120 */
[----:B------:R-:W-:Y:S02]  /*8b10*/  PRMT R14, R20, 0x9910, RZ ;  /* 0x00009910140e7816 */ /* 0x000fe400000000ff */
[----:B------:R-:W-:Y:S02]  /*8b20*/  PRMT R11, R21, 0x9910, RZ ;  /* 0x00009910150b7816 */ /* 0x000fe400000000ff */
[----:B------:R-:W-:Y:S02]  /*8b30*/  SHF.R.S32.HI R10, RZ, 0x8, R14 ;  /* 0x00000008ff0a7819 */ /* 0x000fe4000001140e */
[----:B------:R-:W-:Y:S02]  /*8b40*/  MOV R14, R11 ;  /* 0x0000000b000e7202 */ /* 0x000fe40000000f00 */
[----:B------:R-:W-:Y:S01]  /*8b50*/  SHF.R.S32.HI R25, RZ, 0x18, R21 ;  /* 0x00000018ff197819 */ /* 0x000fe20000011415 */
[----:B------:R-:W0:Y:S01]  /*8b60*/  I2F.S16 R11, R10 ;  /* 0x0000000a000b7306 */ /* 0x000e220000101400 */
[----:B------:R-:W-:-:S02]  /*8b70*/  SHF.R.S32.HI R13, RZ, 0x8, R13 ;  /* 0x00000008ff0d7819 */ /* 0x000fc4000001140d */
[----:B------:R-:W-:Y:S02]  /*8b80*/  SHF.R.S32.HI R14, RZ, 0x8, R14 ;  /* 0x00000008ff0e7819 */ /* 0x000fe4000001140e */
[----:B------:R-:W-:Y:S02]  /*8b90*/  @P1 LOP3.LUT R24, R24, 0xffffff00, RZ, 0xfc, !PT ;  /* 0xffffff0018181812 */ /* 0x000fe400078efcff */
[----:B------:R-:W-:Y:S01]  /*8ba0*/  @P0 LOP3.LUT R26, R26, 0xffffff00, RZ, 0xfc, !PT ;  /* 0xffffff001a1a0812 */ /* 0x000fe200078efcff */
[----:B------:R-:W1:Y:S01]  /*8bb0*/  I2F.S16 R25, R25 ;  /* 0x0000001900197306 */ /* 0x000e620000101400 */
[----:B------:R-:W-:Y:S01]  /*8bc0*/  @P2 LOP3.LUT R22, R22, 0xffffff00, RZ, 0xfc, !PT ;  /* 0xffffff0016162812 */ /* 0x000fe200078efcff */
[----:B0-----:R-:W-:-:S06]  /*8bd0*/  FMUL.FTZ R10, R12, R11 ;  /* 0x0000000b0c0a7220 */ /* 0x001fcc0000410000 */
[----:B------:R-:W0:Y:S01]  /*8be0*/  I2F.S16 R21, R14 ;  /* 0x0000000e00157306 */ /* 0x000e220000101400 */
[----:B-1----:R-:W-:-:S07]  /*8bf0*/  FMUL.FTZ R20, R12, R25 ;  /* 0x000000190c147220 */ /* 0x002fce0000410000 */
[----:B------:R-:W1:Y:S01]  /*8c00*/  I2F.S16 R13, R13 ;  /* 0x0000000d000d7306 */ /* 0x000e620000101400 */
[----:B0-----:R-:W-:-:S07]  /*8c10*/  FMUL.FTZ R16, R12, R21 ;  /* 0x000000150c107220 */ /* 0x001fce0000410000 */
[----:B------:R0:W2:Y:S01]  /*8c20*/  I2F.S8 R19, R24 ;  /* 0x0000001800137306 */ /* 0x0000a20000001400 */
[----:B-1----:R-:W-:-:S07]  /*8c30*/  FMUL.FTZ R14, R12, R13 ;  /* 0x0000000d0c0e7220 */ /* 0x002fce0000410000 */
[----:B------:R1:W3:Y:S01]  /*8c40*/  I2F.S8 R17, R26 ;  /* 0x0000001a00117306 */ /* 0x0002e20000001400 */
[----:B0-----:R-:W-:Y:S01]  /*8c50*/  F2FP.F16.F32.PACK_AB R24, R10, R15 ;  /* 0x0000000f0a18723e */ /* 0x001fe200000000ff */
[----:B--2---:R-:W-:-:S06]  /*8c60*/  FMUL.FTZ R19, R12, R19 ;  /* 0x000000130c137220 */ /* 0x004fcc0000410000 */
[----:B-----5:R-:W0:Y:S01]  /*8c70*/  I2F.S8 R23, R22 ;  /* 0x0000001600177306 */ /* 0x020e220000001400 */
[----:B-1----:R-:W-:Y:S01]  /*8c80*/  F2FP.F16.F32.PACK_AB R26, R16, R19 ;  /* 0x00000013101a723e */ /* 0x002fe200000000ff */
[----:B---3--:R-:W-:-:S05]  /*8c90*/  FMUL.FTZ R17, R12, R17 ;  /* 0x000000110c117220 */ /* 0x008fca0000410000 */
[----:B------:R-:W-:Y:S01]  /*8ca0*/  F2FP.F16.F32.PACK_AB R25, R14, R17 ;  /* 0x000000110e19723e */ /* 0x000fe200000000ff */
[----:B0-----:R-:W-:-:S05]  /*8cb0*/  FMUL.FTZ R23, R12, R23 ;  /* 0x000000170c177220 */ /* 0x001fca0000410000 */
[----:B------:R-:W-:Y:S01]  /*8cc0*/  F2FP.F16.F32.PACK_AB R27, R20, R23 ;  /* 0x00000017141b723e */ /* 0x000fe200000000ff */
[----:B------:R-:W-:Y:S06]  /*8cd0*/  BRA `(.L_x_2594) ;  /* 0x00000000000c7947 */ /* 0x000fec0003800000 */
.L_x_2593:
[----:B------:R-:W0:Y:S02]  /*8ce0*/  LDC.64 R10, c[0x0][0x3a8] ;  /* 0x0000ea00ff0a7b82 */ /* 0x000e240000000a00 */
[----:B0-----:R-:W-:-:S05]  /*8cf0*/  IMAD.WIDE R10, R17, 0x2, R10 ;  /* 0x00000002110a7825 */ /* 0x001fca00078e020a */
[----:B------:R0:W5:Y:S02]  /*8d00*/  LDG.E.128 R24, desc[UR36][R10.64] ;  /* 0x000000240a187981 */ /* 0x000164000c1e1d00 */
.L_x_2594:
[----:B------:R-:W1:Y:S02]  /*8d10*/  LDCU.64 UR8, c[0x0][0x460] ;  /* 0x00008c00ff0877ac */ /* 0x000e640008000a00 */
[----:B-1----:R-:W-:-:S04]  /*8d20*/  ISETP.NE.U32.AND P0, PT, RZ, UR8, PT ;  /* 0x00000008ff007c0c */ /* 0x002fc8000bf05070 */
[----:B------:R-:W-:Y:S01]  /*8d30*/  ISETP.NE.AND.EX P0, PT, RZ, UR9, PT, P0 ;  /* 0x00000009ff007c0c */ /* 0x000fe2000bf05300 */
[----:B------:R-:W1:-:S12]  /*8d40*/  LDCU.64 UR8, c[0x0][0x3c0] ;  /* 0x00007800ff0877ac */ /* 0x000e580008000a00 */
[----:B------:R-:W2:Y:S08]  /*8d50*/  @P0 LDC R12, c[0x0][0x3f8] ;  /* 0x0000fe00ff0c0b82 */ /* 0x000eb00000000800 */
[----:B0-----:R-:W0:Y:S01]  /*8d60*/  @P0 LDC.64 R10, c[0x0][0x458] ;  /* 0x00011600ff0a0b82 */ /* 0x001e220000000a00 */
[----:B--2---:R-:W-:-:S04]  /*8d70*/  @P0 IMAD R9, R2, R12, R9 ;  /* 0x0000000c02090224 */ /* 0x004fc800078e0209 */
[----:B------:R-:W-:-:S04]  /*8d80*/  @P0 IMAD R9, R9, 0x60, R0 ;  /* 0x0000006009090824 */ /* 0x000fc800078e0200 */
[----:B0-----:R-:W-:-:S05]  /*8d90*/  @P0 IMAD.WIDE R10, R9, 0x2, R10 ;  /* 0x00000002090a0825 */ /* 0x001fca00078e020a */
[----:B------:R-:W2:Y:S01]  /*8da0*/  @P0 LDG.E.128 R12, desc[UR36][R10.64] ;  /* 0x000000240a0c0981 */ /* 0x000ea2000c1e1d00 */
[----:B------:R-:W-:Y:S01]  /*8db0*/  LEA R40, R3, R40, 0x1 ;  /* 0x0000002803287211 */ /* 0x000fe200078e08ff */
[----:B------:R-:W-:Y:S02]  /*8dc0*/  IMAD R39, R33, R39, R0 ;  /* 0x0000002721277224 */ /* 0x000fe400078e0200 */
[----:B-----5:R-:W-:Y:S02]  /*8dd0*/  HFMA2 R4, R24, 1, 1, R4 ;  /* 0x3c003c0018047831 */ /* 0x020fe40000000004 */
[----:B------:R-:W-:Y:S02]  /*8de0*/  IMAD R18, R18, 0x60, RZ ;  /* 0x0000006012127824 */ /* 0x000fe400078e02ff */
[----:B------:R-:W-:Y:S02]  /*8df0*/  HADD2 R5, R25, R5 ;  /* 0x0000000519057230 */ /* 0x000fe40000000000 */
[----:B------:R-:W-:Y:S01]  /*8e00*/  HFMA2 R6, R26, 1, 1, R6 ;  /* 0x3c003c001a067831 */ /* 0x000fe20000000006 */
[----:B------:R-:W0:Y:S01]  /*8e10*/  LDS.U16 R40, [R40] ;  /* 0x0000000028287984 */ /* 0x000e220000000400 */
[----:B------:R-:W-:Y:S01]  /*8e20*/  SHF.R.S32.HI R3, RZ, 0x1f, R39 ;  /* 0x0000001fff037819 */ /* 0x000fe20000011427 */
[----:B------:R-:W-:Y:S01]  /*8e30*/  HADD2 R7, R27, R7 ;  /* 0x000000071b077230 */ /* 0x000fe20000000000 */
[----:B------:R-:W-:-:S04]  /*8e40*/  IADD3 R39, P1, PT, R18, R39, RZ ;  /* 0x0000002712277210 */ /* 0x000fc80007f3e0ff */
[----:B------:R-:W-:Y:S02]  /*8e50*/  LEA.HI.X.SX32 R18, R18, R3, 0x1, P1 ;  /* 0x0000000312127211 */ /* 0x000fe400008f0eff */
[----:B-1----:R-:W-:-:S04]  /*8e60*/  LEA R2, P1, R39, UR8, 0x1 ;  /* 0x0000000827027c11 */ /* 0x002fc8000f8208ff */
[----:B------:R-:W-:Y:S01]  /*8e70*/  LEA.HI.X R3, R39, UR9, R18, 0x1, P1 ;  /* 0x0000000927037c11 */ /* 0x000fe200088f0c12 */
[----:B0-----:R-:W-:Y:S02]  /*8e80*/  HADD2.F32 R40, -RZ, R40.H0_H0 ;  /* 0x20000028ff287230 */ /* 0x001fe40000004100 */
[----:B--2---:R-:W-:Y:S02]  /*8e90*/  @P0 HMUL2 R4, R4, R12 ;  /* 0x0000000c04040232 */ /* 0x004fe40000000000 */
[----:B------:R-:W-:Y:S02]  /*8ea0*/  @P0 HFMA2 R5, R5, R13, -RZ ;  /* 0x0000000d05050231 */ /* 0x000fe400001000ff */
[----:B------:R-:W-:Y:S02]  /*8eb0*/  @P0 HMUL2 R6, R6, R14 ;  /* 0x0000000e06060232 */ /* 0x000fe40000000000 */
[----:B------:R-:W-:Y:S02]  /*8ec0*/  @P0 HFMA2 R7, R7, R15, -RZ ;  /* 0x0000000f07070231 */ /* 0x000fe400001000ff */
[----:B------:R-:W-:-:S02]  /*8ed0*/  HADD2.F32 R9, -RZ, R4.H0_H0 ;  /* 0x20000004ff097230 */ /* 0x000fc40000004100 */
[----:B------:R-:W-:Y:S01]  /*8ee0*/  HADD2.F32 R11, -RZ, R4.H1_H1 ;  /* 0x30000004ff0b7230 */ /* 0x000fe20000004100 */
[----:B------:R0:W-:Y:S01]  /*8ef0*/  STG.E.128 desc[UR36][R2.64], R4 ;  /* 0x0000000402007986 */ /* 0x0001e2000c101d24 */
        /* <DEDUP_REMOVED lines=12> */
[C---:B------:R-:W-:Y:S02]  /*8fc0*/  FFMA.FTZ R34, R40.reuse, R17, R34 ;  /* 0x0000001128227223 */ /* 0x040fe40000010022 */
[----:B0-----:R-:W-:-:S07]  /*8fd0*/  FFMA.FTZ R37, R40, R14, R37 ;  /* 0x0000000e28257223 */ /* 0x001fce0000010025 */
.L_x_2569:
[----:B------:R-:W-:Y:S05]  /*8fe0*/  BSYNC.RECONVERGENT B0 ;  /* 0x0000000000007941 */ /* 0x000fea0003800200 */
.L_x_2568:
[----:B------:R-:W-:Y:S01]  /*8ff0*/  BAR.SYNC.DEFER_BLOCKING 0x0 ;  /* 0x0000000000007b1d */ /* 0x000fe20000010000 */
[----:B------:R-:W-:-:S13]  /*9000*/  ISETP.GT.U32.AND P5, PT, R0, 0x5f, PT ;  /* 0x0000005f0000780c */ /* 0x000fda0003fa4070 */
[----:B------:R-:W-:Y:S05]  /*9010*/  @P5 BRA `(.L_x_2595) ;  /* 0x00000008002c5947 */ /* 0x000fea0003800000 */
[----:B------:R-:W0:Y:S01]  /*9020*/  S2UR UR5, SR_CgaCtaId ;  /* 0x00000000000579c3 */ /* 0x000e220000008800 */
        /* <DEDUP_REMOVED lines=15> */
[----:B0-----:R-:W-:-:S06]  /*9120*/  ULEA UR4, UR5, UR4, 0x18 ;  /* 0x0000000405047291 */ /* 0x001fcc000f8ec0ff */
[----:B------:R-:W-:Y:S01]  /*9130*/  LEA R32, R32, UR4, 0x1 ;  /* 0x0000000420207c11 */ /* 0x000fe2000f8e08ff */
[----:B------:R-:W-:Y:S06]  /*9140*/  @P6 BRA `(.L_x_2596) ;  /* 0x0000000000146947 */ /* 0x000fec0003800000 */
[----:B-----5:R-:W-:Y:S02]  /*9150*/  F2FP.F16.F32.PACK_AB R4, R44, R45 ;  /* 0x0000002d2c04723e */ /* 0x020fe400000000ff */
[----:B------:R-:W-:Y:S02]  /*9160*/  F2FP.F16.F32.PACK_AB R5, R38, R43 ;  /* 0x0000002b2605723e */ /* 0x000fe400000000ff */
[----:B------:R-:W-:Y:S02]  /*9170*/  F2FP.F16.F32.PACK_AB R6, R35, R36 ;  /* 0x000000242306723e */ /* 0x000fe400000000ff */
[----:B------:R-:W-:-:S05]  /*9180*/  F2FP.F16.F32.PACK_AB R7, R37, R34 ;  /* 0x000000222507723e */ /* 0x000fca00000000ff */
[----:B------:R0:W-:Y:S02]  /*9190*/  STS.128 [R32+-0x600], R4 ;  /* 0xfffa000420007388 */ /* 0x0001e40000000c00 */
.L_x_2596:
[----:B------:R-:W-:Y:S05]  /*91a0*/  WARPSYNC.ALL ;  /* 0x0000000000007948 */ /* 0x000fea0003800000 */
[----:B------:R-:W-:Y:S01]  /*91b0*/  BAR.SYNC.DEFER_BLOCKING 0x0 ;  /* 0x0000000000007b1d */ /* 0x000fe20000010000 */
[----:B------:R-:W-:-:S05]  /*91c0*/  ISETP.GT.U32.AND P6, PT, R8, 0xf, PT ;  /* 0x0000000f0800780c */ /* 0x000fca0003fc4070 */
[----:B------:R-:W-:Y:S04]  /*91d0*/  BSSY.RECONVERGENT B0, `(.L_x_2597) ;  /* 0x0000013000007945 */ /* 0x000fe80003800200 */
[----:B------:R-:W-:Y:S05]  /*91e0*/  @P1 BRA `(.L_x_2598) ;  /* 0x0000000000441947 */ /* 0x000fea0003800000 */
[----:B0----5:R-:W0:Y:S02]  /*91f0*/  LDS.128 R4, [R32] ;  /* 0x0000000020047984 */ /* 0x021e240000000c00 */
[--C-:B0-----:R-:W-:Y:S02]  /*9200*/  HADD2.F32 R2, -RZ, R4.reuse.H0_H0 ;  /* 0x20000004ff027230 */ /* 0x101fe40000004100 */
[----:B------:R-:W-:Y:S02]  /*9210*/  HADD2.F32 R3, -RZ, R4.H1_H1 ;  /* 0x30000004ff037230 */ /* 0x000fe40000004100 */
[--C-:B------:R-:W-:Y:S02]  /*9220*/  HADD2.F32 R4, -RZ, R5.reuse.H0_H0 ;  /* 0x20000005ff047230 */ /* 0x100fe40000004100 */
        /* <DEDUP_REMOVED lines=13> */
.L_x_2598:
[----:B------:R-:W-:Y:S05]  /*9300*/  BSYNC.RECONVERGENT B0 ;  /* 0x0000000000007941 */ /* 0x000fea0003800200 */
.L_x_2597:
[----:B------:R-:W-:Y:S06]  /*9310*/  BAR.SYNC.DEFER_BLOCKING 0x0 ;  /* 0x0000000000007b1d */ /* 0x000fec0000010000 */
[----:B------:R-:W-:Y:S04]  /*9320*/  BSSY.RECONVERGENT B0, `(.L_x_2599) ;  /* 0x0000007000007945 */ /* 0x000fe80003800200 */
[----:B------:R-:W-:Y:S05]  /*9330*/  @P4 BRA `(.L_x_2600) ;  /* 0x0000000000144947 */ /* 0x000fea0003800000 */
[----:B0----5:R-:W-:Y:S02]  /*9340*/  F2FP.F16.F32.PACK_AB R4, R44, R45 ;  /* 0x0000002d2c04723e */ /* 0x021fe400000000ff */
[----:B------:R-:W-:Y:S02]  /*9350*/  F2FP.F16.F32.PACK_AB R5, R38, R43 ;  /* 0x0000002b2605723e */ /* 0x000fe400000000ff */
[----:B------:R-:W-:Y:S02]  /*9360*/  F2FP.F16.F32.PACK_AB R6, R35, R36 ;  /* 0x000000242306723e */ /* 0x000fe400000000ff */
[----:B------:R-:W-:-:S05]  /*9370*/  F2FP.F16.F32.PACK_AB R7, R37, R34 ;  /* 0x000000222507723e */ /* 0x000fca00000000ff */
[----:B------:R1:W-:Y:S02]  /*9380*/  STS.128 [R32+-0x300], R4 ;  /* 0xfffd000420007388 */ /* 0x0003e40000000c00 */
.L_x_2600:
[----:B------:R-:W-:Y:S05]  /*9390*/  BSYNC.RECONVERGENT B0 ;  /* 0x0000000000007941 */ /* 0x000fea0003800200 */
.L_x_2599:
[----:B------:R-:W-:Y:S01]  /*93a0*/  BAR.SYNC.DEFER_BLOCKING 0x0 ;  /* 0x0000000000007b1d */ /* 0x000fe20000010000 */
[----:B------:R-:W-:-:S05]  /*93b0*/  ISETP.GT.U32.AND P1, PT, R8, 0x3f, PT ;  /* 0x0000003f0800780c */ /* 0x000fca0003f24070 */
[----:B------:R-:W-:Y:S08]  /*93c0*/  BSSY.RECONVERGENT B0, `(.L_x_2601) ;  /* 0x0000013000007945 */ /* 0x000ff00003800200 */
[----:B------:R-:W-:Y:S05]  /*93d0*/  @P1 BRA `(.L_x_2602) ;  /* 0x0000000000441947 */ /* 0x000fea0003800000 */
[----:B01---5:R-:W0:Y:S02]  /*93e0*/  LDS.128 R4, [R32] ;  /* 0x0000000020047984 */ /* 0x023e240000000c00 */
        /* <DEDUP_REMOVED lines=16> */
.L_x_2602:
[----:B------:R-:W-:Y:S05]  /*94f0*/  BSYNC.RECONVERGENT B0 ;  /* 0x0000000000007941 */ /* 0x000fea0003800200 */
.L_x_2601:
[----:B------:R-:W-:Y:S06]  /*9500*/  BAR.SYNC.DEFER_BLOCKING 0x0 ;  /* 0x0000000000007b1d */ /* 0x000fec0000010000 */
[----:B------:R-:W-:Y:S04]  /*9510*/  BSSY.RECONVERGENT B0, `(.L_x_2603) ;  /* 0x0000007000007945 */ /* 0x000fe80003800200 */
[----:B------:R-:W-:Y:S05]  /*9520*/  @P3 BRA `(.L_x_2604) ;  /* 0x0000000000143947 */ /* 0x000fea0003800000 */
[----:B01---5:R-:W-:Y:S02]  /*9530*/  F2FP.F16.F32.PACK_AB R4, R44, R45 ;  /* 0x0000002d2c04723e */ /* 0x023fe400000000ff */
[----:B------:R-:W-:Y:S02]  /*9540*/  F2FP.F16.F32.PACK_AB R5, R38, R43 ;  /* 0x0000002b2605723e */ /* 0x000fe400000000ff */
[----:B------:R-:W-:Y:S02]  /*9550*/  F2FP.F16.F32.PACK_AB R6, R35, R36 ;  /* 0x000000242306723e */ /* 0x000fe400000000ff */
[----:B------:R-:W-:-:S05]  /*9560*/  F2FP.F16.F32.PACK_AB R7, R37, R34 ;  /* 0x000000222507723e */ /* 0x000fca00000000ff */
[----:B------:R3:W-:Y:S02]  /*9570*/  STS.128 [R32+-0x180], R4 ;  /* 0xfffe800420007388 */ /* 0x0007e40000000c00 */
.L_x_2604:
[----:B------:R-:W-:Y:S05]  /*9580*/  BSYNC.RECONVERGENT B0 ;  /* 0x0000000000007941 */ /* 0x000fea0003800200 */
.L_x_2603:
[----:B------:R-:W-:Y:S06]  /*9590*/  BAR.SYNC.DEFER_BLOCKING 0x0 ;  /* 0x0000000000007b1d */ /* 0x000fec0000010000 */
[----:B------:R-:W-:Y:S04]  /*95a0*/  BSSY.RECONVERGENT B0, `(.L_x_2605) ;  /* 0x0000013000007945 */ /* 0x000fe80003800200 */
[----:B------:R-:W-:Y:S05]  /*95b0*/  @P0 BRA `(.L_x_2606) ;  /* 0x0000000000440947 */ /* 0x000fea0003800000 */
[----:B01-3-5:R-:W0:Y:S02]  /*95c0*/  LDS.128 R4, [R32] ;  /* 0x0000000020047984 */ /* 0x02be240000000c00 */
        /* <DEDUP_REMOVED lines=16> */
.L_x_2606:
[----:B------:R-:W-:Y:S05]  /*96d0*/  BSYNC.RECONVERGENT B0 ;  /* 0x0000000000007941 */ /* 0x000fea0003800200 */
.L_x_2605:
[----:B------:R-:W-:Y:S06]  /*96e0*/  BAR.SYNC.DEFER_BLOCKING 0x0 ;  /* 0x0000000000007b1d */ /* 0x000fec0000010000 */
[----:B------:R-:W-:Y:S04]  /*96f0*/  BSSY.RECONVERGENT B0, `(.L_x_2607) ;  /* 0x0000007000007945 */ /* 0x000fe80003800200 */
[----:B------:R-:W-:Y:S05]  /*9700*/  @P2 BRA `(.L_x_2608) ;  /* 0x0000000000142947 */ /* 0x000fea0003800000 */
[----:B01-3-5:R-:W-:Y:S02]  /*9710*/  F2FP.F16.F32.PACK_AB R4, R44, R45 ;  /* 0x0000002d2c04723e */ /* 0x02bfe400000000ff */
[----:B------:R-:W-:Y:S02]  /*9720*/  F2FP.F16.F32.PACK_AB R5, R38, R43 ;  /* 0x0000002b2605723e */ /* 0x000fe400000000ff */
[----:B------:R-:W-:Y:S02]  /*9730*/  F2FP.F16.F32.PACK_AB R6, R35, R36 ;  /* 0x000000242306723e */ /* 0x000fe400000000ff */
[----:B------:R-:W-:-:S05]  /*9740*/  F2FP.F16.F32.PACK_AB R7, R37, R34 ;  /* 0x000000222507723e */ /* 0x000fca00000000ff */
[----:B------:R4:W-:Y:S02]  /*9750*/  STS.128 [R32+-0xc0], R4 ;  /* 0xffff400420007388 */ /* 0x0009e40000000c00 */
.L_x_2608:
[----:B------:R-:W-:Y:S05]  /*9760*/  BSYNC.RECONVERGENT B0 ;  /* 0x0000000000007941 */ /* 0x000fea0003800200 */
.L_x_2607:
[----:B------:R-:W-:Y:S06]  /*9770*/  BAR.SYNC.DEFER_BLOCKING 0x0 ;  /* 0x0000000000007b1d */ /* 0x000fec0000010000 */
[----:B------:R-:W-:Y:S04]  /*9780*/  BSSY.RECONVERGENT B0, `(.L_x_2609) ;  /* 0x0000013000007945 */ /* 0x000fe80003800200 */
[----:B------:R-:W-:Y:S05]  /*9790*/  @P6 BRA `(.L_x_2610) ;  /* 0x0000000000446947 */ /* 0x000fea0003800000 */
[----:B01-345:R-:W0:Y:S02]  /*97a0*/  LDS.128 R4, [R32] ;  /* 0x0000000020047984 */ /* 0x03be240000000c00 */
        /* <DEDUP_REMOVED lines=16> */
.L_x_2610:
[----:B------:R-:W-:Y:S05]  /*98b0*/  BSYNC.RECONVERGENT B0 ;  /* 0x0000000000007941 */ /* 0x000fea0003800200 */
.L_x_2609:
[----:B------:R-:W-:Y:S06]  /*98c0*/  BAR.SYNC.DEFER_BLOCKING 0x0 ;  /* 0x0000000000007b1d */ /* 0x000fec0000010000 */
.L_x_2595:
[----:B------:R-:W-:-:S13]  /*98d0*/  ISETP.GT.U32.OR P5, PT, R8, 0xf, P5 ;  /* 0x0000000f0800780c */ /* 0x000fda0002fa4470 */
[----:B------:R-:W-:Y:S05]  /*98e0*/  @P5 EXIT ;  /* 0x000000000000594d */ /* 0x000fea0003800000 */
[----:B------:R-:W0:Y:S02]  /*98f0*/  LDCU UR4, c[0x0][0x478] ;  /* 0x00008f00ff0477ac */ /* 0x000e240008000800 */
[----:B0-----:R-:W-:-:S09]  /*9900*/  UISETP.NE.AND UP0, UPT, UR4, 0x2, UPT ;  /* 0x000000020400788c */ /* 0x001fd2000bf05270 */
[----:B------:R-:W-:Y:S05]  /*9910*/  BRA.U UP0, `(.L_x_2611) ;  /* 0x0000000100e07547 */ /* 0x000fea000b800000 */
[----:B------:R-:W0:Y:S01]  /*9920*/  LDC.64 R2, c[0x0][0x470] ;  /* 0x00011c00ff027b82 */ /* 0x000e220000000a00 */
[----:B------:R-:W-:Y:S01]  /*9930*/  IADD3 R33, PT, PT, R33, R0, RZ ;  /* 0x0000000021217210 */ /* 0x000fe20007ffe0ff */
[----:B------:R-:W1:Y:S01]  /*9940*/  LDCU.64 UR4, c[0x0][0x380] ;  /* 0x00007000ff0477ac */ /* 0x000e620008000a00 */
[----:B0-----:R-:W2:Y:S02]  /*9950*/  LDG.E R2, desc[UR36][R2.64] ;  /* 0x0000002402027981 */ /* 0x001ea4000c1e1900 */
        /* <DEDUP_REMOVED lines=10> */
[----:B------:R-:W3:Y:S01]  /*9a00*/  F2I.S8.NTZ R37, R37 ;  /* 0x0000002500257305 */ /* 0x000ee20000202100 */
[----:B0-----:R-:W-:-:S07]  /*9a10*/  PRMT R3, R34, 0x8880, RZ ;  /* 0x0000888022037816 */ /* 0x001fce00000000ff */
[----:B------:R-:W0:Y:S01]  /*9a20*/  F2I.S8.NTZ R35, R35 ;  /* 0x0000002300237305 */ /* 0x000e220000202100 */
[----:B------:R-:W-:Y:S02]  /*9a30*/  PRMT R3, R3, 0x7710, RZ ;  /* 0x0000771003037816 */ /* 0x000fe400000000ff */
[----:B---345:R-:W-:-:S05]  /*9a40*/  PRMT R5, R37, 0x8880, RZ ;  /* 0x0000888025057816 */ /* 0x038fca00000000ff */
[----:B------:R-:W1:Y:S01]  /*9a50*/  F2I.S8.NTZ R38, R38 ;  /* 0x0000002600267305 */ /* 0x000e620000202100 */
[----:B------:R-:W-:Y:S01]  /*9a60*/  IMAD.U32 R4, R3, 0x10000, RZ ;  /* 0x0001000003047824 */ /* 0x000fe200078e00ff */
[----:B------:R-:W-:-:S04]  /*9a70*/  PRMT R3, R5, 0x7710, RZ ;  /* 0x0000771005037816 */ /* 0x000fc800000000ff */
[----:B------:R-:W-:Y:S02]  /*9a80*/  LOP3.LUT R4, R4, 0xff0000, RZ, 0xc0, !PT ;  /* 0x00ff000004047812 */ /* 0x000fe400078ec0ff */
[----:B------:R-:W2:Y:S01]  /*9a90*/  F2I.S8.NTZ R44, R44 ;  /* 0x0000002c002c7305 */ /* 0x000ea20000202100 */
[----:B0-----:R-:W-:Y:S02]  /*9aa0*/  PRMT R35, R35, 0x8880, RZ ;  /* 0x0000888023237816 */ /* 0x001fe400000000ff */
[----:B------:R-:W-:Y:S02]  /*9ab0*/  PRMT R3, R4, 0x4210, R3 ;  /* 0x0000421004037816 */ /* 0x000fe40000000003 */
[----:B------:R-:W-:Y:S02]  /*9ac0*/  PRMT R0, R35, 0x7710, RZ ;  /* 0x0000771023007816 */ /* 0x000fe400000000ff */
[----:B-1----:R-:W-:Y:S01]  /*9ad0*/  PRMT R4, R38, 0x8880, RZ ;  /* 0x0000888026047816 */ /* 0x002fe200000000ff */
[----:B------:R-:W0:Y:S01]  /*9ae0*/  F2I.S8.NTZ R43, R43 ;  /* 0x0000002b002b7305 */ /* 0x000e220000202100 */
[----:B------:R-:W-:-:S02]  /*9af0*/  SHF.L.U32 R0, R0, 0x8, RZ ;  /* 0x0000000800007819 */ /* 0x000fc400000006ff */
[----:B------:R-:W-:Y:S02]  /*9b00*/  PRMT R4, R4, 0x7710, RZ ;  /* 0x0000771004047816 */ /* 0x000fe400000000ff */
[----:B------:R-:W-:Y:S02]  /*9b10*/  LOP3.LUT R9, R3, 0xff00, R0, 0xf8, !PT ;  /* 0x0000ff0003097812 */ /* 0x000fe400078ef800 */
[----:B--2---:R-:W-:Y:S01]  /*9b20*/  PRMT R44, R44, 0x8880, RZ ;  /* 0x000088802c2c7816 */ /* 0x004fe200000000ff */
[----:B------:R-:W1:Y:S01]  /*9b30*/  F2I.S8.NTZ R36, R36 ;  /* 0x0000002400247305 */ /* 0x000e620000202100 */
[----:B------:R-:W-:Y:S02]  /*9b40*/  LOP3.LUT R4, R4, 0xff, RZ, 0xc0, !PT ;  /* 0x000000ff04047812 */ /* 0x000fe400078ec0ff */
[----:B------:R-:W-:Y:S02]  /*9b50*/  PRMT R0, R44, 0x7710, RZ ;  /* 0x000077102c007816 */ /* 0x000fe400000000ff */
[----:B0-----:R-:W-:-:S03]  /*9b60*/  PRMT R43, R43, 0x8880, RZ ;  /* 0x000088802b2b7816 */ /* 0x001fc600000000ff */
[----:B------:R-:W0:Y:S01]  /*9b70*/  F2I.S8.NTZ R2, R2 ;  /* 0x0000000200027305 */ /* 0x000e220000202100 */
[----:B------:R-:W-:Y:S02]  /*9b80*/  LOP3.LUT R6, R0, 0xff, RZ, 0xc0, !PT ;  /* 0x000000ff00067812 */ /* 0x000fe400078ec0ff */
[----:B------:R-:W-:-:S03]  /*9b90*/  PRMT R3, R43, 0x7710, RZ ;  /* 0x000077102b037816 */ /* 0x000fc600000000ff */
[----:B------:R-:W-:Y:S01]  /*9ba0*/  IMAD.WIDE.U32 R6, R6, 0x100, RZ ;  /* 0x0000010006067825 */ /* 0x000fe200078e00ff */
[----:B-1----:R-:W-:Y:S02]  /*9bb0*/  PRMT R36, R36, 0x8880, RZ ;  /* 0x0000888024247816 */ /* 0x002fe400000000ff */
[----:B------:R-:W-:Y:S02]  /*9bc0*/  LOP3.LUT R5, R3, 0xff, RZ, 0xc0, !PT ;  /* 0x000000ff03057812 */ /* 0x000fe400078ec0ff */
[----:B------:R-:W-:Y:S02]  /*9bd0*/  PRMT R0, R36, 0x7710, RZ ;  /* 0x0000771024007816 */ /* 0x000fe400000000ff */
[----:B0-----:R-:W-:Y:S01]  /*9be0*/  PRMT R10, R2, 0x8880, RZ ;  /* 0x00008880020a7816 */ /* 0x001fe200000000ff */
        /* <DEDUP_REMOVED lines=11> */
.L_x_2611:
[----:B------:R-:W0:Y:S01]  /*9ca0*/  LDC.64 R2, c[0x0][0x380] ;  /* 0x0000e000ff027b82 */ /* 0x000e220000000a00 */
[----:B------:R-:W-:Y:S02]  /*9cb0*/  IADD3 R33, PT, PT, R33, R0, RZ ;  /* 0x0000000021217210 */ /* 0x000fe40007ffe0ff */
        /* <DEDUP_REMOVED lines=10> */
.L_x_2508:
[----:B------:R-:W-:Y:S02]  /*9d60*/  HFMA2 R12, -RZ, RZ, 0, 9.5367431640625e-07 ;  /* 0x00000010ff0c7431 */ /* 0x000fe400000001ff */
[----:B------:R-:W-:Y:S01]  /*9d70*/  IMAD.MOV.U32 R11, RZ, RZ, 0x1f ;  /* 0x0000001fff0b7424 */ /* 0x000fe200078e00ff */
[----:B-1----:R-:W-:-:S07]  /*9d80*/  MOV R15, 0xffffffff ;  /* 0xffffffff000f7802 */ /* 0x002fce0000000f00 */
[----:B0-2--5:R-:W-:Y:S05]  /*9d90*/  WARPSYNC.COLLECTIVE R15, `(.L_x_2612) ;  /* 0x000000000f087348 */ /* 0x025fea0003c00000 */
[----:B------:R1:W3:Y:S02]  /*9da0*/  SHFL.BFLY P6, R14, R13, R12, R11 ;  /* 0x0c00000c0d0e7389 */ /* 0x0002e400000c000b */
[----:B0123-5:R-:W-:Y:S05]  /*9db0*/  ENDCOLLECTIVE ;  /* 0x000000000000791b */ /* 0x02ffea0003800000 */
.L_x_2612:
[----:B------:R-:W-:Y:S02]  /*9dc0*/  HFMA2 R12, -RZ, RZ, 0, 4.76837158203125e-07 ;  /* 0x00000008ff0c7431 */ /* 0x000fe400000001ff */
[----:B------:R-:W-:-:S05]  /*9dd0*/  FADD.FTZ R3, R13, R14 ;  /* 0x0000000e0d037221 */ /* 0x000fca0000010000 */
[----:B------:R-:W-:-:S07]  /*9de0*/  MOV R13, R3 ;  /* 0x00000003000d7202 */ /* 0x000fce0000000f00 */
[----:B------:R-:W-:Y:S05]  /*9df0*/  WARPSYNC.COLLECTIVE R15, `(.L_x_2613) ;  /* 0x000000000f087348 */ /* 0x000fea0003c00000 */
[----:B------:R0:W1:Y:S02]  /*9e00*/  SHFL.BFLY P6, R14, R13, R12, R11 ;  /* 0x0c00000c0d0e7389 */ /* 0x00006400000c000b */
[----:B01----:R-:W-:Y:S05]  /*9e10*/  ENDCOLLECTIVE ;  /* 0x000000000000791b */ /* 0x003fea0003800000 */
.L_x_2613:
[----:B------:R-:W-:Y:S02]  /*9e20*/  IMAD.MOV.U32 R12, RZ, RZ, 0x4 ;  /* 0x00000004ff0c7424 */ /* 0x000fe400078e00ff */
[----:B------:R-:W-:-:S05]  /*9e30*/  FADD.FTZ R4, R3, R14 ;  /* 0x0000000e03047221 */ /* 0x000fca0000010000 */
[----:B------:R-:W-:-:S07]  /*9e40*/  MOV R13, R4 ;  /* 0x00000004000d7202 */ /* 0x000fce0000000f00 */
[----:B------:R-:W-:Y:S05]  /*9e50*/  WARPSYNC.COLLECTIVE R15, `(.L_x_2614) ;  /* 0x000000000f087348 */ /* 0x000fea0003c00000 */
[----:B------:R0:W1:Y:S02]  /*9e60*/  SHFL.BFLY P6, R14, R13, R12, R11 ;  /* 0x0c00000c0d0e7389 */ /* 0x00006400000c000b */
[----:B01----:R-:W-:Y:S05]  /*9e70*/  ENDCOLLECTIVE ;  /* 0x000000000000791b */ /* 0x003fea0003800000 */
.L_x_2614:
[----:B------:R-:W-:Y:S02]  /*9e80*/  HFMA2 R12, -RZ, RZ, 0, 1.1920928955078125e-07 ;  /* 0x00000002ff0c7431 */ /* 0x000fe400000001ff */
[----:B------:R-:W-:-:S05]  /*9e90*/  FADD.FTZ R5, R4, R14 ;  /* 0x0000000e04057221 */ /* 0x000fca0000010000 */
[----:B------:R-:W-:-:S07]  /*9ea0*/  MOV R13, R5 ;  /* 0x00000005000d7202 */ /* 0x000fce0000000f00 */
[----:B------:R-:W-:Y:S05]  /*9eb0*/  WARPSYNC.COLLECTIVE R15, `(.L_x_2615) ;  /* 0x000000000f087348 */ /* 0x000fea0003c00000 */
[----:B------:R0:W1:Y:S02]  /*9ec0*/  SHFL.BFLY P6, R14, R13, R12, R11 ;  /* 0x0c00000c0d0e7389 */ /* 0x00006400000c000b */
[----:B01----:R-:W-:Y:S05]  /*9ed0*/  ENDCOLLECTIVE ;  /* 0x000000000000791b */ /* 0x003fea0003800000 */
.L_x_2615:
[----:B------:R-:W-:Y:S02]  /*9ee0*/  HFMA2 R12, -RZ, RZ, 0, 5.9604644775390625e-08 ;  /* 0x00000001ff0c7431 */ /* 0x000fe400000001ff */
[----:B------:R-:W-:-:S05]  /*9ef0*/  FADD.FTZ R6, R5, R14 ;  /* 0x0000000e05067221 */ /* 0x000fca0000010000 */
[----:B------:R-:W-:-:S07]  /*9f00*/  MOV R13, R6 ;  /* 0x00000006000d7202 */ /* 0x000fce0000000f00 */
[----:B------:R-:W-:Y:S05]  /*9f10*/  WARPSYNC.COLLECTIVE R15, `(.L_x_2616) ;  /* 0x000000000f087348 */ /* 0x000fea0003c00000 */
[----:B------:R0:W1:Y:S02]  /*9f20*/  SHFL.BFLY P6, R14, R13, R12, R11 ;  /* 0x0c00000c0d0e7389 */ /* 0x00006400000c000b */
[----:B01----:R-:W-:Y:S05]  /*9f30*/  ENDCOLLECTIVE ;  /* 0x000000000000791b */ /* 0x003fea0003800000 */
.L_x_2616:
[----:B------:R-:W-:Y:S05]  /*9f40*/  BRA `(.L_x_2617) ;  /* 0xffffff7c00107947 */ /* 0x000fea000383ffff */
.L_x_2618:
        /* <DEDUP_REMOVED lines=11> */
.L_x_4065:


//--------------------- .text._ZN4mmha33masked_multihead_attention_kernelItLi96ELi128ELi2ELi16ELi128ELb0ELb1EEEv26Multihead_attention_paramsIT_XT5_EE --------------------------
	.section	.text._ZN4mmha33masked_multihead_attention_kernelItLi96ELi128ELi2ELi16ELi128ELb0ELb1EEEv26Multihead_attention_paramsIT_XT5_EE,"ax",@progbits
	.align	128
        .global         _ZN4mmha33masked_multihead_attention_kernelItLi96ELi128ELi2ELi16ELi128ELb0ELb1EEEv26Multihead_attention_paramsIT_XT5_EE
        .type           _ZN4mmha33masked_multihead_attention_kernelItLi96ELi128ELi2ELi16ELi128ELb0ELb1EEEv26Multihead_attention_paramsIT_XT5_EE,@function
        .size           _ZN4mmha33masked_multihead_attention_kernelItLi96ELi128ELi2ELi16ELi128ELb0ELb1EEEv26Multihead_attention_paramsIT_XT5_EE,(.L_x_4066 - _ZN4mmha33masked_multihead_attention_kernelItLi96ELi128ELi2ELi16ELi128ELb0ELb1EEEv26Multihead_attention_paramsIT_XT5_EE)
        .other          _ZN4mmha33masked_multihead_attention_kernelItLi96ELi128ELi2ELi16ELi128ELb0ELb1EEEv26Multihead_attention_paramsIT_XT5_EE,@"STO_CUDA_ENTRY STV_DEFAULT"
_ZN4mmha33masked_multihead_attention_kernelItLi96ELi128ELi2ELi16ELi128ELb0ELb1EEEv26Multihead_attention_paramsIT_XT5_EE:
.text._ZN4mmha33masked_multihead_attention_kernelItLi96ELi128ELi2ELi16ELi128ELb0ELb1EEEv26Multihead_attention_paramsIT_XT5_EE:
        /* <DEDUP_REMOVED lines=12> */
.L_x_2619:
[----:B------:R-:W1:Y:S01]  /*00c0*/  LDC.64 R2, c[0x0][0x4a0] ;  /* 0x00012800ff027b82 */ /* 0x000e620000000a00 */
[----:B------:R-:W3:Y:S07]  /*00d0*/  LDCU UR4, c[0x0][0x3f4] ;  /* 0x00007e80ff0477ac */ /* 0x000eee0008000800 */
[----:B------:R-:W4:Y:S01]  /*00e0*/  LDC R10, c[0x0][0x3f0] ;  /* 0x0000fc00ff0a7b82 */ /* 0x000f220000000800 */
[----:B------:R-:W-:Y:S01]  /*00f0*/  HFMA2 R17, -RZ, RZ, 0, 0 ;  /* 0x00000000ff117431 */ /* 0x000fe200000001ff */
[----:B------:R-:W0:Y:S06]  /*0100*/  S2R R50, SR_CTAID.X ;  /* 0x0000000000327919 */ /* 0x000e2c0000002500 */
[----:B------:R-:W0:Y:S01]  /*0110*/  LDC R14, c[0x0][0x3f8] ;  /* 0x0000fe00ff0e7b82 */ /* 0x000e220000000800 */
[----:B-1----:R-:W-:-:S04]  /*0120*/  ISETP.NE.U32.AND P0, PT, R2, RZ, PT ;  /* 0x000000ff0200720c */ /* 0x002fc80003f05070 */
[----:B------:R-:W-:Y:S02]  /*0130*/  ISETP.NE.AND.EX P0, PT, R3, RZ, PT, P0 ;  /* 0x000000ff0300720c */ /* 0x000fe40003f05300 */
[----:B----4-:R-:W-:-:S04]  /*0140*/  IABS R9, R10 ;  /* 0x0000000a00097213 */ /* 0x010fc80000000000 */
[----:B------:R-:W1:Y:S07]  /*0150*/  I2F.RP R0, R9 ;  /* 0x0000000900007306 */ /* 0x000e6e0000209400 */
[----:B------:R-:W2:Y:S02]  /*0160*/  @P0 LDC.64 R2, c[0x0][0x4a0] ;  /* 0x00012800ff020b82 */ /* 0x000ea40000000a00 */
[----:B--2---:R-:W-:-:S05]  /*0170*/  @P0 IMAD.WIDE.U32 R2, R5, 0x4, R2 ;  /* 0x0000000405020825 */ /* 0x004fca00078e0002 */
[----:B------:R2:W4:Y:S01]  /*0180*/  @P0 LDG.E R8, desc[UR36][R2.64] ;  /* 0x0000002402080981 */ /* 0x000522000c1e1900 */
[----:B-1----:R-:W1:Y:S01]  /*0190*/  MUFU.RCP R0, R0 ;  /* 0x0000000000007308 */ /* 0x002e620000001000 */
[----:B--2---:R-:W2:Y:S01]  /*01a0*/  LDC.64 R2, c[0x0][0x460] ;  /* 0x00011800ff027b82 */ /* 0x004ea20000000a00 */
[----:B-1----:R-:W-:-:S06]  /*01b0*/  VIADD R6, R0, 0xffffffe ;  /* 0x0ffffffe00067836 */ /* 0x002fcc0000000000 */
[----:B------:R1:W3:Y:S02]  /*01c0*/  F2I.FTZ.U32.TRUNC.NTZ R7, R6 ;  /* 0x0000000600077305 */ /* 0x0002e4000021f000 */
[----:B-1----:R-:W-:Y:S01]  /*01d0*/  IMAD.MOV.U32 R6, RZ, RZ, RZ ;  /* 0x000000ffff067224 */ /* 0x002fe200078e00ff */
[----:B--2---:R-:W-:Y:S02]  /*01e0*/  ISETP.NE.U32.AND P1, PT, R2, RZ, PT ;  /* 0x000000ff0200720c */ /* 0x004fe40003f25070 */
[----:B---3--:R-:W-:Y:S02]  /*01f0*/  IADD3 R4, PT, PT, RZ, -R7, RZ ;  /* 0x80000007ff047210 */ /* 0x008fe40007ffe0ff */
[----:B------:R-:W-:-:S03]  /*0200*/  ISETP.NE.AND.EX P1, PT, R3, RZ, PT, P1 ;  /* 0x000000ff0300720c */ /* 0x000fc60003f25310 */
[----:B------:R-:W-:Y:S01]  /*0210*/  IMAD R11, R4, R9, RZ ;  /* 0x00000009040b7224 */ /* 0x000fe200078e02ff */
[----:B------:R-:W-:-:S03]  /*0220*/  IABS R4, R5 ;  /* 0x0000000500047213 */ /* 0x000fc60000000000 */
[----:B------:R-:W-:Y:S02]  /*0230*/  IMAD.HI.U32 R7, R7, R11, R6 ;  /* 0x0000000b07077227 */ /* 0x000fe400078e0006 */
[----:B------:R-:W4:Y:S04]  /*0240*/  @P0 LDC R11, c[0x0][0x430] ;  /* 0x00010c00ff0b0b82 */ /* 0x000f280000000800 */
[----:B------:R-:W-:-:S05]  /*0250*/  IMAD.HI.U32 R0, R7, R4, RZ ;  /* 0x0000000407007227 */ /* 0x000fca00078e00ff */
[----:B------:R-:W-:-:S05]  /*0260*/  IADD3 R7, PT, PT, -R0, RZ, RZ ;  /* 0x000000ff00077210 */ /* 0x000fca0007ffe1ff */
[C---:B------:R-:W-:Y:S02]  /*0270*/  IMAD R4, R9.reuse, R7, R4 ;  /* 0x0000000709047224 */ /* 0x040fe400078e0204 */
[----:B------:R-:W1:Y:S03]  /*0280*/  @P1 LDC.64 R6, c[0x0][0x460] ;  /* 0x00011800ff061b82 */ /* 0x000e660000000a00 */
[----:B------:R-:W-:-:S13]  /*0290*/  ISETP.GT.U32.AND P3, PT, R9, R4, PT ;  /* 0x000000040900720c */ /* 0x000fda0003f64070 */
[----:B------:R-:W-:Y:S01]  /*02a0*/  @!P3 IMAD.IADD R4, R4, 0x1, -R9 ;  /* 0x000000010404b824 */ /* 0x000fe200078e0a09 */
[----:B------:R-:W-:Y:S02]  /*02b0*/  @!P3 IADD3 R0, PT, PT, R0, 0x1, RZ ;  /* 0x000000010000b810 */ /* 0x000fe40007ffe0ff */
[----:B------:R-:W-:Y:S02]  /*02c0*/  ISETP.NE.AND P3, PT, R10, RZ, PT ;  /* 0x000000ff0a00720c */ /* 0x000fe40003f65270 */
[----:B------:R-:W-:Y:S02]  /*02d0*/  ISETP.GE.U32.AND P2, PT, R4, R9, PT ;  /* 0x000000090400720c */ /* 0x000fe40003f46070 */
[----:B------:R-:W-:-:S04]  /*02e0*/  LOP3.LUT R4, R5, R10, RZ, 0x3c, !PT ;  /* 0x0000000a05047212 */ /* 0x000fc800078e3cff */
[----:B------:R-:W-:-:S07]  /*02f0*/  ISETP.GE.AND P4, PT, R4, RZ, PT ;  /* 0x000000ff0400720c */ /* 0x000fce0003f86270 */
[----:B------:R-:W-:-:S05]  /*0300*/  @P2 VIADD R0, R0, 0x1 ;  /* 0x0000000100002836 */ /* 0x000fca0000000000 */
[----:B------:R-:W-:Y:S01]  /*0310*/  MOV R27, R0 ;  /* 0x00000000001b7202 */ /* 0x000fe20000000f00 */
[----:B------:R-:W-:-:S04]  /*0320*/  IMAD.U32 R0, RZ, RZ, UR4 ;  /* 0x00000004ff007e24 */ /* 0x000fc8000f8e00ff */
[----:B------:R-:W-:Y:S01]  /*0330*/  @!P4 IMAD.MOV R27, RZ, RZ, -R27 ;  /* 0x000000ffff1bc224 */ /* 0x000fe200078e0a1b */
[----:B------:R-:W-:Y:S02]  /*0340*/  IABS R4, R0 ;  /* 0x0000000000047213 */ /* 0x000fe40000000000 */
[----:B------:R-:W-:Y:S02]  /*0350*/  @!P3 LOP3.LUT R27, RZ, R10, RZ, 0x33, !PT ;  /* 0x0000000aff1bb212 */ /* 0x000fe400078e33ff */
[----:B------:R-:W2:Y:S01]  /*0360*/  I2F.RP R0, R4 ;  /* 0x0000000400007306 */ /* 0x000ea20000209400 */
[----:B------:R-:W3:Y:S02]  /*0370*/  @!P0 LDC R10, c[0x0][0x40c] ;  /* 0x00010300ff0a8b82 */ /* 0x000ee40000000800 */
[----:B-1----:R-:W-:-:S05]  /*0380*/  @P1 IMAD.WIDE R6, R27, 0x4, R6 ;  /* 0x000000041b061825 */ /* 0x002fca00078e0206 */
[----:B------:R1:W5:Y:S01]  /*0390*/  @P1 LDG.E R17, desc[UR36][R6.64] ;  /* 0x0000002406111981 */ /* 0x000362000c1e1900 */
[C---:B0-----:R-:W-:Y:S01]  /*03a0*/  IMAD R19, R5.reuse, R14, R50 ;  /* 0x0000000e05137224 */ /* 0x041fe200078e0232 */
[----:B------:R-:W-:Y:S02]  /*03b0*/  UISETP.NE.AND UP0, UPT, UR4, URZ, UPT ;  /* 0x000000ff0400728c */ /* 0x000fe4000bf05270 */
[----:B------:R-:W-:Y:S01]  /*03c0*/  IMAD R51, R5, UR4, RZ ;  /* 0x0000000405337c24 */ /* 0x000fe2000f8e02ff */
[----:B------:R-:W0:Y:S01]  /*03d0*/  S2R R18, SR_TID.X ;  /* 0x0000000000127919 */ /* 0x000e220000002100 */
[----:B------:R-:W-:Y:S01]  /*03e0*/  BSSY.RECONVERGENT B0, `(.L_x_2620) ;  /* 0x000003d000007945 */ /* 0x000fe20003800200 */
[----:B--2---:R-:W2:Y:S01]  /*03f0*/  MUFU.RCP R0, R0 ;  /* 0x0000000000007308 */ /* 0x004ea20000001000 */
[----:B---3--:R-:W-:Y:S02]  /*0400*/  @!P0 R2UR UR40, R10 ;  /* 0x000000000a2882ca */ /* 0x008fe400000e0000 */
[----:B--2---:R-:W-:-:S06]  /*0410*/  IADD3 R9, PT, PT, R0, 0xffffffe, RZ ;  /* 0x0ffffffe00097810 */ /* 0x004fcc0007ffe0ff */
[----:B------:R-:W1:Y:S01]  /*0420*/  F2I.FTZ.U32.TRUNC.NTZ R9, R9 ;  /* 0x0000000900097305 */ /* 0x000e62000021f000 */
[----:B0-----:R-:W-:Y:S02]  /*0430*/  SHF.L.U32 R23, R18, 0x2, RZ ;  /* 0x0000000212177819 */ /* 0x001fe400000006ff */
[----:B-1----:R-:W-:-:S05]  /*0440*/  IADD3 R7, PT, PT, RZ, -R9, RZ ;  /* 0x80000009ff077210 */ /* 0x002fca0007ffe0ff */
[----:B------:R-:W-:Y:S02]  /*0450*/  IMAD R7, R7, R4, RZ ;  /* 0x0000000407077224 */ /* 0x000fe400078e02ff */
[----:B----4-:R-:W-:-:S05]  /*0460*/  @P0 IMAD.IADD R8, R8, 0x1, R11 ;  /* 0x0000000108080824 */ /* 0x010fca00078e020b */
[----:B------:R-:W-:Y:S01]  /*0470*/  @P0 R2UR UR40, R8 ;  /* 0x00000000082802ca */ /* 0x000fe200000e0000 */
[----:B------:R-:W-:-:S04]  /*0480*/  IMAD.MOV.U32 R8, RZ, RZ, RZ ;  /* 0x000000ffff087224 */ /* 0x000fc800078e00ff */
[----:B------:R-:W-:-:S08]  /*0490*/  IMAD.HI.U32 R8, R9, R7, R8 ;  /* 0x0000000709087227 */ /* 0x000fd000078e0008 */
[----:B------:R-:W-:Y:S01]  /*04a0*/  IABS R0, UR40 ;  /* 0x0000002800007c13 */ /* 0x000fe20008000000 */
[----:B------:R-:W-:Y:S02]  /*04b0*/  UISETP.GE.AND UP1, UPT, UR40, URZ, UPT ;  /* 0x000000ff2800728c */ /* 0x000fe4000bf26270 */
[----:B------:R-:W-:Y:S01]  /*04c0*/  UIADD3 UR39, UPT, UPT, UR40, 0x1, -UR4 ;  /* 0x0000000128277890 */ /* 0x000fe2000fffe804 */
[----:B------:R-:W-:Y:S02]  /*04d0*/  MOV R7, R0 ;  /* 0x0000000000077202 */ /* 0x000fe40000000f00 */
[----:B------:R-:W0:Y:S01]  /*04e0*/  LDC R0, c[0x0][0x3e8] ;  /* 0x0000fa00ff007b82 */ /* 0x000e220000000800 */
[----:B------:R-:W-:Y:S02]  /*04f0*/  UISETP.LT.AND UP2, UPT, URZ, UR39, UPT ;  /* 0x00000027ff00728c */ /* 0x000fe4000bf41270 */
[----:B------:R-:W-:Y:S02]  /*0500*/  IMAD.HI.U32 R8, R8, R7, RZ ;  /* 0x0000000708087227 */ /* 0x000fe400078e00ff */
[----:B------:R-:W-:-:S02]  /*0510*/  USEL UR39, URZ, UR39, !UP2 ;  /* 0x00000027ff277287 */ /* 0x000fc4000d000000 */
[----:B------:R-:W-:-:S04]  /*0520*/  IMAD.MOV R8, RZ, RZ, -R8 ;  /* 0x000000ffff087224 */ /* 0x000fc800078e0a08 */
[----:B------:R-:W-:-:S05]  /*0530*/  IMAD R8, R4, R8, R7 ;  /* 0x0000000804087224 */ /* 0x000fca00078e0207 */
[----:B------:R-:W-:-:S13]  /*0540*/  R2UR UR38, R8 ;  /* 0x00000000082672ca */ /* 0x000fda00000e0000 */
[----:B------:R-:W-:-:S13]  /*0550*/  ISETP.GT.U32.AND P0, PT, R4, UR38, PT ;  /* 0x0000002604007c0c */ /* 0x000fda000bf04070 */
[----:B------:R-:W-:-:S04]  /*0560*/  @!P0 IADD3 R6, PT, PT, -R4, UR38, RZ ;  /* 0x0000002604068c10 */ /* 0x000fc8000fffe1ff */
[----:B------:R-:W-:Y:S01]  /*0570*/  @!P0 R2UR UR38, R6 ;  /* 0x00000000062682ca */ /* 0x000fe200000e0000 */
[----:B------:R-:W-:Y:S01]  /*0580*/  IMAD.MOV.U32 R6, RZ, RZ, RZ ;  /* 0x000000ffff067224 */ /* 0x000fe200078e00ff */
[----:B0-----:R-:W-:-:S11]  /*0590*/  ISETP.NE.AND P0, PT, R0, RZ, PT ;  /* 0x000000ff0000720c */ /* 0x001fd60003f05270 */
[----:B------:R-:W-:Y:S02]  /*05a0*/  ISETP.GT.U32.AND P1, PT, R4, UR38, PT ;  /* 0x0000002604007c0c */ /* 0x000fe4000bf24070 */
[----:B------:R-:W-:Y:S02]  /*05b0*/  @P0 IMAD R7, R5, R0, RZ ;  /* 0x0000000005070224 */ /* 0x000fe400078e02ff */
[----:B------:R-:W-:Y:S02]  /*05c0*/  @!P0 IMAD R16, R19, 0x60, RZ ;  /* 0x0000006013108824 */ /* 0x000fe400078e02ff */
[----:B------:R-:W-:Y:S01]  /*05d0*/  @P0 IMAD R16, R50, 0x60, R7 ;  /* 0x0000006032100824 */ /* 0x000fe200078e0207 */
[----:B------:R-:W-:Y:S01]  /*05e0*/  ISETP.GT.U32.AND P0, PT, R18, 0x17, PT ;  /* 0x000000171200780c */ /* 0x000fe20003f04070 */
[----:B------:R-:W-:Y:S02]  /*05f0*/  HFMA2 R7, -RZ, RZ, 0, 0 ;  /* 0x00000000ff077431 */ /* 0x000fe400000001ff */
[----:B------:R-:W-:-:S03]  /*0600*/  IMAD.IADD R29, R23, 0x1, R16 ;  /* 0x00000001171d7824 */ /* 0x000fc600078e0210 */
[----:B------:R-:W-:-:S04]  /*0610*/  @!P1 IADD3 R4, PT, PT, -R4, UR38, RZ ;  /* 0x0000002604049c10 */ /* 0x000fc8000fffe1ff */
[----:B------:R-:W-:-:S13]  /*0620*/  @!P1 R2UR UR38, R4 ;  /* 0x00000000042692ca */ /* 0x000fda00000e0000 */
[----:B------:R-:W-:Y:S02]  /*0630*/  @!UP1 UIADD3 UR38, UPT, UPT, -UR38, URZ, URZ ;  /* 0x000000ff26269290 */ /* 0x000fe4000fffe1ff */
[----:B------:R-:W-:Y:S01]  /*0640*/  @!UP0 ULOP3.LUT UR38, URZ, UR4, URZ, 0x33, !UPT ;  /* 0x00000004ff268292 */ /* 0x000fe2000f8e33ff */
[----:B------:R-:W-:Y:S11]  /*0650*/  @P0 BRA `(.L_x_2621) ;  /* 0x0000000000540947 */ /* 0x000ff60003800000 */
        /* <DEDUP_REMOVED lines=21> */
.L_x_2621:
[----:B------:R-:W-:Y:S05]  /*07b0*/  BSYNC.RECONVERGENT B0 ;  /* 0x0000000000007941 */ /* 0x000fea0003800200 */
.L_x_2620:
[----:B------:R-:W1:Y:S01]  /*07c0*/  LDCU UR4, c[0x0][0x478] ;  /* 0x00008f00ff0477ac */ /* 0x000e620008000800 */
[----:B------:R-:W-:Y:S01]  /*07d0*/  SHF.R.S32.HI R52, RZ, 0x1f, R51 ;  /* 0x0000001fff347819 */ /* 0x000fe20000011433 */
[----:B------:R-:W-:Y:S02]  /*07e0*/  IMAD R15, R50, 0x60, R23 ;  /* 0x00000060320f7824 */ /* 0x000fe400078e0217 */
[----:B------:R-:W-:Y:S01]  /*07f0*/  IMAD R25, R27, R14, RZ ;  /* 0x0000000e1b197224 */ /* 0x000fe200078e02ff */
        /* <DEDUP_REMOVED lines=19> */
.L_x_2622:
[----:B------:R-:W-:Y:S01]  /*0930*/  BSSY.RECONVERGENT B0, `(.L_x_2623) ;  /* 0x0000006000007945 */ /* 0x000fe20003800200 */
[----:B------:R-:W-:-:S03]  /*0940*/  CS2R R26, SRZ ;  /* 0x00000000001a7805 */ /* 0x000fc6000001ff00 */
[----:B------:R-:W-:Y:S05]  /*0950*/  @P0 BRA `(.L_x_2624) ;  /* 0x00000000000c0947 */ /* 0x000fea0003800000 */
[----:B0-----:R-:W0:Y:S02]  /*0960*/  LDC.64 R8, c[0x0][0x398] ;  /* 0x0000e600ff087b82 */ /* 0x001e240000000a00 */
[----:B0-----:R-:W-:-:S05]  /*0970*/  IMAD.WIDE R8, R29, 0x2, R8 ;  /* 0x000000021d087825 */ /* 0x001fca00078e0208 */
[----:B------:R1:W5:Y:S02]  /*0980*/  LDG.E.64 R26, desc[UR36][R8.64] ;  /* 0x00000024081a7981 */ /* 0x000364000c1e1b00 */
.L_x_2624:
[----:B------:R-:W-:Y:S05]  /*0990*/  BSYNC.RECONVERGENT B0 ;  /* 0x0000000000007941 */ /* 0x000fea0003800200 */
.L_x_2623:
[----:B------:R-:W2:Y:S01]  /*09a0*/  LDCU.64 UR4, c[0x0][0x390] ;  /* 0x00007200ff0477ac */ /* 0x000ea20008000a00 */
[----:B01----:R-:W0:Y:S01]  /*09b0*/  LDC.64 R8, c[0x0][0x418] ;  /* 0x00010600ff087b82 */ /* 0x003e220000000a00 */
[----:B------:R-:W-:Y:S02]  /*09c0*/  ISETP.EQ.U32.AND P3, PT, R2, RZ, PT ;  /* 0x000000ff0200720c */ /* 0x000fe40003f62070 */
[----:B------:R-:W-:Y:S01]  /*09d0*/  CS2R R28, SRZ ;  /* 0x00000000001c7805 */ /* 0x000fe2000001ff00 */
[----:B------:R-:W1:Y:S01]  /*09e0*/  LDCU.64 UR6, c[0x0][0x3a0] ;  /* 0x00007400ff0677ac */ /* 0x000e620008000a00 */
[----:B------:R-:W-:-:S04]  /*09f0*/  ISETP.GT.U32.AND P2, PT, R18, 0x1f, PT ;  /* 0x0000001f1200780c */ /* 0x000fc80003f44070 */
[----:B------:R-:W-:Y:S01]  /*0a00*/  ISETP.EQ.OR.EX P2, PT, R3, RZ, P2, P3 ;  /* 0x000000ff0300720c */ /* 0x000fe20001742730 */
[----:B------:R-:W3:Y:S01]  /*0a10*/  LDC R20, c[0x0][0x400] ;  /* 0x00010000ff147b82 */ /* 0x000ee20000000800 */
[----:B--2---:R-:W-:Y:S01]  /*0a20*/  ISETP.NE.U32.AND P0, PT, RZ, UR4, PT ;  /* 0x00000004ff007c0c */ /* 0x004fe2000bf05070 */
[----:B------:R-:W2:Y:S01]  /*0a30*/  LDCU.U8 UR4, c[0x0][0x404] ;  /* 0x00008080ff0477ac */ /* 0x000ea20008000000 */
[----:B-1----:R-:W-:-:S09]  /*0a40*/  ISETP.NE.U32.AND P1, PT, RZ, UR6, PT ;  /* 0x00000006ff007c0c */ /* 0x002fd2000bf25070 */
[----:B------:R-:W1:Y:S01]  /*0a50*/  @!P2 LDC.64 R12, c[0x0][0x450] ;  /* 0x00011400ff0cab82 */ /* 0x000e620000000a00 */
[----:B------:R-:W-:Y:S01]  /*0a60*/  ISETP.NE.AND.EX P0, PT, RZ, UR5, PT, P0 ;  /* 0x00000005ff007c0c */ /* 0x000fe2000bf05300 */
[----:B-----5:R-:W-:Y:S01]  /*0a70*/  @!P2 IMAD R0, R17, R14, RZ ;  /* 0x0000000e1100a224 */ /* 0x020fe200078e02ff */
[----:B------:R-:W-:Y:S02]  /*0a80*/  ISETP.NE.AND.EX P1, PT, RZ, UR7, PT, P1 ;  /* 0x00000007ff007c0c */ /* 0x000fe4000bf25310 */
[----:B------:R-:W-:Y:S01]  /*0a90*/  ISETP.GT.U32.OR P0, PT, R18, 0x17, !P0 ;  /* 0x000000171200780c */ /* 0x000fe20004704470 */
[----:B------:R-:W-:Y:S01]  /*0aa0*/  @!P2 IMAD R21, R0, 0x60, R15 ;  /* 0x000000600015a824 */ /* 0x000fe200078e020f */
[----:B------:R-:W-:Y:S02]  /*0ab0*/  ISETP.GT.U32.OR P1, PT, R18, 0x17, !P1 ;  /* 0x000000171200780c */ /* 0x000fe40004f24470 */
[----:B0-----:R-:W-:-:S04]  /*0ac0*/  ISETP.NE.U32.AND P3, PT, R8, RZ, PT ;  /* 0x000000ff0800720c */ /* 0x001fc80003f65070 */
[----:B------:R-:W-:-:S05]  /*0ad0*/  ISETP.NE.AND.EX P3, PT, R9, RZ, PT, P3 ;  /* 0x000000ff0900720c */ /* 0x000fca0003f65330 */
[----:B------:R-:W0:Y:S01]  /*0ae0*/  @!P0 LDC.64 R8, c[0x0][0x390] ;  /* 0x0000e400ff088b82 */ /* 0x000e220000000a00 */
[----:B-1----:R-:W-:-:S07]  /*0af0*/  @!P2 IMAD.WIDE R12, R21, 0x2, R12 ;  /* 0x00000002150ca825 */ /* 0x002fce00078e020c */
[----:B------:R-:W1:Y:S01]  /*0b00*/  @!P1 LDC.64 R10, c[0x0][0x3a0] ;  /* 0x0000e800ff0a9b82 */ /* 0x000e620000000a00 */
[----:B------:R-:W4:Y:S07]  /*0b10*/  @!P2 LDG.E.64 R12, desc[UR36][R12.64] ;  /* 0x000000240c0ca981 */ /* 0x000f2e000c1e1b00 */
[----:B------:R-:W2:Y:S01]  /*0b20*/  @P3 LDC.64 R2, c[0x0][0x418] ;  /* 0x00010600ff023b82 */ /* 0x000ea20000000a00 */
[----:B0-----:R-:W-:-:S05]  /*0b30*/  @!P0 IMAD.WIDE.U32 R8, R15, 0x2, R8 ;  /* 0x000000020f088825 */ /* 0x001fca00078e0008 */
[----:B------:R-:W4:Y:S01]  /*0b40*/  @!P0 LDG.E.64 R28, desc[UR36][R8.64] ;  /* 0x00000024081c8981 */ /* 0x000f22000c1e1b00 */
[----:B-1----:R-:W-:Y:S01]  /*0b50*/  @!P1 IMAD.WIDE.U32 R10, R15, 0x2, R10 ;  /* 0x000000020f0a9825 */ /* 0x002fe200078e000a */
[----:B------:R-:W-:-:S06]  /*0b60*/  CS2R R14, SRZ ;  /* 0x00000000000e7805 */ /* 0x000fcc000001ff00 */
[----:B------:R-:W4:Y:S01]  /*0b70*/  @!P1 LDG.E.64 R14, desc[UR36][R10.64] ;  /* 0x000000240a0e9981 */ /* 0x000f22000c1e1b00 */
[----:B--2---:R-:W-:-:S04]  /*0b80*/  @P3 IMAD.WIDE.U32 R4, R5, 0x4, R2 ;  /* 0x0000000405043825 */ /* 0x004fc800078e0002 */
[----:B------:R-:W-:-:S06]  /*0b90*/  HFMA2 R2, -RZ, RZ, 0, 0 ;  /* 0x00000000ff027431 */ /* 0x000fcc00000001ff */
[----:B------:R0:W5:Y:S01]  /*0ba0*/  @P3 LDG.E R2, desc[UR36][R4.64] ;  /* 0x0000002404023981 */ /* 0x000162000c1e1900 */
[----:B------:R-:W-:-:S04]  /*0bb0*/  ISETP.NE.AND P0, PT, RZ, UR4, PT ;  /* 0x00000004ff007c0c */ /* 0x000fc8000bf05270 */
[----:B---3--:R-:W-:Y:S01]  /*0bc0*/  ISETP.LT.OR P0, PT, R20, 0x1, P0 ;  /* 0x000000011400780c */ /* 0x008fe20000701670 */
[----:B------:R-:W-:Y:S01]  /*0bd0*/  BSSY.RECONVERGENT B6, `(.L_x_2625) ;  /* 0x00000dc000067945 */ /* 0x000fe20003800200 */
[----:B----4-:R-:W-:Y:S02]  /*0be0*/  HFMA2 R29, R7, 1, 1, R29 ;  /* 0x3c003c00071d7831 */ /* 0x010fe4000000001d */
[----:B------:R-:W-:Y:S02]  /*0bf0*/  HADD2 R28, R6, R28 ;  /* 0x0000001c061c7230 */ /* 0x000fe40000000000 */
[----:B------:R-:W-:Y:S02]  /*0c00*/  HFMA2 R27, R27, 1, 1, R15 ;  /* 0x3c003c001b1b7831 */ /* 0x000fe4000000000f */
[----:B------:R-:W-:Y:S02]  /*0c10*/  HADD2 R26, R26, R14 ;  /* 0x0000000e1a1a7230 */ /* 0x000fe40000000000 */
[----:B------:R-:W-:-:S02]  /*0c20*/  @!P2 HFMA2 R27, R27, R13, -RZ ;  /* 0x0000000d1b1ba231 */ /* 0x000fc400001000ff */
[----:B------:R-:W-:Y:S01]  /*0c30*/  @!P2 HMUL2 R26, R26, R12 ;  /* 0x0000000c1a1aa232 */ /* 0x000fe20000000000 */
[----:B0-----:R-:W-:Y:S06]  /*0c40*/  @P0 BRA `(.L_x_2626) ;  /* 0x0000000000d40947 */ /* 0x001fec0003800000 */
[----:B------:R-:W-:-:S13]  /*0c50*/  ISETP.GE.AND P0, PT, R23, R20, PT ;  /* 0x000000141700720c */ /* 0x000fda0003f06270 */
[----:B------:R-:W-:Y:S05]  /*0c60*/  @P0 BRA `(.L_x_2627) ;  /* 0x0000000c00480947 */ /* 0x000fea0003800000 */
[----:B------:R-:W-:Y:S01]  /*0c70*/  I2FP.F32.U32 R3, R20 ;  /* 0x0000001400037245 */ /* 0x000fe20000201000 */
[----:B------:R-:W-:Y:S01]  /*0c80*/  VIADD R0, R23, 0x2 ;  /* 0x0000000217007836 */ /* 0x000fe20000000000 */
[----:B------:R-:W0:Y:S01]  /*0c90*/  LDCU UR4, c[0x0][0x40c] ;  /* 0x00008180ff0477ac */ /* 0x000e220008000800 */
        /* <DEDUP_REMOVED lines=48> */
.L_x_2626:
        /* <DEDUP_REMOVED lines=31> */
[----:B------:R-:W-:Y:S02]  /*1190*/  ISETP.GT.U32.OR P1, PT, R18, 0x1f, P0 ;  /* 0x0000001f1200780c */ /* 0x000fe40000724470 */
        /* <DEDUP_REMOVED lines=21> */
.L_x_2628:
        /* <DEDUP_REMOVED lines=8> */
[----:B-1----:R-:W-:Y:S01]  /*1370*/  LEA R3, R9, R0, 0x1 ;  /* 0x0000000009037211 */ /* 0x002fe200078e08ff */
[----:B------:R-:W-:-:S03]  /*1380*/  @!P6 IMAD R5, R4, 0x2, R0 ;  /* 0x000000020405e824 */ /* 0x000fc600078e0200 */
[----:B------:R-:W-:Y:S02]  /*1390*/  @!P6 LEA R4, R4, R3, 0x1 ;  /* 0x000000030404e211 */ /* 0x000fe400078e08ff */
        /* <DEDUP_REMOVED lines=15> */
[----:B------:R-:W-:Y:S01]  /*1490*/  IMAD R21, R22, 0x2, R15 ;  /* 0x0000000216157824 */ /* 0x000fe200078e020f */
[----:B------:R-:W-:Y:S01]  /*14a0*/  LDS R29, [R15] ;  /* 0x000000000f1d7984 */ /* 0x000fe20000000800 */
[----:B------:R-:W-:-:S03]  /*14b0*/  IMAD.SHL.U32 R4, R4, 0x2, RZ ;  /* 0x0000000204047824 */ /* 0x000fc600078e00ff */
[----:B------:R-:W0:Y:S02]  /*14c0*/  LDS R6, [R21] ;  /* 0x0000000015067984 */ /* 0x000e240000000800 */
[----:B------:R-:W-:Y:S02]  /*14d0*/  LOP3.LUT R7, R4, 0xfffffffc, RZ, 0xc0, !PT ;  /* 0xfffffffc04077812 */ /* 0x000fe400078ec0ff */
[----:B------:R-:W-:Y:S02]  /*14e0*/  LDS R27, [R33] ;  /* 0x00000000211b7984 */ /* 0x000fe40000000800 */
[----:B------:R-:W-:Y:S02]  /*14f0*/  ISETP.GE.AND P0, PT, R7, R9, PT ;  /* 0x000000090700720c */ /* 0x000fe40003f06270 */
[----:B------:R-:W1:Y:S01]  /*1500*/  LDS R8, [R14] ;  /* 0x000000000e087984 */ /* 0x000e620000000800 */
[C-C-:B0-----:R-:W-:Y:S02]  /*1510*/  PRMT R28, R29.reuse, 0x5410, R6.reuse ;  /* 0x000054101d1c7816 */ /* 0x141fe40000000006 */
[----:B------:R-:W-:-:S02]  /*1520*/  PRMT R29, R29, 0x7632, R6 ;  /* 0x000076321d1d7816 */ /* 0x000fc40000000006 */
[C-C-:B-1----:R-:W-:Y:S02]  /*1530*/  PRMT R26, R27.reuse, 0x5410, R8.reuse ;  /* 0x000054101b1a7816 */ /* 0x142fe40000000008 */
[----:B------:R-:W-:-:S04]  /*1540*/  PRMT R27, R27, 0x7632, R8 ;  /* 0x000076321b1b7816 */ /* 0x000fc80000000008 */
        /* <DEDUP_REMOVED lines=51> */
.L_x_2632:
[----:B------:R-:W-:Y:S05]  /*1880*/  BSYNC.RECONVERGENT B1 ;  /* 0x0000000000017941 */ /* 0x000fea0003800200 */
.L_x_2631:
        /* <DEDUP_REMOVED lines=8> */
.L_x_2630:
[----:B------:R-:W-:Y:S05]  /*1910*/  BSYNC.RECONVERGENT B0 ;  /* 0x0000000000007941 */ /* 0x000fea0003800200 */
.L_x_2629:
[----:B------:R-:W-:Y:S01]  /*1920*/  BAR.SYNC.DEFER_BLOCKING 0x0 ;  /* 0x0000000000007b1d */ /* 0x000fe20000010000 */
[----:B------:R-:W-:-:S04]  /*1930*/  @!P6 IMAD R22, R22, R31, R24 ;  /* 0x0000001f1616e224 */ /* 0x000fc800078e0218 */
[C---:B------:R-:W-:Y:S01]  /*1940*/  @!P6 IMAD R0, R22.reuse, 0x2, R0 ;  /* 0x000000021600e824 */ /* 0x040fe200078e0200 */
[----:B------:R-:W-:-:S04]  /*1950*/  @!P6 LEA R3, R22, R3, 0x1 ;  /* 0x000000031603e211 */ /* 0x000fc800078e08ff */
[----:B------:R0:W2:Y:S04]  /*1960*/  @!P6 LDS.64 R28, [R0] ;  /* 0x00000000001ce984 */ /* 0x0000a80000000a00 */
[----:B------:R0:W3:Y:S01]  /*1970*/  @!P6 LDS.64 R26, [R3] ;  /* 0x00000000031ae984 */ /* 0x0000e20000000a00 */
[----:B------:R-:W-:Y:S06]  /*1980*/  BAR.SYNC.DEFER_BLOCKING 0x0 ;  /* 0x0000000000007b1d */ /* 0x000fec0000010000 */
.L_x_2627:
[----:B------:R-:W-:Y:S05]  /*1990*/  BSYNC.RECONVERGENT B6 ;  /* 0x0000000000067941 */ /* 0x000fea0003800200 */
.L_x_2625:
        /* <DEDUP_REMOVED lines=12> */
[----:B0-----:R-:W-:-:S05]  /*1a60*/  LEA R3, R10, R3, 0x18 ;  /* 0x000000030a037211 */ /* 0x001fca00078ec0ff */
[----:B------:R-:W-:-:S05]  /*1a70*/  IMAD R3, R18, 0x8, R3 ;  /* 0x0000000812037824 */ /* 0x000fca00078e0203 */
[----:B------:R0:W-:Y:S01]  /*1a80*/  STS.64 [R3], R28 ;  /* 0x0000001c03007388 */ /* 0x0001e20000000a00 */
[----:B------:R-:W-:Y:S05]  /*1a90*/  @P0 BRA `(.L_x_2635) ;  /* 0x00000000002c0947 */ /* 0x000fea0003800000 */
[----:B------:R-:W2:Y:S01]  /*1aa0*/  LDCU UR4, c[0x0][0x3f4] ;  /* 0x00007e80ff0477ac */ /* 0x000ea20008000800 */
[----:B-1----:R-:W1:Y:S01]  /*1ab0*/  LDC.64 R4, c[0x0][0x3b8] ;  /* 0x0000ee00ff047b82 */ /* 0x002e620000000a00 */
[----:B------:R-:W-:Y:S02]  /*1ac0*/  LOP3.LUT R6, R23, 0x4, RZ, 0xc0, !PT ;  /* 0x0000000417067812 */ /* 0x000fe400078ec0ff */
[----:B0-----:R-:W-:Y:S02]  /*1ad0*/  SHF.R.U32.HI R3, RZ, 0x1, R18 ;  /* 0x00000001ff037819 */ /* 0x001fe40000011612 */
[----:B--2---:R-:W-:Y:S01]  /*1ae0*/  MOV R12, UR4 ;  /* 0x00000004000c7c02 */ /* 0x004fe20008000f00 */
[----:B------:R-:W-:-:S04]  /*1af0*/  IMAD R19, R19, UR4, RZ ;  /* 0x0000000413137c24 */ /* 0x000fc8000f8e02ff */
[----:B------:R-:W-:Y:S02]  /*1b00*/  IMAD R6, R19, 0x60, R6 ;  /* 0x0000006013067824 */ /* 0x000fe400078e0206 */
[----:B------:R-:W-:-:S04]  /*1b10*/  IMAD R3, R3, R12, UR38 ;  /* 0x0000002603037e24 */ /* 0x000fc8000f8e020c */
[----:B------:R-:W-:-:S04]  /*1b20*/  IMAD R3, R3, 0x8, R6 ;  /* 0x0000000803037824 */ /* 0x000fc800078e0206 */
[----:B-1----:R-:W-:-:S05]  /*1b30*/  IMAD.WIDE R4, R3, 0x2, R4 ;  /* 0x0000000203047825 */ /* 0x002fca00078e0204 */
[----:B------:R2:W-:Y:S02]  /*1b40*/  STG.E.64 desc[UR36][R4.64], R26 ;  /* 0x0000001a04007986 */ /* 0x0005e4000c101b24 */
.L_x_2635:
[----:B------:R-:W-:Y:S05]  /*1b50*/  BSYNC.RECONVERGENT B0 ;  /* 0x0000000000007941 */ /* 0x000fea0003800200 */
.L_x_2634:
        /* <DEDUP_REMOVED lines=12> */
.L_x_2743:
        /* <DEDUP_REMOVED lines=8> */
[----:B-----5:R-:W-:-:S07]  /*1ca0*/  @P0 IADD3 R3, PT, PT, -R2, UR40, RZ ;  /* 0x0000002802030c10 */ /* 0x020fce000fffe1ff */
[----:B------:R-:W2:Y:S01]  /*1cb0*/  @P0 LDC.64 R4, c[0x0][0x438] ;  /* 0x00010e00ff040b82 */ /* 0x000ea20000000a00 */
[----:B0-----:R-:W-:-:S04]  /*1cc0*/  @P0 IMAD R0, R50, R6, R3 ;  /* 0x0000000632000224 */ /* 0x001fc800078e0203 */
[----:B------:R-:W-:-:S04]  /*1cd0*/  @P0 IMAD R3, R0, R6, R3 ;  /* 0x0000000600030224 */ /* 0x000fc800078e0203 */
[----:B--2---:R-:W-:-:S06]  /*1ce0*/  @P0 IMAD.WIDE R4, R3, 0x2, R4 ;  /* 0x0000000203040825 */ /* 0x004fcc00078e0204 */
[----:B------:R-:W2:Y:S01]  /*1cf0*/  @P0 LDG.E.U16 R4, desc[UR36][R4.64] ;  /* 0x0000002404040981 */ /* 0x000ea2000c1e1500 */
[----:B------:R-:W-:Y:S01]  /*1d00*/  IMAD.U32 R6, RZ, RZ, UR39 ;  /* 0x00000027ff067e24 */ /* 0x000fe2000f8e00ff */
[----:B------:R-:W-:Y:S01]  /*1d10*/  IADD3 R9, PT, PT, R9, 0x120, RZ ;  /* 0x0000012009097810 */ /* 0x000fe20007ffe0ff */
[----:B-1----:R-:W-:-:S03]  /*1d20*/  FMUL.FTZ R0, R14, UR4 ;  /* 0x000000040e007c20 */ /* 0x002fc60008410000 */
[----:B------:R-:W-:Y:S02]  /*1d30*/  LEA R7, R10, R9, 0x18 ;  /* 0x000000090a077211 */ /* 0x000fe400078ec0ff */
[----:B------:R-:W-:-:S04]  /*1d40*/  IADD3 R6, PT, PT, -R6, UR40, RZ ;  /* 0x0000002806067c10 */ /* 0x000fc8000fffe1ff */
[----:B------:R-:W-:Y:S01]  /*1d50*/  LEA R7, R6, R7, 0x2 ;  /* 0x0000000706077211 */ /* 0x000fe200078e10ff */
[----:B--2---:R-:W-:-:S05]  /*1d60*/  @P0 HADD2.F32 R3, -RZ, R4.H0_H0 ;  /* 0x20000004ff030230 */ /* 0x004fca0000004100 */
[----:B------:R-:W-:-:S05]  /*1d70*/  @P0 FADD.FTZ R0, R0, R3 ;  /* 0x0000000300000221 */ /* 0x000fca0000010000 */
[----:B------:R4:W-:Y:S02]  /*1d80*/  STS [R7], R0 ;  /* 0x0000000007007388 */ /* 0x0009e40000000800 */
.L_x_2633:
[----:B------:R-:W-:Y:S05]  /*1d90*/  WARPSYNC.ALL ;  /* 0x0000000000007948 */ /* 0x000fea0003800000 */
[----:B------:R-:W-:Y:S01]  /*1da0*/  UIADD3 UR8, UPT, UPT, -UR39, UR40, URZ ;  /* 0x0000002827087290 */ /* 0x000fe2000fffe1ff */
[----:B-1----:R-:W-:Y:S01]  /*1db0*/  SHF.R.U32.HI R4, RZ, 0x1, R18 ;  /* 0x00000001ff047819 */ /* 0x002fe20000011612 */
[----:B------:R-:W1:Y:S01]  /*1dc0*/  LDCU UR5, c[0x0][0x3f0] ;  /* 0x00007e00ff0577ac */ /* 0x000e620008000800 */
[----:B------:R-:W-:Y:S01]  /*1dd0*/  BSSY B0, `(.L_x_2637) ;  /* 0x000026d000007945 */ /* 0x000fe20003800000 */
[----:B------:R-:W-:Y:S01]  /*1de0*/  UIADD3 UR4, UPT, UPT, UR8, 0xf, URZ ;  /* 0x0000000f08047890 */ /* 0x000fe2000fffe0ff */
[----:B------:R-:W0:Y:S05]  /*1df0*/  LDCU UR9, c[0x0][0x3f8] ;  /* 0x00007f00ff0977ac */ /* 0x000e2a0008000800 */
[----:B------:R-:W-:Y:S01]  /*1e00*/  IMAD.U32 R3, RZ, RZ, UR4 ;  /* 0x00000004ff037e24 */ /* 0x000fe2000f8e00ff */
[----:B------:R-:W0:Y:S04]  /*1e10*/  LDCU UR20, c[0x0][0x410] ;  /* 0x00008200ff1477ac */ /* 0x000e280008000800 */
[----:B------:R-:W-:Y:S01]  /*1e20*/  SHF.R.S32.HI R3, RZ, 0x1f, R3 ;  /* 0x0000001fff037819 */ /* 0x000fe20000011403 */
[----:B------:R-:W0:Y:S01]  /*1e30*/  LDCU.64 UR10, c[0x0][0x3c8] ;  /* 0x00007900ff0a77ac */ /* 0x000e220008000a00 */
[----:B-1----:R-:W-:-:S02]  /*1e40*/  IMAD R25, R25, UR5, R50 ;  /* 0x0000000519197c24 */ /* 0x002fc4000f8e0232 */
[----:B------:R-:W-:Y:S01]  /*1e50*/  LEA.HI R3, R3, UR4, RZ, 0x4 ;  /* 0x0000000403037c11 */ /* 0x000fe2000f8f20ff */
[----:B------:R-:W1:Y:S01]  /*1e60*/  LDCU.64 UR12, c[0x0][0x3b8] ;  /* 0x00007700ff0c77ac */ /* 0x000e620008000a00 */
[----:B------:R-:W-:Y:S02]  /*1e70*/  IMAD R82, R25, 0x60, RZ ;  /* 0x0000006019527824 */ /* 0x000fe400078e02ff */
[----:B------:R-:W-:Y:S01]  /*1e80*/  LOP3.LUT R5, R3, 0xfffffff0, RZ, 0xc0, !PT ;  /* 0xfffffff003057812 */ /* 0x000fe200078ec0ff */
[----:B------:R-:W0:Y:S01]  /*1e90*/  LDCU.64 UR14, c[0x0][0x438] ;  /* 0x00008700ff0e77ac */ /* 0x000e220008000a00 */
[----:B------:R-:W-:Y:S02]  /*1ea0*/  BAR.SYNC.DEFER_BLOCKING 0x0 ;  /* 0x0000000000007b1d */ /* 0x000fe40000010000 */
[----:B------:R-:W-:-:S04]  /*1eb0*/  ISETP.GE.AND P0, PT, R4, R5, PT ;  /* 0x000000050400720c */ /* 0x000fc80003f06270 */
[----:B------:R-:W0:Y:S09]  /*1ec0*/  LDCU.64 UR16, c[0x0][0x448] ;  /* 0x00008900ff1077ac */ /* 0x000e320008000a00 */
[----:B-1----:R-:W-:Y:S05]  /*1ed0*/  @P0 BRA `(.L_x_2638) ;  /* 0x0000002400700947 */ /* 0x002fea0003800000 */
[----:B------:R-:W1:Y:S01]  /*1ee0*/  LDC R3, c[0x0][0x3f4] ;  /* 0x0000fd00ff037b82 */ /* 0x000e620000000800 */
[----:B------:R-:W2:Y:S01]  /*1ef0*/  LDCU UR7, c[0x0][0x440] ;  /* 0x00008800ff0777ac */ /* 0x000ea20008000800 */
[----:B------:R-:W-:Y:S02]  /*1f00*/  SHF.L.U32 R18, R18, 0x3, RZ ;  /* 0x0000000312127819 */ /* 0x000fe400000006ff */
[----:B------:R-:W-:Y:S01]  /*1f10*/  IADD3 R10, PT, PT, R4, UR39, RZ ;  /* 0x00000027040a7c10 */ /* 0x000fe2000fffe0ff */
[----:B------:R-:W3:Y:S01]  /*1f20*/  LDCU.64 UR18, c[0x0][0x420] ;  /* 0x00008400ff1277ac */ /* 0x000ee20008000a00 */
[----:B------:R-:W-:Y:S02]  /*1f30*/  IADD3 R5, PT, PT, R5, UR39, RZ ;  /* 0x0000002705057c10 */ /* 0x000fe4000fffe0ff */
[----:B------:R-:W4:Y:S01]  /*1f40*/  S2UR UR6, SR_CgaCtaId ;  /* 0x00000000000679c3 */ /* 0x000f220000008800 */
[----:B------:R-:W-:Y:S02]  /*1f50*/  UMOV UR4, 0x400 ;  /* 0x0000040000047882 */ /* 0x000fe40000000000 */
[----:B------:R-:W-:-:S02]  /*1f60*/  UIADD3 UR5, UPT, UPT, UR4, 0x20, URZ ;  /* 0x0000002004057890 */ /* 0x000fc4000fffe0ff */
[----:B------:R-:W-:Y:S01]  /*1f70*/  UIADD3 UR4, UPT, UPT, UR4, 0x120, URZ ;  /* 0x0000012004047890 */ /* 0x000fe2000fffe0ff */
[----:B--2---:R-:W-:Y:S02]  /*1f80*/  MOV R11, UR7 ;  /* 0x00000007000b7c02 */ /* 0x004fe40008000f00 */
[----:B---3--:R-:W-:-:S03]  /*1f90*/  ISETP.NE.U32.AND P0, PT, RZ, UR18, PT ;  /* 0x00000012ff007c0c */ /* 0x008fc6000bf05070 */
[----:B------:R-:W-:Y:S01]  /*1fa0*/  IMAD R11, R50, R11, UR40 ;  /* 0x00000028320b7e24 */ /* 0x000fe2000f8e020b */
[----:B-1----:R-:W-:Y:S02]  /*1fb0*/  IABS R9, R3 ;  /* 0x0000000300097213 */ /* 0x002fe40000000000 */
[----:B------:R-:W-:Y:S02]  /*1fc0*/  LOP3.LUT R3, R18, 0x8, RZ, 0xc0, !PT ;  /* 0x0000000812037812 */ /* 0x000fe400078ec0ff */
[----:B0-----:R-:W0:Y:S01]  /*1fd0*/  I2F.RP R6, R9 ;  /* 0x0000000900067306 */ /* 0x001e220000209400 */
[----:B------:R-:W-:Y:S01]  /*1fe0*/  IADD3 R8, P1, P2, R51, UR18, R10 ;  /* 0x0000001233087c10 */ /* 0x000fe2000fa3e00a */
[----:B----4-:R-:W-:Y:S01]  /*1ff0*/  ULEA UR5, UR6, UR5, 0x18 ;  /* 0x0000000506057291 */ /* 0x010fe2000f8ec0ff */
[----:B------:R-:W-:Y:S01]  /*2000*/  ISETP.NE.AND.EX P0, PT, RZ, UR19, PT, P0 ;  /* 0x00000013ff007c0c */ /* 0x000fe2000bf05300 */
[----:B------:R-:W-:-:S06]  /*2010*/  ULEA UR4, UR6, UR4, 0x18 ;  /* 0x0000000406047291 */ /* 0x000fcc000f8ec0ff */
[----:B------:R-:W-:Y:S01]  /*2020*/  LEA R4, R4, UR4, 0x2 ;  /* 0x0000000404047c11 */ /* 0x000fe2000f8e10ff */
[----:B------:R-:W1:Y:S01]  /*2030*/  LDS.64 R18, [R3+UR5] ;  /* 0x0000000503127984 */ /* 0x000e620008000a00 */
[----:B0-----:R-:W0:Y:S03]  /*2040*/  MUFU.RCP R6, R6 ;  /* 0x0000000600067308 */ /* 0x001e260000001000 */
[----:B------:R-:W2:Y:S04]  /*2050*/  LDS.64 R20, [R3+UR5+0x10] ;  /* 0x0000100503147984 */ /* 0x000ea80008000a00 */
[----:B------:R-:W3:Y:S04]  /*2060*/  LDS.64 R22, [R3+UR5+0x20] ;  /* 0x0000200503167984 */ /* 0x000ee80008000a00 */
[----:B------:R-:W4:Y:S04]  /*2070*/  LDS.64 R24, [R3+UR5+0x30] ;  /* 0x0000300503187984 */ /* 0x000f280008000a00 */
[----:B------:R-:W1:Y:S04]  /*2080*/  LDS.64 R26, [R3+UR5+0x40] ;  /* 0x00004005031a7984 */ /* 0x000e680008000a00 */
[----:B------:R-:W1:Y:S01]  /*2090*/  LDS.64 R28, [R3+UR5+0x50] ;  /* 0x00005005031c7984 */ /* 0x000e620008000a00 */
[----:B0-----:R-:W-:-:S03]  /*20a0*/  VIADD R6, R6, 0xffffffe ;  /* 0x0ffffffe06067836 */ /* 0x001fc60000000000 */
[----:B------:R-:W0:Y:S01]  /*20b0*/  LDS.64 R30, [R3+UR5+0x60] ;  /* 0x00006005031e7984 */ /* 0x000e220008000a00 */
[----:B------:R2:W2:Y:S03]  /*20c0*/  F2I.FTZ.U32.TRUNC.NTZ R7, R6 ;  /* 0x0000000600077305 */ /* 0x0004a6000021f000 */
[----:B------:R-:W0:Y:S04]  /*20d0*/  LDS.64 R32, [R3+UR5+0x70] ;  /* 0x0000700503207984 */ /* 0x000e280008000a00 */
[----:B------:R-:W0:Y:S01]  /*20e0*/  LDS.64 R34, [R3+UR5+0x80] ;  /* 0x0000800503227984 */ /* 0x000e220008000a00 */
[----:B--2---:R-:W-:-:S03]  /*20f0*/  IMAD.MOV.U32 R6, RZ, RZ, RZ ;  /* 0x000000ffff067224 */ /* 0x004fc600078e00ff */
[----:B------:R-:W2:Y:S01]  /*2100*/  LDS.64 R36, [R3+UR5+0x90] ;  /* 0x0000900503247984 */ /* 0x000ea20008000a00 */
[----:B------:R-:W-:-:S03]  /*2110*/  IMAD.MOV R12, RZ, RZ, -R7 ;  /* 0x000000ffff0c7224 */ /* 0x000fc600078e0a07 */
[----:B------:R-:W0:Y:S04]  /*2120*/  LDS.64 R38, [R3+UR5+0xa0] ;  /* 0x0000a00503267984 */ /* 0x000e280008000a00 */
[----:B------:R-:W0:Y:S04]  /*2130*/  LDS.64 R40, [R3+UR5+0xb0] ;  /* 0x0000b00503287984 */ /* 0x000e280008000a00 */
[----:B------:R-:W0:Y:S04]  /*2140*/  LDS.64 R42, [R3+UR5+0xc0] ;  /* 0x0000c005032a7984 */ /* 0x000e280008000a00 */
[----:B------:R-:W0:Y:S04]  /*2150*/  LDS.64 R44, [R3+UR5+0xd0] ;  /* 0x0000d005032c7984 */ /* 0x000e280008000a00 */
[----:B------:R-:W0:Y:S04]  /*2160*/  LDS.64 R46, [R3+UR5+0xe0] ;  /* 0x0000e005032e7984 */ /* 0x000e280008000a00 */
[----:B------:R3:W0:Y:S02]  /*2170*/  LDS.64 R48, [R3+UR5+0xf0] ;  /* 0x0000f00503307984 */ /* 0x0006240008000a00 */
[----:B---3--:R-:W-:-:S04]  /*2180*/  IMAD R3, R12, R9, RZ ;  /* 0x000000090c037224 */ /* 0x008fc800078e02ff */
[----:B------:R-:W-:Y:S01]  /*2190*/  IMAD.HI.U32 R6, R7, R3, R6 ;  /* 0x0000000307067227 */ /* 0x000fe200078e0006 */
[----:B------:R-:W-:-:S03]  /*21a0*/  IADD3.X R7, PT, PT, R52, UR19, RZ, P1, P2 ;  /* 0x0000001334077c10 */ /* 0x000fc60008fe44ff */
[----:B-12-4-:R-:W-:-:S07]  /*21b0*/  IMAD R3, R11, UR7, R10 ;  /* 0x000000070b037c24 */ /* 0x016fce000f8e020a */
.L_x_2674:
[----:B------:R-:W1:Y:S01]  /*21c0*/  LDC R15, c[0x0][0x3f4] ;  /* 0x0000fd00ff0f7b82 */ /* 0x000e620000000800 */
[----:B------:R-:W-:Y:S01]  /*21d0*/  IABS R83, R10 ;  /* 0x0000000a00537213 */ /* 0x000fe20000000000 */
[----:B------:R-:W-:Y:S01]  /*21e0*/  @P0 IMAD.MOV.U32 R12, RZ, RZ, R8 ;  /* 0x000000ffff0c0224 */ /* 0x000fe200078e0008 */
[----:B0-----:R-:W-:-:S03]  /*21f0*/  @P0 MOV R13, R7 ;  /* 0x00000007000d0202 */ /* 0x001fc60000000f00 */
[----:B------:R-:W-:Y:S01]  /*2200*/  IMAD.HI.U32 R14, R6, R83, RZ ;  /* 0x00000053060e7227 */ /* 0x000fe200078e00ff */
[----:B------:R-:W-:Y:S01]  /*2210*/  ISETP.GE.AND P2, PT, R10, RZ, PT ;  /* 0x000000ff0a00720c */ /* 0x000fe20003f46270 */
[----:B-----5:R2:W5:Y:S01]  /*2220*/  @P0 LDG.E.U8 R11, desc[UR36][R12.64] ;  /* 0x000000240c0b0981 */ /* 0x020562000c1e1100 */
[----:B------:R-:W-:Y:S01]  /*2230*/  BSSY.RECONVERGENT B1, `(.L_x_2639) ;  /* 0x0000034000017945 */ /* 0x000fe20003800200 */
[----:B------:R-:W-:Y:S01]  /*2240*/  IMAD.MOV R14, RZ, RZ, -R14 ;  /* 0x000000ffff0e7224 */ /* 0x000fe200078e0a0e */
[----:B-1----:R-:W-:Y:S02]  /*2250*/  IABS R85, R15 ;  /* 0x0000000f00557213 */ /* 0x002fe40000000000 */
[----:B------:R-:W-:-:S03]  /*2260*/  ISETP.NE.AND P3, PT, R15, RZ, PT ;  /* 0x000000ff0f00720c */ /* 0x000fc60003f65270 */
[----:B------:R-:W-:Y:S02]  /*2270*/  IMAD R14, R85, R14, R83 ;  /* 0x0000000e550e7224 */ /* 0x000fe400078e0253 */
[----:B------:R-:W-:-:S03]  /*2280*/  IMAD R83, R15, 0x60, RZ ;  /* 0x000000600f537824 */ /* 0x000fc600078e02ff */
[----:B------:R-:W-:-:S13]  /*2290*/  ISETP.GT.U32.AND P1, PT, R9, R14, PT ;  /* 0x0000000e0900720c */ /* 0x000fda0003f24070 */
[----:B------:R-:W-:-:S04]  /*22a0*/  @!P1 IADD3 R14, PT, PT, R14, -R85, RZ ;  /* 0x800000550e0e9210 */ /* 0x000fc80007ffe0ff */
[----:B------:R-:W-:-:S13]  /*22b0*/  ISETP.GT.U32.AND P1, PT, R9, R14, PT ;  /* 0x0000000e0900720c */ /* 0x000fda0003f24070 */
[----:B------:R-:W-:Y:S01]  /*22c0*/  @!P1 IMAD.IADD R14, R14, 0x1, -R85 ;  /* 0x000000010e0e9824 */ /* 0x000fe200078e0a55 */
[----:B------:R-:W-:-:S04]  /*22d0*/  ISETP.GE.AND P1, PT, R10, UR40, PT ;  /* 0x000000280a007c0c */ /* 0x000fc8000bf26270 */
[----:B------:R-:W-:Y:S02]  /*22e0*/  @!P2 IADD3 R14, PT, PT, -R14, RZ, RZ ;  /* 0x000000ff0e0ea210 */ /* 0x000fe40007ffe1ff */
[----:B------:R-:W-:Y:S02]  /*22f0*/  @!P3 LOP3.LUT R14, RZ, R15, RZ, 0x33, !PT ;  /* 0x0000000fff0eb212 */ /* 0x000fe400078e33ff */
[----:B------:R-:W-:Y:S02]  /*2300*/  ISETP.GE.AND P2, PT, R10, UR40, PT ;  /* 0x000000280a007c0c */ /* 0x000fe4000bf46270 */
[C---:B--2---:R-:W-:Y:S01]  /*2310*/  SHF.L.U32 R12, R14.reuse, 0x3, RZ ;  /* 0x000000030e0c7819 */ /* 0x044fe200000006ff */
[----:B------:R-:W-:Y:S01]  /*2320*/  IMAD.IADD R84, R14, 0x1, R15 ;  /* 0x000000010e547824 */ /* 0x000fe200078e020f */
[----:B------:R-:W-:Y:S02]  /*2330*/  SEL R55, R55, RZ, P2 ;  /* 0x000000ff37377207 */ /* 0x000fe40001000000 */
[----:B------:R-:W-:Y:S01]  /*2340*/  ISETP.GE.OR P5, PT, R12, R83, P1 ;  /* 0x000000530c00720c */ /* 0x000fe20000fa6670 */
[----:B------:R-:W-:Y:S01]  /*2350*/  IMAD.SHL.U32 R86, R84, 0x8, RZ ;  /* 0x0000000854567824 */ /* 0x000fe200078e00ff */
[----:B------:R-:W-:-:S02]  /*2360*/  LEA R88, R15, R84, 0x1 ;  /* 0x000000540f587211 */ /* 0x000fc400078e08ff */
[----:B------:R-:W-:Y:S02]  /*2370*/  SEL R51, R51, RZ, P2 ;  /* 0x000000ff33337207 */ /* 0x000fe40001000000 */
[----:B------:R-:W-:Y:S01]  /*2380*/  ISETP.GE.OR P3, PT, R86, R83, P1 ;  /* 0x000000535600720c */ /* 0x000fe20000f66670 */
[----:B------:R-:W-:Y:S01]  /*2390*/  IMAD.SHL.U32 R88, R88, 0x8, RZ ;  /* 0x0000000858587824 */ /* 0x000fe200078e00ff */
[----:B------:R-:W-:Y:S02]  /*23a0*/  LEA R86, R15, R14, 0x1 ;  /* 0x0000000e0f567211 */ /* 0x000fe400078e08ff */
[----:B------:R-:W-:Y:S02]  /*23b0*/  SEL R50, R50, RZ, P2 ;  /* 0x000000ff32327207 */ /* 0x000fe40001000000 */
[----:B------:R-:W-:Y:S01]  /*23c0*/  SEL R53, R53, RZ, P2 ;  /* 0x000000ff35357207 */ /* 0x000fe20001000000 */
[----:B------:R-:W-:Y:S01]  /*23d0*/  IMAD.SHL.U32 R86, R86, 0x8, RZ ;  /* 0x0000000856567824 */ /* 0x000fe200078e00ff */
[----:B------:R-:W-:-:S02]  /*23e0*/  SEL R52, R52, RZ, P2 ;  /* 0x000000ff34347207 */ /* 0x000fc40001000000 */
[----:B------:R-:W-:Y:S02]  /*23f0*/  SEL R54, R54, RZ, P2 ;  /* 0x000000ff36367207 */ /* 0x000fe40001000000 */
[----:B------:R-:W-:Y:S01]  /*2400*/  ISETP.GE.OR P4, PT, R86, R83, P1 ;  /* 0x000000535600720c */ /* 0x000fe20000f86670 */
[----:B------:R-:W-:-:S12]  /*2410*/  @P5 BRA `(.L_x_2640) ;  /* 0x0000000000545947 */ /* 0x000fd80003800000 */
[----:B------:R-:W1:Y:S02]  /*2420*/  S2UR UR4, SR_CTAID.Y ;  /* 0x00000000000479c3 */ /* 0x000e640000002600 */
[----:B-1----:R-:W-:-:S05]  /*2430*/  IMAD R55, R15, UR4, RZ ;  /* 0x000000040f377c24 */ /* 0x002fca000f8e02ff */
[----:B------:R-:W-:-:S04]  /*2440*/  IADD3 R13, P5, PT, R55, R14, RZ ;  /* 0x0000000e370d7210 */ /* 0x000fc80007fbe0ff */
[----:B------:R-:W-:Y:S02]  /*2450*/  LEA.HI.X.SX32 R54, R55, RZ, 0x1, P5 ;  /* 0x000000ff37367211 */ /* 0x000fe400028f0eff */
[----:B------:R-:W-:-:S04]  /*2460*/  LEA R12, P5, R13, UR10, 0x2 ;  /* 0x0000000a0d0c7c11 */ /* 0x000fc8000f8a10ff */
[----:B------:R-:W-:-:S05]  /*2470*/  LEA.HI.X R13, R13, UR11, R54, 0x2, P5 ;  /* 0x0000000b0d0d7c11 */ /* 0x000fca000a8f1436 */
[----:B------:R-:W2:Y:S01]  /*2480*/  LDG.E R12, desc[UR36][R12.64] ;  /* 0x000000240c0c7981 */ /* 0x000ea2000c1e1900 */
[----:B------:R-:W-:Y:S01]  /*2490*/  IMAD R55, R15, UR9, RZ ;  /* 0x000000090f377c24 */ /* 0x000fe2000f8e02ff */
[----:B------:R-:W1:Y:S02]  /*24a0*/  S2R R54, SR_TID.X ;  /* 0x0000000000367919 */ /* 0x000e640000002100 */
[----:B-1----:R-:W-:-:S04]  /*24b0*/  SHF.L.U32 R54, R54, 0x2, RZ ;  /* 0x0000000236367819 */ /* 0x002fc800000006ff */
[----:B------:R-:W-:Y:S01]  /*24c0*/  LOP3.LUT R85, R54, 0x4, RZ, 0xc0, !PT ;  /* 0x0000000436557812 */ /* 0x000fe200078ec0ff */
[----:B--2---:R-:W-:-:S04]  /*24d0*/  IMAD R55, R12, R55, RZ ;  /* 0x000000370c377224 */ /* 0x004fc800078e02ff */
[----:B------:R-:W-:Y:S02]  /*24e0*/  IMAD R54, R55, 0xc, R14 ;  /* 0x0000000c37367824 */ /* 0x000fe400078e020e */
[----:B------:R-:W-:-:S03]  /*24f0*/  IMAD R55, R82, R15, R85 ;  /* 0x0000000f52377224 */ /* 0x000fc600078e0255 */
[----:B------:R-:W-:Y:S02]  /*2500*/  SHF.L.U32 R54, R54, 0x3, RZ ;  /* 0x0000000336367819 */ /* 0x000fe400000006ff */
[----:B------:R-:W-:Y:S02]  /*2510*/  SHF.R.S32.HI R85, RZ, 0x1f, R55 ;  /* 0x0000001fff557819 */ /* 0x000fe40000011437 */
[----:B------:R-:W-:-:S04]  /*2520*/  IADD3 R55, P5, PT, R54, R55, RZ ;  /* 0x0000003736377210 */ /* 0x000fc80007fbe0ff */
[----:B------:R-:W-:Y:S02]  /*2530*/  LEA.HI.X.SX32 R12, R54, R85, 0x1, P5 ;  /* 0x00000055360c7211 */ /* 0x000fe400028f0eff */
[----:B------:R-:W-:-:S04]  /*2540*/  LEA R54, P5, R55, UR12, 0x1 ;  /* 0x0000000c37367c11 */ /* 0x000fc8000f8a08ff */
[----:B------:R-:W-:-:S06]  /*2550*/  LEA.HI.X R55, R55, UR13, R12, 0x1, P5 ;  /* 0x0000000d37377c11 */ /* 0x000fcc000a8f0c0c */
[----:B------:R-:W5:Y:S03]  /*2560*/  LDG.E.64 R54, desc[UR36][R54.64] ;  /* 0x0000002436367981 */ /* 0x000f66000c1e1b00 */
.L_x_2640:
[----:B------:R-:W-:Y:S05]  /*2570*/  BSYNC.RECONVERGENT B1 ;  /* 0x0000000000017941 */ /* 0x000fea0003800200 */
.L_x_2639:
[----:B------:R-:W-:Y:S04]  /*2580*/  BSSY.RECONVERGENT B1, `(.L_x_2641) ;  /* 0x0000017000017945 */ /* 0x000fe80003800200 */
        /* <DEDUP_REMOVED lines=10> */
[----:B-1----:R-:W-:-:S05]  /*2630*/  IMAD.SHL.U32 R50, R50, 0x4, RZ ;  /* 0x0000000432327824 */ /* 0x002fca00078e00ff */
[----:B------:R-:W-:-:S05]  /*2640*/  LOP3.LUT R85, R50, 0x4, RZ, 0xc0, !PT ;  /* 0x0000000432557812 */ /* 0x000fca00078ec0ff */
[----:B------:R-:W-:Y:S02]  /*2650*/  IMAD R87, R82, R15, R85 ;  /* 0x0000000f52577224 */ /* 0x000fe400078e0255 */
        /* <DEDUP_REMOVED lines=8> */
[----:B------:R-:W5:Y:S03]  /*26e0*/  LDG.E.64 R50, desc[UR36][R50.64] ;  /* 0x0000002432327981 */ /* 0x000f66000c1e1b00 */
.L_x_2642:
[----:B------:R-:W-:Y:S05]  /*26f0*/  BSYNC.RECONVERGENT B1 ;  /* 0x0000000000017941 */ /* 0x000fea0003800200 */
.L_x_2641:
        /* <DEDUP_REMOVED lines=16> */
[----:B------:R-:W-:Y:S02]  /*2800*/  SHF.R.S32.HI R52, RZ, 0x1f, R86 ;  /* 0x0000001fff347819 */ /* 0x000fe40000011456 */
[----:B------:R-:W-:-:S04]  /*2810*/  IADD3 R86, P3, PT, R53, R86, RZ ;  /* 0x0000005635567210 */ /* 0x000fc80007f7e0ff */
[----:B------:R-:W-:Y:S02]  /*2820*/  LEA.HI.X.SX32 R53, R53, R52, 0x1, P3 ;  /* 0x0000003435357211 */ /* 0x000fe400018f0eff */
[----:B------:R-:W-:-:S04]  /*2830*/  LEA R52, P3, R86, UR12, 0x1 ;  /* 0x0000000c56347c11 */ /* 0x000fc8000f8608ff */
[----:B------:R-:W-:-:S06]  /*2840*/  LEA.HI.X R53, R86, UR13, R53, 0x1, P3 ;  /* 0x0000000d56357c11 */ /* 0x000fcc00098f0c35 */
[----:B------:R-:W5:Y:S03]  /*2850*/  LDG.E.64 R52, desc[UR36][R52.64] ;  /* 0x0000002434347981 */ /* 0x000f66000c1e1b00 */
.L_x_2644:
[----:B------:R-:W-:Y:S05]  /*2860*/  BSYNC.RECONVERGENT B1 ;  /* 0x0000000000017941 */ /* 0x000fea0003800200 */
.L_x_2643:
[----:B------:R-:W-:Y:S01]  /*2870*/  ISETP.GE.OR P3, PT, R88, R83, P1 ;  /* 0x000000535800720c */ /* 0x000fe20000f66670 */
[----:B------:R-:W-:Y:S01]  /*2880*/  IMAD R86, R15, 0x4, R14 ;  /* 0x000000040f567824 */ /* 0x000fe200078e020e */
[----:B------:R-:W-:Y:S01]  /*2890*/  BSSY.RECONVERGENT B1, `(.L_x_2645) ;  /* 0x0000019000017945 */ /* 0x000fe20003800200 */
[----:B------:R-:W-:Y:S02]  /*28a0*/  SEL R57, R57, RZ, P2 ;  /* 0x000000ff39397207 */ /* 0x000fe40001000000 */
[----:B------:R-:W-:Y:S02]  /*28b0*/  SEL R56, R56, RZ, P2 ;  /* 0x000000ff38387207 */ /* 0x000fe40001000000 */
[----:B------:R-:W-:-:S06]  /*28c0*/  SHF.L.U32 R86, R86, 0x3, RZ ;  /* 0x0000000356567819 */ /* 0x000fcc00000006ff */
        /* <DEDUP_REMOVED lines=21> */
.L_x_2646:
[----:B------:R-:W-:Y:S05]  /*2a20*/  BSYNC.RECONVERGENT B1 ;  /* 0x0000000000017941 */ /* 0x000fea0003800200 */
.L_x_2645:
[----:B------:R-:W-:Y:S01]  /*2a30*/  ISETP.GE.OR P3, PT, R86, R83, P1 ;  /* 0x000000535600720c */ /* 0x000fe20000f66670 */
[----:B------:R-:W-:Y:S01]  /*2a40*/  BSSY.RECONVERGENT B1, `(.L_x_2647) ;  /* 0x0000019000017945 */ /* 0x000fe20003800200 */
[----:B------:R-:W-:Y:S01]  /*2a50*/  SEL R59, R59, RZ, P2 ;  /* 0x000000ff3b3b7207 */ /* 0x000fe20001000000 */
[----:B------:R-:W-:Y:S01]  /*2a60*/  IMAD R84, R15, 0x4, R84 ;  /* 0x000000040f547824 */ /* 0x000fe200078e0254 */
[----:B------:R-:W-:-:S09]  /*2a70*/  SEL R58, R58, RZ, P2 ;  /* 0x000000ff3a3a7207 */ /* 0x000fd20001000000 */
        /* <DEDUP_REMOVED lines=21> */
.L_x_2648:
[----:B------:R-:W-:Y:S05]  /*2bd0*/  BSYNC.RECONVERGENT B1 ;  /* 0x0000000000017941 */ /* 0x000fea0003800200 */
.L_x_2647:
[C---:B------:R-:W-:Y:S01]  /*2be0*/  SHF.L.U32 R12, R84.reuse, 0x3, RZ ;  /* 0x00000003540c7819 */ /* 0x040fe200000006ff */
[----:B------:R-:W-:Y:S01]  /*2bf0*/  IMAD.IADD R86, R84, 0x1, R15 ;  /* 0x0000000154567824 */ /* 0x000fe200078e020f */
[----:B------:R-:W-:Y:S01]  /*2c00*/  LEA R85, R15, R84, 0x1 ;  /* 0x000000540f557211 */ /* 0x000fe200078e08ff */
[----:B------:R-:W-:Y:S01]  /*2c10*/  BSSY.RECONVERGENT B1, `(.L_x_2649) ;  /* 0x0000020000017945 */ /* 0x000fe20003800200 */
[-C--:B------:R-:W-:Y:S02]  /*2c20*/  ISETP.GE.OR P5, PT, R12, R83.reuse, P1 ;  /* 0x000000530c00720c */ /* 0x080fe40000fa6670 */
[----:B------:R-:W-:Y:S02]  /*2c30*/  SHF.L.U32 R12, R86, 0x3, RZ ;  /* 0x00000003560c7819 */ /* 0x000fe400000006ff */
[----:B------:R-:W-:Y:S02]  /*2c40*/  SEL R63, R63, RZ, P2 ;  /* 0x000000ff3f3f7207 */ /* 0x000fe40001000000 */
[----:B------:R-:W-:Y:S01]  /*2c50*/  ISETP.GE.OR P3, PT, R12, R83, P1 ;  /* 0x000000530c00720c */ /* 0x000fe20000f66670 */
[----:B------:R-:W-:Y:S01]  /*2c60*/  IMAD.SHL.U32 R12, R85, 0x8, RZ ;  /* 0x00000008550c7824 */ /* 0x000fe200078e00ff */
[----:B------:R-:W-:-:S02]  /*2c70*/  SEL R61, R61, RZ, P2 ;  /* 0x000000ff3d3d7207 */ /* 0x000fc40001000000 */
[----:B------:R-:W-:Y:S02]  /*2c80*/  SEL R60, R60, RZ, P2 ;  /* 0x000000ff3c3c7207 */ /* 0x000fe40001000000 */
[----:B------:R-:W-:Y:S02]  /*2c90*/  ISETP.GE.OR P4, PT, R12, R83, P1 ;  /* 0x000000530c00720c */ /* 0x000fe40000f86670 */
[----:B------:R-:W-:Y:S01]  /*2ca0*/  SEL R62, R62, RZ, P2 ;  /* 0x000000ff3e3e7207 */ /* 0x000fe20001000000 */
[----:B------:R-:W-:Y:S10]  /*2cb0*/  @P5 BRA `(.L_x_2650) ;  /* 0x0000000000545947 */ /* 0x000ff40003800000 */
        /* <DEDUP_REMOVED lines=21> */
.L_x_2650:
[----:B------:R-:W-:Y:S05]  /*2e10*/  BSYNC.RECONVERGENT B1 ;  /* 0x0000000000017941 */ /* 0x000fea0003800200 */
.L_x_2649:
        /* <DEDUP_REMOVED lines=23> */
.L_x_2652:
[----:B------:R-:W-:Y:S05]  /*2f90*/  BSYNC.RECONVERGENT B1 ;  /* 0x0000000000017941 */ /* 0x000fea0003800200 */
.L_x_2651:
[----:B------:R-:W-:Y:S01]  /*2fa0*/  LEA R88, R15, R14, 0x3 ;  /* 0x0000000e0f587211 */ /* 0x000fe200078e18ff */
[----:B------:R-:W-:Y:S01]  /*2fb0*/  BSSY.RECONVERGENT B1, `(.L_x_2653) ;  /* 0x000001a000017945 */ /* 0x000fe20003800200 */
[----:B------:R-:W-:Y:S02]  /*2fc0*/  SEL R65, R65, RZ, P2 ;  /* 0x000000ff41417207 */ /* 0x000fe40001000000 */
[----:B------:R-:W-:Y:S01]  /*2fd0*/  SEL R64, R64, RZ, P2 ;  /* 0x000000ff40407207 */ /* 0x000fe20001000000 */
[----:B------:R-:W-:Y:S01]  /*2fe0*/  IMAD.SHL.U32 R88, R88, 0x8, RZ ;  /* 0x0000000858587824 */ /* 0x000fe200078e00ff */
[----:B------:R-:W-:Y:S06]  /*2ff0*/  @P4 BRA `(.L_x_2654) ;  /* 0x0000000000544947 */ /* 0x000fec0003800000 */
        /* <DEDUP_REMOVED lines=21> */
.L_x_2654:
[----:B------:R-:W-:Y:S05]  /*3150*/  BSYNC.RECONVERGENT B1 ;  /* 0x0000000000017941 */ /* 0x000fea0003800200 */
.L_x_2653:
[----:B------:R-:W-:Y:S01]  /*3160*/  ISETP.GE.OR P3, PT, R88, R83, P1 ;  /* 0x000000535800720c */ /* 0x000fe20000f66670 */
[----:B------:R-:W-:Y:S01]  /*3170*/  IMAD R86, R15, 0x2, R84 ;  /* 0x000000020f567824 */ /* 0x000fe200078e0254 */
[----:B------:R-:W-:Y:S01]  /*3180*/  BSSY.RECONVERGENT B1, `(.L_x_2655) ;  /* 0x0000019000017945 */ /* 0x000fe20003800200 */
[----:B------:R-:W-:Y:S02]  /*3190*/  SEL R67, R67, RZ, P2 ;  /* 0x000000ff43437207 */ /* 0x000fe40001000000 */
[----:B------:R-:W-:Y:S02]  /*31a0*/  SEL R66, R66, RZ, P2 ;  /* 0x000000ff42427207 */ /* 0x000fe40001000000 */
[----:B------:R-:W-:-:S06]  /*31b0*/  LEA R86, R15, R86, 0x1 ;  /* 0x000000560f567211 */ /* 0x000fcc00078e08ff */
        /* <DEDUP_REMOVED lines=21> */
.L_x_2656:
[----:B------:R-:W-:Y:S05]  /*3310*/  BSYNC.RECONVERGENT B1 ;  /* 0x0000000000017941 */ /* 0x000fea0003800200 */
.L_x_2655:
[C---:B------:R-:W-:Y:S01]  /*3320*/  IMAD.SHL.U32 R12, R86.reuse, 0x8, RZ ;  /* 0x00000008560c7824 */ /* 0x040fe200078e00ff */
[----:B------:R-:W-:Y:S01]  /*3330*/  IADD3 R85, PT, PT, R86, R15, RZ ;  /* 0x0000000f56557210 */ /* 0x000fe20007ffe0ff */
[----:B------:R-:W-:Y:S01]  /*3340*/  IMAD R84, R15, 0x2, R86 ;  /* 0x000000020f547824 */ /* 0x000fe200078e0256 */
[----:B------:R-:W-:Y:S01]  /*3350*/  BSSY.RECONVERGENT B1, `(.L_x_2657) ;  /* 0x000001e000017945 */ /* 0x000fe20003800200 */
[----:B------:R-:W-:Y:S02]  /*3360*/  SEL R69, R69, RZ, P2 ;  /* 0x000000ff45457207 */ /* 0x000fe40001000000 */
[----:B------:R-:W-:Y:S02]  /*3370*/  ISETP.GE.OR P5, PT, R12, R83, P1 ;  /* 0x000000530c00720c */ /* 0x000fe40000fa6670 */
[----:B------:R-:W-:Y:S02]  /*3380*/  SHF.L.U32 R12, R85, 0x3, RZ ;  /* 0x00000003550c7819 */ /* 0x000fe400000006ff */
[----:B------:R-:W-:-:S02]  /*3390*/  SEL R68, R68, RZ, P2 ;  /* 0x000000ff44447207 */ /* 0x000fc40001000000 */
[----:B------:R-:W-:Y:S02]  /*33a0*/  ISETP.GE.OR P3, PT, R12, R83, P1 ;  /* 0x000000530c00720c */ /* 0x000fe40000f66670 */
[----:B------:R-:W-:-:S04]  /*33b0*/  SHF.L.U32 R12, R84, 0x3, RZ ;  /* 0x00000003540c7819 */ /* 0x000fc800000006ff */
        /* <DEDUP_REMOVED lines=22> */
[----:B------:R-:W5:Y:S03]  /*3520*/  LDG.E.64 R68, desc[UR36][R68.64] ;  /* 0x0000002444447981 */ /* 0x000f66000c1e1b00 */
.L_x_2658:
[----:B------:R-:W-:Y:S05]  /*3530*/  BSYNC.RECONVERGENT B1 ;  /* 0x0000000000017941 */ /* 0x000fea0003800200 */
.L_x_2657:
[----:B------:R-:W-:Y:S01]  /*3540*/  BSSY.RECONVERGENT B1, `(.L_x_2659) ;  /* 0x0000019000017945 */ /* 0x000fe20003800200 */
[----:B------:R-:W-:Y:S02]  /*3550*/  SEL R71, R71, RZ, P2 ;  /* 0x000000ff47477207 */ /* 0x000fe40001000000 */
[----:B------:R-:W-:Y:S01]  /*3560*/  SEL R70, R70, RZ, P2 ;  /* 0x000000ff46467207 */ /* 0x000fe20001000000 */
        /* <DEDUP_REMOVED lines=22> */
.L_x_2660:
[----:B------:R-:W-:Y:S05]  /*36d0*/  BSYNC.RECONVERGENT B1 ;  /* 0x0000000000017941 */ /* 0x000fea0003800200 */
.L_x_2659:
[----:B------:R-:W-:Y:S01]  /*36e0*/  BSSY.RECONVERGENT B1, `(.L_x_2661) ;  /* 0x000001a000017945 */ /* 0x000fe20003800200 */
[----:B------:R-:W-:Y:S01]  /*36f0*/  SEL R73, R73, RZ, P2 ;  /* 0x000000ff49497207 */ /* 0x000fe20001000000 */
[----:B------:R-:W-:Y:S01]  /*3700*/  IMAD.IADD R88, R84, 0x1, R15 ;  /* 0x0000000154587824 */ /* 0x000fe200078e020f */
        /* <DEDUP_REMOVED lines=23> */
.L_x_2662:
[----:B------:R-:W-:Y:S05]  /*3880*/  BSYNC.RECONVERGENT B1 ;  /* 0x0000000000017941 */ /* 0x000fea0003800200 */
.L_x_2661:
[C---:B------:R-:W-:Y:S01]  /*3890*/  IMAD.SHL.U32 R12, R88.reuse, 0x8, RZ ;  /* 0x00000008580c7824 */ /* 0x040fe200078e00ff */
[----:B------:R-:W-:Y:S01]  /*38a0*/  IADD3 R90, PT, PT, R88, R15, RZ ;  /* 0x0000000f585a7210 */ /* 0x000fe20007ffe0ff */
[----:B------:R-:W-:Y:S01]  /*38b0*/  BSSY.RECONVERGENT B1, `(.L_x_2663) ;  /* 0x0000022000017945 */ /* 0x000fe20003800200 */
[----:B------:R-:W-:Y:S02]  /*38c0*/  SEL R75, R75, RZ, P2 ;  /* 0x000000ff4b4b7207 */ /* 0x000fe40001000000 */
[----:B------:R-:W-:Y:S01]  /*38d0*/  ISETP.GE.OR P6, PT, R12, R83, P1 ;  /* 0x000000530c00720c */ /* 0x000fe20000fc6670 */
[C---:B------:R-:W-:Y:S01]  /*38e0*/  IMAD.IADD R86, R90.reuse, 0x1, R15 ;  /* 0x000000015a567824 */ /* 0x040fe200078e020f */
[----:B------:R-:W-:Y:S02]  /*38f0*/  SHF.L.U32 R12, R90, 0x3, RZ ;  /* 0x000000035a0c7819 */ /* 0x000fe400000006ff */
[----:B------:R-:W-:Y:S02]  /*3900*/  SEL R74, R74, RZ, P2 ;  /* 0x000000ff4a4a7207 */ /* 0x000fe40001000000 */
[----:B------:R-:W-:-:S02]  /*3910*/  IADD3 R84, PT, PT, R86, R15, RZ ;  /* 0x0000000f56547210 */ /* 0x000fc40007ffe0ff */
[----:B------:R-:W-:Y:S01]  /*3920*/  ISETP.GE.OR P3, PT, R12, R83, P1 ;  /* 0x000000530c00720c */ /* 0x000fe20000f66670 */
[----:B------:R-:W-:Y:S01]  /*3930*/  IMAD.SHL.U32 R12, R86, 0x8, RZ ;  /* 0x00000008560c7824 */ /* 0x000fe200078e00ff */
[----:B------:R-:W-:-:S04]  /*3940*/  SHF.L.U32 R84, R84, 0x3, RZ ;  /* 0x0000000354547819 */ /* 0x000fc800000006ff */
[-C--:B------:R-:W-:Y:S02]  /*3950*/  ISETP.GE.OR P4, PT, R12, R83.reuse, P1 ;  /* 0x000000530c00720c */ /* 0x080fe40000f86670 */
        /* <DEDUP_REMOVED lines=23> */
.L_x_2664:
[----:B------:R-:W-:Y:S05]  /*3ad0*/  BSYNC.RECONVERGENT B1 ;  /* 0x0000000000017941 */ /* 0x000fea0003800200 */
.L_x_2663:
        /* <DEDUP_REMOVED lines=25> */
.L_x_2666:
[----:B------:R-:W-:Y:S05]  /*3c70*/  BSYNC.RECONVERGENT B1 ;  /* 0x0000000000017941 */ /* 0x000fea0003800200 */
.L_x_2665:
        /* <DEDUP_REMOVED lines=25> */
.L_x_2668:
[----:B------:R-:W-:Y:S05]  /*3e10*/  BSYNC.RECONVERGENT B1 ;  /* 0x0000000000017941 */ /* 0x000fea0003800200 */
.L_x_2667:
        /* <DEDUP_REMOVED lines=18> */
[----:B------:R-:W-:Y:S02]  /*3f40*/  SHF.R.S32.HI R14, RZ, 0x1f, R84 ;  /* 0x0000001fff0e7819 */ /* 0x000fe40000011454 */
[----:B------:R-:W-:-:S04]  /*3f50*/  IADD3 R84, P2, PT, R15, R84, RZ ;  /* 0x000000540f547210 */ /* 0x000fc80007f5e0ff */
[----:B------:R-:W-:Y:S02]  /*3f60*/  LEA.HI.X.SX32 R15, R15, R14, 0x1, P2 ;  /* 0x0000000e0f0f7211 */ /* 0x000fe400010f0eff */
[----:B------:R-:W-:-:S04]  /*3f70*/  LEA R80, P2, R84, UR12, 0x1 ;  /* 0x0000000c54507c11 */ /* 0x000fc8000f8408ff */
[----:B------:R-:W-:-:S06]  /*3f80*/  LEA.HI.X R81, R84, UR13, R15, 0x1, P2 ;  /* 0x0000000d54517c11 */ /* 0x000fcc00090f0c0f */
[----:B------:R-:W5:Y:S03]  /*3f90*/  LDG.E.64 R80, desc[UR36][R80.64] ;  /* 0x0000002450507981 */ /* 0x000f66000c1e1b00 */
.L_x_2670:
[----:B------:R-:W-:Y:S05]  /*3fa0*/  BSYNC.RECONVERGENT B1 ;  /* 0x0000000000017941 */ /* 0x000fea0003800200 */
.L_x_2669:
[----:B-----5:R-:W-:Y:S02]  /*3fb0*/  HMUL2 R12, R18, R54 ;  /* 0x00000036120c7232 */ /* 0x020fe40000000000 */
[----:B------:R-:W-:Y:S01]  /*3fc0*/  HFMA2 R13, R19, R55, -RZ ;  /* 0x00000037130d7231 */ /* 0x000fe200001000ff */
[----:B------:R-:W-:Y:S01]  /*3fd0*/  ISETP.NE.AND P2, PT, R11, RZ, P0 ;  /* 0x000000ff0b00720c */ /* 0x000fe20000745270 */
[----:B------:R-:W-:Y:S01]  /*3fe0*/  UMOV UR4, 0xffffffff ;  /* 0xffffffff00047882 */ /* 0x000fe20000000000 */
[----:B------:R-:W-:Y:S02]  /*3ff0*/  HFMA2 R12, R20, R50, R12 ;  /* 0x00000032140c7231 */ /* 0x000fe4000000000c */
[----:B------:R-:W-:Y:S02]  /*4000*/  HFMA2 R13, R21, R51, R13 ;  /* 0x00000033150d7231 */ /* 0x000fe4000000000d */
[----:B------:R-:W-:Y:S02]  /*4010*/  HFMA2 R12, R22, R52, R12 ;  /* 0x00000034160c7231 */ /* 0x000fe4000000000c */
[----:B------:R-:W-:-:S02]  /*4020*/  HFMA2 R13, R23, R53, R13 ;  /* 0x00000035170d7231 */ /* 0x000fc4000000000d */
[----:B------:R-:W-:Y:S02]  /*4030*/  HFMA2 R12, R24, R56, R12 ;  /* 0x00000038180c7231 */ /* 0x000fe4000000000c */
[----:B------:R-:W-:Y:S02]  /*4040*/  HFMA2 R13, R25, R57, R13 ;  /* 0x00000039190d7231 */ /* 0x000fe4000000000d */
[----:B------:R-:W-:Y:S02]  /*4050*/  HFMA2 R14, R26, R58, R12 ;  /* 0x0000003a1a0e7231 */ /* 0x000fe4000000000c */
[----:B------:R-:W-:Y:S01]  /*4060*/  HFMA2 R13, R27, R59, R13 ;  /* 0x0000003b1b0d7231 */ /* 0x000fe2000000000d */
[----:B------:R-:W1:Y:S01]  /*4070*/  S2R R12, SR_TID.X ;  /* 0x00000000000c7919 */ /* 0x000e620000002100 */
[----:B------:R-:W-:Y:S02]  /*4080*/  HFMA2 R15, R28, R62, R14 ;  /* 0x0000003e1c0f7231 */ /* 0x000fe4000000000e */
[----:B------:R-:W-:-:S02]  /*4090*/  HFMA2 R13, R29, R63, R13 ;  /* 0x0000003f1d0d7231 */ /* 0x000fc4000000000d */
[----:B0-----:R-:W-:Y:S02]  /*40a0*/  HFMA2 R15, R30, R60, R15 ;  /* 0x0000003c1e0f7231 */ /* 0x001fe4000000000f */
        /* <DEDUP_REMOVED lines=13> */
[----:B-1----:R-:W-:Y:S01]  /*4180*/  LOP3.LUT R83, R12, 0x1, RZ, 0xc0, !PT ;  /* 0x000000010c537812 */ /* 0x002fe200078ec0ff */
        /* <DEDUP_REMOVED lines=12> */
.L_x_2746:
        /* <DEDUP_REMOVED lines=12> */
[----:B------:R-:W2:Y:S01]  /*4310*/  @P1 LDC R84, c[0x0][0x430] ;  /* 0x00010c00ff541b82 */ /* 0x000ea20000000800 */
[----:B-1----:R-:W-:-:S07]  /*4320*/  @P1 IMAD.WIDE.U32 R14, R83, 0x2, R14 ;  /* 0x00000002530e1825 */ /* 0x002fce00078e000e */
[----:B------:R-:W2:Y:S01]  /*4330*/  @P1 LDC R83, c[0x0][0x408] ;  /* 0x00010200ff531b82 */ /* 0x000ea20000000800 */
[----:B0-----:R-:W-:Y:S01]  /*4340*/  @P3 IMAD.WIDE R12, R3, 0x2, R12 ;  /* 0x00000002030c3825 */ /* 0x001fe200078e020c */
[----:B------:R-:W3:Y:S05]  /*4350*/  @P1 LDG.E.U16 R14, desc[UR36][R14.64] ;  /* 0x000000240e0e1981 */ /* 0x000eea000c1e1500 */
[----:B------:R-:W4:Y:S01]  /*4360*/  @P3 LDG.E.U16 R12, desc[UR36][R12.64] ;  /* 0x000000240c0c3981 */ /* 0x000f22000c1e1500 */
[----:B--2---:R-:W-:-:S04]  /*4370*/  @P1 IADD3 R83, PT, PT, R84, R83, RZ ;  /* 0x0000005354531210 */ /* 0x004fc80007ffe0ff */
[----:B------:R-:W-:-:S04]  /*4380*/  @P1 ISETP.GE.AND P4, PT, R10, R83, PT ;  /* 0x000000530a00120c */ /* 0x000fc80003f86270 */
[----:B------:R-:W-:-:S04]  /*4390*/  @P1 SEL R83, R2, RZ, !P4 ;  /* 0x000000ff02531207 */ /* 0x000fc80006000000 */
[----:B------:R-:W-:Y:S01]  /*43a0*/  @P1 IADD3 R83, PT, PT, R10, -UR40, R83 ;  /* 0x800000280a531c10 */ /* 0x000fe2000fffe053 */
[----:B---3--:R-:W-:Y:S02]  /*43b0*/  @P1 HADD2.F32 R85, -RZ, R14.H0_H0 ;  /* 0x2000000eff551230 */ /* 0x008fe40000004100 */
[----:B----4-:R-:W-:Y:S01]  /*43c0*/  @P3 HADD2.F32 R84, -RZ, R12.H0_H0 ;  /* 0x2000000cff543230 */ /* 0x010fe20000004100 */
[----:B------:R-:W-:-:S04]  /*43d0*/  @P1 I2FP.F32.S32 R12, R83 ;  /* 0x00000053000c1245 */ /* 0x000fc80000201400 */
[----:B------:R-:W-:-:S04]  /*43e0*/  @P3 FADD.FTZ R11, R11, R84 ;  /* 0x000000540b0b3221 */ /* 0x000fc80000010000 */
[----:B------:R-:W-:-:S05]  /*43f0*/  @P1 FFMA.FTZ R11, R12, R85, R11 ;  /* 0x000000550c0b1223 */ /* 0x000fca000001000b */
[----:B------:R1:W-:Y:S01]  /*4400*/  STS [R4], R11 ;  /* 0x0000000b04007388 */ /* 0x0003e20000000800 */
[----:B------:R-:W-:-:S07]  /*4410*/  @!P2 FMNMX.FTZ R0, R0, R11, !PT ;  /* 0x0000000b0000a209 */ /* 0x000fce0007810000 */
.L_x_2673:
[----:B------:R-:W-:Y:S05]  /*4420*/  BSYNC.RECONVERGENT B1 ;  /* 0x0000000000017941 */ /* 0x000fea0003800200 */
.L_x_2672:
[----:B------:R-:W-:Y:S01]  /*4430*/  VIADD R10, R10, 0x40 ;  /* 0x000000400a0a7836 */ /* 0x000fe20000000000 */
[----:B------:R-:W-:Y:S02]  /*4440*/  IADD3 R8, P2, PT, R8, 0x40, RZ ;  /* 0x0000004008087810 */ /* 0x000fe40007f5e0ff */
[----:B-1----:R-:W-:Y:S02]  /*4450*/  IADD3 R4, PT, PT, R4, 0x100, RZ ;  /* 0x0000010004047810 */ /* 0x002fe40007ffe0ff */
[----:B------:R-:W-:Y:S01]  /*4460*/  ISETP.GE.AND P1, PT, R10, R5, PT ;  /* 0x000000050a00720c */ /* 0x000fe20003f26270 */
[----:B------:R-:W-:Y:S01]  /*4470*/  IMAD.X R7, RZ, RZ, R7, P2 ;  /* 0x000000ffff077224 */ /* 0x000fe200010e0607 */
[----:B------:R-:W-:-:S11]  /*4480*/  IADD3 R3, PT, PT, R3, 0x40, RZ ;  /* 0x0000004003037810 */ /* 0x000fd60007ffe0ff */
[----:B------:R-:W-:Y:S05]  /*4490*/  @!P1 BRA `(.L_x_2674) ;  /* 0xffffffdc00489947 */ /* 0x000fea000383ffff */
.L_x_2638:
[----:B0-----:R-:W-:Y:S05]  /*44a0*/  BSYNC B0 ;  /* 0x0000000000007941 */ /* 0x001fea0003800000 */
.L_x_2637:
[----:B------:R-:W-:-:S03]  /*44b0*/  UMOV UR4, 0xffffffff ;  /* 0xffffffff00047882 */ /* 0x000fc60000000000 */
[----:B------:R-:W-:Y:S05]  /*44c0*/  BRA.DIV UR4, `(.L_x_2675) ;  /* 0x0000005a04987947 */ /* 0x000fea000b800000 */
[----:B------:R-:W0:Y:S02]  /*44d0*/  SHFL.BFLY PT, R14, R0, 0x10, 0x1f ;  /* 0x0e001f00000e7f89 */ /* 0x000e2400000e0000 */
[----:B0-----:R-:W-:-:S05]  /*44e0*/  FMNMX.FTZ R13, R14, R0, !PT ;  /* 0x000000000e0d7209 */ /* 0x001fca0007810000 */
[----:B------:R-:W0:Y:S02]  /*44f0*/  SHFL.BFLY PT, R14, R13, 0x8, 0x1f ;  /* 0x0d001f000d0e7f89 */ /* 0x000e2400000e0000 */
[----:B0----5:R-:W-:-:S05]  /*4500*/  FMNMX.FTZ R2, R13, R14, !PT ;  /* 0x0000000e0d027209 */ /* 0x021fca0007810000 */
[----:B------:R-:W0:Y:S02]  /*4510*/  SHFL.BFLY PT, R14, R2, 0x4, 0x1f ;  /* 0x0c801f00020e7f89 */ /* 0x000e2400000e0000 */
[----:B0-----:R-:W-:-:S05]  /*4520*/  FMNMX.FTZ R3, R2, R14, !PT ;  /* 0x0000000e02037209 */ /* 0x001fca0007810000 */
[----:B------:R0:W1:Y:S02]  /*4530*/  SHFL.BFLY PT, R14, R3, 0x2, 0x1f ;  /* 0x0c401f00030e7f89 */ /* 0x00006400000e0000 */
.L_x_2752:
[----:B----4-:R-:W4:Y:S01]  /*4540*/  S2R R0, SR_TID.X ;  /* 0x0000000000007919 */ /* 0x010f220000002100 */
[----:B------:R-:W-:Y:S01]  /*4550*/  MOV R13, 0x400 ;  /* 0x00000400000d7802 */ /* 0x000fe20000000f00 */
[----:B------:R-:W-:Y:S05]  /*4560*/  WARPSYNC.ALL ;  /* 0x0000000000007948 */ /* 0x000fea0003800000 */
[----:B------:R-:W5:Y:S01]  /*4570*/  S2R R20, SR_CgaCtaId ;  /* 0x0000000000147919 */ /* 0x000f620000008800 */
[----:B01----:R-:W-:Y:S02]  /*4580*/  FMNMX.FTZ R3, R3, R14, !PT ;  /* 0x0000000e03037209 */ /* 0x003fe40007810000 */
[----:B----4-:R-:W-:-:S02]  /*4590*/  LOP3.LUT P0, R2, R0, 0x1f, RZ, 0xc0, !PT ;  /* 0x0000001f00027812 */ /* 0x010fc4000780c0ff */
[----:B-----5:R-:W-:-:S04]  /*45a0*/  LEA R5, R20, R13, 0x18 ;  /* 0x0000000d14057211 */ /* 0x020fc800078ec0ff */
[----:B------:R-:W-:-:S07]  /*45b0*/  LEA.HI R4, R0, R5, RZ, 0x1d ;  /* 0x0000000500047211 */ /* 0x000fce00078fe8ff */
[----:B------:R-:W-:Y:S01]  /*45c0*/  @!P0 STS [R4], R3 ;  /* 0x0000000304008388 */ /* 0x000fe20000000800 */
[----:B------:R-:W-:Y:S01]  /*45d0*/  BAR.SYNC.DEFER_BLOCKING 0x0 ;  /* 0x0000000000007b1d */ /* 0x000fe20000010000 */
[C---:B------:R-:W-:Y:S02]  /*45e0*/  ISETP.GT.U32.AND P0, PT, R2.reuse, 0x3, PT ;  /* 0x000000030200780c */ /* 0x040fe40003f04070 */
[----:B------:R-:W-:Y:S02]  /*45f0*/  MOV R6, 0xff7fffff ;  /* 0xff7fffff00067802 */ /* 0x000fe40000000f00 */
[----:B------:R-:W-:-:S03]  /*4600*/  LEA R5, R2, R5, 0x2 ;  /* 0x0000000502057211 */ /* 0x000fc600078e10ff */
[----:B------:R-:W0:Y:S01]  /*4610*/  S2UR UR7, SR_CTAID.Y ;  /* 0x00000000000779c3 */ /* 0x000e220000002600 */
[----:B------:R-:W0:Y:S01]  /*4620*/  LDCU UR4, c[0x0][0x3f4] ;  /* 0x00007e80ff0477ac */ /* 0x000e220008000800 */
[----:B------:R-:W-:Y:S04]  /*4630*/  BSSY.RECONVERGENT B0, `(.L_x_2676) ;  /* 0x0000172000007945 */ /* 0x000fe80003800200 */
[----:B------:R-:W1:Y:S01]  /*4640*/  @!P0 LDS R6, [R5] ;  /* 0x0000000005068984 */ /* 0x000e620000000800 */
[----:B0-----:R-:W-:-:S04]  /*4650*/  UIMAD UR6, UR7, UR4, URZ ;  /* 0x00000004070672a4 */ /* 0x001fc8000f8e02ff */
[----:B------:R-:W-:Y:S01]  /*4660*/  USHF.R.S32.HI UR12, URZ, 0x1f, UR6 ;  /* 0x0000001fff0c7899 */ /* 0x000fe20008011406 */
[----:B-1----:R-:W0:Y:S02]  /*4670*/  SHFL.BFLY PT, R3, R6, 0x2, 0x1f ;  /* 0x0c401f0006037f89 */ /* 0x002e2400000e0000 */
[----:B0-----:R-:W-:Y:S01]  /*4680*/  FMNMX.FTZ R9, R3, R6, !PT ;  /* 0x0000000603097209 */ /* 0x001fe20007810000 */
[----:B------:R-:W-:Y:S01]  /*4690*/  VIADD R3, R0, UR39 ;  /* 0x0000002700037c36 */ /* 0x000fe20008000000 */
[----:B------:R-:W-:-:S03]  /*46a0*/  MOV R6, UR40 ;  /* 0x0000002800067c02 */ /* 0x000fc60008000f00 */
[----:B------:R-:W0:Y:S01]  /*46b0*/  SHFL.BFLY PT, R8, R9, 0x1, 0x1f ;  /* 0x0c201f0009087f89 */ /* 0x000e2200000e0000 */
[----:B------:R-:W-:Y:S01]  /*46c0*/  ISETP.GT.AND P0, PT, R3, UR40, PT ;  /* 0x0000002803007c0c */ /* 0x000fe2000bf04270 */
[----:B------:R-:W-:Y:S01]  /*46d0*/  VIADD R6, R6, 0x1 ;  /* 0x0000000106067836 */ /* 0x000fe20000000000 */
[----:B0-----:R-:W-:Y:S01]  /*46e0*/  FMNMX.FTZ R7, R9, R8, !PT ;  /* 0x0000000809077209 */ /* 0x001fe20007810000 */
[----:B------:R-:W-:-:S05]  /*46f0*/  HFMA2 R8, -RZ, RZ, 0, 0 ;  /* 0x00000000ff087431 */ /* 0x000fca00000001ff */
        /* <DEDUP_REMOVED lines=9> */
[----:B------:R-:W-:Y:S02]  /*4790*/  IADD3 R10, PT, PT, R8, -UR39, R9 ;  /* 0x80000027080a7c10 */ /* 0x000fe4000fffe009 */
[----:B------:R-:W-:Y:S02]  /*47a0*/  MOV R9, R3 ;  /* 0x0000000300097202 */ /* 0x000fe40000000f00 */
[C---:B------:R-:W-:Y:S02]  /*47b0*/  LOP3.LUT R8, R10.reuse, 0x180, RZ, 0xc0, !PT ;  /* 0x000001800a087812 */ /* 0x040fe400078ec0ff */
[----:B------:R-:W-:Y:S02]  /*47c0*/  ISETP.GE.U32.AND P1, PT, R10, 0x180, PT ;  /* 0x000001800a00780c */ /* 0x000fe40003f26070 */
[----:B------:R-:W-:Y:S02]  /*47d0*/  ISETP.NE.AND P0, PT, R8, 0x180, PT ;  /* 0x000001800800780c */ /* 0x000fe40003f05270 */
[----:B------:R-:W-:-:S11]  /*47e0*/  MOV R8, RZ ;  /* 0x000000ff00087202 */ /* 0x000fd60000000f00 */
[----:B------:R-:W-:Y:S05]  /*47f0*/  @!P0 BRA `(.L_x_2680) ;  /* 0x00000000004c8947 */ /* 0x000fea0003800000 */
[----:B------:R-:W-:Y:S01]  /*4800*/  VIADD R9, R13, 0x120 ;  /* 0x000001200d097836 */ /* 0x000fe20000000000 */
[----:B------:R-:W-:-:S04]  /*4810*/  LEA.HI R8, R10, 0x1, RZ, 0x19 ;  /* 0x000000010a087811 */ /* 0x000fc800078fc8ff */
[----:B------:R-:W-:Y:S02]  /*4820*/  LEA R11, R20, R9, 0x18 ;  /* 0x00000009140b7211 */ /* 0x000fe400078ec0ff */
[----:B------:R-:W-:Y:S01]  /*4830*/  LOP3.LUT R10, R8, 0x3, RZ, 0xc0, !PT ;  /* 0x00000003080a7812 */ /* 0x000fe200078ec0ff */
[----:B------:R-:W-:Y:S01]  /*4840*/  HFMA2 R8, -RZ, RZ, 0, 0 ;  /* 0x00000000ff087431 */ /* 0x000fe200000001ff */
[----:B------:R-:W-:Y:S01]  /*4850*/  MOV R9, R3 ;  /* 0x0000000300097202 */ /* 0x000fe20000000f00 */
[----:B------:R-:W-:Y:S01]  /*4860*/  IMAD R11, R0, 0x4, R11 ;  /* 0x00000004000b7824 */ /* 0x000fe200078e020b */
[----:B------:R-:W-:-:S07]  /*4870*/  IADD3 R10, PT, PT, -R10, RZ, RZ ;  /* 0x000000ff0a0a7210 */ /* 0x000fce0007ffe1ff */
.L_x_2681:
        /* <DEDUP_REMOVED lines=11> */
.L_x_2680:
[----:B------:R-:W-:Y:S05]  /*4930*/  BSYNC.RECONVERGENT B1 ;  /* 0x0000000000017941 */ /* 0x000fea0003800200 */
.L_x_2679:
[----:B------:R-:W-:Y:S05]  /*4940*/  @!P1 BRA `(.L_x_2677) ;  /* 0x0000001400009947 */ /* 0x000fea0003800000 */
[----:B------:R-:W-:Y:S01]  /*4950*/  USHF.L.U32 UR4, UR39, 0x2, URZ ;  /* 0x0000000227047899 */ /* 0x000fe200080006ff */
[----:B------:R-:W-:-:S04]  /*4960*/  IADD3 R13, PT, PT, R13, 0x120, RZ ;  /* 0x000001200d0d7810 */ /* 0x000fc80007ffe0ff */
[----:B------:R-:W-:Y:S02]  /*4970*/  LEA R11, R20, R13, 0x18 ;  /* 0x0000000d140b7211 */ /* 0x000fe400078ec0ff */
[C---:B------:R-:W-:Y:S02]  /*4980*/  LEA R10, R9.reuse, -UR4, 0x2 ;  /* 0x80000004090a7c11 */ /* 0x040fe4000f8e10ff */
[----:B------:R-:W-:-:S03]  /*4990*/  IADD3 R9, PT, PT, R9, 0x200, RZ ;  /* 0x0000020009097810 */ /* 0x000fc60007ffe0ff */
[----:B------:R-:W-:Y:S01]  /*49a0*/  IMAD.IADD R11, R11, 0x1, R10 ;  /* 0x000000010b0b7824 */ /* 0x000fe200078e020a */
[----:B------:R-:W-:-:S04]  /*49b0*/  ISETP.GT.AND P0, PT, R9, UR40, PT ;  /* 0x0000002809007c0c */ /* 0x000fc8000bf04270 */
[----:B------:R-:W0:Y:S04]  /*49c0*/  LDS R10, [R11] ;  /* 0x000000000b0a7984 */ /* 0x000e280000000800 */
[----:B------:R-:W1:Y:S04]  /*49d0*/  LDS R12, [R11+0x200] ;  /* 0x000200000b0c7984 */ /* 0x000e680000000800 */
[----:B------:R-:W4:Y:S04]  /*49e0*/  LDS R14, [R11+0x400] ;  /* 0x000400000b0e7984 */ /* 0x000f280000000800 */
[----:B------:R-:W5:Y:S01]  /*49f0*/  LDS R18, [R11+0x600] ;  /* 0x000600000b127984 */ /* 0x000f620000000800 */
[C---:B0-----:R-:W-:Y:S01]  /*4a00*/  FADD.FTZ R10, -R7.reuse, R10 ;  /* 0x0000000a070a7221 */ /* 0x041fe20000010100 */
[----:B-1----:R-:W-:-:S03]  /*4a10*/  FADD.FTZ R12, -R7, R12 ;  /* 0x0000000c070c7221 */ /* 0x002fc60000010100 */
[----:B------:R-:W-:Y:S01]  /*4a20*/  FMUL.FTZ R10, R10, 1.4426950216293334961 ;  /* 0x3fb8aa3b0a0a7820 */ /* 0x000fe20000410000 */
[----:B----4-:R-:W-:Y:S01]  /*4a30*/  FADD.FTZ R14, -R7, R14 ;  /* 0x0000000e070e7221 */ /* 0x010fe20000010100 */
[----:B------:R-:W-:-:S04]  /*4a40*/  FMUL.FTZ R12, R12, 1.4426950216293334961 ;  /* 0x3fb8aa3b0c0c7820 */ /* 0x000fc80000410000 */
[----:B------:R-:W0:Y:S01]  /*4a50*/  MUFU.EX2 R10, R10 ;  /* 0x0000000a000a7308 */ /* 0x000e220000000800 */
[----:B-----5:R-:W-:Y:S01]  /*4a60*/  FADD.FTZ R18, -R7, R18 ;  /* 0x0000001207127221 */ /* 0x020fe20000010100 */
[----:B------:R-:W-:Y:S02]  /*4a70*/  FMUL.FTZ R14, R14, 1.4426950216293334961 ;  /* 0x3fb8aa3b0e0e7820 */ /* 0x000fe40000410000 */
[----:B------:R-:W1:Y:S01]  /*4a80*/  MUFU.EX2 R12, R12 ;  /* 0x0000000c000c7308 */ /* 0x000e620000000800 */
[----:B------:R-:W-:-:S03]  /*4a90*/  FMUL.FTZ R18, R18, 1.4426950216293334961 ;  /* 0x3fb8aa3b12127820 */ /* 0x000fc60000410000 */
[----:B------:R-:W4:Y:S04]  /*4aa0*/  MUFU.EX2 R14, R14 ;  /* 0x0000000e000e7308 */ /* 0x000f280000000800 */
[----:B------:R-:W5:Y:S01]  /*4ab0*/  MUFU.EX2 R18, R18 ;  /* 0x0000001200127308 */ /* 0x000f620000000800 */
[----:B0-----:R0:W-:Y:S01]  /*4ac0*/  STS [R11], R10 ;  /* 0x0000000a0b007388 */ /* 0x0011e20000000800 */
[----:B------:R-:W-:-:S03]  /*4ad0*/  FADD.FTZ R8, R8, R10 ;  /* 0x0000000a08087221 */ /* 0x000fc60000010000 */
[----:B-1----:R0:W-:Y:S01]  /*4ae0*/  STS [R11+0x200], R12 ;  /* 0x0002000c0b007388 */ /* 0x0021e20000000800 */
[----:B------:R-:W-:-:S03]  /*4af0*/  FADD.FTZ R8, R8, R12 ;  /* 0x0000000c08087221 */ /* 0x000fc60000010000 */
[----:B----4-:R0:W-:Y:S01]  /*4b00*/  STS [R11+0x400], R14 ;  /* 0x0004000e0b007388 */ /* 0x0101e20000000800 */
[----:B------:R-:W-:-:S03]  /*4b10*/  FADD.FTZ R8, R8, R14 ;  /* 0x0000000e08087221 */ /* 0x000fc60000010000 */
[----:B-----5:R0:W-:Y:S01]  /*4b20*/  STS [R11+0x600], R18 ;  /* 0x000600120b007388 */ /* 0x0201e20000000800 */
[----:B------:R-:W-:Y:S01]  /*4b30*/  FADD.FTZ R8, R8, R18 ;  /* 0x0000001208087221 */ /* 0x000fe20000010000 */
[----:B------:R-:W-:Y:S06]  /*4b40*/  @P0 BRA `(.L_x_2677) ;  /* 0x0000001000800947 */ /* 0x000fec0003800000 */
[----:B0-----:R-:W-:Y:S01]  /*4b50*/  MOV R10, R9 ;  /* 0x00000009000a7202 */ /* 0x001fe20000000f00 */
[----:B------:R-:W-:Y:S01]  /*4b60*/  BSSY.RECONVERGENT B1, `(.L_x_2682) ;  /* 0x000006d000017945 */ /* 0x000fe20003800200 */
[----:B------:R-:W-:Y:S02]  /*4b70*/  PLOP3.LUT P0, PT, PT, PT, PT, 0x80, 0x8 ;  /* 0x000000000008781c */ /* 0x000fe40003f0f070 */
[----:B------:R-:W-:-:S04]  /*4b80*/  IADD3 R9, PT, PT, -R10, UR40, RZ ;  /* 0x000000280a097c10 */ /* 0x000fc8000fffe1ff */
[----:B------:R-:W-:Y:S01]  /*4b90*/  ISETP.GT.AND P1, PT, R9, 0x5ff, PT ;  /* 0x000005ff0900780c */ /* 0x000fe20003f24270 */
[----:B------:R-:W-:-:S12]  /*4ba0*/  VIADD R9, R11, 0xc00 ;  /* 0x00000c000b097836 */ /* 0x000fd80000000000 */
[----:B------:R-:W-:Y:S05]  /*4bb0*/  @!P1 BRA `(.L_x_2683) ;  /* 0x00000004009c9947 */ /* 0x000fea0003800000 */
[----:B------:R-:W-:Y:S02]  /*4bc0*/  MOV R11, UR40 ;  /* 0x00000028000b7c02 */ /* 0x000fe40008000f00 */
[----:B------:R-:W-:Y:S02]  /*4bd0*/  PLOP3.LUT P0, PT, PT, PT, PT, 0x8, 0x80 ;  /* 0x000000000080781c */ /* 0x000fe40003f0e170 */
[----:B------:R-:W-:-:S11]  /*4be0*/  IADD3 R11, PT, PT, R11, -0x5ff, RZ ;  /* 0xfffffa010b0b7810 */ /* 0x000fd60007ffe0ff */
.L_x_2684:
[----:B------:R-:W0:Y:S01]  /*4bf0*/  LDS R12, [R9+-0x400] ;  /* 0xfffc0000090c7984 */ /* 0x000e220000000800 */
[----:B------:R-:W-:-:S03]  /*4c00*/  VIADD R10, R10, 0x800 ;  /* 0x000008000a0a7836 */ /* 0x000fc60000000000 */
[----:B------:R-:W1:Y:S02]  /*4c10*/  LDS R14, [R9+-0x200] ;  /* 0xfffe0000090e7984 */ /* 0x000e640000000800 */
[----:B------:R-:W-:Y:S02]  /*4c20*/  ISETP.GE.AND P1, PT, R10, R11, PT ;  /* 0x0000000b0a00720c */ /* 0x000fe40003f26270 */
[----:B------:R-:W4:Y:S04]  /*4c30*/  LDS R18, [R9] ;  /* 0x0000000009127984 */ /* 0x000f280000000800 */
[----:B------:R-:W5:Y:S04]  /*4c40*/  LDS R20, [R9+0x200] ;  /* 0x0002000009147984 */ /* 0x000f680000000800 */
[----:B------:R-:W5:Y:S04]  /*4c50*/  LDS R22, [R9+0x400] ;  /* 0x0004000009167984 */ /* 0x000f680000000800 */
[----:B------:R-:W5:Y:S04]  /*4c60*/  LDS R24, [R9+0x600] ;  /* 0x0006000009187984 */ /* 0x000f680000000800 */
[----:B---3--:R-:W3:Y:S04]  /*4c70*/  LDS R26, [R9+0x800] ;  /* 0x00080000091a7984 */ /* 0x008ee80000000800 */
[----:B--2---:R-:W2:Y:S04]  /*4c80*/  LDS R28, [R9+0xa00] ;  /* 0x000a0000091c7984 */ /* 0x004ea80000000800 */
[----:B------:R-:W2:Y:S04]  /*4c90*/  LDS R30, [R9+0xc00] ;  /* 0x000c0000091e7984 */ /* 0x000ea80000000800 */
[----:B------:R-:W2:Y:S04]  /*4ca0*/  LDS R32, [R9+0xe00] ;  /* 0x000e000009207984 */ /* 0x000ea80000000800 */
[----:B------:R-:W2:Y:S01]  /*4cb0*/  LDS R34, [R9+0x1000] ;  /* 0x0010000009227984 */ /* 0x000ea20000000800 */
[----:B0-----:R-:W-:-:S03]  /*4cc0*/  FADD.FTZ R12, -R7, R12 ;  /* 0x0000000c070c7221 */ /* 0x001fc60000010100 */
[----:B------:R-:W0:Y:S01]  /*4cd0*/  LDS R36, [R9+0x1200] ;  /* 0x0012000009247984 */ /* 0x000e220000000800 */
[C---:B-1----:R-:W-:Y:S01]  /*4ce0*/  FADD.FTZ R14, -R7.reuse, R14 ;  /* 0x0000000e070e7221 */ /* 0x042fe20000010100 */
[----:B------:R-:W-:Y:S02]  /*4cf0*/  FMUL.FTZ R12, R12, 1.4426950216293334961 ;  /* 0x3fb8aa3b0c0c7820 */ /* 0x000fe40000410000 */
[----:B------:R-:W1:Y:S01]  /*4d00*/  LDS R38, [R9+0x1400] ;  /* 0x0014000009267984 */ /* 0x000e620000000800 */
[C---:B----4-:R-:W-:Y:S01]  /*4d10*/  FADD.FTZ R18, -R7.reuse, R18 ;  /* 0x0000001207127221 */ /* 0x050fe20000010100 */
[----:B------:R-:W-:Y:S02]  /*4d20*/  FMUL.FTZ R14, R14, 1.4426950216293334961 ;  /* 0x3fb8aa3b0e0e7820 */ /* 0x000fe40000410000 */
[----:B------:R-:W4:Y:S01]  /*4d30*/  MUFU.EX2 R12, R12 ;  /* 0x0000000c000c7308 */ /* 0x000f220000000800 */
[----:B------:R-:W1:Y:S01]  /*4d40*/  LDS R40, [R9+0x1600] ;  /* 0x0016000009287984 */ /* 0x000e620000000800 */
[C---:B-----5:R-:W-:Y:S01]  /*4d50*/  FADD.FTZ R20, -R7.reuse, R20 ;  /* 0x0000001407147221 */ /* 0x060fe20000010100 */
[----:B------:R-:W-:Y:S01]  /*4d60*/  FMUL.FTZ R18, R18, 1.4426950216293334961 ;  /* 0x3fb8aa3b12127820 */ /* 0x000fe20000410000 */
[----:B------:R-:W5:Y:S01]  /*4d70*/  MUFU.EX2 R14, R14 ;  /* 0x0000000e000e7308 */ /* 0x000f620000000800 */
[----:B------:R-:W1:Y:S01]  /*4d80*/  LDS R42, [R9+0x1800] ;  /* 0x00180000092a7984 */ /* 0x000e620000000800 */
[C---:B------:R-:W-:Y:S01]  /*4d90*/  FADD.FTZ R22, -R7.reuse, R22 ;  /* 0x0000001607167221 */ /* 0x040fe20000010100 */
[----:B------:R-:W-:Y:S01]  /*4da0*/  FMUL.FTZ R20, R20, 1.4426950216293334961 ;  /* 0x3fb8aa3b14147820 */ /* 0x000fe20000410000 */
[C---:B------:R-:W-:Y:S01]  /*4db0*/  FADD.FTZ R24, -R7.reuse, R24 ;  /* 0x0000001807187221 */ /* 0x040fe20000010100 */
[----:B------:R-:W5:Y:S01]  /*4dc0*/  MUFU.EX2 R18, R18 ;  /* 0x0000001200127308 */ /* 0x000f620000000800 */
[----:B------:R-:W1:Y:S01]  /*4dd0*/  LDS R44, [R9+0x1a00] ;  /* 0x001a0000092c7984 */ /* 0x000e620000000800 */
[----:B------:R-:W-:Y:S01]  /*4de0*/  FMUL.FTZ R22, R22, 1.4426950216293334961 ;  /* 0x3fb8aa3b16167820 */ /* 0x000fe20000410000 */
[C---:B---3--:R-:W-:Y:S01]  /*4df0*/  FADD.FTZ R26, -R7.reuse, R26 ;  /* 0x0000001a071a7221 */ /* 0x048fe20000010100 */
[----:B------:R-:W3:Y:S01]  /*4e00*/  MUFU.EX2 R20, R20 ;  /* 0x0000001400147308 */ /* 0x000ee20000000800 */
[----:B------:R-:W-:Y:S01]  /*4e10*/  FMUL.FTZ R24, R24, 1.4426950216293334961 ;  /* 0x3fb8aa3b18187820 */ /* 0x000fe20000410000 */
[----:B----4-:R-:W-:Y:S01]  /*4e20*/  FADD.FTZ R8, R12, R8 ;  /* 0x000000080c087221 */ /* 0x010fe20000010000 */
[C---:B--2---:R-:W-:Y:S01]  /*4e30*/  FADD.FTZ R28, -R7.reuse, R28 ;  /* 0x0000001c071c7221 */ /* 0x044fe20000010100 */
[----:B------:R-:W2:Y:S01]  /*4e40*/  MUFU.EX2 R22, R22 ;  /* 0x0000001600167308 */ /* 0x000ea20000000800 */
[----:B------:R-:W-:Y:S01]  /*4e50*/  FMUL.FTZ R26, R26, 1.4426950216293334961 ;  /* 0x3fb8aa3b1a1a7820 */ /* 0x000fe20000410000 */
[----:B-----5:R-:W-:Y:S01]  /*4e60*/  FADD.FTZ R8, R8, R14 ;  /* 0x0000000e08087221 */ /* 0x020fe20000010000 */
[C---:B------:R-:W-:Y:S01]  /*4e70*/  FADD.FTZ R30, -R7.reuse, R30 ;  /* 0x0000001e071e7221 */ /* 0x040fe20000010100 */
[----:B------:R-:W4:Y:S01]  /*4e80*/  MUFU.EX2 R24, R24 ;  /* 0x0000001800187308 */ /* 0x000f220000000800 */
[----:B------:R-:W-:Y:S01]  /*4e90*/  FMUL.FTZ R28, R28, 1.4426950216293334961 ;  /* 0x3fb8aa3b1c1c7820 */ /* 0x000fe20000410000 */
[----:B------:R-:W-:Y:S01]  /*4ea0*/  FADD.FTZ R8, R8, R18 ;  /* 0x0000001208087221 */ /* 0x000fe20000010000 */
[C---:B------:R-:W-:Y:S01]  /*4eb0*/  FADD.FTZ R32, -R7.reuse, R32 ;  /* 0x0000002007207221 */ /* 0x040fe20000010100 */
[----:B------:R-:W5:Y:S01]  /*4ec0*/  MUFU.EX2 R26, R26 ;  /* 0x0000001a001a7308 */ /* 0x000f620000000800 */
[----:B------:R-:W-:Y:S01]  /*4ed0*/  FMUL.FTZ R30, R30, 1.4426950216293334961 ;  /* 0x3fb8aa3b1e1e7820 */ /* 0x000fe20000410000 */
[----:B---3--:R-:W-:Y:S01]  /*4ee0*/  FADD.FTZ R8, R8, R20 ;  /* 0x0000001408087221 */ /* 0x008fe20000010000 */
[C---:B------:R-:W-:Y:S01]  /*4ef0*/  FADD.FTZ R34, -R7.reuse, R34 ;  /* 0x0000002207227221 */ /* 0x040fe20000010100 */
[----:B------:R-:W3:Y:S01]  /*4f00*/  MUFU.EX2 R28, R28 ;  /* 0x0000001c001c7308 */ /* 0x000ee20000000800 */
[----:B------:R-:W-:Y:S01]  /*4f10*/  FMUL.FTZ R32, R32, 1.4426950216293334961 ;  /* 0x3fb8aa3b20207820 */ /* 0x000fe20000410000 */
[----:B--2---:R-:W-:Y:S01]  /*4f20*/  FADD.FTZ R8, R8, R22 ;  /* 0x0000001608087221 */ /* 0x004fe20000010000 */
[C---:B0-----:R-:W-:Y:S01]  /*4f30*/  FADD.FTZ R36, -R7.reuse, R36 ;  /* 0x0000002407247221 */ /* 0x041fe20000010100 */
[----:B------:R-:W0:Y:S01]  /*4f40*/  MUFU.EX2 R30, R30 ;  /* 0x0000001e001e7308 */ /* 0x000e220000000800 */
[----:B------:R-:W-:Y:S01]  /*4f50*/  FMUL.FTZ R34, R34, 1.4426950216293334961 ;  /* 0x3fb8aa3b22227820 */ /* 0x000fe20000410000 */
[----:B----4-:R-:W-:Y:S01]  /*4f60*/  FADD.FTZ R8, R8, R24 ;  /* 0x0000001808087221 */ /* 0x010fe20000010000 */
[C---:B-1----:R-:W-:Y:S01]  /*4f70*/  FADD.FTZ R38, -R7.reuse, R38 ;  /* 0x0000002607267221 */ /* 0x042fe20000010100 */
[----:B------:R-:W1:Y:S01]  /*4f80*/  MUFU.EX2 R32, R32 ;  /* 0x0000002000207308 */ /* 0x000e620000000800 */
[----:B------:R-:W-:Y:S01]  /*4f90*/  FMUL.FTZ R36, R36, 1.4426950216293334961 ;  /* 0x3fb8aa3b24247820 */ /* 0x000fe20000410000 */
[----:B-----5:R-:W-:Y:S01]  /*4fa0*/  FADD.FTZ R8, R8, R26 ;  /* 0x0000001a08087221 */ /* 0x020fe20000010000 */
[----:B------:R-:W-:Y:S01]  /*4fb0*/  FMUL.FTZ R38, R38, 1.4426950216293334961 ;  /* 0x3fb8aa3b26267820 */ /* 0x000fe20000410000 */
[----:B------:R-:W2:Y:S01]  /*4fc0*/  MUFU.EX2 R34, R34 ;  /* 0x0000002200227308 */ /* 0x000ea20000000800 */
[C---:B------:R-:W-:Y:S01]  /*4fd0*/  FADD.FTZ R40, -R7.reuse, R40 ;  /* 0x0000002807287221 */ /* 0x040fe20000010100 */
[----:B---3--:R-:W-:Y:S01]  /*4fe0*/  FADD.FTZ R8, R8, R28 ;  /* 0x0000001c08087221 */ /* 0x008fe20000010000 */
        /* <DEDUP_REMOVED lines=36> */
.L_x_2683:
[----:B------:R-:W-:Y:S05]  /*5230*/  BSYNC.RECONVERGENT B1 ;  /* 0x0000000000017941 */ /* 0x000fea0003800200 */
.L_x_2682:
        /* <DEDUP_REMOVED lines=8> */
[----:B------:R-:W4:Y:S04]  /*52c0*/  LDS R18, [R9] ;  /* 0x0000000009127984 */ /* 0x000f280000000800 */
[----:B------:R-:W5:Y:S04]  /*52d0*/  LDS R20, [R9+0x200] ;  /* 0x0002000009147984 */ /* 0x000f680000000800 */
[----:B------:R-:W5:Y:S04]  /*52e0*/  LDS R22, [R9+0x400] ;  /* 0x0004000009167984 */ /* 0x000f680000000800 */
[----:B------:R-:W5:Y:S04]  /*52f0*/  LDS R24, [R9+0x600] ;  /* 0x0006000009187984 */ /* 0x000f680000000800 */
[----:B---3--:R-:W3:Y:S04]  /*5300*/  LDS R26, [R9+0x800] ;  /* 0x00080000091a7984 */ /* 0x008ee80000000800 */
[----:B--2---:R-:W2:Y:S01]  /*5310*/  LDS R28, [R9+0xa00] ;  /* 0x000a0000091c7984 */ /* 0x004ea20000000800 */
[C---:B0-----:R-:W-:Y:S01]  /*5320*/  FADD.FTZ R12, -R7.reuse, R12 ;  /* 0x0000000c070c7221 */ /* 0x041fe20000010100 */
[----:B-1----:R-:W-:-:S03]  /*5330*/  FADD.FTZ R14, -R7, R14 ;  /* 0x0000000e070e7221 */ /* 0x002fc60000010100 */
[----:B------:R-:W-:Y:S01]  /*5340*/  FMUL.FTZ R12, R12, 1.4426950216293334961 ;  /* 0x3fb8aa3b0c0c7820 */ /* 0x000fe20000410000 */
[----:B----4-:R-:W-:Y:S01]  /*5350*/  FADD.FTZ R18, -R7, R18 ;  /* 0x0000001207127221 */ /* 0x010fe20000010100 */
[----:B------:R-:W-:-:S04]  /*5360*/  FMUL.FTZ R14, R14, 1.4426950216293334961 ;  /* 0x3fb8aa3b0e0e7820 */ /* 0x000fc80000410000 */
[----:B------:R-:W0:Y:S01]  /*5370*/  MUFU.EX2 R12, R12 ;  /* 0x0000000c000c7308 */ /* 0x000e220000000800 */
[C---:B-----5:R-:W-:Y:S01]  /*5380*/  FADD.FTZ R20, -R7.reuse, R20 ;  /* 0x0000001407147221 */ /* 0x060fe20000010100 */
[----:B------:R-:W-:Y:S02]  /*5390*/  FMUL.FTZ R18, R18, 1.4426950216293334961 ;  /* 0x3fb8aa3b12127820 */ /* 0x000fe40000410000 */
[----:B------:R-:W1:Y:S01]  /*53a0*/  MUFU.EX2 R14, R14 ;  /* 0x0000000e000e7308 */ /* 0x000e620000000800 */
[C---:B------:R-:W-:Y:S01]  /*53b0*/  FADD.FTZ R22, -R7.reuse, R22 ;  /* 0x0000001607167221 */ /* 0x040fe20000010100 */
[----:B------:R-:W-:Y:S02]  /*53c0*/  FMUL.FTZ R20, R20, 1.4426950216293334961 ;  /* 0x3fb8aa3b14147820 */ /* 0x000fe40000410000 */
[----:B------:R-:W4:Y:S01]  /*53d0*/  MUFU.EX2 R18, R18 ;  /* 0x0000001200127308 */ /* 0x000f220000000800 */
[----:B------:R-:W-:Y:S01]  /*53e0*/  FADD.FTZ R24, -R7, R24 ;  /* 0x0000001807187221 */ /* 0x000fe20000010100 */
[----:B------:R-:W-:-:S02]  /*53f0*/  FMUL.FTZ R22, R22, 1.4426950216293334961 ;  /* 0x3fb8aa3b16167820 */ /* 0x000fc40000410000 */
[----:B------:R-:W5:Y:S01]  /*5400*/  MUFU.EX2 R20, R20 ;  /* 0x0000001400147308 */ /* 0x000f620000000800 */
[C---:B---3--:R-:W-:Y:S01]  /*5410*/  FADD.FTZ R26, -R7.reuse, R26 ;  /* 0x0000001a071a7221 */ /* 0x048fe20000010100 */
[----:B------:R-:W-:Y:S01]  /*5420*/  FMUL.FTZ R24, R24, 1.4426950216293334961 ;  /* 0x3fb8aa3b18187820 */ /* 0x000fe20000410000 */
[----:B0-----:R-:W-:Y:S01]  /*5430*/  FADD.FTZ R8, R8, R12 ;  /* 0x0000000c08087221 */ /* 0x001fe20000010000 */
[----:B------:R-:W0:Y:S01]  /*5440*/  MUFU.EX2 R22, R22 ;  /* 0x0000001600167308 */ /* 0x000e220000000800 */
[----:B--2---:R-:W-:Y:S01]  /*5450*/  FADD.FTZ R28, -R7, R28 ;  /* 0x0000001c071c7221 */ /* 0x004fe20000010100 */
[----:B------:R-:W-:Y:S01]  /*5460*/  FMUL.FTZ R26, R26, 1.4426950216293334961 ;  /* 0x3fb8aa3b1a1a7820 */ /* 0x000fe20000410000 */
[----:B-1----:R-:W-:Y:S01]  /*5470*/  FADD.FTZ R8, R8, R14 ;  /* 0x0000000e08087221 */ /* 0x002fe20000010000 */
[----:B------:R-:W1:Y:S01]  /*5480*/  MUFU.EX2 R24, R24 ;  /* 0x0000001800187308 */ /* 0x000e620000000800 */
[----:B------:R-:W-:Y:S01]  /*5490*/  FMUL.FTZ R28, R28, 1.4426950216293334961 ;  /* 0x3fb8aa3b1c1c7820 */ /* 0x000fe20000410000 */
[----:B------:R-:W-:Y:S01]  /*54a0*/  STS [R9+-0x400], R12 ;  /* 0xfffc000c09007388 */ /* 0x000fe20000000800 */
[----:B----4-:R-:W-:Y:S01]  /*54b0*/  FADD.FTZ R8, R8, R18 ;  /* 0x0000001208087221 */ /* 0x010fe20000010000 */
[----:B------:R-:W2:Y:S02]  /*54c0*/  MUFU.EX2 R26, R26 ;  /* 0x0000001a001a7308 */ /* 0x000ea40000000800 */
[----:B------:R-:W-:Y:S01]  /*54d0*/  STS [R9+-0x200], R14 ;  /* 0xfffe000e09007388 */ /* 0x000fe20000000800 */
[----:B-----5:R-:W-:Y:S01]  /*54e0*/  FADD.FTZ R8, R8, R20 ;  /* 0x0000001408087221 */ /* 0x020fe20000010000 */
        /* <DEDUP_REMOVED lines=12> */
.L_x_2686:
[----:B------:R-:W-:Y:S05]  /*55b0*/  BSYNC.RECONVERGENT B1 ;  /* 0x0000000000017941 */ /* 0x000fea0003800200 */
.L_x_2685:
[----:B------:R-:W-:-:S13]  /*55c0*/  ISETP.GT.AND P1, PT, R10, UR40, PT ;  /* 0x000000280a007c0c */ /* 0x000fda000bf24270 */
[----:B------:R-:W-:Y:S05]  /*55d0*/  @!P0 BRA P1, `(.L_x_2677) ;  /* 0x0000000400dc8947 */ /* 0x000fea0000800000 */
[----:B------:R-:W0:Y:S04]  /*55e0*/  LDS R10, [R9+-0x400] ;  /* 0xfffc0000090a7984 */ /* 0x000e280000000800 */
[----:B------:R-:W1:Y:S04]  /*55f0*/  LDS R12, [R9+-0x200] ;  /* 0xfffe0000090c7984 */ /* 0x000e680000000800 */
[----:B------:R-:W4:Y:S04]  /*5600*/  LDS R14, [R9] ;  /* 0x00000000090e7984 */ /* 0x000f280000000800 */
        /* <DEDUP_REMOVED lines=13> */
[----:B0-----:R0:W-:Y:S01]  /*56e0*/  STS [R9+-0x400], R10 ;  /* 0xfffc000a09007388 */ /* 0x0011e20000000800 */
[----:B------:R-:W-:-:S03]  /*56f0*/  FADD.FTZ R8, R8, R10 ;  /* 0x0000000a08087221 */ /* 0x000fc60000010000 */
[----:B-1----:R0:W-:Y:S01]  /*5700*/  STS [R9+-0x200], R12 ;  /* 0xfffe000c09007388 */ /* 0x0021e20000000800 */
[----:B------:R-:W-:-:S03]  /*5710*/  FADD.FTZ R8, R8, R12 ;  /* 0x0000000c08087221 */ /* 0x000fc60000010000 */
[----:B----4-:R0:W-:Y:S01]  /*5720*/  STS [R9], R14 ;  /* 0x0000000e09007388 */ /* 0x0101e20000000800 */
[----:B------:R-:W-:-:S03]  /*5730*/  FADD.FTZ R8, R8, R14 ;  /* 0x0000000e08087221 */ /* 0x000fc60000010000 */
[----:B-----5:R0:W-:Y:S01]  /*5740*/  STS [R9+0x200], R18 ;  /* 0x0002001209007388 */ /* 0x0201e20000000800 */
[----:B------:R-:W-:Y:S01]  /*5750*/  FADD.FTZ R8, R8, R18 ;  /* 0x0000001208087221 */ /* 0x000fe20000010000 */
[----:B------:R-:W-:Y:S06]  /*5760*/  BRA `(.L_x_2677) ;  /* 0x0000000400787947 */ /* 0x000fec0003800000 */
.L_x_2678:
[----:B------:R-:W-:Y:S01]  /*5770*/  VIADDMNMX R8, R3, 0x80, R6, !PT ;  /* 0x0000008003087846 */ /* 0x000fe20007800106 */
[----:B------:R-:W-:Y:S01]  /*5780*/  BSSY.RECONVERGENT B1, `(.L_x_2687) ;  /* 0x0000024000017945 */ /* 0x000fe20003800200 */
[----:B------:R-:W-:-:S04]  /*5790*/  LOP3.LUT R9, RZ, R0, RZ, 0x33, !PT ;  /* 0x00000000ff097212 */ /* 0x000fc800078e33ff */
[----:B------:R-:W-:Y:S02]  /*57a0*/  IADD3 R12, PT, PT, R8, -UR39, R9 ;  /* 0x80000027080c7c10 */ /* 0x000fe4000fffe009 */
[----:B------:R-:W-:Y:S02]  /*57b0*/  MOV R9, R3 ;  /* 0x0000000300097202 */ /* 0x000fe40000000f00 */
[C---:B------:R-:W-:Y:S02]  /*57c0*/  LOP3.LUT R8, R12.reuse, 0x180, RZ, 0xc0, !PT ;  /* 0x000001800c087812 */ /* 0x040fe400078ec0ff */
[----:B------:R-:W-:Y:S02]  /*57d0*/  ISETP.GE.U32.AND P1, PT, R12, 0x180, PT ;  /* 0x000001800c00780c */ /* 0x000fe40003f26070 */
[----:B------:R-:W-:Y:S01]  /*57e0*/  ISETP.NE.AND P0, PT, R8, 0x180, PT ;  /* 0x000001800800780c */ /* 0x000fe20003f05270 */
[----:B------:R-:W-:-:S12]  /*57f0*/  HFMA2 R8, -RZ, RZ, 0, 0 ;  /* 0x00000000ff087431 */ /* 0x000fd800000001ff */
[----:B------:R-:W-:Y:S05]  /*5800*/  @!P0 BRA `(.L_x_2688) ;  /* 0x00000000006c8947 */ /* 0x000fea0003800000 */
[----:B------:R-:W-:Y:S01]  /*5810*/  VIADD R13, R13, 0x120 ;  /* 0x000001200d0d7836 */ /* 0x000fe20000000000 */
[----:B------:R-:W-:Y:S02]  /*5820*/  LEA.HI R8, R12, 0x1, RZ, 0x19 ;  /* 0x000000010c087811 */ /* 0x000fe400078fc8ff */
[----:B------:R-:W-:Y:S02]  /*5830*/  IADD3 R18, P0, P2, R10, UR6, R3 ;  /* 0x000000060a127c10 */ /* 0x000fe4000fa1e003 */
[----:B------:R-:W-:Y:S02]  /*5840*/  LEA R13, R20, R13, 0x18 ;  /* 0x0000000d140d7211 */ /* 0x000fe400078ec0ff */
[----:B------:R-:W-:Y:S02]  /*5850*/  LOP3.LUT R10, R8, 0x3, RZ, 0xc0, !PT ;  /* 0x00000003080a7812 */ /* 0x000fe400078ec0ff */
[----:B------:R-:W-:Y:S01]  /*5860*/  IADD3.X R11, PT, PT, R11, UR12, RZ, P0, P2 ;  /* 0x0000000c0b0b7c10 */ /* 0x000fe200087e44ff */
[----:B------:R-:W-:Y:S01]  /*5870*/  IMAD R12, R0, 0x4, R13 ;  /* 0x00000004000c7824 */ /* 0x000fe200078e020d */
[----:B------:R-:W-:-:S02]  /*5880*/  MOV R8, RZ ;  /* 0x000000ff00087202 */ /* 0x000fc40000000f00 */
[----:B------:R-:W-:Y:S02]  /*5890*/  MOV R9, R3 ;  /* 0x0000000300097202 */ /* 0x000fe40000000f00 */
[----:B------:R-:W-:-:S07]  /*58a0*/  IADD3 R13, PT, PT, -R10, RZ, RZ ;  /* 0x000000ff0a0d7210 */ /* 0x000fce0007ffe1ff */
.L_x_2689:
[----:B------:R-:W-:-:S06]  /*58b0*/  MOV R10, R18 ;  /* 0x00000012000a7202 */ /* 0x000fcc0000000f00 */
[----:B------:R1:W4:Y:S01]  /*58c0*/  LDG.E.U8 R10, desc[UR36][R10.64] ;  /* 0x000000240a0a7981 */ /* 0x000322000c1e1100 */
[----:B------:R-:W-:Y:S01]  /*58d0*/  IMAD.MOV.U32 R15, RZ, RZ, RZ ;  /* 0x000000ffff0f7224 */ /* 0x000fe200078e00ff */
[----:B------:R-:W-:Y:S02]  /*58e0*/  IADD3 R13, PT, PT, R13, 0x1, RZ ;  /* 0x000000010d0d7810 */ /* 0x000fe40007ffe0ff */
[----:B------:R-:W-:Y:S02]  /*58f0*/  IADD3 R18, P2, PT, R18, 0x80, RZ ;  /* 0x0000008012127810 */ /* 0x000fe40007f5e0ff */
[----:B------:R-:W-:-:S03]  /*5900*/  IADD3 R9, PT, PT, R9, 0x80, RZ ;  /* 0x0000008009097810 */ /* 0x000fc60007ffe0ff */
[----:B-1----:R-:W-:Y:S01]  /*5910*/  IMAD.X R11, RZ, RZ, R11, P2 ;  /* 0x000000ffff0b7224 */ /* 0x002fe200010e060b */
[----:B----4-:R-:W-:-:S13]  /*5920*/  ISETP.NE.AND P0, PT, R10, RZ, PT ;  /* 0x000000ff0a00720c */ /* 0x010fda0003f05270 */
        /* <DEDUP_REMOVED lines=9> */
.L_x_2688:
[----:B------:R-:W-:Y:S05]  /*59c0*/  BSYNC.RECONVERGENT B1 ;  /* 0x0000000000017941 */ /* 0x000fea0003800200 */
.L_x_2687:
[----:B------:R-:W-:Y:S05]  /*59d0*/  @!P1 BRA `(.L_x_2677) ;  /* 0x0000000000dc9947 */ /* 0x000fea0003800000 */
[----:B------:R-:W1:Y:S01]  /*59e0*/  S2R R12, SR_CgaCtaId ;  /* 0x00000000000c7919 */ /* 0x000e620000008800 */
[----:B------:R-:W4:Y:S01]  /*59f0*/  LDC.64 R14, c[0x0][0x420] ;  /* 0x00010800ff0e7b82 */ /* 0x000f220000000a00 */
[----:B------:R-:W-:Y:S01]  /*5a00*/  MOV R10, 0x400 ;  /* 0x00000400000a7802 */ /* 0x000fe20000000f00 */
[----:B------:R-:W-:-:S03]  /*5a10*/  USHF.L.U32 UR4, UR39, 0x2, URZ ;  /* 0x0000000227047899 */ /* 0x000fc600080006ff */
[----:B------:R-:W-:-:S03]  /*5a20*/  IADD3 R11, PT, PT, R10, 0x120, RZ ;  /* 0x000001200a0b7810 */ /* 0x000fc60007ffe0ff */
[----:B------:R-:W-:Y:S02]  /*5a30*/  LEA R10, R9, -UR4, 0x2 ;  /* 0x80000004090a7c11 */ /* 0x000fe4000f8e10ff */
[----:B----4-:R-:W-:-:S04]  /*5a40*/  IADD3 R14, P0, P1, R14, UR6, R9 ;  /* 0x000000060e0e7c10 */ /* 0x010fc8000f91e009 */
[----:B------:R-:W-:Y:S02]  /*5a50*/  IADD3 R14, P2, PT, R14, 0x100, RZ ;  /* 0x000001000e0e7810 */ /* 0x000fe40007f5e0ff */
[----:B-1----:R-:W-:Y:S02]  /*5a60*/  LEA R13, R12, R11, 0x18 ;  /* 0x0000000b0c0d7211 */ /* 0x002fe400078ec0ff */
[----:B------:R-:W-:Y:S02]  /*5a70*/  IADD3.X R11, PT, PT, R15, UR12, RZ, P0, P1 ;  /* 0x0000000c0f0b7c10 */ /* 0x000fe400087e24ff */
[----:B------:R-:W-:-:S03]  /*5a80*/  IADD3 R12, PT, PT, R10, 0x400, R13 ;  /* 0x000004000a0c7810 */ /* 0x000fc60007ffe00d */
[----:B------:R-:W-:-:S07]  /*5a90*/  IMAD.X R11, RZ, RZ, R11, P2 ;  /* 0x000000ffff0b7224 */ /* 0x000fce00010e060b */
.L_x_2690:
[----:B------:R-:W-:-:S05]  /*5aa0*/  MOV R10, R14 ;  /* 0x0000000e000a7202 */ /* 0x000fca0000000f00 */
[----:B------:R-:W4:Y:S04]  /*5ab0*/  LDG.E.U8 R18, desc[UR36][R10.64+-0x100] ;  /* 0xffff00240a127981 */ /* 0x000f28000c1e1100 */
[----:B------:R-:W5:Y:S04]  /*5ac0*/  LDG.E.U8 R13, desc[UR36][R10.64+-0x80] ;  /* 0xffff80240a0d7981 */ /* 0x000f68000c1e1100 */
[----:B------:R-:W2:Y:S04]  /*5ad0*/  LDG.E.U8 R14, desc[UR36][R10.64] ;  /* 0x000000240a0e7981 */ /* 0x000ea8000c1e1100 */
[----:B------:R-:W3:Y:S01]  /*5ae0*/  LDG.E.U8 R15, desc[UR36][R10.64+0x80] ;  /* 0x000080240a0f7981 */ /* 0x000ee2000c1e1100 */
[----:B------:R-:W-:Y:S01]  /*5af0*/  MOV R19, RZ ;  /* 0x000000ff00137202 */ /* 0x000fe20000000f00 */
[----:B------:R-:W-:-:S02]  /*5b00*/  HFMA2 R21, -RZ, RZ, 0, 0 ;  /* 0x00000000ff157431 */ /* 0x000fc400000001ff */
[----:B------:R-:W-:Y:S01]  /*5b10*/  VIADD R9, R9, 0x200 ;  /* 0x0000020009097836 */ /* 0x000fe20000000000 */
[----:B----4-:R-:W-:Y:S02]  /*5b20*/  ISETP.NE.AND P0, PT, R18, RZ, PT ;  /* 0x000000ff1200720c */ /* 0x010fe40003f05270 */
[----:B-----5:R-:W-:Y:S01]  /*5b30*/  ISETP.NE.AND P1, PT, R13, RZ, PT ;  /* 0x000000ff0d00720c */ /* 0x020fe20003f25270 */
[----:B------:R-:W-:Y:S01]  /*5b40*/  HFMA2 R13, -RZ, RZ, 0, 0 ;  /* 0x00000000ff0d7431 */ /* 0x000fe200000001ff */
[----:B--2---:R-:W-:Y:S02]  /*5b50*/  ISETP.NE.AND P2, PT, R14, RZ, PT ;  /* 0x000000ff0e00720c */ /* 0x004fe40003f45270 */
[----:B---3--:R-:W-:-:S07]  /*5b60*/  ISETP.NE.AND P3, PT, R15, RZ, PT ;  /* 0x000000ff0f00720c */ /* 0x008fce0003f65270 */
        /* <DEDUP_REMOVED lines=11> */
[----:B------:R-:W-:Y:S01]  /*5c20*/  ISETP.GT.AND P0, PT, R9, UR40, PT ;  /* 0x0000002809007c0c */ /* 0x000fe2000bf04270 */
        /* <DEDUP_REMOVED lines=16> */
[----:B0-----:R-:W-:Y:S01]  /*5d30*/  IADD3 R12, PT, PT, R12, 0x800, RZ ;  /* 0x000008000c0c7810 */ /* 0x001fe20007ffe0ff */
[----:B------:R-:W-:Y:S06]  /*5d40*/  @!P0 BRA `(.L_x_2690) ;  /* 0xfffffffc00548947 */ /* 0x000fec000383ffff */
.L_x_2677:
[----:B------:R-:W-:Y:S05]  /*5d50*/  BSYNC.RECONVERGENT B0 ;  /* 0x0000000000007941 */ /* 0x000fea0003800200 */
.L_x_2676:
[----:B0-----:R-:W0:Y:S01]  /*5d60*/  SHFL.BFLY PT, R7, R8, 0x10, 0x1f ;  /* 0x0e001f0008077f89 */ /* 0x001e2200000e0000 */
[C---:B------:R-:W-:Y:S01]  /*5d70*/  ISETP.NE.AND P0, PT, R2.reuse, RZ, PT ;  /* 0x000000ff0200720c */ /* 0x040fe20003f05270 */
[----:B------:R-:W1:Y:S01]  /*5d80*/  LDCU UR4, c[0x0][0x40c] ;  /* 0x00008180ff0477ac */ /* 0x000e620008000800 */
[----:B------:R-:W-:Y:S01]  /*5d90*/  ISETP.GT.U32.AND P1, PT, R2, 0x3, PT ;  /* 0x000000030200780c */ /* 0x000fe20003f24070 */
[----:B------:R-:W4:Y:S01]  /*5da0*/  S2R R18, SR_CTAID.X ;  /* 0x0000000000127919 */ /* 0x000f220000002500 */
[----:B------:R-:W1:Y:S01]  /*5db0*/  LDCU UR5, c[0x0][0x3f4] ;  /* 0x00007e80ff0577ac */ /* 0x000e620008000800 */
[----:B------:R-:W5:Y:S01]  /*5dc0*/  LDCU.U8 UR9, c[0x0][0x48c] ;  /* 0x00009180ff0977ac */ /* 0x000f620008000000 */
[----:B0-----:R-:W-:Y:S01]  /*5dd0*/  FADD.FTZ R7, R7, R8 ;  /* 0x0000000807077221 */ /* 0x001fe20000010000 */
[----:B-1----:R-:W-:-:S04]  /*5de0*/  UISETP.LT.AND UP0, UPT, UR5, UR4, UPT ;  /* 0x000000040500728c */ /* 0x002fc8000bf01270 */
[----:B------:R-:W0:Y:S01]  /*5df0*/  SHFL.BFLY PT, R10, R7, 0x8, 0x1f ;  /* 0x0d001f00070a7f89 */ /* 0x000e2200000e0000 */
        /* <DEDUP_REMOVED lines=8> */
[----:B0-----:R-:W-:-:S05]  /*5e80*/  FADD.FTZ R9, R10, R9 ;  /* 0x000000090a097221 */ /* 0x001fca0000010000 */
[----:B------:R-:W0:Y:S02]  /*5e90*/  SHFL.BFLY PT, R12, R9, 0x2, 0x1f ;  /* 0x0c401f00090c7f89 */ /* 0x000e2400000e0000 */
[----:B0-----:R-:W-:Y:S02]  /*5ea0*/  FADD.FTZ R12, R9, R12 ;  /* 0x0000000c090c7221 */ /* 0x001fe40000010000 */
[----:B------:R-:W4:Y:S03]  /*5eb0*/  LDC R9, c[0x0][0x3f8] ;  /* 0x0000fe00ff097b82 */ /* 0x000f260000000800 */
[----:B------:R-:W0:Y:S01]  /*5ec0*/  SHFL.BFLY PT, R11, R12, 0x1, 0x1f ;  /* 0x0c201f000c0b7f89 */ /* 0x000e2200000e0000 */
[----:B----4-:R-:W-:Y:S02]  /*5ed0*/  IMAD R23, R9, UR7, R18 ;  /* 0x0000000709177c24 */ /* 0x010fe4000f8e0212 */
[----:B0-----:R-:W-:-:S05]  /*5ee0*/  FADD.FTZ R11, R12, R11 ;  /* 0x0000000b0c0b7221 */ /* 0x001fca0000010000 */
[----:B------:R-:W-:Y:S01]  /*5ef0*/  @!P0 STS [R4+0x10], R11 ;  /* 0x0000100b04008388 */ /* 0x000fe20000000800 */
[----:B------:R-:W-:Y:S01]  /*5f00*/  BAR.SYNC.DEFER_BLOCKING 0x0 ;  /* 0x0000000000007b1d */ /* 0x000fe20000010000 */
[----:B-----5:R-:W-:-:S05]  /*5f10*/  ISETP.NE.AND P0, PT, RZ, UR9, PT ;  /* 0x00000009ff007c0c */ /* 0x020fca000bf05270 */
[----:B------:R0:W1:Y:S01]  /*5f20*/  @!P1 LDS R11, [R5+0x10] ;  /* 0x00001000050b9984 */ /* 0x0000620000000800 */
[----:B------:R-:W-:Y:S02]  /*5f30*/  ISETP.GT.AND P1, PT, R3, UR40, PT ;  /* 0x0000002803007c0c */ /* 0x000fe4000bf24270 */
[----:B0-----:R-:W-:Y:S01]  /*5f40*/  CS2R R4, SRZ ;  /* 0x0000000000047805 */ /* 0x001fe2000001ff00 */
[----:B-1----:R-:W0:Y:S02]  /*5f50*/  SHFL.BFLY PT, R2, R11, 0x2, 0x1f ;  /* 0x0c401f000b027f89 */ /* 0x002e2400000e0000 */
[----:B0-----:R-:W-:-:S05]  /*5f60*/  FADD.FTZ R2, R2, R11 ;  /* 0x0000000b02027221 */ /* 0x001fca0000010000 */
[----:B------:R-:W0:Y:S02]  /*5f70*/  SHFL.BFLY PT, R7, R2, 0x1, 0x1f ;  /* 0x0c201f0002077f89 */ /* 0x000e2400000e0000 */
[----:B0-----:R-:W-:-:S06]  /*5f80*/  FADD.FTZ R7, R2, R7 ;  /* 0x0000000702077221 */ /* 0x001fcc0000010000 */
[----:B------:R-:W0:Y:S02]  /*5f90*/  SHFL.IDX PT, R7, R7, RZ, 0x1f ;  /* 0x00001fff07077589 */ /* 0x000e2400000e0000 */
[----:B0-----:R-:W-:-:S04]  /*5fa0*/  FADD.FTZ R2, R7, 9.9999999747524270788e-07 ;  /* 0x358637bd07027421 */ /* 0x001fc80000010000 */
[----:B------:R0:W1:Y:S01]  /*5fb0*/  MUFU.RCP R13, R2 ;  /* 0x00000002000d7308 */ /* 0x0000620000001000 */
[----:B------:R-:W-:Y:S05]  /*5fc0*/  @!P0 BRA `(.L_x_2691) ;  /* 0x0000000000188947 */ /* 0x000fea0003800000 */
[----:B0-----:R-:W0:Y:S08]  /*5fd0*/  LDC R2, c[0x0][0x488] ;  /* 0x00012200ff027b82 */ /* 0x001e300000000800 */
[----:B------:R-:W0:Y:S08]  /*5fe0*/  LDC R4, c[0x0][0x40c] ;  /* 0x00010300ff047b82 */ /* 0x000e300000000800 */
[----:B------:R-:W4:Y:S01]  /*5ff0*/  LDC R5, c[0x0][0x3f4] ;  /* 0x0000fd00ff057b82 */ /* 0x000f220000000800 */
[----:B0-----:R-:W-:-:S04]  /*6000*/  IMAD R2, R23, R2, R4 ;  /* 0x0000000217027224 */ /* 0x001fc800078e0204 */
[----:B----4-:R-:W-:-:S05]  /*6010*/  IMAD R4, R2, R5, RZ ;  /* 0x0000000502047224 */ /* 0x010fca00078e02ff */
[----:B------:R-:W-:-:S07]  /*6020*/  SHF.R.S32.HI R5, RZ, 0x1f, R4 ;  /* 0x0000001fff057819 */ /* 0x000fce0000011404 */
.L_x_2691:
[----:B------:R-:W-:Y:S04]  /*6030*/  BSSY.RECONVERGENT B0, `(.L_x_2692) ;  /* 0x0000062000007945 */ /* 0x000fe80003800200 */
[----:B------:R-:W-:Y:S05]  /*6040*/  @P1 BRA `(.L_x_2693) ;  /* 0x0000000400801947 */ /* 0x000fea0003800000 */
[----:B------:R-:W-:Y:S01]  /*6050*/  VIADDMNMX R6, R3, 0x80, R6, !PT ;  /* 0x0000008003067846 */ /* 0x000fe20007800106 */
[----:B------:R-:W-:Y:S01]  /*6060*/  BSSY.RECONVERGENT B1, `(.L_x_2694) ;  /* 0x0000028000017945 */ /* 0x000fe20003800200 */
[----:B------:R-:W-:-:S04]  /*6070*/  LOP3.LUT R7, RZ, R0, RZ, 0x33, !PT ;  /* 0x00000000ff077212 */ /* 0x000fc800078e33ff */
[----:B------:R-:W-:-:S04]  /*6080*/  IADD3 R6, PT, PT, R6, -UR39, R7 ;  /* 0x8000002706067c10 */ /* 0x000fc8000fffe007 */
[C---:B0-----:R-:W-:Y:S02]  /*6090*/  LOP3.LUT R2, R6.reuse, 0x180, RZ, 0xc0, !PT ;  /* 0x0000018006027812 */ /* 0x041fe400078ec0ff */
[----:B------:R-:W-:Y:S02]  /*60a0*/  ISETP.GE.U32.AND P2, PT, R6, 0x180, PT ;  /* 0x000001800600780c */ /* 0x000fe40003f46070 */
[----:B------:R-:W-:-:S13]  /*60b0*/  ISETP.NE.AND P1, PT, R2, 0x180, PT ;  /* 0x000001800200780c */ /* 0x000fda0003f25270 */
[----:B------:R-:W-:Y:S05]  /*60c0*/  @!P1 BRA `(.L_x_2695) ;  /* 0x0000000000849947 */ /* 0x000fea0003800000 */
[----:B------:R-:W0:Y:S01]  /*60d0*/  S2UR UR7, SR_CgaCtaId ;  /* 0x00000000000779c3 */ /* 0x000e220000008800 */
[----:B------:R-:W4:Y:S01]  /*60e0*/  LDCU.64 UR10, c[0x0][0x480] ;  /* 0x00009000ff0a77ac */ /* 0x000f220008000a00 */
[----:B------:R-:W-:Y:S02]  /*60f0*/  LEA.HI R2, R6, 0x1, RZ, 0x19 ;  /* 0x0000000106027811 */ /* 0x000fe400078fc8ff */
[----:B------:R-:W-:Y:S01]  /*6100*/  IADD3 R11, P1, PT, R3, R4, RZ ;  /* 0x00000004030b7210 */ /* 0x000fe20007f3e0ff */
[----:B------:R-:W-:Y:S02]  /*6110*/  UMOV UR4, 0x400 ;  /* 0x0000040000047882 */ /* 0x000fe40000000000 */
[----:B------:R-:W-:Y:S01]  /*6120*/  UIADD3 UR4, UPT, UPT, UR4, 0x120, URZ ;  /* 0x0000012004047890 */ /* 0x000fe2000fffe0ff */
[C---:B------:R-:W-:Y:S01]  /*6130*/  IMAD.SHL.U32 R6, R2.reuse, 0x80, RZ ;  /* 0x0000008002067824 */ /* 0x040fe200078e00ff */
[----:B------:R-:W-:Y:S02]  /*6140*/  LOP3.LUT R2, R2, 0x3, RZ, 0xc0, !PT ;  /* 0x0000000302027812 */ /* 0x000fe400078ec0ff */
[----:B------:R-:W-:-:S02]  /*6150*/  IADD3.X R12, PT, PT, RZ, R5, RZ, P1, !PT ;  /* 0x00000005ff0c7210 */ /* 0x000fc40000ffe4ff */
[----:B------:R-:W-:Y:S01]  /*6160*/  LOP3.LUT R8, R6, 0x180, RZ, 0xc0, !PT ;  /* 0x0000018006087812 */ /* 0x000fe200078ec0ff */
[----:B------:R-:W-:Y:S01]  /*6170*/  IMAD.MOV R9, RZ, RZ, -R2 ;  /* 0x000000ffff097224 */ /* 0x000fe200078e0a02 */
[----:B------:R-:W-:Y:S02]  /*6180*/  LEA R6, R0, UR5, 0x1 ;  /* 0x0000000500067c11 */ /* 0x000fe4000f8e08ff */
[----:B------:R-:W-:Y:S02]  /*6190*/  IADD3 R3, PT, PT, R3, R8, RZ ;  /* 0x0000000803037210 */ /* 0x000fe40007ffe0ff */
[----:B----4-:R-:W-:-:S04]  /*61a0*/  LEA R10, P1, R11, UR10, 0x2 ;  /* 0x0000000a0b0a7c11 */ /* 0x010fc8000f8210ff */
[----:B------:R-:W-:Y:S01]  /*61b0*/  LEA.HI.X R11, R11, UR11, R12, 0x2, P1 ;  /* 0x0000000b0b0b7c11 */ /* 0x000fe200088f140c */
[----:B0-----:R-:W-:-:S06]  /*61c0*/  ULEA UR4, UR7, UR4, 0x18 ;  /* 0x0000000407047291 */ /* 0x001fcc000f8ec0ff */
[----:B------:R-:W-:Y:S02]  /*61d0*/  IADD3 R2, PT, PT, R6, UR4, RZ ;  /* 0x0000000406027c10 */ /* 0x000fe4000fffe0ff */
[----:B------:R-:W-:-:S07]  /*61e0*/  LEA R8, R0, UR4, 0x2 ;  /* 0x0000000400087c11 */ /* 0x000fce000f8e10ff */
.L_x_2696:
[----:B----4-:R0:W1:Y:S01]  /*61f0*/  LDS R6, [R8] ;  /* 0x0000000008067984 */ /* 0x0100620000000800 */
[----:B------:R-:W-:Y:S01]  /*6200*/  @P0 IMAD.MOV.U32 R7, RZ, RZ, R11 ;  /* 0x000000ffff070224 */ /* 0x000fe200078e000b */
[----:B------:R-:W-:-:S04]  /*6210*/  IADD3 R9, PT, PT, R9, 0x1, RZ ;  /* 0x0000000109097810 */ /* 0x000fc80007ffe0ff */
[----:B------:R-:W-:Y:S02]  /*6220*/  ISETP.NE.AND P3, PT, R9, RZ, PT ;  /* 0x000000ff0900720c */ /* 0x000fe40003f65270 */
[----:B0-----:R-:W-:Y:S01]  /*6230*/  IADD3 R8, PT, PT, R8, 0x200, RZ ;  /* 0x0000020008087810 */ /* 0x001fe20007ffe0ff */
[----:B-1----:R-:W-:-:S05]  /*6240*/  FMUL.FTZ R15, R6, R13 ;  /* 0x0000000d060f7220 */ /* 0x002fca0000410000 */
        /* <DEDUP_REMOVED lines=9> */
.L_x_2695:
[----:B------:R-:W-:Y:S05]  /*62e0*/  BSYNC.RECONVERGENT B1 ;  /* 0x0000000000017941 */ /* 0x000fea0003800200 */
.L_x_2694:
[----:B------:R-:W-:Y:S05]  /*62f0*/  @!P2 BRA `(.L_x_2693) ;  /* 0x0000000000d4a947 */ /* 0x000fea0003800000 */
[----:B----4-:R-:W0:Y:S01]  /*6300*/  S2R R7, SR_CgaCtaId ;  /* 0x0000000000077919 */ /* 0x010e220000008800 */
[----:B------:R-:W4:Y:S01]  /*6310*/  LDCU.64 UR10, c[0x0][0x480] ;  /* 0x00009000ff0a77ac */ /* 0x000f220008000a00 */
[----:B------:R-:W-:Y:S02]  /*6320*/  MOV R6, 0x400 ;  /* 0x0000040000067802 */ /* 0x000fe40000000f00 */
[C---:B------:R-:W-:Y:S01]  /*6330*/  IADD3 R9, P0, PT, R3.reuse, R4, RZ ;  /* 0x0000000403097210 */ /* 0x040fe20007f1e0ff */
[----:B------:R-:W-:Y:S01]  /*6340*/  USHF.L.U32 UR4, UR39, 0x2, URZ ;  /* 0x0000000227047899 */ /* 0x000fe200080006ff */
[----:B------:R-:W-:Y:S01]  /*6350*/  LEA R2, R3, UR5, 0x1 ;  /* 0x0000000503027c11 */ /* 0x000fe2000f8e08ff */
[----:B------:R-:W-:Y:S01]  /*6360*/  VIADD R6, R6, 0x120 ;  /* 0x0000012006067836 */ /* 0x000fe20000000000 */
[----:B------:R-:W-:Y:S01]  /*6370*/  MOV R11, UR39 ;  /* 0x00000027000b7c02 */ /* 0x000fe20008000f00 */
[----:B------:R-:W-:Y:S01]  /*6380*/  UISETP.NE.AND UP0, UPT, UR9, URZ, UPT ;  /* 0x000000ff0900728c */ /* 0x000fe2000bf05270 */
[----:B------:R-:W-:-:S02]  /*6390*/  IADD3.X R10, PT, PT, RZ, R5, RZ, P0, !PT ;  /* 0x00000005ff0a7210 */ /* 0x000fc400007fe4ff */
[----:B------:R-:W-:Y:S01]  /*63a0*/  ISETP.NE.AND P1, PT, RZ, UR9, PT ;  /* 0x00000009ff007c0c */ /* 0x000fe2000bf25270 */
[----:B------:R-:W-:Y:S01]  /*63b0*/  IMAD R4, R11, -0x2, R2 ;  /* 0xfffffffe0b047824 */ /* 0x000fe200078e0202 */
[----:B------:R-:W-:Y:S02]  /*63c0*/  LEA R2, R3, -UR4, 0x2 ;  /* 0x8000000403027c11 */ /* 0x000fe4000f8e10ff */
[----:B------:R-:W-:Y:S02]  /*63d0*/  PLOP3.LUT P0, PT, PT, PT, UP0, 0x80, 0x8 ;  /* 0x000000000008781c */ /* 0x000fe40003f0f008 */
[----:B----4-:R-:W-:-:S04]  /*63e0*/  LEA R8, P3, R9, UR10, 0x2 ;  /* 0x0000000a09087c11 */ /* 0x010fc8000f8610ff */
[----:B------:R-:W-:Y:S02]  /*63f0*/  IADD3 R8, P2, PT, R8, 0x400, RZ ;  /* 0x0000040008087810 */ /* 0x000fe40007f5e0ff */
[----:B------:R-:W-:-:S04]  /*6400*/  LEA.HI.X R9, R9, UR11, R10, 0x2, P3 ;  /* 0x0000000b09097c11 */ /* 0x000fc800098f140a */
[----:B------:R-:W-:Y:S02]  /*6410*/  IADD3.X R9, PT, PT, RZ, R9, RZ, P2, !PT ;  /* 0x00000009ff097210 */ /* 0x000fe400017fe4ff */
[----:B0-----:R-:W-:-:S04]  /*6420*/  LEA R7, R7, R6, 0x18 ;  /* 0x0000000607077211 */ /* 0x001fc800078ec0ff */
[--C-:B------:R-:W-:Y:S02]  /*6430*/  IADD3 R2, PT, PT, R2, 0x400, R7.reuse ;  /* 0x0000040002027810 */ /* 0x100fe40007ffe007 */
[----:B------:R-:W-:-:S07]  /*6440*/  IADD3 R6, PT, PT, R4, 0x200, R7 ;  /* 0x0000020004067810 */ /* 0x000fce0007ffe007 */
.L_x_2697:
[----:B------:R-:W1:Y:S01]  /*6450*/  LDS R4, [R2+-0x400] ;  /* 0xfffc000002047984 */ /* 0x000e620000000800 */
[----:B------:R-:W-:-:S04]  /*6460*/  IADD3 R3, PT, PT, R3, 0x200, RZ ;  /* 0x0000020003037810 */ /* 0x000fc80007ffe0ff */
[----:B------:R-:W-:Y:S01]  /*6470*/  ISETP.GT.AND P2, PT, R3, UR40, PT ;  /* 0x0000002803007c0c */ /* 0x000fe2000bf44270 */
[----:B-1----:R-:W-:-:S05]  /*6480*/  FMUL.FTZ R11, R4, R13 ;  /* 0x0000000d040b7220 */ /* 0x002fca0000410000 */
        /* <DEDUP_REMOVED lines=13> */
[----:B------:R1:W4:Y:S01]  /*6560*/  LDS R7, [R2+0x200] ;  /* 0x0002000002077984 */ /* 0x0003220000000800 */
[----:B0-----:R-:W-:Y:S01]  /*6570*/  IMAD.MOV.U32 R4, RZ, RZ, R8 ;  /* 0x000000ffff047224 */ /* 0x001fe200078e0008 */
[----:B-1----:R-:W-:-:S04]  /*6580*/  IADD3 R2, PT, PT, R2, 0x800, RZ ;  /* 0x0000080002027810 */ /* 0x002fc80007ffe0ff */
[----:B------:R-:W-:Y:S01]  /*6590*/  @P0 STG.E desc[UR36][R4.64+-0x400], R11 ;  /* 0xfffc000b04000986 */ /* 0x000fe2000c101924 */
[----:B------:R-:W-:Y:S02]  /*65a0*/  PLOP3.LUT P0, PT, P1, PT, PT, 0x80, 0x8 ;  /* 0x000000000008781c */ /* 0x000fe40000f0f070 */
[----:B------:R-:W-:-:S05]  /*65b0*/  IADD3 R8, P3, PT, R4, 0x800, RZ ;  /* 0x0000080004087810 */ /* 0x000fca0007f7e0ff */
[----:B------:R-:W-:-:S06]  /*65c0*/  IMAD.X R9, RZ, RZ, R5, P3 ;  /* 0x000000ffff097224 */ /* 0x000fcc00018e0605 */
[----:B------:R-:W-:Y:S04]  /*65d0*/  @P0 STG.E desc[UR36][R4.64+-0x200], R15 ;  /* 0xfffe000f04000986 */ /* 0x000fe8000c101924 */
[----:B------:R-:W-:Y:S01]  /*65e0*/  @P0 STG.E desc[UR36][R4.64], R19 ;  /* 0x0000001304000986 */ /* 0x000fe2000c101924 */
[----:B----4-:R-:W-:-:S05]  /*65f0*/  FMUL.FTZ R21, R7, R13 ;  /* 0x0000000d07157220 */ /* 0x010fca0000410000 */
[----:B------:R-:W-:Y:S01]  /*6600*/  @P0 STG.E desc[UR36][R4.64+0x200], R21 ;  /* 0x0002001504000986 */ /* 0x000fe2000c101924 */
[----:B------:R-:W-:-:S05]  /*6610*/  F2FP.F16.F32.PACK_AB R7, RZ, R21 ;  /* 0x00000015ff07723e */ /* 0x000fca00000000ff */
[----:B------:R0:W-:Y:S02]  /*6620*/  STS.U16 [R6+0x100], R7 ;  /* 0x0001000706007388 */ /* 0x0001e40000000400 */
[----:B0-----:R-:W-:Y:S01]  /*6630*/  IADD3 R6, PT, PT, R6, 0x400, RZ ;  /* 0x0000040006067810 */ /* 0x001fe20007ffe0ff */
[----:B------:R-:W-:Y:S06]  /*6640*/  @!P2 BRA `(.L_x_2697) ;  /* 0xfffffffc0080a947 */ /* 0x000fec000383ffff */
.L_x_2693:
[----:B------:R-:W-:Y:S05]  /*6650*/  BSYNC.RECONVERGENT B0 ;  /* 0x0000000000007941 */ /* 0x000fea0003800200 */
.L_x_2692:
[----:B0-----:R-:W-:Y:S01]  /*6660*/  IMAD.U32 R2, RZ, RZ, UR40 ;  /* 0x00000028ff027e24 */ /* 0x001fe2000f8e00ff */
[----:B------:R-:W0:Y:S01]  /*6670*/  LDCU.64 UR10, c[0x0][0x3b0] ;  /* 0x00007600ff0a77ac */ /* 0x000e220008000a00 */
[----:B------:R-:W-:Y:S02]  /*6680*/  SHF.L.U32 R33, R0, 0x3, RZ ;  /* 0x0000000300217819 */ /* 0x000fe400000006ff */
[----:B----4-:R-:W-:Y:S02]  /*6690*/  CS2R R6, SRZ ;  /* 0x0000000000067805 */ /* 0x010fe4000001ff00 */
[----:B------:R-:W-:Y:S01]  /*66a0*/  SHF.R.U32.HI R34, RZ, 0x4, R0 ;  /* 0x00000004ff227819 */ /* 0x000fe20000011600 */
[----:B------:R-:W4:Y:S01]  /*66b0*/  LDCU.64 UR14, c[0x0][0x3c8] ;  /* 0x00007900ff0e77ac */ /* 0x000f220008000a00 */
[----:B------:R-:W-:Y:S02]  /*66c0*/  SHF.R.S32.HI R2, RZ, 0x1f, R2 ;  /* 0x0000001fff027819 */ /* 0x000fe40000011402 */
[----:B------:R-:W-:Y:S01]  /*66d0*/  LOP3.LUT R33, R33, 0x78, RZ, 0xc0, !PT ;  /* 0x0000007821217812 */ /* 0x000fe200078ec0ff */
[----:B------:R-:W1:Y:S01]  /*66e0*/  LDCU.64 UR16, c[0x0][0x3c8] ;  /* 0x00007900ff1077ac */ /* 0x000e620008000a00 */
[----:B------:R-:W-:-:S04]  /*66f0*/  LEA.HI R2, R2, UR40, RZ, 0x3 ;  /* 0x0000002802027c11 */ /* 0x000fc8000f8f18ff */
[----:B------:R-:W-:-:S04]  /*6700*/  LOP3.LUT R2, R2, 0xfffffff8, RZ, 0xc0, !PT ;  /* 0xfffffff802027812 */ /* 0x000fc800078ec0ff */
[----:B------:R-:W-:Y:S02]  /*6710*/  IADD3 R41, PT, PT, -R2, UR40, RZ ;  /* 0x0000002802297c10 */ /* 0x000fe4000fffe1ff */
[----:B0-----:R-:W-:Y:S02]  /*6720*/  ISETP.EQ.U32.AND P1, PT, RZ, UR10, PT ;  /* 0x0000000aff007c0c */ /* 0x001fe4000bf22070 */
[----:B------:R-:W-:-:S04]  /*6730*/  ISETP.NE.AND P0, PT, R34, R41, PT ;  /* 0x000000292200720c */ /* 0x000fc80003f05270 */
[----:B------:R-:W-:-:S04]  /*6740*/  ISETP.GT.U32.OR P0, PT, R33, 0x5f, P0 ;  /* 0x0000005f2100780c */ /* 0x000fc80000704470 */
[----:B------:R-:W-:-:S13]  /*6750*/  ISETP.EQ.OR.EX P0, PT, RZ, UR11, P0, P1 ;  /* 0x0000000bff007c0c */ /* 0x000fda0008702710 */
[----:B------:R-:W0:Y:S01]  /*6760*/  @!P0 LDC.64 R2, c[0x0][0x3b0] ;  /* 0x0000ec00ff028b82 */ /* 0x000e220000000a00 */
        /* <DEDUP_REMOVED lines=8> */
[----:B------:R-:W-:Y:S02]  /*67f0*/  HFMA2 R35, -RZ, RZ, 0, 0 ;  /* 0x00000000ff237431 */ /* 0x000fe400000001ff */
[----:B------:R-:W-:Y:S01]  /*6800*/  IMAD R32, R23, 0x60, RZ ;  /* 0x0000006017207824 */ /* 0x000fe200078e02ff */
[----:B------:R-:W-:Y:S02]  /*6810*/  CS2R R30, SRZ ;  /* 0x00000000001e7805 */ /* 0x000fe4000001ff00 */
[----:B--2---:R-:W-:Y:S01]  /*6820*/  CS2R R28, SRZ ;  /* 0x00000000001c7805 */ /* 0x004fe2000001ff00 */
[----:B------:R-:W-:Y:S01]  /*6830*/  IMAD.MOV.U32 R38, RZ, RZ, RZ ;  /* 0x000000ffff267224 */ /* 0x000fe200078e00ff */
[----:B------:R-:W-:-:S05]  /*6840*/  MOV R36, RZ ;  /* 0x000000ff00247202 */ /* 0x000fca0000000f00 */
[----:B01--4-:R-:W-:Y:S05]  /*6850*/  @P0 BRA `(.L_x_2699) ;  /* 0x0000002800400947 */ /* 0x013fea0003800000 */
[----:B------:R-:W0:Y:S01]  /*6860*/  LDCU UR4, c[0x0][0x3f4] ;  /* 0x00007e80ff0477ac */ /* 0x000e220008000800 */
[----:B------:R-:W1:Y:S01]  /*6870*/  S2R R11, SR_CgaCtaId ;  /* 0x00000000000b7919 */ /* 0x000e620000008800 */
[----:B------:R-:W2:Y:S01]  /*6880*/  LDC.64 R2, c[0x0][0x3c0] ;  /* 0x0000f000ff027b82 */ /* 0x000ea20000000a00 */
[----:B------:R-:W-:Y:S01]  /*6890*/  IADD3 R40, PT, PT, R34, UR39, RZ ;  /* 0x0000002722287c10 */ /* 0x000fe2000fffe0ff */
[----:B------:R-:W-:Y:S01]  /*68a0*/  BSSY.RECONVERGENT B1, `(.L_x_2700) ;  /* 0x00000eb000017945 */ /* 0x000fe20003800200 */
[----:B------:R-:W-:Y:S01]  /*68b0*/  MOV R8, 0x400 ;  /* 0x0000040000087802 */ /* 0x000fe20000000f00 */
[----:B------:R-:W-:-:S03]  /*68c0*/  IMAD.MOV.U32 R31, RZ, RZ, RZ ;  /* 0x000000ffff1f7224 */ /* 0x000fc600078e00ff */
[----:B------:R-:W-:Y:S01]  /*68d0*/  IADD3 R8, PT, PT, R8, 0x120, RZ ;  /* 0x0000012008087810 */ /* 0x000fe20007ffe0ff */
[----:B0-----:R-:W-:-:S04]  /*68e0*/  IMAD.U32 R37, RZ, RZ, UR4 ;  /* 0x00000004ff257e24 */ /* 0x001fc8000f8e00ff */
[----:B------:R-:W-:Y:S01]  /*68f0*/  IMAD R9, R82, R37, R33 ;  /* 0x0000002552097224 */ /* 0x000fe200078e0221 */
[----:B------:R-:W-:-:S03]  /*6900*/  VIMNMX R45, PT, PT, R37, UR40, PT ;  /* 0x00000028252d7c48 */ /* 0x000fc6000bfe0100 */
[----:B--2---:R-:W-:Y:S01]  /*6910*/  IMAD.WIDE R2, R9, 0x2, R2 ;  /* 0x0000000209027825 */ /* 0x004fe200078e0202 */
[----:B------:R-:W-:Y:S02]  /*6920*/  ISETP.GE.AND P0, PT, R40, R45, PT ;  /* 0x0000002d2800720c */ /* 0x000fe40003f06270 */
[----:B-1----:R-:W-:-:S04]  /*6930*/  LEA R42, R11, R8, 0x18 ;  /* 0x000000080b2a7211 */ /* 0x002fc800078ec0ff */
[----:B------:R-:W-:-:S07]  /*6940*/  IADD3 R39, PT, PT, R42, UR5, RZ ;  /* 0x000000052a277c10 */ /* 0x000fce000fffe0ff */
[----:B------:R-:W-:Y:S05]  /*6950*/  @P0 BRA `(.L_x_2701) ;  /* 0x0000000c007c0947 */ /* 0x000fea0003800000 */
[----:B------:R-:W-:Y:S01]  /*6960*/  IADD3 R47, PT, PT, R40, 0x8, RZ ;  /* 0x00000008282f7810 */ /* 0x000fe20007ffe0ff */
[----:B------:R-:W-:Y:S01]  /*6970*/  ULOP3.LUT UR4, URZ, UR39, URZ, 0x33, !UPT ;  /* 0x00000027ff047292 */ /* 0x000fe2000f8e33ff */
[----:B------:R-:W-:Y:S01]  /*6980*/  BSSY.RECONVERGENT B2, `(.L_x_2702) ;  /* 0x0000080000027945 */ /* 0x000fe20003800200 */
[----:B------:R-:W0:Y:S01]  /*6990*/  LDCU UR7, c[0x0][0x3f8] ;  /* 0x00007f00ff0777ac */ /* 0x000e220008000800 */
[----:B------:R-:W-:Y:S01]  /*69a0*/  VIMNMX R45, PT, PT, R45, R47, !PT ;  /* 0x0000002f2d2d7248 */ /* 0x000fe20007fe0100 */
[----:B------:R-:W-:Y:S02]  /*69b0*/  HFMA2 R36, -RZ, RZ, 0, 0 ;  /* 0x00000000ff247431 */ /* 0x000fe400000001ff */
[----:B------:R-:W-:Y:S01]  /*69c0*/  IMAD.MOV.U32 R35, RZ, RZ, RZ ;  /* 0x000000ffff237224 */ /* 0x000fe200078e00ff */
[----:B------:R-:W-:Y:S01]  /*69d0*/  MOV R43, R40 ;  /* 0x00000028002b7202 */ /* 0x000fe20000000f00 */
[----:B------:R-:W-:Y:S01]  /*69e0*/  IMAD.MOV.U32 R38, RZ, RZ, RZ ;  /* 0x000000ffff267224 */ /* 0x000fe200078e00ff */
[----:B------:R-:W-:-:S02]  /*69f0*/  IADD3 R45, PT, PT, -R34, UR4, R45 ;  /* 0x00000004222d7c10 */ /* 0x000fc4000fffe12d */
[----:B------:R-:W-:Y:S02]  /*6a00*/  CS2R R28, SRZ ;  /* 0x00000000001c7805 */ /* 0x000fe4000001ff00 */
[----:B------:R-:W-:Y:S02]  /*6a10*/  MOV R19, RZ ;  /* 0x000000ff00137202 */ /* 0x000fe40000000f00 */
[----:B------:R-:W-:Y:S02]  /*6a20*/  CS2R R30, SRZ ;  /* 0x00000000001e7805 */ /* 0x000fe4000001ff00 */
[C---:B------:R-:W-:Y:S02]  /*6a30*/  ISETP.GE.U32.AND P0, PT, R45.reuse, 0x18, PT ;  /* 0x000000182d00780c */ /* 0x040fe40003f06070 */
[----:B------:R-:W-:-:S04]  /*6a40*/  LEA.HI R48, R45, 0x1, RZ, 0x1d ;  /* 0x000000012d307811 */ /* 0x000fc800078fe8ff */
[----:B------:R-:W-:Y:S01]  /*6a50*/  LOP3.LUT P1, R59, R48, 0x3, RZ, 0xc0, !PT ;  /* 0x00000003303b7812 */ /* 0x000fe2000782c0ff */
[----:B0-----:R-:W-:-:S06]  /*6a60*/  IMAD R44, R37, UR7, RZ ;  /* 0x00000007252c7c24 */ /* 0x001fcc000f8e02ff */
[----:B------:R-:W-:Y:S06]  /*6a70*/  @!P0 BRA `(.L_x_2703) ;  /* 0x0000000400c08947 */ /* 0x000fec0003800000 */
[----:B------:R-:W-:Y:S01]  /*6a80*/  LOP3.LUT R48, R48, 0x3ffffffc, RZ, 0xc0, !PT ;  /* 0x3ffffffc30307812 */ /* 0x000fe200078ec0ff */
[----:B------:R-:W-:Y:S01]  /*6a90*/  VIADD R49, R40, 0x10 ;  /* 0x0000001028317836 */ /* 0x000fe20000000000 */
[----:B------:R-:W-:Y:S02]  /*6aa0*/  LEA R9, R34, UR5, 0x1 ;  /* 0x0000000522097c11 */ /* 0x000fe4000f8e08ff */
[----:B------:R-:W-:Y:S01]  /*6ab0*/  IADD3 R51, PT, PT, R40, 0x18, RZ ;  /* 0x0000001828337810 */ /* 0x000fe20007ffe0ff */
[----:B------:R-:W-:Y:S01]  /*6ac0*/  IMAD.MOV R48, RZ, RZ, -R48 ;  /* 0x000000ffff307224 */ /* 0x000fe200078e0a30 */
[----:B------:R-:W-:Y:S02]  /*6ad0*/  MOV R35, RZ ;  /* 0x000000ff00237202 */ /* 0x000fe40000000f00 */
[----:B------:R-:W-:Y:S02]  /*6ae0*/  MOV R43, R40 ;  /* 0x00000028002b7202 */ /* 0x000fe40000000f00 */
[----:B------:R-:W-:-:S07]  /*6af0*/  IADD3 R46, PT, PT, R9, 0x20, R42 ;  /* 0x00000020092e7810 */ /* 0x000fce0007ffe02a */
.L_x_2704:
[----:B------:R-:W-:Y:S01]  /*6b00*/  IADD3 R8, P0, PT, R43, UR6, RZ ;  /* 0x000000062b087c10 */ /* 0x000fe2000ff1e0ff */
[----:B------:R-:W0:Y:S03]  /*6b10*/  LDS.U16 R50, [R46+-0x20] ;  /* 0xffffe0002e327984 */ /* 0x000e260000000400 */
[----:B------:R-:W-:Y:S01]  /*6b20*/  IADD3.X R9, PT, PT, RZ, UR12, RZ, P0, !PT ;  /* 0x0000000cff097c10 */ /* 0x000fe200087fe4ff */
[----:B------:R-:W-:Y:S01]  /*6b30*/  LDS.U16 R58, [R46+-0x10] ;  /* 0xfffff0002e3a7984 */ /* 0x000fe20000000400 */
[----:B------:R-:W-:-:S03]  /*6b40*/  LEA R20, P0, R8, UR14, 0x2 ;  /* 0x0000000e08147c11 */ /* 0x000fc6000f8010ff */
[----:B------:R-:W1:Y:S01]  /*6b50*/  LDS.U16 R60, [R46] ;  /* 0x000000002e3c7984 */ /* 0x000e620000000400 */
[----:B------:R-:W-:-:S05]  /*6b60*/  LEA.HI.X R21, R8, UR15, R9, 0x2, P0 ;  /* 0x0000000f08157c11 */ /* 0x000fca00080f1409 */
[----:B------:R-:W2:Y:S04]  /*6b70*/  LDG.E R8, desc[UR36][R20.64] ;  /* 0x0000002414087981 */ /* 0x000ea8000c1e1900 */
[----:B------:R-:W4:Y:S04]  /*6b80*/  LDG.E R12, desc[UR36][R20.64+0x20] ;  /* 0x00002024140c7981 */ /* 0x000f28000c1e1900 */
[----:B------:R-:W3:Y:S04]  /*6b90*/  LDG.E R22, desc[UR36][R20.64+0x40] ;  /* 0x0000402414167981 */ /* 0x000ee8000c1e1900 */
[----:B------:R-:W3:Y:S01]  /*6ba0*/  LDG.E R24, desc[UR36][R20.64+0x60] ;  /* 0x0000602414187981 */ /* 0x000ee2000c1e1900 */
[----:B--2---:R-:W-:-:S04]  /*6bb0*/  IMAD R8, R44, R8, R43 ;  /* 0x000000082c087224 */ /* 0x004fc800078e022b */
[----:B------:R-:W-:-:S04]  /*6bc0*/  IMAD R9, R8, 0x60, RZ ;  /* 0x0000006008097824 */ /* 0x000fc800078e02ff */
[----:B------:R-:W-:-:S06]  /*6bd0*/  IMAD.WIDE R8, R9, 0x2, R2 ;  /* 0x0000000209087825 */ /* 0x000fcc00078e0202 */
[----:B------:R-:W2:Y:S01]  /*6be0*/  LDG.E.128 R8, desc[UR36][R8.64] ;  /* 0x0000002408087981 */ /* 0x000ea2000c1e1d00 */
[----:B----4-:R-:W-:-:S04]  /*6bf0*/  IMAD R12, R44, R12, R47 ;  /* 0x0000000c2c0c7224 */ /* 0x010fc800078e022f */
[----:B------:R-:W-:Y:S02]  /*6c00*/  IMAD R13, R12, 0x60, RZ ;  /* 0x000000600c0d7824 */ /* 0x000fe400078e02ff */
[----:B---3--:R-:W-:Y:S02]  /*6c10*/  IMAD R22, R44, R22, R49 ;  /* 0x000000162c167224 */ /* 0x008fe400078e0231 */
[----:B------:R-:W-:-:S04]  /*6c20*/  IMAD.WIDE R12, R13, 0x2, R2 ;  /* 0x000000020d0c7825 */ /* 0x000fc800078e0202 */
[----:B------:R-:W-:Y:S02]  /*6c30*/  IMAD R23, R22, 0x60, RZ ;  /* 0x0000006016177824 */ /* 0x000fe400078e02ff */
[----:B------:R-:W3:Y:S01]  /*6c40*/  LDG.E.128 R12, desc[UR36][R12.64] ;  /* 0x000000240c0c7981 */ /* 0x000ee2000c1e1d00 */
        /* <DEDUP_REMOVED lines=10> */
[----:B------:R-:W-:Y:S01]  /*6cf0*/  VIADD R49, R49, 0x20 ;  /* 0x0000002031317836 */ /* 0x000fe20000000000 */
[----:B------:R-:W-:Y:S02]  /*6d00*/  ISETP.NE.AND P0, PT, R48, RZ, PT ;  /* 0x000000ff3000720c */ /* 0x000fe40003f05270 */
[----:B------:R-:W-:Y:S02]  /*6d10*/  IADD3 R47, PT, PT, R47, 0x20, RZ ;  /* 0x000000202f2f7810 */ /* 0x000fe40007ffe0ff */
[----:B------:R-:W-:Y:S01]  /*6d20*/  IADD3 R51, PT, PT, R51, 0x20, RZ ;  /* 0x0000002033337810 */ /* 0x000fe20007ffe0ff */
[----:B--2---:R-:W-:-:S02]  /*6d30*/  HADD2.F32 R52, -RZ, R8.H0_H0 ;  /* 0x20000008ff347230 */ /* 0x004fc40000004100 */
[----:B------:R-:W-:Y:S02]  /*6d40*/  HADD2.F32 R53, -RZ, R8.H1_H1 ;  /* 0x30000008ff357230 */ /* 0x000fe40000004100 */
[----:B------:R-:W0:Y:S01]  /*6d50*/  LDS.U16 R8, [R46+0x10] ;  /* 0x000010002e087984 */ /* 0x000e220000000400 */
        /* <DEDUP_REMOVED lines=12> */
[--C-:B---3--:R-:W-:Y:S02]  /*6e20*/  HADD2.F32 R29, -RZ, R14.reuse.H1_H1 ;  /* 0x3000000eff1d7230 */ /* 0x108fe40000004100 */
[----:B------:R-:W-:Y:S01]  /*6e30*/  FFMA.FTZ R57, R50, R57, R30 ;  /* 0x0000003932397223 */ /* 0x000fe2000001001e */
[----:B------:R-:W-:-:S02]  /*6e40*/  HADD2.F32 R30, -RZ, R14.H0_H0 ;  /* 0x2000000eff1e7230 */ /* 0x000fc40000004100 */
[----:B------:R-:W-:Y:S01]  /*6e50*/  FFMA.FTZ R56, R50, R56, R31 ;  /* 0x0000003832387223 */ /* 0x000fe2000001001f */
[----:B------:R-:W-:Y:S02]  /*6e60*/  HADD2.F32 R19, -RZ, R12.H0_H0 ;  /* 0x2000000cff137230 */ /* 0x000fe40000004100 */
[----:B------:R-:W-:Y:S02]  /*6e70*/  HADD2.F32 R28, -RZ, R13.H0_H0 ;  /* 0x2000000dff1c7230 */ /* 0x000fe40000004100 */
[----:B------:R-:W-:Y:S02]  /*6e80*/  HADD2.F32 R14, -RZ, R15.H0_H0 ;  /* 0x2000000fff0e7230 */ /* 0x000fe40000004100 */
[----:B------:R-:W-:Y:S02]  /*6e90*/  HADD2.F32 R11, -RZ, R58.H0_H0 ;  /* 0x2000003aff0b7230 */ /* 0x000fe40000004100 */
[----:B------:R-:W-:Y:S02]  /*6ea0*/  HADD2.F32 R12, -RZ, R12.H1_H1 ;  /* 0x3000000cff0c7230 */ /* 0x000fe40000004100 */
[----:B------:R-:W-:-:S02]  /*6eb0*/  HADD2.F32 R13, -RZ, R13.H1_H1 ;  /* 0x3000000dff0d7230 */ /* 0x000fc40000004100 */
[C---:B------:R-:W-:Y:S01]  /*6ec0*/  FFMA.FTZ R19, R11.reuse, R19, R52 ;  /* 0x000000130b137223 */ /* 0x040fe20000010034 */
[----:B------:R-:W-:Y:S02]  /*6ed0*/  HADD2.F32 R15, -RZ, R15.H1_H1 ;  /* 0x3000000fff0f7230 */ /* 0x000fe40000004100 */
[C---:B------:R-:W-:Y:S01]  /*6ee0*/  FFMA.FTZ R12, R11.reuse, R12, R53 ;  /* 0x0000000c0b0c7223 */ /* 0x040fe20000010035 */
[C---:B------:R-:W-:Y:S01]  /*6ef0*/  FFMA.FTZ R28, R11.reuse, R28, R55 ;  /* 0x0000001c0b1c7223 */ /* 0x040fe20000010037 */
[C---:B------:R-:W-:Y:S01]  /*6f00*/  FFMA.FTZ R13, R11.reuse, R13, R54 ;  /* 0x0000000d0b0d7223 */ /* 0x040fe20000010036 */
[C---:B------:R-:W-:Y:S01]  /*6f10*/  FFMA.FTZ R9, R11.reuse, R30, R9 ;  /* 0x0000001e0b097223 */ /* 0x040fe20000010009 */
[C---:B------:R-:W-:Y:S01]  /*6f20*/  FFMA.FTZ R10, R11.reuse, R29, R10 ;  /* 0x0000001d0b0a7223 */ /* 0x040fe2000001000a */
[C---:B------:R-:W-:Y:S01]  /*6f30*/  FFMA.FTZ R14, R11.reuse, R14, R57 ;  /* 0x0000000e0b0e7223 */ /* 0x040fe20000010039 */
[----:B------:R-:W-:Y:S01]  /*6f40*/  FFMA.FTZ R15, R11, R15, R56 ;  /* 0x0000000f0b0f7223 */ /* 0x000fe20000010038 */
[----:B----4-:R-:W-:-:S02]  /*6f50*/  HADD2.F32 R11, -RZ, R20.H0_H0 ;  /* 0x20000014ff0b7230 */ /* 0x010fc40000004100 */
[----:B------:R-:W-:Y:S02]  /*6f60*/  HADD2.F32 R29, -RZ, R20.H1_H1 ;  /* 0x30000014ff1d7230 */ /* 0x000fe40000004100 */
        /* <DEDUP_REMOVED lines=15> */
[----:B------:R-:W-:Y:S01]  /*7060*/  FFMA.FTZ R15, R60, R22, R15 ;  /* 0x000000163c0f7223 */ /* 0x000fe2000001000f */
        /* <DEDUP_REMOVED lines=12> */
[----:B------:R-:W-:Y:S01]  /*7130*/  FFMA.FTZ R29, R8, R29, R10 ;  /* 0x0000001d081d7223 */ /* 0x000fe2000001000a */
[----:B------:R-:W-:Y:S02]  /*7140*/  VIADD R46, R46, 0x40 ;  /* 0x000000402e2e7836 */ /* 0x000fe40000000000 */
[C---:B------:R-:W-:Y:S01]  /*7150*/  FFMA.FTZ R30, R8.reuse, R23, R14 ;  /* 0x00000017081e7223 */ /* 0x040fe2000001000e */
[----:B------:R-:W-:Y:S01]  /*7160*/  FFMA.FTZ R31, R8, R24, R15 ;  /* 0x00000018081f7223 */ /* 0x000fe2000001000f */
[----:B------:R-:W-:Y:S06]  /*7170*/  @P0 BRA `(.L_x_2704) ;  /* 0xfffffff800600947 */ /* 0x000fec000383ffff */
.L_x_2703:
[----:B------:R-:W-:Y:S05]  /*7180*/  BSYNC.RECONVERGENT B2 ;  /* 0x0000000000027941 */ /* 0x000fea0003800200 */
.L_x_2702:
        /* <DEDUP_REMOVED lines=11> */
[----:B------:R0:W4:Y:S01]  /*7240*/  LDG.E R12, desc[UR36][R20.64+0x20] ;  /* 0x00002024140c7981 */ /* 0x000122000c1e1900 */
[----:B------:R-:W-:Y:S01]  /*7250*/  IMAD.MOV.U32 R13, RZ, RZ, 0x60 ;  /* 0x00000060ff0d7424 */ /* 0x000fe200078e00ff */
[----:B------:R-:W-:-:S04]  /*7260*/  IADD3 R22, PT, PT, R43, -UR39, RZ ;  /* 0x800000272b167c10 */ /* 0x000fc8000fffe0ff */
[----:B------:R-:W-:-:S05]  /*7270*/  LEA R22, R22, R39, 0x1 ;  /* 0x0000002716167211 */ /* 0x000fca00078e08ff */
[----:B0-----:R-:W0:Y:S04]  /*7280*/  LDS.U16 R20, [R22] ;  /* 0x0000000016147984 */ /* 0x001e280000000400 */
[----:B---3--:R-:W1:Y:S01]  /*7290*/  LDS.U16 R26, [R22+0x10] ;  /* 0x00001000161a7984 */ /* 0x008e620000000400 */
[----:B--2---:R-:W-:-:S04]  /*72a0*/  IMAD R8, R44, R8, R43 ;  /* 0x000000082c087224 */ /* 0x004fc800078e022b */
[----:B------:R-:W-:Y:S02]  /*72b0*/  IMAD R9, R8, 0x60, RZ ;  /* 0x0000006008097824 */ /* 0x000fe400078e02ff */
[----:B----4-:R-:W-:Y:S02]  /*72c0*/  IMAD R12, R44, R12, R43 ;  /* 0x0000000c2c0c7224 */ /* 0x010fe400078e022b */
[----:B------:R-:W-:-:S04]  /*72d0*/  IMAD.WIDE R8, R9, 0x2, R2 ;  /* 0x0000000209087825 */ /* 0x000fc800078e0202 */
[----:B------:R-:W-:Y:S02]  /*72e0*/  IMAD R13, R12, R13, 0x300 ;  /* 0x000003000c0d7424 */ /* 0x000fe400078e020d */
[----:B------:R-:W2:Y:S02]  /*72f0*/  LDG.E.128 R8, desc[UR36][R8.64] ;  /* 0x0000002408087981 */ /* 0x000ea4000c1e1d00 */
[----:B------:R-:W-:-:S06]  /*7300*/  IMAD.WIDE R12, R13, 0x2, R2 ;  /* 0x000000020d0c7825 */ /* 0x000fcc00078e0202 */
[----:B------:R-:W3:Y:S01]  /*7310*/  LDG.E.128 R12, desc[UR36][R12.64] ;  /* 0x000000240c0c7981 */ /* 0x000ee2000c1e1d00 */
[----:B0-----:R-:W-:Y:S02]  /*7320*/  HADD2.F32 R20, -RZ, R20.H0_H0 ;  /* 0x20000014ff147230 */ /* 0x001fe40000004100 */
[----:B-1----:R-:W-:Y:S02]  /*7330*/  HADD2.F32 R26, -RZ, R26.H0_H0 ;  /* 0x2000001aff1a7230 */ /* 0x002fe40000004100 */
[----:B------:R-:W-:Y:S02]  /*7340*/  VIADD R43, R43, 0x10 ;  /* 0x000000102b2b7836 */ /* 0x000fe40000000000 */
[--C-:B--2---:R-:W-:Y:S02]  /*7350*/  HADD2.F32 R21, -RZ, R8.reuse.H0_H0 ;  /* 0x20000008ff157230 */ /* 0x104fe40000004100 */
[----:B------:R-:W-:Y:S02]  /*7360*/  HADD2.F32 R23, -RZ, R8.H1_H1 ;  /* 0x30000008ff177230 */ /* 0x000fe40000004100 */
[----:B------:R-:W-:-:S02]  /*7370*/  HADD2.F32 R25, -RZ, R9.H0_H0 ;  /* 0x20000009ff197230 */ /* 0x000fc40000004100 */
[C---:B------:R-:W-:Y:S01]  /*7380*/  FFMA.FTZ R21, R20.reuse, R21, R35 ;  /* 0x0000001514157223 */ /* 0x040fe20000010023 */
[----:B------:R-:W-:Y:S02]  /*7390*/  HADD2.F32 R8, -RZ, R9.H1_H1 ;  /* 0x30000009ff087230 */ /* 0x000fe40000004100 */
[C---:B------:R-:W-:Y:S01]  /*73a0*/  FFMA.FTZ R23, R20.reuse, R23, R36 ;  /* 0x0000001714177223 */ /* 0x040fe20000010024 */
[--C-:B------:R-:W-:Y:S02]  /*73b0*/  HADD2.F32 R9, -RZ, R10.reuse.H0_H0 ;  /* 0x2000000aff097230 */ /* 0x100fe40000004100 */
[C---:B------:R-:W-:Y:S01]  /*73c0*/  FFMA.FTZ R25, R20.reuse, R25, R38 ;  /* 0x0000001914197223 */ /* 0x040fe20000010026 */
[----:B------:R-:W-:Y:S02]  /*73d0*/  HADD2.F32 R27, -RZ, R11.H0_H0 ;  /* 0x2000000bff1b7230 */ /* 0x000fe40000004100 */
[----:B------:R-:W-:Y:S01]  /*73e0*/  FFMA.FTZ R8, R20, R8, R19 ;  /* 0x0000000814087223 */ /* 0x000fe20000010013 */
[----:B------:R-:W-:-:S02]  /*73f0*/  HADD2.F32 R10, -RZ, R10.H1_H1 ;  /* 0x3000000aff0a7230 */ /* 0x000fc40000004100 */
[C---:B------:R-:W-:Y:S01]  /*7400*/  FFMA.FTZ R9, R20.reuse, R9, R28 ;  /* 0x0000000914097223 */ /* 0x040fe2000001001c */
[----:B------:R-:W-:Y:S02]  /*7410*/  HADD2.F32 R24, -RZ, R11.H1_H1 ;  /* 0x3000000bff187230 */ /* 0x000fe40000004100 */
        /* <DEDUP_REMOVED lines=15> */
[----:B------:R-:W-:Y:S02]  /*7510*/  HADD2.F32 R15, -RZ, R15.H1_H1 ;  /* 0x3000000fff0f7230 */ /* 0x000fe40000004100 */
[C---:B------:R-:W-:Y:S01]  /*7520*/  FFMA.FTZ R28, R26.reuse, R28, R9 ;  /* 0x0000001c1a1c7223 */ /* 0x040fe20000010009 */
[C---:B------:R-:W-:Y:S02]  /*7530*/  FFMA.FTZ R29, R26.reuse, R29, R10 ;  /* 0x0000001d1a1d7223 */ /* 0x040fe4000001000a */
[----:B------:R-:W-:-:S07]  /*7540*/  FFMA.FTZ R31, R26, R15, R24 ;  /* 0x0000000f1a1f7223 */ /* 0x000fce0000010018 */
.L_x_2706:
[----:B------:R-:W-:Y:S05]  /*7550*/  BSYNC.RECONVERGENT B2 ;  /* 0x0000000000027941 */ /* 0x000fea0003800200 */
.L_x_2705:
[----:B------:R-:W-:Y:S05]  /*7560*/  @P0 BRA `(.L_x_2701) ;  /* 0x0000000000780947 */ /* 0x000fea0003800000 */
[----:B------:R-:W0:Y:S01]  /*7570*/  LDCU.64 UR10, c[0x0][0x3c8] ;  /* 0x00007900ff0a77ac */ /* 0x000e220008000a00 */
[----:B------:R-:W-:-:S04]  /*7580*/  IADD3 R8, P0, PT, R43, UR6, RZ ;  /* 0x000000062b087c10 */ /* 0x000fc8000ff1e0ff */
[----:B------:R-:W-:Y:S02]  /*7590*/  IADD3.X R9, PT, PT, RZ, UR12, RZ, P0, !PT ;  /* 0x0000000cff097c10 */ /* 0x000fe400087fe4ff */
[----:B0-----:R-:W-:-:S04]  /*75a0*/  LEA R12, P0, R8, UR10, 0x2 ;  /* 0x0000000a080c7c11 */ /* 0x001fc8000f8010ff */
[----:B------:R-:W-:-:S05]  /*75b0*/  LEA.HI.X R13, R8, UR11, R9, 0x2, P0 ;  /* 0x0000000b080d7c11 */ /* 0x000fca00080f1409 */
[----:B------:R-:W2:Y:S01]  /*75c0*/  LDG.E R12, desc[UR36][R12.64] ;  /* 0x000000240c0c7981 */ /* 0x000ea2000c1e1900 */
[----:B------:R-:W-:-:S05]  /*75d0*/  IADD3 R14, PT, PT, R43, -UR39, RZ ;  /* 0x800000272b0e7c10 */ /* 0x000fca000fffe0ff */
[----:B------:R-:W-:-:S06]  /*75e0*/  IMAD R14, R14, 0x2, R39 ;  /* 0x000000020e0e7824 */ /* 0x000fcc00078e0227 */
[----:B------:R-:W0:Y:S01]  /*75f0*/  LDS.U16 R14, [R14] ;  /* 0x000000000e0e7984 */ /* 0x000e220000000400 */
[----:B--2---:R-:W-:-:S04]  /*7600*/  IMAD R44, R44, R12, R43 ;  /* 0x0000000c2c2c7224 */ /* 0x004fc800078e022b */
[----:B------:R-:W-:-:S04]  /*7610*/  IMAD R9, R44, 0x60, RZ ;  /* 0x000000602c097824 */ /* 0x000fc800078e02ff */
[----:B------:R-:W-:-:S06]  /*7620*/  IMAD.WIDE R8, R9, 0x2, R2 ;  /* 0x0000000209087825 */ /* 0x000fcc00078e0202 */
[----:B------:R-:W2:Y:S01]  /*7630*/  LDG.E.128 R8, desc[UR36][R8.64] ;  /* 0x0000002408087981 */ /* 0x000ea2000c1e1d00 */
[----:B0-----:R-:W-:Y:S02]  /*7640*/  HADD2.F32 R20, -RZ, R14.H0_H0 ;  /* 0x2000000eff147230 */ /* 0x001fe40000004100 */
        /* <DEDUP_REMOVED lines=16> */
.L_x_2701:
[----:B------:R-:W-:Y:S05]  /*7750*/  BSYNC.RECONVERGENT B1 ;  /* 0x0000000000017941 */ /* 0x000fea0003800200 */
.L_x_2700:
[----:B------:R-:W-:Y:S01]  /*7760*/  ISETP.GE.AND P0, PT, R40, UR40, PT ;  /* 0x0000002828007c0c */ /* 0x000fe2000bf06270 */
[----:B------:R-:W-:-:S12]  /*7770*/  BSSY.RECONVERGENT B1, `(.L_x_2707) ;  /* 0x0000130000017945 */ /* 0x000fd80003800200 */
[----:B------:R-:W-:Y:S05]  /*7780*/  @P0 BRA `(.L_x_2708) ;  /* 0x0000001000b80947 */ /* 0x000fea0003800000 */
[----:B------:R-:W-:Y:S01]  /*7790*/  HFMA2 R9, -RZ, RZ, 0, 4.76837158203125e-07 ;  /* 0x00000008ff097431 */ /* 0x000fe200000001ff */
[----:B------:R-:W-:Y:S01]  /*77a0*/  ULOP3.LUT UR7, URZ, UR39, URZ, 0x33, !UPT ;  /* 0x00000027ff077292 */ /* 0x000fe2000f8e33ff */
[----:B------:R-:W-:Y:S01]  /*77b0*/  BSSY.RECONVERGENT B2, `(.L_x_2709) ;  /* 0x0000048000027945 */ /* 0x000fe20003800200 */
[----:B------:R-:W0:Y:S02]  /*77c0*/  LDCU UR4, c[0x0][0x3f8] ;  /* 0x00007f00ff0477ac */ /* 0x000e240008000800 */
[----:B------:R-:W-:-:S04]  /*77d0*/  VIADDMNMX R9, R40, R9, UR40, !PT ;  /* 0x0000002828097e46 */ /* 0x000fc8000f800109 */
[----:B------:R-:W-:-:S04]  /*77e0*/  IADD3 R24, PT, PT, -R34, UR7, R9 ;  /* 0x0000000722187c10 */ /* 0x000fc8000fffe109 */
        /* <DEDUP_REMOVED lines=8> */
[----:B------:R-:W-:-:S03]  /*7870*/  IADD3 R42, PT, PT, R42, R9, RZ ;  /* 0x000000092a2a7210 */ /* 0x000fc60007ffe0ff */
[----:B------:R-:W-:-:S07]  /*7880*/  IMAD.MOV R13, RZ, RZ, -R8 ;  /* 0x000000ffff0d7224 */ /* 0x000fce00078e0a08 */
.L_x_2713:
        /* <DEDUP_REMOVED lines=11> */
[----:B0-----:R-:W-:-:S06]  /*7940*/  IADD3 R14, PT, PT, R10, 0xffffffe, RZ ;  /* 0x0ffffffe0a0e7810 */ /* 0x001fcc0007ffe0ff */
[----:B------:R-:W0:Y:S02]  /*7950*/  F2I.FTZ.U32.TRUNC.NTZ R9, R14 ;  /* 0x0000000e00097305 */ /* 0x000e24000021f000 */
[----:B0-----:R-:W-:-:S04]  /*7960*/  IMAD.MOV R8, RZ, RZ, -R9 ;  /* 0x000000ffff087224 */ /* 0x001fc800078e0a09 */
[----:B------:R-:W-:Y:S01]  /*7970*/  IMAD R15, R8, R11, RZ ;  /* 0x0000000b080f7224 */ /* 0x000fe200078e02ff */
[----:B------:R-:W-:-:S05]  /*7980*/  MOV R8, RZ ;  /* 0x000000ff00087202 */ /* 0x000fca0000000f00 */
[----:B------:R-:W-:Y:S01]  /*7990*/  IMAD.HI.U32 R8, R9, R15, R8 ;  /* 0x0000000f09087227 */ /* 0x000fe200078e0008 */
[----:B------:R-:W-:Y:S02]  /*79a0*/  MOV R9, R20 ;  /* 0x0000001400097202 */ /* 0x000fe40000000f00 */
[----:B------:R-:W0:Y:S03]  /*79b0*/  LDS.U16 R20, [R42] ;  /* 0x000000002a147984 */ /* 0x000e260000000400 */
        /* <DEDUP_REMOVED lines=11> */
[----:B------:R-:W-:-:S04]  /*7a70*/  LEA R14, P1, R9, UR16, 0x2 ;  /* 0x00000010090e7c11 */ /* 0x000fc8000f8210ff */
[----:B------:R-:W-:-:S06]  /*7a80*/  LEA.HI.X R15, R9, UR17, R10, 0x2, P1 ;  /* 0x00000011090f7c11 */ /* 0x000fcc00088f140a */
[----:B------:R-:W2:Y:S02]  /*7a90*/  LDG.E R15, desc[UR36][R14.64] ;  /* 0x000000240e0f7981 */ /* 0x000ea4000c1e1900 */
[----:B--2---:R-:W-:-:S04]  /*7aa0*/  IMAD R8, R12, R15, R8 ;  /* 0x0000000f0c087224 */ /* 0x004fc800078e0208 */
[----:B------:R-:W-:-:S04]  /*7ab0*/  IMAD R9, R8, 0x60, RZ ;  /* 0x0000006008097824 */ /* 0x000fc800078e02ff */
[----:B------:R-:W-:-:S06]  /*7ac0*/  IMAD.WIDE R8, R9, 0x2, R2 ;  /* 0x0000000209087825 */ /* 0x000fcc00078e0202 */
[----:B------:R-:W2:Y:S01]  /*7ad0*/  LDG.E.128 R8, desc[UR36][R8.64] ;  /* 0x0000002408087981 */ /* 0x000ea2000c1e1d00 */
[----:B0-----:R-:W-:Y:S02]  /*7ae0*/  HADD2.F32 R20, -RZ, R20.H0_H0 ;  /* 0x20000014ff147230 */ /* 0x001fe40000004100 */
[----:B--2---:R-:W-:Y:S02]  /*7af0*/  HADD2.F32 R15, -RZ, R10.H0_H0 ;  /* 0x2000000aff0f7230 */ /* 0x004fe40000004100 */
[--C-:B------:R-:W-:Y:S02]  /*7b00*/  HADD2.F32 R21, -RZ, R8.reuse.H0_H0 ;  /* 0x20000008ff157230 */ /* 0x100fe40000004100 */
[----:B------:R-:W-:Y:S02]  /*7b10*/  HADD2.F32 R23, -RZ, R8.H1_H1 ;  /* 0x30000008ff177230 */ /* 0x000fe40000004100 */
[----:B------:R-:W-:Y:S01]  /*7b20*/  FFMA.FTZ R28, R20, R15, R28 ;  /* 0x0000000f141c7223 */ /* 0x000fe2000001001c */
[----:B------:R-:W-:-:S02]  /*7b30*/  HADD2.F32 R25, -RZ, R9.H0_H0 ;  /* 0x20000009ff197230 */ /* 0x000fc40000004100 */
[C---:B------:R-:W-:Y:S01]  /*7b40*/  FFMA.FTZ R35, R20.reuse, R21, R35 ;  /* 0x0000001514237223 */ /* 0x040fe20000010023 */
[----:B------:R-:W-:Y:S02]  /*7b50*/  HADD2.F32 R22, -RZ, R9.H1_H1 ;  /* 0x30000009ff167230 */ /* 0x000fe40000004100 */
[C---:B------:R-:W-:Y:S01]  /*7b60*/  FFMA.FTZ R36, R20.reuse, R23, R36 ;  /* 0x0000001714247223 */ /* 0x040fe20000010024 */
[----:B------:R-:W-:Y:S02]  /*7b70*/  HADD2.F32 R10, -RZ, R10.H1_H1 ;  /* 0x3000000aff0a7230 */ /* 0x000fe40000004100 */
[C---:B------:R-:W-:Y:S01]  /*7b80*/  FFMA.FTZ R38, R20.reuse, R25, R38 ;  /* 0x0000001914267223 */ /* 0x040fe20000010026 */
[--C-:B---3--:R-:W-:Y:S02]  /*7b90*/  HADD2.F32 R27, -RZ, R11.reuse.H0_H0 ;  /* 0x2000000bff1b7230 */ /* 0x108fe40000004100 */
[----:B------:R-:W-:Y:S01]  /*7ba0*/  FFMA.FTZ R19, R20, R22, R19 ;  /* 0x0000001614137223 */ /* 0x000fe20000010013 */
[----:B------:R-:W-:-:S02]  /*7bb0*/  HADD2.F32 R14, -RZ, R11.H1_H1 ;  /* 0x3000000bff0e7230 */ /* 0x000fc40000004100 */
[C---:B------:R-:W-:Y:S01]  /*7bc0*/  FFMA.FTZ R29, R20.reuse, R10, R29 ;  /* 0x0000000a141d7223 */ /* 0x040fe2000001001d */
[C---:B------:R-:W-:Y:S02]  /*7bd0*/  FFMA.FTZ R30, R20.reuse, R27, R30 ;  /* 0x0000001b141e7223 */ /* 0x040fe4000001001e */
[----:B------:R-:W-:-:S07]  /*7be0*/  FFMA.FTZ R31, R20, R14, R31 ;  /* 0x0000000e141f7223 */ /* 0x000fce000001001f */
.L_x_2712:
[----:B------:R-:W-:Y:S05]  /*7bf0*/  BSYNC.RECONVERGENT B3 ;  /* 0x0000000000037941 */ /* 0x000fea0003800200 */
.L_x_2711:
[----:B------:R-:W-:Y:S01]  /*7c00*/  IADD3 R40, PT, PT, R40, 0x8, RZ ;  /* 0x0000000828287810 */ /* 0x000fe20007ffe0ff */
[----:B------:R-:W-:Y:S01]  /*7c10*/  VIADD R42, R42, 0x10 ;  /* 0x000000102a2a7836 */ /* 0x000fe20000000000 */
[----:B------:R-:W-:Y:S06]  /*7c20*/  @P0 BRA `(.L_x_2713) ;  /* 0xfffffffc00180947 */ /* 0x000fec000383ffff */
.L_x_2710:
[----:B------:R-:W-:Y:S05]  /*7c30*/  BSYNC.RECONVERGENT B2 ;  /* 0x0000000000027941 */ /* 0x000fea0003800200 */
.L_x_2709:
[----:B------:R-:W-:-:S13]  /*7c40*/  ISETP.GE.U32.AND P0, PT, R24, 0x18, PT ;  /* 0x000000181800780c */ /* 0x000fda0003f06070 */
[----:B------:R-:W-:Y:S05]  /*7c50*/  @!P0 BRA `(.L_x_2708) ;  /* 0x0000000c00848947 */ /* 0x000fea0003800000 */
[----:B------:R-:W0:Y:S02]  /*7c60*/  LDC R37, c[0x0][0x3f4] ;  /* 0x0000fd00ff257b82 */ /* 0x000e240000000800 */
.L_x_2722:
[CC--:B0-----:R-:W-:Y:S01]  /*7c70*/  ISETP.GE.AND P3, PT, R40.reuse, R37.reuse, PT ;  /* 0x000000252800720c */ /* 0x0c1fe20003f66270 */
[C---:B------:R-:W-:Y:S01]  /*7c80*/  VIADD R14, R40.reuse, 0x18 ;  /* 0x00000018280e7836 */ /* 0x040fe20000000000 */
[C---:B------:R-:W-:Y:S01]  /*7c90*/  IADD3 R42, PT, PT, R40.reuse, 0x8, RZ ;  /* 0x00000008282a7810 */ /* 0x040fe20007ffe0ff */
[----:B------:R-:W-:Y:S01]  /*7ca0*/  BSSY.RECONVERGENT B2, `(.L_x_2714) ;  /* 0x000003a000027945 */ /* 0x000fe20003800200 */
[C---:B------:R-:W-:Y:S02]  /*7cb0*/  IADD3 R20, PT, PT, R40.reuse, 0x10, RZ ;  /* 0x0000001028147810 */ /* 0x040fe40007ffe0ff */
[----:B------:R-:W-:Y:S02]  /*7cc0*/  IADD3 R8, PT, PT, R40, -UR39, RZ ;  /* 0x8000002728087c10 */ /* 0x000fe4000fffe0ff */
[-C--:B------:R-:W-:Y:S02]  /*7cd0*/  ISETP.GE.AND P2, PT, R42, R37.reuse, PT ;  /* 0x000000252a00720c */ /* 0x080fe40003f46270 */
[----:B------:R-:W-:-:S02]  /*7ce0*/  ISETP.GE.AND P0, PT, R20, R37, PT ;  /* 0x000000251400720c */ /* 0x000fc40003f06270 */
[----:B------:R-:W-:Y:S02]  /*7cf0*/  ISETP.GE.AND P1, PT, R14, R37, PT ;  /* 0x000000250e00720c */ /* 0x000fe40003f26270 */
[----:B------:R-:W-:Y:S01]  /*7d00*/  LEA R13, R8, R39, 0x1 ;  /* 0x00000027080d7211 */ /* 0x000fe200078e08ff */
[----:B------:R-:W-:Y:S10]  /*7d10*/  @!P3 BRA `(.L_x_2715) ;  /* 0x0000000000c8b947 */ /* 0x000ff40003800000 */
[----:B------:R-:W-:Y:S01]  /*7d20*/  IABS R11, R37 ;  /* 0x00000025000b7213 */ /* 0x000fe20000000000 */
[----:B------:R-:W0:Y:S01]  /*7d30*/  LDCU.64 UR10, c[0x0][0x3c8] ;  /* 0x00007900ff0a77ac */ /* 0x000e220008000a00 */
[----:B------:R-:W-:Y:S02]  /*7d40*/  IABS R22, R40 ;  /* 0x0000002800167213 */ /* 0x000fe40000000000 */
[----:B------:R-:W1:Y:S01]  /*7d50*/  I2F.RP R10, R11 ;  /* 0x0000000b000a7306 */ /* 0x000e620000209400 */
[----:B------:R-:W-:Y:S02]  /*7d60*/  ISETP.GE.AND P4, PT, R40, RZ, PT ;  /* 0x000000ff2800720c */ /* 0x000fe40003f86270 */
[----:B------:R-:W-:-:S05]  /*7d70*/  ISETP.NE.AND P5, PT, R37, RZ, PT ;  /* 0x000000ff2500720c */ /* 0x000fca0003fa5270 */
[----:B-1----:R-:W1:Y:S02]  /*7d80*/  MUFU.RCP R10, R10 ;  /* 0x0000000a000a7308 */ /* 0x002e640000001000 */
[----:B-1----:R-:W-:-:S06]  /*7d90*/  VIADD R15, R10, 0xffffffe ;  /* 0x0ffffffe0a0f7836 */ /* 0x002fcc0000000000 */
[----:B------:R1:W2:Y:S02]  /*7da0*/  F2I.FTZ.U32.TRUNC.NTZ R9, R15 ;  /* 0x0000000f00097305 */ /* 0x0002a4000021f000 */
[----:B-1----:R-:W1:Y:S01]  /*7db0*/  LDS.U16 R15, [R13] ;  /* 0x000000000d0f7984 */ /* 0x002e620000000400 */
        /* <DEDUP_REMOVED lines=15> */
[----:B------:R-:W-:Y:S02]  /*7eb0*/  IADD3.X R10, PT, PT, RZ, UR12, RZ, P3, !PT ;  /* 0x0000000cff0a7c10 */ /* 0x000fe40009ffe4ff */
[----:B0-----:R-:W-:-:S04]  /*7ec0*/  LEA R22, P3, R9, UR10, 0x2 ;  /* 0x0000000a09167c11 */ /* 0x001fc8000f8610ff */
[----:B------:R-:W-:-:S06]  /*7ed0*/  LEA.HI.X R23, R9, UR11, R10, 0x2, P3 ;  /* 0x0000000b09177c11 */ /* 0x000fcc00098f140a */
[----:B------:R-:W2:Y:S02]  /*7ee0*/  LDG.E R23, desc[UR36][R22.64] ;  /* 0x0000002416177981 */ /* 0x000ea4000c1e1900 */
[----:B--2---:R-:W-:-:S04]  /*7ef0*/  IMAD R8, R12, R23, R8 ;  /* 0x000000170c087224 */ /* 0x004fc800078e0208 */
[----:B------:R-:W-:-:S04]  /*7f00*/  IMAD R9, R8, 0x60, RZ ;  /* 0x0000006008097824 */ /* 0x000fc800078e02ff */
[----:B------:R-:W-:-:S06]  /*7f10*/  IMAD.WIDE R8, R9, 0x2, R2 ;  /* 0x0000000209087825 */ /* 0x000fcc00078e0202 */
[----:B------:R-:W2:Y:S01]  /*7f20*/  LDG.E.128 R8, desc[UR36][R8.64] ;  /* 0x0000002408087981 */ /* 0x000ea2000c1e1d00 */
[----:B-1----:R-:W-:Y:S02]  /*7f30*/  HADD2.F32 R24, -RZ, R15.H0_H0 ;  /* 0x2000000fff187230 */ /* 0x002fe40000004100 */
[----:B--2---:R-:W-:Y:S02]  /*7f40*/  HADD2.F32 R23, -RZ, R10.H0_H0 ;  /* 0x2000000aff177230 */ /* 0x004fe40000004100 */
[--C-:B------:R-:W-:Y:S02]  /*7f50*/  HADD2.F32 R15, -RZ, R8.reuse.H0_H0 ;  /* 0x20000008ff0f7230 */ /* 0x100fe40000004100 */
[----:B------:R-:W-:Y:S02]  /*7f60*/  HADD2.F32 R21, -RZ, R8.H1_H1 ;  /* 0x30000008ff157230 */ /* 0x000fe40000004100 */
[----:B------:R-:W-:Y:S01]  /*7f70*/  FFMA.FTZ R28, R24, R23, R28 ;  /* 0x00000017181c7223 */ /* 0x000fe2000001001c */
[----:B------:R-:W-:-:S02]  /*7f80*/  HADD2.F32 R25, -RZ, R9.H0_H0 ;  /* 0x20000009ff197230 */ /* 0x000fc40000004100 */
[C---:B------:R-:W-:Y:S01]  /*7f90*/  FFMA.FTZ R35, R24.reuse, R15, R35 ;  /* 0x0000000f18237223 */ /* 0x040fe20000010023 */
[----:B---3--:R-:W-:Y:S02]  /*7fa0*/  HADD2.F32 R26, -RZ, R9.H1_H1 ;  /* 0x30000009ff1a7230 */ /* 0x008fe40000004100 */
        /* <DEDUP_REMOVED lines=9> */
.L_x_2715:
[----:B------:R-:W-:Y:S05]  /*8040*/  BSYNC.RECONVERGENT B2 ;  /* 0x0000000000027941 */ /* 0x000fea0003800200 */
.L_x_2714:
[----:B------:R-:W-:Y:S04]  /*8050*/  BSSY.RECONVERGENT B2, `(.L_x_2716) ;  /* 0x0000034000027945 */ /* 0x000fe80003800200 */
[----:B------:R-:W-:Y:S05]  /*8060*/  @!P2 BRA `(.L_x_2717) ;  /* 0x0000000000c8a947 */ /* 0x000fea0003800000 */
        /* <DEDUP_REMOVED lines=9> */
[----:B-1----:R-:W1:Y:S01]  /*8100*/  LDS.U16 R15, [R13+0x10] ;  /* 0x000010000d0f7984 */ /* 0x002e620000000400 */
        /* <DEDUP_REMOVED lines=40> */
.L_x_2717:
[----:B------:R-:W-:Y:S05]  /*8390*/  BSYNC.RECONVERGENT B2 ;  /* 0x0000000000027941 */ /* 0x000fea0003800200 */
.L_x_2716:
        /* <DEDUP_REMOVED lines=52> */
.L_x_2719:
[----:B------:R-:W-:Y:S05]  /*86e0*/  BSYNC.RECONVERGENT B2 ;  /* 0x0000000000027941 */ /* 0x000fea0003800200 */
.L_x_2718:
[----:B------:R-:W-:Y:S04]  /*86f0*/  BSSY.RECONVERGENT B2, `(.L_x_2720) ;  /* 0x0000034000027945 */ /* 0x000fe80003800200 */
[----:B------:R-:W-:Y:S05]  /*8700*/  @!P1 BRA `(.L_x_2721) ;  /* 0x0000000000c89947 */ /* 0x000fea0003800000 */
[----:B------:R-:W-:Y:S01]  /*8710*/  IABS R11, R37 ;  /* 0x00000025000b7213 */ /* 0x000fe20000000000 */
[----:B------:R-:W0:Y:S01]  /*8720*/  LDCU.64 UR10, c[0x0][0x3c8] ;  /* 0x00007900ff0a77ac */ /* 0x000e220008000a00 */
[----:B------:R-:W-:Y:S01]  /*8730*/  IABS R20, R14 ;  /* 0x0000000e00147213 */ /* 0x000fe20000000000 */
[----:B------:R-:W1:Y:S01]  /*8740*/  LDS.U16 R13, [R13+0x30] ;  /* 0x000030000d0d7984 */ /* 0x000e620000000400 */
        /* <DEDUP_REMOVED lines=46> */
.L_x_2721:
[----:B------:R-:W-:Y:S05]  /*8a30*/  BSYNC.RECONVERGENT B2 ;  /* 0x0000000000027941 */ /* 0x000fea0003800200 */
.L_x_2720:
[----:B------:R-:W-:-:S05]  /*8a40*/  VIADD R40, R40, 0x20 ;  /* 0x0000002028287836 */ /* 0x000fca0000000000 */
[----:B------:R-:W-:-:S13]  /*8a50*/  ISETP.GE.AND P0, PT, R40, UR40, PT ;  /* 0x0000002828007c0c */ /* 0x000fda000bf06270 */
[----:B------:R-:W-:Y:S05]  /*8a60*/  @!P0 BRA `(.L_x_2722) ;  /* 0xfffffff000808947 */ /* 0x000fea000383ffff */
.L_x_2708:
[----:B------:R-:W-:Y:S05]  /*8a70*/  BSYNC.RECONVERGENT B1 ;  /* 0x0000000000017941 */ /* 0x000fea0003800200 */
.L_x_2707:
        /* <DEDUP_REMOVED lines=11> */
[----:B0-----:R0:W4:Y:S01]  /*8b30*/  LDG.E R8, desc[UR36][R8.64+0x8] ;  /* 0x0000082408087981 */ /* 0x001122000c1e1900 */
[----:B--2---:R-:W-:Y:S01]  /*8b40*/  LOP3.LUT R15, R21, 0xff, RZ, 0xc0, !PT ;  /* 0x000000ff150f7812 */ /* 0x004fe200078ec0ff */
[----:B------:R-:W4:Y:S01]  /*8b50*/  I2F.S8 R11, R20 ;  /* 0x00000014000b7306 */ /* 0x000f220000001400 */
        /* <DEDUP_REMOVED lines=9> */
[----:B------:R-:W-:Y:S01]  /*8bf0*/  ISETP.NE.U32.AND P0, PT, R9, RZ, PT ;  /* 0x000000ff0900720c */ /* 0x000fe20003f05070 */
[----:B------:R-:W-:Y:S01]  /*8c00*/  IMAD.MOV.U32 R9, RZ, RZ, R12 ;  /* 0x000000ffff097224 */ /* 0x000fe200078e000c */
[----:B------:R-:W-:Y:S02]  /*8c10*/  SHF.R.U64 R12, R16, 0x7, RZ ;  /* 0x00000007100c7819 */ /* 0x000fe400000012ff */
[----:B------:R-:W-:Y:S01]  /*8c20*/  ISETP.NE.U32.AND.EX P1, PT, RZ, RZ, PT, P1 ;  /* 0x000000ffff00720c */ /* 0x000fe20003f25110 */
[----:B----4-:R-:W-:Y:S01]  /*8c30*/  FMUL.FTZ R11, R8, R11 ;  /* 0x0000000b080b7220 */ /* 0x010fe20000410000 */
[----:B------:R-:W-:Y:S02]  /*8c40*/  ISETP.NE.U32.AND P2, PT, R12, RZ, PT ;  /* 0x000000ff0c00720c */ /* 0x000fe40003f45070 */
[----:B------:R-:W-:Y:S02]  /*8c50*/  ISETP.NE.U32.AND.EX P0, PT, RZ, RZ, PT, P0 ;  /* 0x000000ffff00720c */ /* 0x000fe40003f05100 */
[----:B------:R-:W-:-:S02]  /*8c60*/  ISETP.NE.U32.AND.EX P2, PT, RZ, RZ, PT, P2 ;  /* 0x000000ffff00720c */ /* 0x000fc40003f45120 */
[----:B------:R-:W-:Y:S02]  /*8c70*/  PRMT R10, R20, 0x9910, RZ ;  /* 0x00009910140a7816 */ /* 0x000fe400000000ff */
[----:B------:R-:W-:Y:S02]  /*8c80*/  PRMT R3, R21, 0x9910, RZ ;  /* 0x0000991015037816 */ /* 0x000fe400000000ff */
[----:B------:R-:W-:Y:S02]  /*8c90*/  SHF.R.S32.HI R2, RZ, 0x8, R10 ;  /* 0x00000008ff027819 */ /* 0x000fe4000001140a */
[----:B------:R-:W-:Y:S02]  /*8ca0*/  MOV R10, R3 ;  /* 0x00000003000a7202 */ /* 0x000fe40000000f00 */
[----:B------:R-:W-:Y:S01]  /*8cb0*/  SHF.R.S32.HI R9, RZ, 0x8, R9 ;  /* 0x00000008ff097819 */ /* 0x000fe20000011409 */
[----:B------:R-:W0:Y:S01]  /*8cc0*/  I2F.S16 R3, R2 ;  /* 0x0000000200037306 */ /* 0x000e220000101400 */
[----:B------:R-:W-:-:S02]  /*8cd0*/  SHF.R.S32.HI R25, RZ, 0x18, R21 ;  /* 0x00000018ff197819 */ /* 0x000fc40000011415 */
[----:B------:R-:W-:Y:S02]  /*8ce0*/  @P1 LOP3.LUT R15, R15, 0xffffff00, RZ, 0xfc, !PT ;  /* 0xffffff000f0f1812 */ /* 0x000fe400078efcff */
[----:B------:R-:W-:Y:S02]  /*8cf0*/  @P0 LOP3.LUT R13, R13, 0xffffff00, RZ, 0xfc, !PT ;  /* 0xffffff000d0d0812 */ /* 0x000fe400078efcff */
[----:B------:R-:W-:Y:S01]  /*8d00*/  SHF.R.S32.HI R10, RZ, 0x8, R10 ;  /* 0x00000008ff0a7819 */ /* 0x000fe2000001140a */
[----:B------:R-:W1:Y:S01]  /*8d10*/  I2F.S16 R9, R9 ;  /* 0x0000000900097306 */ /* 0x000e620000101400 */
[----:B------:R-:W-:Y:S01]  /*8d20*/  @P2 LOP3.LUT R16, R16, 0xffffff00, RZ, 0xfc, !PT ;  /* 0xffffff0010102812 */ /* 0x000fe200078efcff */
[----:B0-----:R-:W-:-:S06]  /*8d30*/  FMUL.FTZ R2, R8, R3 ;  /* 0x0000000308027220 */ /* 0x001fcc0000410000 */
[----:B------:R-:W0:Y:S01]  /*8d40*/  I2F.S16 R25, R25 ;  /* 0x0000001900197306 */ /* 0x000e220000101400 */
[----:B-1----:R-:W-:-:S07]  /*8d50*/  FMUL.FTZ R12, R8, R9 ;  /* 0x00000009080c7220 */ /* 0x002fce0000410000 */
[----:B------:R-:W1:Y:S01]  /*8d60*/  I2F.S16 R21, R10 ;  /* 0x0000000a00157306 */ /* 0x000e620000101400 */
[----:B0-----:R-:W-:-:S07]  /*8d70*/  FMUL.FTZ R14, R8, R25 ;  /* 0x00000019080e7220 */ /* 0x001fce0000410000 */
[----:B------:R-:W0:Y:S01]  /*8d80*/  I2F.S8 R15, R15 ;  /* 0x0000000f000f7306 */ /* 0x000e220000001400 */
[----:B-1----:R-:W-:-:S07]  /*8d90*/  FMUL.FTZ R21, R8, R21 ;  /* 0x0000001508157220 */ /* 0x002fce0000410000 */
[----:B------:R-:W1:Y:S01]  /*8da0*/  I2F.S8 R13, R13 ;  /* 0x0000000d000d7306 */ /* 0x000e620000001400 */
[----:B0-----:R-:W-:-:S07]  /*8db0*/  FMUL.FTZ R10, R8, R15 ;  /* 0x0000000f080a7220 */ /* 0x001fce0000410000 */
[----:B------:R-:W0:Y:S01]  /*8dc0*/  I2F.S8 R23, R16 ;  /* 0x0000001000177306 */ /* 0x000e220000001400 */
[----:B------:R-:W-:Y:S01]  /*8dd0*/  F2FP.F16.F32.PACK_AB R10, R21, R10 ;  /* 0x0000000a150a723e */ /* 0x000fe200000000ff */
[----:B-1----:R-:W-:-:S05]  /*8de0*/  FMUL.FTZ R9, R8, R13 ;  /* 0x0000000d08097220 */ /* 0x002fca0000410000 */
[----:B------:R-:W-:Y:S01]  /*8df0*/  F2FP.F16.F32.PACK_AB R9, R12, R9 ;  /* 0x000000090c09723e */ /* 0x000fe200000000ff */
[----:B0-----:R-:W-:Y:S01]  /*8e00*/  FMUL.FTZ R23, R8, R23 ;  /* 0x0000001708177220 */ /* 0x001fe20000410000 */
[----:B------:R-:W-:-:S04]  /*8e10*/  F2FP.F16.F32.PACK_AB R8, R2, R11 ;  /* 0x0000000b0208723e */ /* 0x000fc800000000ff */
[----:B------:R-:W-:Y:S01]  /*8e20*/  F2FP.F16.F32.PACK_AB R11, R14, R23 ;  /* 0x000000170e0b723e */ /* 0x000fe200000000ff */
[----:B------:R-:W-:Y:S06]  /*8e30*/  BRA `(.L_x_2724) ;  /* 0x00000000000c7947 */ /* 0x000fec0003800000 */
.L_x_2723:
[----:B------:R-:W0:Y:S02]  /*8e40*/  LDC.64 R8, c[0x0][0x3a8] ;  /* 0x0000ea00ff087b82 */ /* 0x000e240000000a00 */
[----:B0-----:R-:W-:-:S06]  /*8e50*/  IMAD.WIDE R8, R3, 0x2, R8 ;  /* 0x0000000203087825 */ /* 0x001fcc00078e0208 */
[----:B------:R-:W5:Y:S02]  /*8e60*/  LDG.E.128 R8, desc[UR36][R8.64] ;  /* 0x0000002408087981 */ /* 0x000f64000c1e1d00 */
.L_x_2724:
[----:B------:R-:W0:Y:S02]  /*8e70*/  LDCU.64 UR10, c[0x0][0x460] ;  /* 0x00008c00ff0a77ac */ /* 0x000e240008000a00 */
[----:B0-----:R-:W-:-:S04]  /*8e80*/  ISETP.NE.U32.AND P0, PT, RZ, UR10, PT ;  /* 0x0000000aff007c0c */ /* 0x001fc8000bf05070 */
[----:B------:R-:W-:Y:S01]  /*8e90*/  ISETP.NE.AND.EX P0, PT, RZ, UR11, PT, P0 ;  /* 0x0000000bff007c0c */ /* 0x000fe2000bf05300 */
[----:B------:R-:W0:-:S12]  /*8ea0*/  LDCU.64 UR10, c[0x0][0x3c0] ;  /* 0x00007800ff0a77ac */ /* 0x000e180008000a00 */
[----:B------:R-:W1:Y:S08]  /*8eb0*/  @P0 LDC R2, c[0x0][0x3f8] ;  /* 0x0000fe00ff020b82 */ /* 0x000e700000000800 */
[----:B------:R-:W2:Y:S01]  /*8ec0*/  @P0 LDC.64 R12, c[0x0][0x458] ;  /* 0x00011600ff0c0b82 */ /* 0x000ea20000000a00 */
[----:B-1----:R-:W-:-:S04]  /*8ed0*/  @P0 IMAD R18, R17, R2, R18 ;  /* 0x0000000211120224 */ /* 0x002fc800078e0212 */
[----:B------:R-:W-:-:S04]  /*8ee0*/  @P0 IMAD R3, R18, 0x60, R33 ;  /* 0x0000006012030824 */ /* 0x000fc800078e0221 */
[----:B--2---:R-:W-:-:S06]  /*8ef0*/  @P0 IMAD.WIDE R12, R3, 0x2, R12 ;  /* 0x00000002030c0825 */ /* 0x004fcc00078e020c */
[----:B------:R-:W2:Y:S01]  /*8f00*/  @P0 LDG.E.128 R12, desc[UR36][R12.64] ;  /* 0x000000240c0c0981 */ /* 0x000ea2000c1e1d00 */
[----:B------:R-:W-:Y:S01]  /*8f10*/  MOV R2, UR8 ;  /* 0x0000000800027c02 */ /* 0x000fe20008000f00 */
[----:B------:R-:W-:Y:S01]  /*8f20*/  UIMAD UR4, UR38, 0x60, URZ ;  /* 0x00000060260478a4 */ /* 0x000fe2000f8e02ff */
[----:B------:R-:W-:Y:S02]  /*8f30*/  IMAD R37, R32, R37, R33 ;  /* 0x0000002520257224 */ /* 0x000fe400078e0221 */
[----:B-----5:R-:W-:Y:S01]  /*8f40*/  HFMA2 R4, R8, 1, 1, R4 ;  /* 0x3c003c0008047831 */ /* 0x020fe20000000004 */
[----:B------:R-:W-:Y:S01]  /*8f50*/  LEA R39, R2, R39, 0x1 ;  /* 0x0000002702277211 */ /* 0x000fe200078e08ff */
[----:B------:R-:W-:Y:S02]  /*8f60*/  HADD2 R5, R9, R5 ;  /* 0x0000000509057230 */ /* 0x000fe40000000000 */
[----:B------:R-:W-:Y:S01]  /*8f70*/  HFMA2 R6, R10, 1, 1, R6 ;  /* 0x3c003c000a067831 */ /* 0x000fe20000000006 */
[----:B------:R-:W-:Y:S01]  /*8f80*/  SHF.R.S32.HI R2, RZ, 0x1f, R37 ;  /* 0x0000001fff027819 */ /* 0x000fe20000011425 */
[----:B------:R-:W-:Y:S01]  /*8f90*/  IMAD.U32 R3, RZ, RZ, UR4 ;  /* 0x00000004ff037e24 */ /* 0x000fe2000f8e00ff */
[----:B------:R-:W-:Y:S01]  /*8fa0*/  IADD3 R37, P1, PT, R37, UR4, RZ ;  /* 0x0000000425257c10 */ /* 0x000fe2000ff3e0ff */
[----:B------:R-:W1:Y:S01]  /*8fb0*/  LDS.U16 R39, [R39] ;  /* 0x0000000027277984 */ /* 0x000e620000000400 */
[----:B------:R-:W-:-:S02]  /*8fc0*/  HADD2 R7, R11, R7 ;  /* 0x000000070b077230 */ /* 0x000fc40000000000 */
[----:B------:R-:W-:Y:S02]  /*8fd0*/  LEA.HI.X.SX32 R16, R3, R2, 0x1, P1 ;  /* 0x0000000203107211 */ /* 0x000fe400008f0eff */
[----:B0-----:R-:W-:-:S04]  /*8fe0*/  LEA R2, P1, R37, UR10, 0x1 ;  /* 0x0000000a25027c11 */ /* 0x001fc8000f8208ff */
[----:B------:R-:W-:Y:S01]  /*8ff0*/  LEA.HI.X R3, R37, UR11, R16, 0x1, P1 ;  /* 0x0000000b25037c11 */ /* 0x000fe200088f0c10 */
[----:B-1----:R-:W-:Y:S02]  /*9000*/  HADD2.F32 R8, -RZ, R39.H0_H0 ;  /* 0x20000027ff087230 */ /* 0x002fe40000004100 */
        /* <DEDUP_REMOVED lines=21> */
.L_x_2699:
[----:B------:R-:W-:Y:S05]  /*9160*/  BSYNC.RECONVERGENT B0 ;  /* 0x0000000000007941 */ /* 0x000fea0003800200 */
.L_x_2698:
        /* <DEDUP_REMOVED lines=10> */
[----:B-----5:R-:W-:Y:S02]  /*9210*/  LOP3.LUT R4, R0, 0x3f0, RZ, 0xc0, !PT ;  /* 0x000003f000047812 */ /* 0x020fe400078ec0ff */
        /* <DEDUP_REMOVED lines=13> */
.L_x_2726:
[----:B------:R-:W-:Y:S05]  /*92f0*/  WARPSYNC.ALL ;  /* 0x0000000000007948 */ /* 0x000fea0003800000 */
[----:B------:R-:W-:Y:S06]  /*9300*/  BAR.SYNC.DEFER_BLOCKING 0x0 ;  /* 0x0000000000007b1d */ /* 0x000fec0000010000 */
[----:B------:R-:W-:Y:S04]  /*9310*/  BSSY.RECONVERGENT B0, `(.L_x_2727) ;  /* 0x0000013000007945 */ /* 0x000fe80003800200 */
[----:B------:R-:W-:Y:S05]  /*9320*/  @P2 BRA `(.L_x_2728) ;  /* 0x0000000000442947 */ /* 0x000fea0003800000 */
[----:B0-----:R-:W0:Y:S02]  /*9330*/  LDS.128 R4, [R34] ;  /* 0x0000000022047984 */ /* 0x001e240000000c00 */
        /* <DEDUP_REMOVED lines=16> */
.L_x_2728:
[----:B------:R-:W-:Y:S05]  /*9440*/  BSYNC.RECONVERGENT B0 ;  /* 0x0000000000007941 */ /* 0x000fea0003800200 */
.L_x_2727:
        /* <DEDUP_REMOVED lines=8> */
.L_x_2730:
[----:B------:R-:W-:Y:S05]  /*94d0*/  BSYNC.RECONVERGENT B0 ;  /* 0x0000000000007941 */ /* 0x000fea0003800200 */
.L_x_2729:
[----:B------:R-:W-:Y:S06]  /*94e0*/  BAR.SYNC.DEFER_BLOCKING 0x0 ;  /* 0x0000000000007b1d */ /* 0x000fec0000010000 */
[----:B------:R-:W-:Y:S04]  /*94f0*/  BSSY.RECONVERGENT B0, `(.L_x_2731) ;  /* 0x0000013000007945 */ /* 0x000fe80003800200 */
[----:B------:R-:W-:Y:S05]  /*9500*/  @P6 BRA `(.L_x_2732) ;  /* 0x0000000000446947 */ /* 0x000fea0003800000 */
[----:B01----:R-:W0:Y:S02]  /*9510*/  LDS.128 R4, [R34] ;  /* 0x0000000022047984 */ /* 0x003e240000000c00 */
        /* <DEDUP_REMOVED lines=16> */
.L_x_2732:
[----:B------:R-:W-:Y:S05]  /*9620*/  BSYNC.RECONVERGENT B0 ;  /* 0x0000000000007941 */ /* 0x000fea0003800200 */
.L_x_2731:
        /* <DEDUP_REMOVED lines=8> */
.L_x_2734:
[----:B------:R-:W-:Y:S05]  /*96b0*/  BSYNC.RECONVERGENT B0 ;  /* 0x0000000000007941 */ /* 0x000fea0003800200 */
.L_x_2733:
[----:B------:R-:W-:Y:S06]  /*96c0*/  BAR.SYNC.DEFER_BLOCKING 0x0 ;  /* 0x0000000000007b1d */ /* 0x000fec0000010000 */
[----:B------:R-:W-:Y:S04]  /*96d0*/  BSSY.RECONVERGENT B0, `(.L_x_2735) ;  /* 0x0000013000007945 */ /* 0x000fe80003800200 */
[----:B------:R-:W-:Y:S05]  /*96e0*/  @P5 BRA `(.L_x_2736) ;  /* 0x0000000000445947 */ /* 0x000fea0003800000 */
[----:B012---:R-:W0:Y:S02]  /*96f0*/  LDS.128 R4, [R34] ;  /* 0x0000000022047984 */ /* 0x007e240000000c00 */
        /* <DEDUP_REMOVED lines=16> */
.L_x_2736:
[----:B------:R-:W-:Y:S05]  /*9800*/  BSYNC.RECONVERGENT B0 ;  /* 0x0000000000007941 */ /* 0x000fea0003800200 */
.L_x_2735:
[----:B------:R-:W-:Y:S06]  /*9810*/  BAR.SYNC.DEFER_BLOCKING 0x0 ;  /* 0x0000000000007b1d */ /* 0x000fec0000010000 */
.L_x_2725:
[----:B------:R-:W-:-:S13]  /*9820*/  ISETP.GT.U32.OR P0, PT, R0, 0xf, P0 ;  /* 0x0000000f0000780c */ /* 0x000fda0000704470 */
[----:B------:R-:W-:Y:S05]  /*9830*/  @P0 EXIT ;  /* 0x000000000000094d */ /* 0x000fea0003800000 */
[----:B------:R-:W4:Y:S02]  /*9840*/  LDCU UR4, c[0x0][0x478] ;  /* 0x00008f00ff0477ac */ /* 0x000f240008000800 */
[----:B----4-:R-:W-:-:S09]  /*9850*/  UISETP.NE.AND UP0, UPT, UR4, 0x2, UPT ;  /* 0x000000020400788c */ /* 0x010fd2000bf05270 */
[----:B------:R-:W-:Y:S05]  /*9860*/  BRA.U UP0, `(.L_x_2737) ;  /* 0x0000000100e07547 */ /* 0x000fea000b800000 */
[----:B------:R-:W4:Y:S01]  /*9870*/  LDC.64 R2, c[0x0][0x470] ;  /* 0x00011c00ff027b82 */ /* 0x000f220000000a00 */
[----:B------:R-:W0:Y:S01]  /*9880*/  LDCU.64 UR4, c[0x0][0x380] ;  /* 0x00007000ff0477ac */ /* 0x000e220008000a00 */
[----:B----4-:R-:W4:Y:S01]  /*9890*/  LDG.E R2, desc[UR36][R2.64] ;  /* 0x0000002402027981 */ /* 0x010f22000c1e1900 */
[----:B------:R-:W-:-:S04]  /*98a0*/  IADD3 R32, PT, PT, R32, R33, RZ ;  /* 0x0000002120207210 */ /* 0x000fc80007ffe0ff */
[----:B0-----:R-:W-:Y:S01]  /*98b0*/  IADD3 R8, P0, PT, R32, UR4, RZ ;  /* 0x0000000420087c10 */ /* 0x001fe2000ff1e0ff */
[C---:B----4-:R-:W-:Y:S01]  /*98c0*/  FMUL.FTZ R30, R2.reuse, R30 ;  /* 0x0000001e021e7220 */ /* 0x050fe20000410000 */
        /* <DEDUP_REMOVED lines=8> */
[----:B------:R-:W4:Y:S01]  /*9950*/  F2I.S8.NTZ R29, R29 ;  /* 0x0000001d001d7305 */ /* 0x000f220000202100 */
[----:B0-----:R-:W-:-:S07]  /*9960*/  PRMT R0, R30, 0x8880, RZ ;  /* 0x000088801e007816 */ /* 0x001fce00000000ff */
[----:B------:R-:W0:Y:S01]  /*9970*/  F2I.S8.NTZ R31, R31 ;  /* 0x0000001f001f7305 */ /* 0x000e220000202100 */
[----:B------:R-:W-:-:S04]  /*9980*/  PRMT R0, R0, 0x7710, RZ ;  /* 0x0000771000007816 */ /* 0x000fc800000000ff */
[----:B------:R-:W-:-:S03]  /*9990*/  SHF.L.U32 R0, R0, 0x10, RZ ;  /* 0x0000001000007819 */ /* 0x000fc600000006ff */
[----:B------:R-:W3:Y:S01]  /*99a0*/  F2I.S8.NTZ R19, R19 ;  /* 0x0000001300137305 */ /* 0x000ee20000202100 */
[----:B----4-:R-:W-:Y:S02]  /*99b0*/  PRMT R29, R29, 0x8880, RZ ;  /* 0x000088801d1d7816 */ /* 0x010fe400000000ff */
[----:B-12--5:R-:W-:Y:S02]  /*99c0*/  LOP3.LUT R4, R0, 0xff0000, RZ, 0xc0, !PT ;  /* 0x00ff000000047812 */ /* 0x026fe400078ec0ff */
[----:B------:R-:W-:Y:S02]  /*99d0*/  PRMT R0, R29, 0x7710, RZ ;  /* 0x000077101d007816 */ /* 0x000fe400000000ff */
[----:B0-----:R-:W-:Y:S01]  /*99e0*/  PRMT R3, R31, 0x8880, RZ ;  /* 0x000088801f037816 */ /* 0x001fe200000000ff */
[----:B------:R-:W0:Y:S02]  /*99f0*/  F2I.S8.NTZ R36, R36 ;  /* 0x0000002400247305 */ /* 0x000e240000202100 */
[----:B------:R-:W-:Y:S01]  /*9a00*/  IMAD.SHL.U32 R0, R0, 0x100, RZ ;  /* 0x0000010000007824 */ /* 0x000fe200078e00ff */
[----:B------:R-:W-:-:S04]  /*9a10*/  PRMT R3, R3, 0x7710, RZ ;  /* 0x0000771003037816 */ /* 0x000fc800000000ff */
[----:B------:R-:W-:Y:S01]  /*9a20*/  PRMT R3, R4, 0x4210, R3 ;  /* 0x0000421004037816 */ /* 0x000fe20000000003 */
[----:B------:R-:W1:Y:S01]  /*9a30*/  F2I.S8.NTZ R38, R38 ;  /* 0x0000002600267305 */ /* 0x000e620000202100 */
[----:B---3--:R-:W-:Y:S02]  /*9a40*/  PRMT R4, R19, 0x8880, RZ ;  /* 0x0000888013047816 */ /* 0x008fe400000000ff */
[----:B------:R-:W-:Y:S02]  /*9a50*/  LOP3.LUT R9, R3, 0xff00, R0, 0xf8, !PT ;  /* 0x0000ff0003097812 */ /* 0x000fe400078ef800 */
[----:B------:R-:W-:Y:S02]  /*9a60*/  PRMT R4, R4, 0x7710, RZ ;  /* 0x0000771004047816 */ /* 0x000fe400000000ff */
[----:B0-----:R-:W-:Y:S01]  /*9a70*/  PRMT R36, R36, 0x8880, RZ ;  /* 0x0000888024247816 */ /* 0x001fe200000000ff */
[----:B------:R-:W0:Y:S01]  /*9a80*/  F2I.S8.NTZ R28, R28 ;  /* 0x0000001c001c7305 */ /* 0x000e220000202100 */
[----:B------:R-:W-:-:S02]  /*9a90*/  LOP3.LUT R4, R4, 0xff, RZ, 0xc0, !PT ;  /* 0x000000ff04047812 */ /* 0x000fc400078ec0ff */
[----:B------:R-:W-:Y:S02]  /*9aa0*/  PRMT R0, R36, 0x7710, RZ ;  /* 0x0000771024007816 */ /* 0x000fe400000000ff */
[----:B-1----:R-:W-:-:S03]  /*9ab0*/  PRMT R38, R38, 0x8880, RZ ;  /* 0x0000888026267816 */ /* 0x002fc600000000ff */
        /* <DEDUP_REMOVED lines=19> */
.L_x_2737:
[----:B------:R-:W4:Y:S01]  /*9bf0*/  LDC.64 R2, c[0x0][0x380] ;  /* 0x0000e000ff027b82 */ /* 0x000f220000000a00 */
[----:B------:R-:W-:Y:S02]  /*9c00*/  IADD3 R33, PT, PT, R32, R33, RZ ;  /* 0x0000002120217210 */ /* 0x000fe40007ffe0ff */
[----:B------:R-:W-:Y:S02]  /*9c10*/  F2FP.F16.F32.PACK_AB R35, R36, R35 ;  /* 0x000000232423723e */ /* 0x000fe400000000ff */
[----:B------:R-:W-:Y:S02]  /*9c20*/  F2FP.F16.F32.PACK_AB R19, R19, R38 ;  /* 0x000000261313723e */ /* 0x000fe400000000ff */
[----:B------:R-:W-:Y:S02]  /*9c30*/  F2FP.F16.F32.PACK_AB R29, R29, R28 ;  /* 0x0000001c1d1d723e */ /* 0x000fe400000000ff */
[----:B------:R-:W-:Y:S01]  /*9c40*/  F2FP.F16.F32.PACK_AB R31, R31, R30 ;  /* 0x0000001e1f1f723e */ /* 0x000fe200000000ff */
[----:B----4-:R-:W-:-:S05]  /*9c50*/  IMAD.WIDE R2, R33, 0x2, R2 ;  /* 0x0000000221027825 */ /* 0x010fca00078e0202 */
[----:B------:R-:W-:Y:S04]  /*9c60*/  STG.E desc[UR36][R2.64], R35 ;  /* 0x0000002302007986 */ /* 0x000fe8000c101924 */
[----:B------:R-:W-:Y:S04]  /*9c70*/  STG.E desc[UR36][R2.64+0x4], R19 ;  /* 0x0000041302007986 */ /* 0x000fe8000c101924 */
[----:B------:R-:W-:Y:S04]  /*9c80*/  STG.E desc[UR36][R2.64+0x8], R29 ;  /* 0x0000081d02007986 */ /* 0x000fe8000c101924 */
[----:B------:R-:W-:Y:S01]  /*9c90*/  STG.E desc[UR36][R2.64+0xc], R31 ;  /* 0x00000c1f02007986 */ /* 0x000fe2000c101924 */
[----:B------:R-:W-:Y:S05]  /*9ca0*/  EXIT ;  /* 0x000000000000794d */ /* 0x000fea0003800000 */
.L_x_2636:
[----:B------:R-:W-:Y:S02]  /*9cb0*/  HFMA2 R12, -RZ, RZ, 0, 9.5367431640625e-07 ;  /* 0x00000010ff0c7431 */ /* 0x000fe400000001ff */
[----:B------:R-:W-:Y:S01]  /*9cc0*/  IMAD.MOV.U32 R11, RZ, RZ, 0x1f ;  /* 0x0000001fff0b7424 */ /* 0x000fe200078e00ff */
[----:B-1----:R-:W-:-:S07]  /*9cd0*/  MOV R15, 0xffffffff ;  /* 0xffffffff000f7802 */ /* 0x002fce0000000f00 */
[----:B0-2--5:R-:W-:Y:S05]  /*9ce0*/  WARPSYNC.COLLECTIVE R15, `(.L_x_2738) ;  /* 0x000000000f087348 */ /* 0x025fea0003c00000 */
[----:B------:R1:W3:Y:S02]  /*9cf0*/  SHFL.BFLY P6, R14, R13, R12, R11 ;  /* 0x0c00000c0d0e7389 */ /* 0x0002e400000c000b */
[----:B0123-5:R-:W-:Y:S05]  /*9d00*/  ENDCOLLECTIVE ;  /* 0x000000000000791b */ /* 0x02ffea0003800000 */
.L_x_2738:
[----:B------:R-:W-:Y:S02]  /*9d10*/  IMAD.MOV.U32 R12, RZ, RZ, 0x8 ;  /* 0x00000008ff0c7424 */ /* 0x000fe400078e00ff */
[----:B------:R-:W-:-:S05]  /*9d20*/  FADD.FTZ R3, R13, R14 ;  /* 0x0000000e0d037221 */ /* 0x000fca0000010000 */
[----:B------:R-:W-:-:S07]  /*9d30*/  MOV R13, R3 ;  /* 0x00000003000d7202 */ /* 0x000fce0000000f00 */
[----:B------:R-:W-:Y:S05]  /*9d40*/  WARPSYNC.COLLECTIVE R15, `(.L_x_2739) ;  /* 0x000000000f087348 */ /* 0x000fea0003c00000 */
[----:B------:R0:W1:Y:S02]  /*9d50*/  SHFL.BFLY P6, R14, R13, R12, R11 ;  /* 0x0c00000c0d0e7389 */ /* 0x00006400000c000b */
[----:B01----:R-:W-:Y:S05]  /*9d60*/  ENDCOLLECTIVE ;  /* 0x000000000000791b */ /* 0x003fea0003800000 */
.L_x_2739:
[----:B------:R-:W-:Y:S02]  /*9d70*/  HFMA2 R12, -RZ, RZ, 0, 2.384185791015625e-07 ;  /* 0x00000004ff0c7431 */ /* 0x000fe400000001ff */
[----:B------:R-:W-:-:S05]  /*9d80*/  FADD.FTZ R4, R3, R14 ;  /* 0x0000000e03047221 */ /* 0x000fca0000010000 */
[----:B------:R-:W-:-:S07]  /*9d90*/  MOV R13, R4 ;  /* 0x00000004000d7202 */ /* 0x000fce0000000f00 */
[----:B------:R-:W-:Y:S05]  /*9da0*/  WARPSYNC.COLLECTIVE R15, `(.L_x_2740) ;  /* 0x000000000f087348 */ /* 0x000fea0003c00000 */
[----:B------:R0:W1:Y:S02]  /*9db0*/  SHFL.BFLY P6, R14, R13, R12, R11 ;  /* 0x0c00000c0d0e7389 */ /* 0x00006400000c000b */
[----:B01----:R-:W-:Y:S05]  /*9dc0*/  ENDCOLLECTIVE ;  /* 0x000000000000791b */ /* 0x003fea0003800000 */
.L_x_2740:
[----:B------:R-:W-:Y:S01]  /*9dd0*/  MOV R12, 0x2 ;  /* 0x00000002000c7802 */ /* 0x000fe20000000f00 */
[----:B------:R-:W-:-:S04]  /*9de0*/  FADD.FTZ R5, R4, R14 ;  /* 0x0000000e04057221 */ /* 0x000fc80000010000 */
[----:B------:R-:W-:-:S07]  /*9df0*/  IMAD.MOV.U32 R13, RZ, RZ, R5 ;  /* 0x000000ffff0d7224 */ /* 0x000fce00078e0005 */
[----:B------:R-:W-:Y:S05]  /*9e00*/  WARPSYNC.COLLECTIVE R15, `(.L_x_2741) ;  /* 0x000000000f087348 */ /* 0x000fea0003c00000 */
[----:B------:R0:W1:Y:S02]  /*9e10*/  SHFL.BFLY P6, R14, R13, R12, R11 ;  /* 0x0c00000c0d0e7389 */ /* 0x00006400000c000b */
[----:B01----:R-:W-:Y:S05]  /*9e20*/  ENDCOLLECTIVE ;  /* 0x000000000000791b */ /* 0x003fea0003800000 */
.L_x_2741:
[----:B------:R-:W-:Y:S02]  /*9e30*/  IMAD.MOV.U32 R12, RZ, RZ, 0x1 ;  /* 0x00000001ff0c7424 */ /* 0x000fe400078e00ff */
[----:B------:R-:W-:-:S05]  /*9e40*/  FADD.FTZ R6, R5, R14 ;  /* 0x0000000e05067221 */ /* 0x000fca0000010000 */
[----:B------:R-:W-:-:S07]  /*9e50*/  MOV R13, R6 ;  /* 0x00000006000d7202 */ /* 0x000fce0000000f00 */
[----:B------:R-:W-:Y:S05]  /*9e60*/  WARPSYNC.COLLECTIVE R15, `(.L_x_2742) ;  /* 0x000000000f087348 */ /* 0x000fea0003c00000 */
[----:B------:R0:W1:Y:S02]  /*9e70*/  SHFL.BFLY P6, R14, R13, R12, R11 ;  /* 0x0c00000c0d0e7389 */ /* 0x00006400000c000b */
[----:B01----:R-:W-:Y:S05]  /*9e80*/  ENDCOLLECTIVE ;  /* 0x000000000000791b */ /* 0x003fea0003800000 */
.L_x_2742:
[----:B------:R-:W-:Y:S05]  /*9e90*/  BRA `(.L_x_2743) ;  /* 0xffffff7c00607947 */ /* 0x000fea000383ffff */
.L_x_2671:
[----:B------:R-:W-:Y:S01]  /*9ea0*/  BSSY B1, `(.L_x_2744) ;  /* 0x0000007000017945 */ /* 0x000fe20003800000 */
[----:B------:R-:W-:Y:S01]  /*9eb0*/  MOV R12, 0x1 ;  /* 0x00000001000c7802 */ /* 0x000fe20000000f00 */
[----:B------:R-:W-:Y:S01]  /*9ec0*/  IMAD.MOV.U32 R15, RZ, RZ, -0x1 ;  /* 0xffffffffff0f7424 */ /* 0x000fe200078e00ff */
[----:B------:R-:W-:-:S07]  /*9ed0*/  MOV R11, 0x1f ;  /* 0x0000001f000b7802 */ /* 0x000fce0000000f00 */
[----:B------:R-:W-:Y:S05]  /*9ee0*/  WARPSYNC.COLLECTIVE R15, `(.L_x_2745) ;  /* 0x000000000f087348 */ /* 0x000fea0003c00000 */
[----:B------:R0:W1:Y:S02]  /*9ef0*/  SHFL.BFLY P6, R14, R13, R12, R11 ;  /* 0x0c00000c0d0e7389 */ /* 0x00006400000c000b */
[----:B01----:R-:W-:Y:S05]  /*9f00*/  ENDCOLLECTIVE ;  /* 0x000000000000791b */ /* 0x003fea0003800000 */
.L_x_2745:
[----:B------:R-:W-:Y:S05]  /*9f10*/  BSYNC B1 ;  /* 0x0000000000017941 */ /* 0x000fea0003800000 */
.L_x_2744:
[----:B------:R-:W-:Y:S05]  /*9f20*/  BRA `(.L_x_2746) ;  /* 0xffffffa000c87947 */ /* 0x000fea000383ffff */
.L_x_2675:
[----:B------:R-:W-:Y:S01]  /*9f30*/  HFMA2 R12, -RZ, RZ, 0, 9.5367431640625e-07 ;  /* 0x00000010ff0c7431 */ /* 0x000fe200000001ff */
[----:B------:R-:W-:Y:S01]  /*9f40*/  BSSY B0, `(.L_x_2747) ;  /* 0x0000007000007945 */ /* 0x000fe20003800000 */
[----:B------:R-:W-:Y:S01]  /*9f50*/  MOV R13, R0 ;  /* 0x00000000000d7202 */ /* 0x000fe20000000f00 */
[----:B------:R-:W-:Y:S01]  /*9f60*/  IMAD.MOV.U32 R11, RZ, RZ, 0x1f ;  /* 0x0000001fff0b7424 */ /* 0x000fe200078e00ff */
[----:B------:R-:W-:-:S07]  /*9f70*/  MOV R15, 0xffffffff ;  /* 0xffffffff000f7802 */ /* 0x000fce0000000f00 */
[----:B--2345:R-:W-:Y:S05]  /*9f80*/  WARPSYNC.COLLECTIVE R15, `(.L_x_2748) ;  /* 0x000000000f087348 */ /* 0x03cfea0003c00000 */
[----:B------:R0:W1:Y:S02]  /*9f90*/  SHFL.BFLY P6, R14, R13, R12, R11 ;  /* 0x0c00000c0d0e7389 */ /* 0x00006400000c000b */
[----:B012345:R-:W-:Y:S05]  /*9fa0*/  ENDCOLLECTIVE ;  /* 0x000000000000791b */ /* 0x03ffea0003800000 */
.L_x_2748:
[----:B------:R-:W-:Y:S05]  /*9fb0*/  BSYNC B0 ;  /* 0x0000000000007941 */ /* 0x000fea0003800000 */
.L_x_2747:
[----:B------:R-:W-:Y:S01]  /*9fc0*/  FMNMX.FTZ R13, R14, R0, !PT ;  /* 0x000000000e0d7209 */ /* 0x000fe20007810000 */
[----:B------:R-:W-:Y:S02]  /*9fd0*/  HFMA2 R12, -RZ, RZ, 0, 4.76837158203125e-07 ;  /* 0x00000008ff0c7431 */ /* 0x000fe400000001ff */
[----:B------:R-:W-:Y:S01]  /*9fe0*/  IMAD.MOV.U32 R11, RZ, RZ, 0x1f ;  /* 0x0000001fff0b7424 */ /* 0x000fe200078e00ff */
[----:B------:R-:W-:-:S07]  /*9ff0*/  MOV R15, 0xffffffff ;  /* 0xffffffff000f7802 */ /* 0x000fce0000000f00 */
[----:B------:R-:W-:Y:S05]  /*a000*/  WARPSYNC.COLLECTIVE R15, `(.L_x_2749) ;  /* 0x000000000f087348 */ /* 0x000fea0003c00000 */
[----:B------:R0:W1:Y:S02]  /*a010*/  SHFL.BFLY P6, R14, R13, R12, R11 ;  /* 0x0c00000c0d0e7389 */ /* 0x00006400000c000b */
[----:B01----:R-:W-:Y:S05]  /*a020*/  ENDCOLLECTIVE ;  /* 0x000000000000791b */ /* 0x003fea0003800000 */
.L_x_2749:
[----:B------:R-:W-:Y:S01]  /*a030*/  IMAD.MOV.U32 R12, RZ, RZ, 0x4 ;  /* 0x00000004ff0c7424 */ /* 0x000fe200078e00ff */
[----:B------:R-:W-:-:S04]  /*a040*/  FMNMX.FTZ R2, R13, R14, !PT ;  /* 0x0000000e0d027209 */ /* 0x000fc80007810000 */
[----:B------:R-:W-:-:S07]  /*a050*/  MOV R13, R2 ;  /* 0x00000002000d7202 */ /* 0x000fce0000000f00 */
[----:B------:R-:W-:Y:S05]  /*a060*/  WARPSYNC.COLLECTIVE R15, `(.L_x_2750) ;  /* 0x000000000f087348 */ /* 0x000fea0003c00000 */
[----:B------:R0:W1:Y:S02]  /*a070*/  SHFL.BFLY P6, R14, R13, R12, R11 ;  /* 0x0c00000c0d0e7389 */ /* 0x00006400000c000b */
[----:B01----:R-:W-:Y:S05]  /*a080*/  ENDCOLLECTIVE ;  /* 0x000000000000791b */ /* 0x003fea0003800000 */
.L_x_2750:
[----:B------:R-:W-:Y:S01]  /*a090*/  HFMA2 R12, -RZ, RZ, 0, 1.1920928955078125e-07 ;  /* 0x00000002ff0c7431 */ /* 0x000fe200000001ff */
[----:B------:R-:W-:-:S04]  /*a0a0*/  FMNMX.FTZ R3, R2, R14, !PT ;  /* 0x0000000e02037209 */ /* 0x000fc80007810000 */
[----:B------:R-:W-:-:S07]  /*a0b0*/  MOV R13, R3 ;  /* 0x00000003000d7202 */ /* 0x000fce0000000f00 */
[----:B------:R-:W-:Y:S05]  /*a0c0*/  WARPSYNC.COLLECTIVE R15, `(.L_x_2751) ;  /* 0x000000000f087348 */ /* 0x000fea0003c00000 */
[----:B------:R0:W1:Y:S02]  /*a0d0*/  SHFL.BFLY P6, R14, R13, R12, R11 ;  /* 0x0c00000c0d0e7389 */ /* 0x00006400000c000b */
[----:B01----:R-:W-:Y:S05]  /*a0e0*/  ENDCOLLECTIVE ;  /* 0x000000000000791b */ /* 0x003fea0003800000 */
.L_x_2751:
[----:B------:R-:W-:Y:S05]  /*a0f0*/  BRA `(.L_x_2752) ;  /* 0xffffffa400107947 */ /* 0x000fea000383ffff */
.L_x_2753:
        /* <DEDUP_REMOVED lines=16> */
.L_x_4066:


//--------------------- .text._ZN4mmha33masked_multihead_attention_kernelItLi96ELi128ELi4ELi16ELi64ELb0ELb1EEEv26Multihead_attention_paramsIT_XT5_EE --------------------------
	.section	.text._ZN4mmha33masked_multihead_attention_kernelItLi96ELi128ELi4ELi16ELi64ELb0ELb1EEEv26Multihead_attention_paramsIT_XT5_EE,"ax",@progbits
	.align	128
        .global         _ZN4mmha33masked_multihead_attention_kernelItLi96ELi128ELi4ELi16ELi64ELb0ELb1EEEv26Multihead_attention_paramsIT_XT5_EE
        .type           _ZN4mmha33masked_multihead_attention_kernelItLi96ELi128ELi4ELi16ELi64ELb0ELb1EEEv26Multihead_attention_paramsIT_XT5_EE,@function
        .size           _ZN4mmha33masked_multihead_attention_kernelItLi96ELi128ELi4ELi16ELi64ELb0ELb1EEEv26Multihead_attention_paramsIT_XT5_EE,(.L_x_4067 - _ZN4mmha33masked_multihead_attention_kernelItLi96ELi128ELi4ELi16ELi64ELb0ELb1EEEv26Multihead_attention_paramsIT_XT5_EE)
        .other          _ZN4mmha33masked_multihead_attention_kernelItLi96ELi128ELi4ELi16ELi64ELb0ELb1EEEv26Multihead_attention_paramsIT_XT5_EE,@"STO_CUDA_ENTRY STV_DEFAULT"
_ZN4mmha33masked_multihead_attention_kernelItLi96ELi128ELi4ELi16ELi64ELb0ELb1EEEv26Multihead_attention_paramsIT_XT5_EE:
.text._ZN4mmha33masked_multihead_attention_kernelItLi96ELi128ELi4ELi16ELi64ELb0ELb1EEEv26Multihead_attention_paramsIT_XT5_EE:
        /* <DEDUP_REMOVED lines=10> */
[----:B------:R-:W-:-:S05]  /*00a0*/  MOV R3, UR5 ;  /* 0x0000000500037c02 */ /* 0x000fca0008000f00 */
[----:B------:R-:W2:Y:S02]  /*00b0*/  LDG.E.U8 R2, desc[UR36][R2.64] ;  /* 0x0000002402027981 */ /* 0x000ea4000c1e1100 */
[----:B--2---:R-:W-:-:S13]  /*00c0*/  ISETP.NE.AND P0, PT, R2, 0x1, PT ;  /* 0x000000010200780c */ /* 0x004fda0003f05270 */
[----:B------:R-:W-:Y:S05]  /*00d0*/  @!P0 EXIT ;  /* 0x000000000000894d */ /* 0x000fea0003800000 */
.L_x_2754:
[----:B------:R-:W1:Y:S01]  /*00e0*/  LDC.64 R2, c[0x0][0x4a0] ;  /* 0x00012800ff027b82 */ /* 0x000e620000000a00 */
[----:B------:R-:W2:Y:S01]  /*00f0*/  S2R R5, SR_CTAID.Y ;  /* 0x0000000000057919 */ /* 0x000ea20000002600 */
[----:B------:R-:W3:Y:S06]  /*0100*/  LDCU UR4, c[0x0][0x3f4] ;  /* 0x00007e80ff0477ac */ /* 0x000eec0008000800 */
[----:B------:R-:W4:Y:S01]  /*0110*/  LDC R10, c[0x0][0x3f0] ;  /* 0x0000fc00ff0a7b82 */ /* 0x000f220000000800 */
[----:B-1----:R-:W-:-:S04]  /*0120*/  ISETP.NE.U32.AND P0, PT, R2, RZ, PT ;  /* 0x000000ff0200720c */ /* 0x002fc80003f05070 */
[----:B------:R-:W-:Y:S02]  /*0130*/  ISETP.NE.AND.EX P0, PT, R3, RZ, PT, P0 ;  /* 0x000000ff0300720c */ /* 0x000fe40003f05300 */
[----:B----4-:R-:W-:-:S04]  /*0140*/  IABS R7, R10 ;  /* 0x0000000a00077213 */ /* 0x010fc80000000000 */
[----:B------:R-:W1:Y:S07]  /*0150*/  I2F.RP R0, R7 ;  /* 0x0000000700007306 */ /* 0x000e6e0000209400 */
[----:B------:R-:W2:Y:S01]  /*0160*/  @P0 LDC.64 R2, c[0x0][0x4a0] ;  /* 0x00012800ff020b82 */ /* 0x000ea20000000a00 */
[----:B-1----:R-:W1:Y:S01]  /*0170*/  MUFU.RCP R0, R0 ;  /* 0x0000000000007308 */ /* 0x002e620000001000 */
[----:B--2---:R-:W-:-:S06]  /*0180*/  @P0 IMAD.WIDE.U32 R2, R5, 0x4, R2 ;  /* 0x0000000405020825 */ /* 0x004fcc00078e0002 */
[----:B------:R2:W4:Y:S01]  /*0190*/  @P0 LDG.E R3, desc[UR36][R2.64] ;  /* 0x0000002402030981 */ /* 0x000522000c1e1900 */
[----:B-1----:R-:W-:Y:S01]  /*01a0*/  VIADD R6, R0, 0xffffffe ;  /* 0x0ffffffe00067836 */ /* 0x002fe20000000000 */
[----:B------:R-:W1:Y:S03]  /*01b0*/  S2R R4, SR_CTAID.Y ;  /* 0x0000000000047919 */ /* 0x000e660000002600 */
[----:B------:R-:W0:Y:S02]  /*01c0*/  F2I.FTZ.U32.TRUNC.NTZ R5, R6 ;  /* 0x0000000600057305 */ /* 0x000e24000021f000 */
[----:B0-----:R-:W-:-:S05]  /*01d0*/  IADD3 R8, PT, PT, RZ, -R5, RZ ;  /* 0x80000005ff087210 */ /* 0x001fca0007ffe0ff */
[----:B------:R-:W-:Y:S01]  /*01e0*/  IMAD R9, R8, R7, RZ ;  /* 0x0000000708097224 */ /* 0x000fe200078e02ff */
[----:B-1----:R-:W-:Y:S01]  /*01f0*/  IABS R8, R4 ;  /* 0x0000000400087213 */ /* 0x002fe20000000000 */
[----:B------:R-:W-:-:S05]  /*0200*/  HFMA2 R4, -RZ, RZ, 0, 0 ;  /* 0x00000000ff047431 */ /* 0x000fca00000001ff */
[----:B------:R-:W-:Y:S02]  /*0210*/  IMAD.HI.U32 R0, R5, R9, R4 ;  /* 0x0000000905007227 */ /* 0x000fe400078e0004 */
[----:B------:R-:W0:Y:S04]  /*0220*/  LDC.64 R4, c[0x0][0x460] ;  /* 0x00011800ff047b82 */ /* 0x000e280000000a00 */
[----:B------:R-:W-:-:S04]  /*0230*/  IMAD.HI.U32 R0, R0, R8, RZ ;  /* 0x0000000800007227 */ /* 0x000fc800078e00ff */
[----:B--2---:R-:W-:-:S04]  /*0240*/  IMAD.MOV R2, RZ, RZ, -R0 ;  /* 0x000000ffff027224 */ /* 0x004fc800078e0a00 */
[----:B------:R-:W-:-:S05]  /*0250*/  IMAD R2, R7, R2, R8 ;  /* 0x0000000207027224 */ /* 0x000fca00078e0208 */
[----:B------:R-:W-:Y:S02]  /*0260*/  ISETP.GT.U32.AND P3, PT, R7, R2, PT ;  /* 0x000000020700720c */ /* 0x000fe40003f64070 */
[----:B0-----:R-:W-:-:S04]  /*0270*/  ISETP.NE.U32.AND P1, PT, R4, RZ, PT ;  /* 0x000000ff0400720c */ /* 0x001fc80003f25070 */
[----:B------:R-:W-:-:S07]  /*0280*/  ISETP.NE.AND.EX P1, PT, R5, RZ, PT, P1 ;  /* 0x000000ff0500720c */ /* 0x000fce0003f25310 */
[-C--:B------:R-:W-:Y:S02]  /*0290*/  @!P3 IADD3 R2, PT, PT, R2, -R7.reuse, RZ ;  /* 0x800000070202b210 */ /* 0x080fe40007ffe0ff */
[----:B------:R-:W-:Y:S02]  /*02a0*/  @!P3 IADD3 R0, PT, PT, R0, 0x1, RZ ;  /* 0x000000010000b810 */ /* 0x000fe40007ffe0ff */
[----:B------:R-:W-:Y:S02]  /*02b0*/  ISETP.GE.U32.AND P2, PT, R2, R7, PT ;  /* 0x000000070200720c */ /* 0x000fe40003f46070 */
[C---:B------:R-:W-:Y:S02]  /*02c0*/  LOP3.LUT R2, R10.reuse, UR6, RZ, 0x3c, !PT ;  /* 0x000000060a027c12 */ /* 0x040fe4000f8e3cff */
[----:B------:R-:W-:Y:S02]  /*02d0*/  ISETP.NE.AND P3, PT, R10, RZ, PT ;  /* 0x000000ff0a00720c */ /* 0x000fe40003f65270 */
[----:B------:R-:W-:Y:S01]  /*02e0*/  ISETP.GE.AND P4, PT, R2, RZ, PT ;  /* 0x000000ff0200720c */ /* 0x000fe20003f86270 */
[----:B------:R-:W0:Y:S01]  /*02f0*/  @P1 LDC.64 R6, c[0x0][0x460] ;  /* 0x00011800ff061b82 */ /* 0x000e220000000a00 */
[----:B------:R-:W-:-:S05]  /*0300*/  IMAD.MOV.U32 R2, RZ, RZ, RZ ;  /* 0x000000ffff027224 */ /* 0x000fca00078e00ff */
[----:B------:R-:W-:-:S05]  /*0310*/  @P2 VIADD R0, R0, 0x1 ;  /* 0x0000000100002836 */ /* 0x000fca0000000000 */
[----:B------:R-:W-:Y:S02]  /*0320*/  MOV R25, R0 ;  /* 0x0000000000197202 */ /* 0x000fe40000000f00 */
[----:B---3--:R-:W-:Y:S02]  /*0330*/  MOV R0, UR4 ;  /* 0x0000000400007c02 */ /* 0x008fe40008000f00 */
[----:B------:R-:W-:Y:S02]  /*0340*/  @!P4 IADD3 R25, PT, PT, -R25, RZ, RZ ;  /* 0x000000ff1919c210 */ /* 0x000fe40007ffe1ff */
[----:B------:R-:W-:Y:S01]  /*0350*/  IABS R11, R0 ;  /* 0x00000000000b7213 */ /* 0x000fe20000000000 */
[----:B------:R-:W1:Y:S01]  /*0360*/  @!P0 LDC R16, c[0x0][0x40c] ;  /* 0x00010300ff108b82 */ /* 0x000e620000000800 */
[----:B------:R-:W-:Y:S02]  /*0370*/  @!P3 LOP3.LUT R25, RZ, R10, RZ, 0x33, !PT ;  /* 0x0000000aff19b212 */ /* 0x000fe400078e33ff */
[----:B------:R-:W2:Y:S03]  /*0380*/  I2F.RP R0, R11 ;  /* 0x0000000b00007306 */ /* 0x000ea60000209400 */
[----:B0-----:R-:W-:-:S02]  /*0390*/  @P1 IMAD.WIDE R6, R25, 0x4, R6 ;  /* 0x0000000419061825 */ /* 0x001fc400078e0206 */
[----:B------:R-:W4:Y:S03]  /*03a0*/  @P0 LDC R10, c[0x0][0x430] ;  /* 0x00010c00ff0a0b82 */ /* 0x000f260000000800 */
[----:B------:R0:W5:Y:S01]  /*03b0*/  @P1 LDG.E R2, desc[UR36][R6.64] ;  /* 0x0000002406021981 */ /* 0x000162000c1e1900 */
[----:B------:R-:W-:Y:S01]  /*03c0*/  UISETP.NE.AND UP0, UPT, UR4, URZ, UPT ;  /* 0x000000ff0400728c */ /* 0x000fe2000bf05270 */
[----:B------:R-:W-:Y:S01]  /*03d0*/  BSSY.RECONVERGENT B0, `(.L_x_2755) ;  /* 0x000003e000007945 */ /* 0x000fe20003800200 */
[----:B------:R-:W-:Y:S01]  /*03e0*/  UIMAD UR39, UR6, UR4, URZ ;  /* 0x00000004062772a4 */ /* 0x000fe2000f8e02ff */
[----:B------:R-:W3:Y:S01]  /*03f0*/  S2R R17, SR_CTAID.X ;  /* 0x0000000000117919 */ /* 0x000ee20000002500 */
[----:B--2---:R-:W2:Y:S01]  /*0400*/  MUFU.RCP R0, R0 ;  /* 0x0000000000007308 */ /* 0x004ea20000001000 */
[----:B------:R-:W0:Y:S01]  /*0410*/  S2R R18, SR_TID.X ;  /* 0x0000000000127919 */ /* 0x000e220000002100 */
[----:B--2---:R-:W-:-:S06]  /*0420*/  IADD3 R8, PT, PT, R0, 0xffffffe, RZ ;  /* 0x0ffffffe00087810 */ /* 0x004fcc0007ffe0ff */
[----:B------:R2:W1:Y:S02]  /*0430*/  F2I.FTZ.U32.TRUNC.NTZ R9, R8 ;  /* 0x0000000800097305 */ /* 0x000464000021f000 */
[----:B--2---:R-:W-:Y:S01]  /*0440*/  HFMA2 R8, -RZ, RZ, 0, 0 ;  /* 0x00000000ff087431 */ /* 0x004fe200000001ff */
[----:B0-----:R-:W-:Y:S01]  /*0450*/  SHF.L.U32 R24, R18, 0x2, RZ ;  /* 0x0000000212187819 */ /* 0x001fe200000006ff */
[----:B-1----:R-:W-:Y:S01]  /*0460*/  IMAD.MOV R6, RZ, RZ, -R9 ;  /* 0x000000ffff067224 */ /* 0x002fe200078e0a09 */
[----:B----4-:R-:W-:-:S03]  /*0470*/  @P0 IADD3 R16, PT, PT, R3, R10, RZ ;  /* 0x0000000a03100210 */ /* 0x010fc60007ffe0ff */
[----:B------:R-:W-:Y:S02]  /*0480*/  IMAD R3, R6, R11, RZ ;  /* 0x0000000b06037224 */ /* 0x000fe400078e02ff */
[----:B------:R-:W0:Y:S01]  /*0490*/  LDC R6, c[0x0][0x3e8] ;  /* 0x0000fa00ff067b82 */ /* 0x000e220000000800 */
[----:B------:R-:W-:Y:S01]  /*04a0*/  IABS R0, R16 ;  /* 0x0000001000007213 */ /* 0x000fe20000000000 */
[----:B------:R-:W-:Y:S01]  /*04b0*/  IMAD.HI.U32 R9, R9, R3, R8 ;  /* 0x0000000309097227 */ /* 0x000fe200078e0008 */
[C---:B------:R-:W-:Y:S02]  /*04c0*/  ISETP.GE.AND P2, PT, R16.reuse, RZ, PT ;  /* 0x000000ff1000720c */ /* 0x040fe40003f46270 */
[----:B------:R-:W-:-:S03]  /*04d0*/  IADD3 R61, PT, PT, R16, 0x1, RZ ;  /* 0x00000001103d7810 */ /* 0x000fc60007ffe0ff */
[----:B------:R-:W-:Y:S01]  /*04e0*/  IMAD.HI.U32 R9, R9, R0, RZ ;  /* 0x0000000009097227 */ /* 0x000fe200078e00ff */
[----:B------:R-:W-:-:S03]  /*04f0*/  VIADDMNMX R61, R61, -UR4, RZ, !PT ;  /* 0x800000043d3d7c46 */ /* 0x000fc6000f8001ff */
[----:B------:R-:W-:-:S04]  /*0500*/  IMAD.MOV R9, RZ, RZ, -R9 ;  /* 0x000000ffff097224 */ /* 0x000fc800078e0a09 */
[----:B------:R-:W-:Y:S01]  /*0510*/  IMAD R9, R11, R9, R0 ;  /* 0x000000090b097224 */ /* 0x000fe200078e0200 */
[----:B------:R-:W-:-:S04]  /*0520*/  VOTEU.ANY UP1, P2 ;  /* 0x0000000000ff7886 */ /* 0x000fc80001020100 */
[----:B------:R-:W-:-:S13]  /*0530*/  R2UR UR38, R9 ;  /* 0x00000000092672ca */ /* 0x000fda00000e0000 */
[----:B------:R-:W-:-:S13]  /*0540*/  ISETP.GT.U32.AND P0, PT, R11, UR38, PT ;  /* 0x000000260b007c0c */ /* 0x000fda000bf04070 */
[----:B------:R-:W-:-:S04]  /*0550*/  @!P0 IADD3 R0, PT, PT, -R11, UR38, RZ ;  /* 0x000000260b008c10 */ /* 0x000fc8000fffe1ff */
[----:B------:R-:W-:Y:S02]  /*0560*/  @!P0 R2UR UR38, R0 ;  /* 0x00000000002682ca */ /* 0x000fe400000e0000 */
[----:B------:R-:W3:Y:S01]  /*0570*/  LDC R0, c[0x0][0x3f8] ;  /* 0x0000fe00ff007b82 */ /* 0x000ee20000000800 */
[----:B0-----:R-:W-:-:S10]  /*0580*/  ISETP.NE.AND P0, PT, R6, RZ, PT ;  /* 0x000000ff0600720c */ /* 0x001fd40003f05270 */
[----:B------:R-:W-:-:S03]  /*0590*/  ISETP.GT.U32.AND P1, PT, R11, UR38, PT ;  /* 0x000000260b007c0c */ /* 0x000fc6000bf24070 */
[----:B------:R-:W-:-:S10]  /*05a0*/  @P0 IMAD R6, R6, UR6, RZ ;  /* 0x0000000606060c24 */ /* 0x000fd4000f8e02ff */
[----:B------:R-:W-:Y:S01]  /*05b0*/  @!P1 IADD3 R11, PT, PT, -R11, UR38, RZ ;  /* 0x000000260b0b9c10 */ /* 0x000fe2000fffe1ff */
[----:B---3--:R-:W-:-:S03]  /*05c0*/  IMAD R19, R0, UR6, R17 ;  /* 0x0000000600137c24 */ /* 0x008fc6000f8e0211 */
[----:B------:R-:W-:Y:S01]  /*05d0*/  @!P1 R2UR UR38, R11 ;  /* 0x000000000b2692ca */ /* 0x000fe200000e0000 */
[----:B------:R-:W-:Y:S02]  /*05e0*/  @!P0 IMAD R22, R19, 0x60, RZ ;  /* 0x0000006013168824 */ /* 0x000fe400078e02ff */
[----:B------:R-:W-:Y:S01]  /*05f0*/  @P0 IMAD R22, R17, 0x60, R6 ;  /* 0x0000006011160824 */ /* 0x000fe200078e0206 */
[----:B------:R-:W-:Y:S02]  /*0600*/  ISETP.GT.U32.AND P0, PT, R18, 0x17, PT ;  /* 0x000000171200780c */ /* 0x000fe40003f04070 */
[----:B------:R-:W-:Y:S01]  /*0610*/  CS2R R6, SRZ ;  /* 0x0000000000067805 */ /* 0x000fe2000001ff00 */
[----:B------:R-:W-:-:S06]  /*0620*/  IMAD.IADD R29, R24, 0x1, R22 ;  /* 0x00000001181d7824 */ /* 0x000fcc00078e0216 */
[----:B------:R-:W-:Y:S02]  /*0630*/  @!UP1 UIADD3 UR38, UPT, UPT, -UR38, URZ, URZ ;  /* 0x000000ff26269290 */ /* 0x000fe4000fffe1ff */
[----:B------:R-:W-:Y:S02]  /*0640*/  @!UP0 ULOP3.LUT UR38, URZ, UR4, URZ, 0x33, !UPT ;  /* 0x00000004ff268292 */ /* 0x000fe4000f8e33ff */
        /* <DEDUP_REMOVED lines=22> */
.L_x_2756:
[----:B------:R-:W-:Y:S05]  /*07b0*/  BSYNC.RECONVERGENT B0 ;  /* 0x0000000000007941 */ /* 0x000fea0003800200 */
.L_x_2755:
[----:B------:R-:W1:Y:S01]  /*07c0*/  LDCU UR4, c[0x0][0x478] ;  /* 0x00008f00ff0477ac */ /* 0x000e620008000800 */
[----:B------:R-:W-:Y:S02]  /*07d0*/  IMAD R3, R17, 0x60, R24 ;  /* 0x0000006011037824 */ /* 0x000fe400078e0218 */
[----:B------:R-:W-:Y:S01]  /*07e0*/  IMAD R25, R25, R0, RZ ;  /* 0x0000000019197224 */ /* 0x000fe200078e02ff */
[----:B------:R-:W-:Y:S02]  /*07f0*/  USHF.R.S32.HI UR40, URZ, 0x1f, UR39 ;  /* 0x0000001fff287899 */ /* 0x000fe40008011427 */
        /* <DEDUP_REMOVED lines=19> */
.L_x_2757:
[----:B------:R-:W-:Y:S01]  /*0930*/  BSSY.RECONVERGENT B0, `(.L_x_2758) ;  /* 0x0000006000007945 */ /* 0x000fe20003800200 */
[----:B------:R-:W-:-:S03]  /*0940*/  CS2R R26, SRZ ;  /* 0x00000000001a7805 */ /* 0x000fc6000001ff00 */
[----:B------:R-:W-:Y:S05]  /*0950*/  @P0 BRA `(.L_x_2759) ;  /* 0x00000000000c0947 */ /* 0x000fea0003800000 */
[----:B0-----:R-:W0:Y:S02]  /*0960*/  LDC.64 R8, c[0x0][0x398] ;  /* 0x0000e600ff087b82 */ /* 0x001e240000000a00 */
[----:B0-----:R-:W-:-:S05]  /*0970*/  IMAD.WIDE R8, R29, 0x2, R8 ;  /* 0x000000021d087825 */ /* 0x001fca00078e0208 */
[----:B------:R1:W5:Y:S02]  /*0980*/  LDG.E.64 R26, desc[UR36][R8.64] ;  /* 0x00000024081a7981 */ /* 0x000364000c1e1b00 */
.L_x_2759:
[----:B------:R-:W-:Y:S05]  /*0990*/  BSYNC.RECONVERGENT B0 ;  /* 0x0000000000007941 */ /* 0x000fea0003800200 */
.L_x_2758:
[----:B------:R-:W2:Y:S01]  /*09a0*/  LDCU.64 UR8, c[0x0][0x3a0] ;  /* 0x00007400ff0877ac */ /* 0x000ea20008000a00 */
[----:B01----:R-:W0:Y:S01]  /*09b0*/  LDC.64 R8, c[0x0][0x418] ;  /* 0x00010600ff087b82 */ /* 0x003e220000000a00 */
[----:B------:R-:W-:Y:S02]  /*09c0*/  ISETP.EQ.U32.AND P3, PT, R4, RZ, PT ;  /* 0x000000ff0400720c */ /* 0x000fe40003f62070 */
[----:B------:R-:W-:Y:S01]  /*09d0*/  CS2R R14, SRZ ;  /* 0x00000000000e7805 */ /* 0x000fe2000001ff00 */
[----:B------:R-:W1:Y:S01]  /*09e0*/  LDCU.64 UR4, c[0x0][0x390] ;  /* 0x00007200ff0477ac */ /* 0x000e620008000a00 */
[----:B------:R-:W-:Y:S02]  /*09f0*/  ISETP.GT.U32.AND P2, PT, R18, 0x1f, PT ;  /* 0x0000001f1200780c */ /* 0x000fe40003f44070 */
[----:B------:R-:W-:Y:S02]  /*0a00*/  CS2R R28, SRZ ;  /* 0x00000000001c7805 */ /* 0x000fe4000001ff00 */
[----:B------:R-:W-:-:S02]  /*0a10*/  ISETP.EQ.OR.EX P2, PT, R5, RZ, P2, P3 ;  /* 0x000000ff0500720c */ /* 0x000fc40001742730 */
[----:B--2---:R-:W-:Y:S02]  /*0a20*/  ISETP.NE.U32.AND P1, PT, RZ, UR8, PT ;  /* 0x00000008ff007c0c */ /* 0x004fe4000bf25070 */
[----:B-1----:R-:W-:-:S09]  /*0a30*/  ISETP.NE.U32.AND P0, PT, RZ, UR4, PT ;  /* 0x00000004ff007c0c */ /* 0x002fd2000bf05070 */
[----:B------:R-:W1:Y:S01]  /*0a40*/  @!P2 LDC.64 R10, c[0x0][0x450] ;  /* 0x00011400ff0aab82 */ /* 0x000e620000000a00 */
[----:B------:R-:W-:Y:S01]  /*0a50*/  ISETP.NE.AND.EX P1, PT, RZ, UR9, PT, P1 ;  /* 0x00000009ff007c0c */ /* 0x000fe2000bf25310 */
[----:B-----5:R-:W-:Y:S01]  /*0a60*/  @!P2 IMAD R0, R2, R0, RZ ;  /* 0x000000000200a224 */ /* 0x020fe200078e02ff */
[----:B0-----:R-:W-:Y:S02]  /*0a70*/  ISETP.NE.U32.AND P4, PT, R8, RZ, PT ;  /* 0x000000ff0800720c */ /* 0x001fe40003f85070 */
[----:B------:R-:W-:Y:S01]  /*0a80*/  R2UR UR4, R9 ;  /* 0x00000000090472ca */ /* 0x000fe200000e0000 */
[----:B------:R-:W-:Y:S01]  /*0a90*/  @!P2 IMAD R13, R0, 0x60, R3 ;  /* 0x00000060000da824 */ /* 0x000fe200078e0203 */
[----:B------:R-:W-:Y:S02]  /*0aa0*/  ISETP.NE.AND.EX P0, PT, RZ, UR5, PT, P0 ;  /* 0x00000005ff007c0c */ /* 0x000fe4000bf05300 */
[C---:B------:R-:W-:Y:S02]  /*0ab0*/  ISETP.GT.U32.OR P1, PT, R18.reuse, 0x17, !P1 ;  /* 0x000000171200780c */ /* 0x040fe40004f24470 */
[----:B------:R-:W-:-:S05]  /*0ac0*/  ISETP.GT.U32.OR P0, PT, R18, 0x17, !P0 ;  /* 0x000000171200780c */ /* 0x000fca0004704470 */
[----:B------:R-:W-:Y:S02]  /*0ad0*/  VOTEU.ANY UP0, P4 ;  /* 0x0000000000ff7886 */ /* 0x000fe40002000100 */
[----:B------:R-:W-:-:S04]  /*0ae0*/  UISETP.NE.AND.EX UP0, UPT, UR4, URZ, UPT, UP0 ;  /* 0x000000ff0400728c */ /* 0x000fc8000bf05300 */
[----:B------:R-:W0:Y:S02]  /*0af0*/  @!P1 LDC.64 R8, c[0x0][0x3a0] ;  /* 0x0000e800ff089b82 */ /* 0x000e240000000a00 */
[----:B------:R-:W-:Y:S01]  /*0b00*/  PLOP3.LUT P3, PT, PT, PT, UP0, 0x80, 0x8 ;  /* 0x000000000008781c */ /* 0x000fe20003f6f008 */
[----:B-1----:R-:W-:-:S04]  /*0b10*/  @!P2 IMAD.WIDE R10, R13, 0x2, R10 ;  /* 0x000000020d0aa825 */ /* 0x002fc800078e020a */
[----:B------:R-:W1:Y:S01]  /*0b20*/  @UP0 LDCU.64 UR4, c[0x0][0x418] ;  /* 0x00008300ff0407ac */ /* 0x000e620008000a00 */
[----:B------:R-:W2:Y:S01]  /*0b30*/  @!P0 LDC.64 R4, c[0x0][0x390] ;  /* 0x0000e400ff048b82 */ /* 0x000ea20000000a00 */
[----:B------:R-:W3:Y:S01]  /*0b40*/  @!P2 LDG.E.64 R10, desc[UR36][R10.64] ;  /* 0x000000240a0aa981 */ /* 0x000ee2000c1e1b00 */
[----:B------:R-:W-:Y:S02]  /*0b50*/  HFMA2 R23, -RZ, RZ, 0, 0 ;  /* 0x00000000ff177431 */ /* 0x000fe400000001ff */
[----:B0-----:R-:W-:Y:S01]  /*0b60*/  @!P1 IMAD.WIDE.U32 R8, R3, 0x2, R8 ;  /* 0x0000000203089825 */ /* 0x001fe200078e0008 */
[----:B-1----:R-:W-:-:S04]  /*0b70*/  @UP0 UIMAD.WIDE.U32 UR4, UR6, 0x4, UR4 ;  /* 0x00000004060408a5 */ /* 0x002fc8000f8e0004 */
[----:B------:R-:W4:Y:S01]  /*0b80*/  @!P1 LDG.E.64 R14, desc[UR36][R8.64] ;  /* 0x00000024080e9981 */ /* 0x000f22000c1e1b00 */
[----:B--2---:R-:W-:Y:S01]  /*0b90*/  @!P0 IMAD.WIDE.U32 R4, R3, 0x2, R4 ;  /* 0x0000000203048825 */ /* 0x004fe200078e0004 */
[----:B------:R-:W-:Y:S01]  /*0ba0*/  MOV R12, UR4 ;  /* 0x00000004000c7c02 */ /* 0x000fe20008000f00 */
[----:B------:R-:W0:Y:S02]  /*0bb0*/  LDC R3, c[0x0][0x400] ;  /* 0x00010000ff037b82 */ /* 0x000e240000000800 */
[----:B------:R-:W-:Y:S01]  /*0bc0*/  IMAD.U32 R13, RZ, RZ, UR5 ;  /* 0x00000005ff0d7e24 */ /* 0x000fe2000f8e00ff */
[----:B------:R-:W2:Y:S01]  /*0bd0*/  @!P0 LDG.E.64 R28, desc[UR36][R4.64] ;  /* 0x00000024041c8981 */ /* 0x000ea2000c1e1b00 */
[----:B------:R-:W1:Y:S03]  /*0be0*/  LDCU.U8 UR4, c[0x0][0x404] ;  /* 0x00008080ff0477ac */ /* 0x000e660008000000 */
[----:B------:R0:W5:Y:S01]  /*0bf0*/  @P3 LDG.E R23, desc[UR36][R12.64] ;  /* 0x000000240c173981 */ /* 0x000162000c1e1900 */
[----:B-1----:R-:W-:-:S04]  /*0c00*/  ISETP.NE.AND P0, PT, RZ, UR4, PT ;  /* 0x00000004ff007c0c */ /* 0x002fc8000bf05270 */
[----:B0-----:R-:W-:Y:S01]  /*0c10*/  ISETP.LT.OR P0, PT, R3, 0x1, P0 ;  /* 0x000000010300780c */ /* 0x001fe20000701670 */
[----:B------:R-:W-:Y:S01]  /*0c20*/  BSSY.RECONVERGENT B6, `(.L_x_2760) ;  /* 0x00000dc000067945 */ /* 0x000fe20003800200 */
[----:B----4-:R-:W-:Y:S02]  /*0c30*/  HFMA2 R27, R27, 1, 1, R15 ;  /* 0x3c003c001b1b7831 */ /* 0x010fe4000000000f */
[----:B------:R-:W-:Y:S02]  /*0c40*/  HADD2 R26, R26, R14 ;  /* 0x0000000e1a1a7230 */ /* 0x000fe40000000000 */
[----:B---3--:R-:W-:Y:S02]  /*0c50*/  @!P2 HFMA2 R27, R27, R11, -RZ ;  /* 0x0000000b1b1ba231 */ /* 0x008fe400001000ff */
[----:B------:R-:W-:Y:S02]  /*0c60*/  @!P2 HMUL2 R26, R26, R10 ;  /* 0x0000000a1a1aa232 */ /* 0x000fe40000000000 */
[----:B--2---:R-:W-:-:S02]  /*0c70*/  HFMA2 R29, R7, 1, 1, R29 ;  /* 0x3c003c00071d7831 */ /* 0x004fc4000000001d */
[----:B------:R-:W-:Y:S01]  /*0c80*/  HADD2 R28, R6, R28 ;  /* 0x0000001c061c7230 */ /* 0x000fe20000000000 */
[----:B------:R-:W-:Y:S06]  /*0c90*/  @P0 BRA `(.L_x_2761) ;  /* 0x0000000000d40947 */ /* 0x000fec0003800000 */
        /* <DEDUP_REMOVED lines=53> */
.L_x_2761:
        /* <DEDUP_REMOVED lines=12> */
[----:B0-----:R-:W-:Y:S02]  /*10b0*/  HFMA2 R4, -RZ, RZ, 0, 0 ;  /* 0x00000000ff047431 */ /* 0x001fe400000001ff */
[----:B-1----:R-:W-:-:S04]  /*10c0*/  IMAD.MOV R6, RZ, RZ, -R5 ;  /* 0x000000ffff067224 */ /* 0x002fc800078e0a05 */
[----:B------:R-:W-:Y:S01]  /*10d0*/  IMAD R9, R6, R7, RZ ;  /* 0x0000000706097224 */ /* 0x000fe200078e02ff */
[----:B------:R-:W-:-:S03]  /*10e0*/  MOV R6, R8 ;  /* 0x0000000800067202 */ /* 0x000fc60000000f00 */
[----:B------:R-:W-:-:S04]  /*10f0*/  IMAD.HI.U32 R5, R5, R9, R4 ;  /* 0x0000000905057227 */ /* 0x000fc800078e0004 */
[----:B------:R-:W-:Y:S02]  /*1100*/  IMAD.MOV R9, RZ, RZ, -R10 ;  /* 0x000000ffff097224 */ /* 0x000fe400078e0a0a */
        /* <DEDUP_REMOVED lines=9> */
[----:B------:R-:W-:Y:S01]  /*11a0*/  @P0 VIADD R30, R30, 0x1 ;  /* 0x000000011e1e0836 */ /* 0x000fe20000000000 */
[----:B------:R-:W-:-:S05]  /*11b0*/  ISETP.GE.AND P0, PT, R24, R3, PT ;  /* 0x000000031800720c */ /* 0x000fca0003f06270 */
        /* <DEDUP_REMOVED lines=10> */
[----:B------:R-:W-:Y:S01]  /*1260*/  IMAD.MOV.U32 R8, RZ, RZ, 0x53f ;  /* 0x0000053fff087424 */ /* 0x000fe200078e00ff */
[----:B------:R-:W-:Y:S01]  /*1270*/  MOV R12, 0x1 ;  /* 0x00000001000c7802 */ /* 0x000fe20000000f00 */
[----:B------:R1:W2:Y:S01]  /*1280*/  LDC.64 R14, c[0x4][R0] ;  /* 0x01000000000e7b82 */ /* 0x0002a20000000a00 */
[----:B------:R-:W3:Y:S01]  /*1290*/  LDCU.64 UR6, c[0x4][0xd0] ;  /* 0x01001a00ff0677ac */ /* 0x000ee20008000a00 */
[----:B------:R-:W-:Y:S01]  /*12a0*/  MOV R13, RZ ;  /* 0x000000ff000d7202 */ /* 0x000fe20000000f00 */
[----:B------:R-:W4:Y:S01]  /*12b0*/  LDCU.64 UR8, c[0x4][0x50] ;  /* 0x01000a00ff0877ac */ /* 0x000f220008000a00 */
[----:B0-----:R-:W-:Y:S01]  /*12c0*/  IMAD.U32 R4, RZ, RZ, UR4 ;  /* 0x00000004ff047e24 */ /* 0x001fe2000f8e00ff */
[----:B------:R-:W-:Y:S02]  /*12d0*/  MOV R5, UR5 ;  /* 0x0000000500057c02 */ /* 0x000fe40008000f00 */
[----:B---3--:R-:W-:Y:S01]  /*12e0*/  MOV R6, UR6 ;  /* 0x0000000600067c02 */ /* 0x008fe20008000f00 */
[----:B------:R-:W-:Y:S01]  /*12f0*/  IMAD.U32 R7, RZ, RZ, UR7 ;  /* 0x00000007ff077e24 */ /* 0x000fe2000f8e00ff */
[----:B----4-:R-:W-:-:S02]  /*1300*/  MOV R10, UR8 ;  /* 0x00000008000a7c02 */ /* 0x010fc40008000f00 */
[----:B-1----:R-:W-:-:S07]  /*1310*/  MOV R11, UR9 ;  /* 0x00000009000b7c02 */ /* 0x002fce0008000f00 */
[----:B------:R-:W-:-:S07]  /*1320*/  LEPC R20, `(.L_x_2763) ;  /* 0x000000001014794e */ /* 0x000fce0000000000 */
[----:B--2--5:R-:W-:Y:S05]  /*1330*/  CALL.ABS.NOINC R14 ;  /* 0x000000000e007343 */ /* 0x024fea0003c00000 */
.L_x_2763:
        /* <DEDUP_REMOVED lines=9> */
[----:B------:R-:W-:-:S03]  /*13d0*/  @!P6 LEA R5, R4, R0, 0x1 ;  /* 0x000000000405e211 */ /* 0x000fc600078e08ff */
[----:B------:R-:W-:Y:S02]  /*13e0*/  @!P6 IMAD R4, R4, 0x2, R3 ;  /* 0x000000020404e824 */ /* 0x000fe400078e0203 */
        /* <DEDUP_REMOVED lines=11> */
[C---:B------:R-:W-:Y:S02]  /*14a0*/  LEA R6, R7.reuse, R0, 0x1 ;  /* 0x0000000007067211 */ /* 0x040fe400078e08ff */
[C---:B------:R-:W-:Y:S02]  /*14b0*/  LEA R8, R7.reuse, R3, 0x1 ;  /* 0x0000000307087211 */ /* 0x040fe400078e08ff */
[----:B------:R-:W-:Y:S01]  /*14c0*/  LEA.HI R7, R7, R7, RZ, 0x1 ;  /* 0x0000000707077211 */ /* 0x000fe200078f08ff */
[C---:B------:R-:W-:Y:S01]  /*14d0*/  IMAD R5, R31.reuse, 0x2, R6 ;  /* 0x000000021f057824 */ /* 0x040fe200078e0206 */
[----:B------:R-:W-:Y:S01]  /*14e0*/  LEA R4, R31, R8, 0x1 ;  /* 0x000000081f047211 */ /* 0x000fe200078e08ff */
[----:B------:R-:W-:Y:S01]  /*14f0*/  LDS R29, [R6] ;  /* 0x00000000061d7984 */ /* 0x000fe20000000800 */
[----:B------:R-:W-:-:S03]  /*1500*/  SHF.L.U32 R7, R7, 0x1, RZ ;  /* 0x0000000107077819 */ /* 0x000fc600000006ff */
[----:B------:R-:W0:Y:S01]  /*1510*/  LDS R10, [R5] ;  /* 0x00000000050a7984 */ /* 0x000e220000000800 */
[----:B------:R-:W-:-:S03]  /*1520*/  LOP3.LUT R11, R7, 0xfffffffc, RZ, 0xc0, !PT ;  /* 0xfffffffc070b7812 */ /* 0x000fc600078ec0ff */
[----:B------:R-:W-:Y:S01]  /*1530*/  LDS R27, [R8] ;  /* 0x00000000081b7984 */ /* 0x000fe20000000800 */
[----:B------:R-:W-:-:S03]  /*1540*/  ISETP.GE.AND P0, PT, R11, R9, PT ;  /* 0x000000090b00720c */ /* 0x000fc60003f06270 */
[----:B------:R-:W1:Y:S01]  /*1550*/  LDS R12, [R4] ;  /* 0x00000000040c7984 */ /* 0x000e620000000800 */
[C-C-:B0-----:R-:W-:Y:S02]  /*1560*/  PRMT R28, R29.reuse, 0x5410, R10.reuse ;  /* 0x000054101d1c7816 */ /* 0x141fe4000000000a */
[----:B------:R-:W-:Y:S02]  /*1570*/  PRMT R29, R29, 0x7632, R10 ;  /* 0x000076321d1d7816 */ /* 0x000fe4000000000a */
[C-C-:B-1----:R-:W-:Y:S02]  /*1580*/  PRMT R26, R27.reuse, 0x5410, R12.reuse ;  /* 0x000054101b1a7816 */ /* 0x142fe4000000000c */
[----:B------:R-:W-:-:S03]  /*1590*/  PRMT R27, R27, 0x7632, R12 ;  /* 0x000076321b1b7816 */ /* 0x000fc6000000000c */
[----:B------:R-:W-:Y:S05]  /*15a0*/  @P0 BRA `(.L_x_2767) ;  /* 0x0000000000c80947 */ /* 0x000fea0003800000 */
[----:B------:R-:W-:Y:S01]  /*15b0*/  I2FP.F32.S32 R9, R9 ;  /* 0x0000000900097245 */ /* 0x000fe20000201400 */
[----:B------:R-:W-:Y:S01]  /*15c0*/  VIADD R7, R11, 0x2 ;  /* 0x000000020b077836 */ /* 0x000fe20000000000 */
[----:B------:R-:W0:Y:S01]  /*15d0*/  LDCU UR4, c[0x0][0x40c] ;  /* 0x00008180ff0477ac */ /* 0x000e220008000800 */
[----:B------:R-:W-:Y:S01]  /*15e0*/  HADD2.F32 R20, -RZ, R29.H1_H1 ;  /* 0x3000001dff147230 */ /* 0x000fe20000004100 */
[----:B------:R-:W1:Y:S01]  /*15f0*/  MUFU.RCP R12, R9 ;  /* 0x00000009000c7308 */ /* 0x000e620000001000 */
[----:B------:R-:W-:Y:S01]  /*1600*/  HADD2.F32 R35, -RZ, R27.H1_H1 ;  /* 0x3000001bff237230 */ /* 0x000fe20000004100 */
[----:B------:R-:W-:Y:S01]  /*1610*/  I2FP.F32.S32 R7, R7 ;  /* 0x0000000700077245 */ /* 0x000fe20000201400 */
[----:B------:R-:W-:Y:S02]  /*1620*/  HADD2.F32 R21, -RZ, R29.H0_H0 ;  /* 0x2000001dff157230 */ /* 0x000fe40000004100 */
[----:B------:R-:W-:Y:S02]  /*1630*/  HADD2.F32 R33, -RZ, R27.H0_H0 ;  /* 0x2000001bff217230 */ /* 0x000fe40000004100 */
        /* <DEDUP_REMOVED lines=12> */
[----:B-1----:R-:W-:-:S04]  /*1700*/  FMUL.FTZ R9, R14, R7 ;  /* 0x000000070e097220 */ /* 0x002fc80000410000 */
        /* <DEDUP_REMOVED lines=14> */
[----:B------:R-:W-:-:S02]  /*17f0*/  HADD2.F32 R13, -RZ, R28.H0_H0 ;  /* 0x2000001cff0d7230 */ /* 0x000fc40000004100 */
[-C--:B--2---:R-:W-:Y:S01]  /*1800*/  FMUL.FTZ R12, R7, R10.reuse ;  /* 0x0000000a070c7220 */ /* 0x084fe20000410000 */
[----:B0-----:R-:W-:Y:S02]  /*1810*/  HADD2.F32 R15, -RZ, R26.H0_H0 ;  /* 0x2000001aff0f7230 */ /* 0x001fe40000004100 */
[-C--:B------:R-:W-:Y:S01]  /*1820*/  FMUL.FTZ R14, R11, R10.reuse ;  /* 0x0000000a0b0e7220 */ /* 0x080fe20000410000 */
        /* <DEDUP_REMOVED lines=10> */
.L_x_2767:
[----:B------:R-:W-:Y:S05]  /*18d0*/  BSYNC.RECONVERGENT B1 ;  /* 0x0000000000017941 */ /* 0x000fea0003800200 */
.L_x_2766:
        /* <DEDUP_REMOVED lines=8> */
.L_x_2765:
[----:B------:R-:W-:Y:S05]  /*1960*/  BSYNC.RECONVERGENT B0 ;  /* 0x0000000000007941 */ /* 0x000fea0003800200 */
.L_x_2764:
[----:B------:R-:W-:Y:S01]  /*1970*/  BAR.SYNC.DEFER_BLOCKING 0x0 ;  /* 0x0000000000007b1d */ /* 0x000fe20000010000 */
[----:B------:R-:W-:-:S05]  /*1980*/  @!P6 IMAD R30, R31, R30, R32 ;  /* 0x0000001e1f1ee224 */ /* 0x000fca00078e0220 */
[C---:B------:R-:W-:Y:S02]  /*1990*/  @!P6 LEA R0, R30.reuse, R0, 0x1 ;  /* 0x000000001e00e211 */ /* 0x040fe400078e08ff */
[----:B------:R-:W-:-:S03]  /*19a0*/  @!P6 LEA R3, R30, R3, 0x1 ;  /* 0x000000031e03e211 */ /* 0x000fc600078e08ff */
[----:B------:R0:W2:Y:S04]  /*19b0*/  @!P6 LDS.64 R28, [R0] ;  /* 0x00000000001ce984 */ /* 0x0000a80000000a00 */
[----:B------:R0:W3:Y:S01]  /*19c0*/  @!P6 LDS.64 R26, [R3] ;  /* 0x00000000031ae984 */ /* 0x0000e20000000a00 */
[----:B------:R-:W-:Y:S06]  /*19d0*/  BAR.SYNC.DEFER_BLOCKING 0x0 ;  /* 0x0000000000007b1d */ /* 0x000fec0000010000 */
.L_x_2762:
[----:B------:R-:W-:Y:S05]  /*19e0*/  BSYNC.RECONVERGENT B6 ;  /* 0x0000000000067941 */ /* 0x000fea0003800200 */
.L_x_2760:
[----:B------:R-:W-:Y:S01]  /*19f0*/  ISETP.GT.U32.AND P0, PT, R18, 0x1f, PT ;  /* 0x0000001f1200780c */ /* 0x000fe20003f04070 */
[----:B------:R-:W-:-:S12]  /*1a00*/  IMAD.MOV.U32 R56, RZ, RZ, -0x800001 ;  /* 0xff7fffffff387424 */ /* 0x000fd800078e00ff */
[----:B------:R-:W-:Y:S05]  /*1a10*/  @P0 BRA `(.L_x_2768) ;  /* 0x0000000000ec0947 */ /* 0x000fea0003800000 */
[----:B------:R-:W4:Y:S01]  /*1a20*/  S2R R21, SR_CgaCtaId ;  /* 0x0000000000157919 */ /* 0x000f220000008800 */
[----:B-1----:R-:W-:Y:S01]  /*1a30*/  MOV R9, 0x400 ;  /* 0x0000040000097802 */ /* 0x002fe20000000f00 */
[----:B--23--:R-:W-:Y:S01]  /*1a40*/  HMUL2 R13, R29, R27 ;  /* 0x0000001b1d0d7232 */ /* 0x00cfe20000000000 */
[----:B------:R-:W-:Y:S01]  /*1a50*/  ISETP.GT.U32.AND P0, PT, R18, 0x17, PT ;  /* 0x000000171200780c */ /* 0x000fe20003f04070 */
[----:B------:R-:W-:Y:S01]  /*1a60*/  BSSY.RECONVERGENT B0, `(.L_x_2769) ;  /* 0x0000014000007945 */ /* 0x000fe20003800200 */
[----:B0-----:R-:W-:Y:S01]  /*1a70*/  IADD3 R0, PT, PT, R9, 0x10, RZ ;  /* 0x0000001009007810 */ /* 0x001fe20007ffe0ff */
[----:B------:R-:W-:-:S05]  /*1a80*/  HFMA2 R13, R28, R26, R13 ;  /* 0x0000001a1c0d7231 */ /* 0x000fca000000000d */
[--C-:B------:R-:W-:Y:S02]  /*1a90*/  HADD2.F32 R7, -RZ, R13.reuse.H0_H0 ;  /* 0x2000000dff077230 */ /* 0x100fe40000004100 */
[----:B------:R-:W-:Y:S01]  /*1aa0*/  HADD2.F32 R8, -RZ, R13.H1_H1 ;  /* 0x3000000dff087230 */ /* 0x000fe20000004100 */
[----:B----4-:R-:W-:-:S04]  /*1ab0*/  LEA R3, R21, R0, 0x18 ;  /* 0x0000000015037211 */ /* 0x010fc800078ec0ff */
[----:B------:R-:W-:-:S05]  /*1ac0*/  LEA R3, R18, R3, 0x3 ;  /* 0x0000000312037211 */ /* 0x000fca00078e18ff */
[----:B------:R0:W-:Y:S01]  /*1ad0*/  STS.64 [R3], R28 ;  /* 0x0000001c03007388 */ /* 0x0001e20000000a00 */
[----:B------:R-:W-:Y:S05]  /*1ae0*/  @P0 BRA `(.L_x_2770) ;  /* 0x00000000002c0947 */ /* 0x000fea0003800000 */
[----:B------:R-:W1:Y:S01]  /*1af0*/  LDCU UR4, c[0x0][0x3f4] ;  /* 0x00007e80ff0477ac */ /* 0x000e620008000800 */
[----:B------:R-:W2:Y:S01]  /*1b00*/  LDC.64 R4, c[0x0][0x3b8] ;  /* 0x0000ee00ff047b82 */ /* 0x000ea20000000a00 */
[----:B0-----:R-:W-:Y:S02]  /*1b10*/  LOP3.LUT R3, R24, 0x4, RZ, 0xc0, !PT ;  /* 0x0000000418037812 */ /* 0x001fe400078ec0ff */
[----:B------:R-:W-:Y:S01]  /*1b20*/  SHF.R.U32.HI R6, RZ, 0x1, R18 ;  /* 0x00000001ff067819 */ /* 0x000fe20000011612 */
[----:B-1----:R-:W-:Y:S02]  /*1b30*/  IMAD R0, R19, UR4, RZ ;  /* 0x0000000413007c24 */ /* 0x002fe4000f8e02ff */
[----:B------:R-:W-:Y:S02]  /*1b40*/  IMAD.U32 R11, RZ, RZ, UR4 ;  /* 0x00000004ff0b7e24 */ /* 0x000fe4000f8e00ff */
[----:B------:R-:W-:Y:S02]  /*1b50*/  IMAD R0, R0, 0x60, R3 ;  /* 0x0000006000007824 */ /* 0x000fe400078e0203 */
[----:B------:R-:W-:-:S05]  /*1b60*/  IMAD R3, R6, R11, UR38 ;  /* 0x0000002606037e24 */ /* 0x000fca000f8e020b */
[----:B------:R-:W-:-:S05]  /*1b70*/  LEA R3, R3, R0, 0x3 ;  /* 0x0000000003037211 */ /* 0x000fca00078e18ff */
[----:B--2---:R-:W-:-:S05]  /*1b80*/  IMAD.WIDE R4, R3, 0x2, R4 ;  /* 0x0000000203047825 */ /* 0x004fca00078e0204 */
[----:B------:R1:W-:Y:S02]  /*1b90*/  STG.E.64 desc[UR36][R4.64], R26 ;  /* 0x0000001a04007986 */ /* 0x0003e4000c101b24 */
.L_x_2770:
[----:B------:R-:W-:Y:S05]  /*1ba0*/  BSYNC.RECONVERGENT B0 ;  /* 0x0000000000007941 */ /* 0x000fea0003800200 */
.L_x_2769:
[----:B------:R-:W-:Y:S01]  /*1bb0*/  UMOV UR4, 0xffffffff ;  /* 0xffffffff00047882 */ /* 0x000fe20000000000 */
[----:B------:R-:W-:Y:S02]  /*1bc0*/  FADD.FTZ R13, R7, R8 ;  /* 0x00000008070d7221 */ /* 0x000fe40000010000 */
[----:B------:R-:W-:Y:S05]  /*1bd0*/  BRA.DIV UR4, `(.L_x_2771) ;  /* 0x0000006e04247947 */ /* 0x000fea000b800000 */
[----:B------:R-:W2:Y:S02]  /*1be0*/  SHFL.BFLY PT, R14, R13, 0x10, 0x1f ;  /* 0x0e001f000d0e7f89 */ /* 0x000ea400000e0000 */
[----:B--2---:R-:W-:-:S05]  /*1bf0*/  FADD.FTZ R0, R13, R14 ;  /* 0x0000000e0d007221 */ /* 0x004fca0000010000 */
[----:B------:R-:W0:Y:S02]  /*1c00*/  SHFL.BFLY PT, R14, R0, 0x8, 0x1f ;  /* 0x0d001f00000e7f89 */ /* 0x000e2400000e0000 */
[----:B0-----:R-:W-:-:S05]  /*1c10*/  FADD.FTZ R3, R0, R14 ;  /* 0x0000000e00037221 */ /* 0x001fca0000010000 */
[----:B------:R-:W1:Y:S02]  /*1c20*/  SHFL.BFLY PT, R14, R3, 0x4, 0x1f ;  /* 0x0c801f00030e7f89 */ /* 0x000e6400000e0000 */
[----:B-1----:R-:W-:-:S05]  /*1c30*/  FADD.FTZ R4, R3, R14 ;  /* 0x0000000e03047221 */ /* 0x002fca0000010000 */
[----:B------:R-:W0:Y:S02]  /*1c40*/  SHFL.BFLY PT, R14, R4, 0x2, 0x1f ;  /* 0x0c401f00040e7f89 */ /* 0x000e2400000e0000 */
[----:B0-----:R-:W-:-:S05]  /*1c50*/  FADD.FTZ R5, R4, R14 ;  /* 0x0000000e04057221 */ /* 0x001fca0000010000 */
[----:B------:R0:W1:Y:S02]  /*1c60*/  SHFL.BFLY PT, R14, R5, 0x1, 0x1f ;  /* 0x0c201f00050e7f89 */ /* 0x00006400000e0000 */
.L_x_2842:
        /* <DEDUP_REMOVED lines=8> */
[----:B-----5:R-:W-:-:S07]  /*1cf0*/  @P0 IADD3 R0, PT, PT, -R23, R16, RZ ;  /* 0x0000001017000210 */ /* 0x020fce0007ffe1ff */
[----:B0-----:R-:W0:Y:S01]  /*1d00*/  @P0 LDC.64 R4, c[0x0][0x438] ;  /* 0x00010e00ff040b82 */ /* 0x001e220000000a00 */
[----:B--2---:R-:W-:-:S04]  /*1d10*/  @P0 IMAD R3, R17, R6, R0 ;  /* 0x0000000611030224 */ /* 0x004fc800078e0200 */
[----:B------:R-:W-:-:S04]  /*1d20*/  @P0 IMAD R3, R3, R6, R0 ;  /* 0x0000000603030224 */ /* 0x000fc800078e0200 */
[----:B0-----:R-:W-:-:S06]  /*1d30*/  @P0 IMAD.WIDE R4, R3, 0x2, R4 ;  /* 0x0000000203040825 */ /* 0x001fcc00078e0204 */
[----:B------:R-:W2:Y:S01]  /*1d40*/  @P0 LDG.E.U16 R4, desc[UR36][R4.64] ;  /* 0x0000002404040981 */ /* 0x000ea2000c1e1500 */
[----:B------:R-:W-:Y:S02]  /*1d50*/  VIADD R0, R9, 0x110 ;  /* 0x0000011009007836 */ /* 0x000fe40000000000 */
[----:B-1----:R-:W-:-:S03]  /*1d60*/  FMUL.FTZ R56, R14, UR4 ;  /* 0x000000040e387c20 */ /* 0x002fc60008410000 */
[----:B------:R-:W-:Y:S02]  /*1d70*/  LEA R7, R21, R0, 0x18 ;  /* 0x0000000015077211 */ /* 0x000fe400078ec0ff */
[----:B------:R-:W-:-:S04]  /*1d80*/  IADD3 R0, PT, PT, -R61, R16, RZ ;  /* 0x000000103d007210 */ /* 0x000fc80007ffe1ff */
[----:B------:R-:W-:Y:S01]  /*1d90*/  LEA R7, R0, R7, 0x2 ;  /* 0x0000000700077211 */ /* 0x000fe200078e10ff */
[----:B--2---:R-:W-:-:S05]  /*1da0*/  @P0 HADD2.F32 R3, -RZ, R4.H0_H0 ;  /* 0x20000004ff030230 */ /* 0x004fca0000004100 */
[----:B------:R-:W-:-:S05]  /*1db0*/  @P0 FADD.FTZ R56, R56, R3 ;  /* 0x0000000338380221 */ /* 0x000fca0000010000 */
[----:B------:R4:W-:Y:S02]  /*1dc0*/  STS [R7], R56 ;  /* 0x0000003807007388 */ /* 0x0009e40000000800 */
.L_x_2768:
[----:B------:R-:W-:Y:S05]  /*1dd0*/  WARPSYNC.ALL ;  /* 0x0000000000007948 */ /* 0x000fea0003800000 */
[----:B0-----:R-:W-:Y:S01]  /*1de0*/  IMAD.IADD R0, R16, 0x1, -R61 ;  /* 0x0000000110007824 */ /* 0x001fe200078e0a3d */
[----:B------:R-:W0:Y:S01]  /*1df0*/  LDC.64 R40, c[0x0][0x3f0] ;  /* 0x0000fc00ff287b82 */ /* 0x000e220000000a00 */
[----:B------:R-:W-:Y:S01]  /*1e00*/  SHF.R.U32.HI R10, RZ, 0x2, R18 ;  /* 0x00000002ff0a7819 */ /* 0x000fe20000011612 */
[----:B------:R-:W-:Y:S01]  /*1e10*/  UMOV UR10, 0x400 ;  /* 0x00000400000a7882 */ /* 0x000fe20000000000 */
[----:B------:R-:W0:Y:S01]  /*1e20*/  LDCU UR14, c[0x0][0x410] ;  /* 0x00008200ff0e77ac */ /* 0x000e220008000800 */
[----:B------:R-:W-:Y:S01]  /*1e30*/  IADD3 R0, PT, PT, R0, 0x7, RZ ;  /* 0x0000000700007810 */ /* 0x000fe20007ffe0ff */
[----:B------:R-:W-:Y:S01]  /*1e40*/  BSSY B0, `(.L_x_2772) ;  /* 0x0000150000007945 */ /* 0x000fe20003800000 */
[----:B------:R-:W-:Y:S01]  /*1e50*/  LOP3.LUT R24, R24, 0xc, RZ, 0xc0, !PT ;  /* 0x0000000c18187812 */ /* 0x000fe200078ec0ff */
[----:B------:R-:W-:Y:S01]  /*1e60*/  UIADD3 UR4, UPT, UPT, UR10, 0x10, URZ ;  /* 0x000000100a047890 */ /* 0x000fe2000fffe0ff */
[----:B------:R-:W2:Y:S01]  /*1e70*/  S2UR UR11, SR_CgaCtaId ;  /* 0x00000000000b79c3 */ /* 0x000ea20000008800 */
[----:B------:R-:W-:Y:S01]  /*1e80*/  SHF.R.S32.HI R3, RZ, 0x1f, R0 ;  /* 0x0000001fff037819 */ /* 0x000fe20000011400 */
[----:B------:R-:W0:Y:S03]  /*1e90*/  LDCU.64 UR8, c[0x0][0x3c8] ;  /* 0x00007900ff0877ac */ /* 0x000e260008000a00 */
[----:B------:R-:W-:Y:S01]  /*1ea0*/  LEA.HI R3, R3, R0, RZ, 0x3 ;  /* 0x0000000003037211 */ /* 0x000fe200078f18ff */
[----:B------:R-:W0:Y:S03]  /*1eb0*/  LDCU.64 UR16, c[0x0][0x438] ;  /* 0x00008700ff1077ac */ /* 0x000e260008000a00 */
[----:B-1----:R-:W-:Y:S01]  /*1ec0*/  LOP3.LUT R8, R3, 0xfffffff8, RZ, 0xc0, !PT ;  /* 0xfffffff803087812 */ /* 0x002fe200078ec0ff */
[----:B------:R-:W-:Y:S03]  /*1ed0*/  BAR.SYNC.DEFER_BLOCKING 0x0 ;  /* 0x0000000000007b1d */ /* 0x000fe60000010000 */
[----:B------:R-:W-:Y:S01]  /*1ee0*/  ISETP.GE.AND P0, PT, R10, R8, PT ;  /* 0x000000080a00720c */ /* 0x000fe20003f06270 */
[----:B0-----:R-:W-:-:S04]  /*1ef0*/  IMAD R4, R25, R40, R17 ;  /* 0x0000002819047224 */ /* 0x001fc800078e0211 */
[----:B------:R-:W-:Y:S01]  /*1f00*/  IMAD R4, R4, 0x60, RZ ;  /* 0x0000006004047824 */ /* 0x000fe200078e02ff */
[----:B--2---:R-:W-:-:S07]  /*1f10*/  ULEA UR4, UR11, UR4, 0x18 ;  /* 0x000000040b047291 */ /* 0x004fce000f8ec0ff */
[----:B------:R-:W-:Y:S05]  /*1f20*/  @P0 BRA `(.L_x_2773) ;  /* 0x0000001400040947 */ /* 0x000fea0003800000 */
[----:B------:R-:W-:Y:S01]  /*1f30*/  IABS R3, R41 ;  /* 0x0000002900037213 */ /* 0x000fe20000000000 */
[----:B------:R0:W1:Y:S01]  /*1f40*/  LDS R59, [R24+UR4] ;  /* 0x00000004183b7984 */ /* 0x0000620008000800 */
[----:B------:R-:W2:Y:S02]  /*1f50*/  LDCU.64 UR6, c[0x0][0x420] ;  /* 0x00008400ff0677ac */ /* 0x000ea40008000a00 */
[----:B------:R-:W3:Y:S01]  /*1f60*/  I2F.RP R0, R3 ;  /* 0x0000000300007306 */ /* 0x000ee20000209400 */
[----:B------:R0:W0:Y:S01]  /*1f70*/  LDS R57, [R24+UR4+0x10] ;  /* 0x0000100418397984 */ /* 0x0000220008000800 */
[----:B------:R-:W4:Y:S03]  /*1f80*/  LDCU UR13, c[0x0][0x440] ;  /* 0x00008800ff0d77ac */ /* 0x000f260008000800 */
[----:B------:R0:W0:Y:S01]  /*1f90*/  LDS R55, [R24+UR4+0x20] ;  /* 0x0000200418377984 */ /* 0x0000220008000800 */
[----:B------:R-:W1:Y:S03]  /*1fa0*/  LDCU UR12, c[0x0][0x3f8] ;  /* 0x00007f00ff0c77ac */ /* 0x000e660008000800 */
[----:B------:R0:W0:Y:S01]  /*1fb0*/  LDS R54, [R24+UR4+0x30] ;  /* 0x0000300418367984 */ /* 0x0000220008000800 */
[----:B------:R-:W-:-:S03]  /*1fc0*/  UIADD3 UR5, UPT, UPT, UR10, 0x110, URZ ;  /* 0x000001100a057890 */ /* 0x000fc6000fffe0ff */
[----:B------:R0:W0:Y:S01]  /*1fd0*/  LDS R52, [R24+UR4+0x40] ;  /* 0x0000400418347984 */ /* 0x0000220008000800 */
[----:B------:R-:W-:Y:S01]  /*1fe0*/  ULEA UR5, UR11, UR5, 0x18 ;  /* 0x000000050b057291 */ /* 0x000fe2000f8ec0ff */
[----:B---3--:R-:W3:Y:S01]  /*1ff0*/  MUFU.RCP R0, R0 ;  /* 0x0000000000007308 */ /* 0x008ee20000001000 */
[----:B--2---:R-:W-:Y:S01]  /*2000*/  IMAD.U32 R21, RZ, RZ, UR7 ;  /* 0x00000007ff157e24 */ /* 0x004fe2000f8e00ff */
[----:B------:R2:W0:Y:S01]  /*2010*/  LDS R53, [R24+UR4+0x50] ;  /* 0x0000500418357984 */ /* 0x0004220008000800 */
[----:B------:R-:W-:Y:S01]  /*2020*/  ISETP.NE.U32.AND P0, PT, RZ, UR6, PT ;  /* 0x00000006ff007c0c */ /* 0x000fe2000bf05070 */
[----:B----4-:R-:W-:Y:S02]  /*2030*/  IMAD R20, R17, UR13, R16 ;  /* 0x0000000d11147c24 */ /* 0x010fe4000f8e0210 */
[----:B------:R2:W4:Y:S01]  /*2040*/  LDS R50, [R24+UR4+0x60] ;  /* 0x0000600418327984 */ /* 0x0005220008000800 */
[----:B------:R-:W-:-:S03]  /*2050*/  ISETP.NE.AND.EX P0, PT, RZ, UR7, PT, P0 ;  /* 0x00000007ff007c0c */ /* 0x000fc6000bf05300 */
[----:B------:R2:W0:Y:S04]  /*2060*/  LDS R51, [R24+UR4+0x70] ;  /* 0x0000700418337984 */ /* 0x0004280008000800 */
[----:B------:R2:W0:Y:S01]  /*2070*/  LDS R48, [R24+UR4+0x80] ;  /* 0x0000800418307984 */ /* 0x0004220008000800 */
[----:B---3--:R-:W-:-:S03]  /*2080*/  IADD3 R6, PT, PT, R0, 0xffffffe, RZ ;  /* 0x0ffffffe00067810 */ /* 0x008fc60007ffe0ff */
[----:B------:R2:W3:Y:S01]  /*2090*/  LDS R46, [R24+UR4+0x90] ;  /* 0x00009004182e7984 */ /* 0x0004e20008000800 */
[----:B------:R1:W2:Y:S03]  /*20a0*/  F2I.FTZ.U32.TRUNC.NTZ R7, R6 ;  /* 0x0000000600077305 */ /* 0x0002a6000021f000 */
[----:B------:R0:W0:Y:S04]  /*20b0*/  LDS R49, [R24+UR4+0xa0] ;  /* 0x0000a00418317984 */ /* 0x0000280008000800 */
[----:B------:R0:W0:Y:S04]  /*20c0*/  LDS R47, [R24+UR4+0xb0] ;  /* 0x0000b004182f7984 */ /* 0x0000280008000800 */
[----:B------:R0:W0:Y:S01]  /*20d0*/  LDS R44, [R24+UR4+0xc0] ;  /* 0x0000c004182c7984 */ /* 0x0000220008000800 */
[----:B-1----:R-:W-:-:S03]  /*20e0*/  HFMA2 R6, -RZ, RZ, 0, 0 ;  /* 0x00000000ff067431 */ /* 0x002fc600000001ff */
[----:B------:R1:W0:Y:S01]  /*20f0*/  LDS R45, [R24+UR4+0xd0] ;  /* 0x0000d004182d7984 */ /* 0x0002220008000800 */
[----:B--2---:R-:W-:-:S03]  /*2100*/  IMAD.MOV R0, RZ, RZ, -R7 ;  /* 0x000000ffff007224 */ /* 0x004fc600078e0a07 */
[----:B------:R1:W2:Y:S01]  /*2110*/  LDS R43, [R24+UR4+0xe0] ;  /* 0x0000e004182b7984 */ /* 0x0002a20008000800 */
[----:B------:R-:W-:Y:S01]  /*2120*/  IMAD R5, R0, R3, RZ ;  /* 0x0000000300057224 */ /* 0x000fe200078e02ff */
[----:B------:R-:W-:Y:S02]  /*2130*/  SHF.L.U32 R0, R18, 0x1, RZ ;  /* 0x0000000112007819 */ /* 0x000fe400000006ff */
[----:B------:R1:W0:Y:S01]  /*2140*/  LDS R42, [R24+UR4+0xf0] ;  /* 0x0000f004182a7984 */ /* 0x0002220008000800 */
[----:B------:R-:W-:Y:S01]  /*2150*/  IMAD.HI.U32 R5, R7, R5, R6 ;  /* 0x0000000507057227 */ /* 0x000fe200078e0006 */
[----:B------:R-:W-:-:S03]  /*2160*/  LOP3.LUT R0, R0, 0x6, RZ, 0xc0, !PT ;  /* 0x0000000600007812 */ /* 0x000fc600078ec0ff */
[C---:B------:R-:W-:Y:S01]  /*2170*/  IMAD.IADD R6, R61.reuse, 0x1, R8 ;  /* 0x000000013d067824 */ /* 0x040fe200078e0208 */
[----:B------:R-:W-:Y:S01]  /*2180*/  IADD3 R61, PT, PT, R61, R10, RZ ;  /* 0x0000000a3d3d7210 */ /* 0x000fe20007ffe0ff */
[----:B------:R-:W-:Y:S01]  /*2190*/  IMAD R7, R4, R41, R0 ;  /* 0x0000002904077224 */ /* 0x000fe200078e0200 */
[----:B------:R-:W-:Y:S01]  /*21a0*/  MOV R8, UR6 ;  /* 0x0000000600087c02 */ /* 0x000fe20008000f00 */
[----:B------:R-:W-:Y:S01]  /*21b0*/  IMAD R41, R41, 0x60, RZ ;  /* 0x0000006029297824 */ /* 0x000fe200078e02ff */
[----:B------:R-:W-:Y:S01]  /*21c0*/  LEA R10, R10, UR5, 0x2 ;  /* 0x000000050a0a7c11 */ /* 0x000fe2000f8e10ff */
[--C-:B------:R-:W-:Y:S01]  /*21d0*/  IMAD R20, R20, UR13, R61.reuse ;  /* 0x0000000d14147c24 */ /* 0x100fe2000f8e023d */
[----:B------:R-:W-:Y:S01]  /*21e0*/  IADD3 R8, P1, P2, R8, UR39, R61 ;  /* 0x0000002708087c10 */ /* 0x000fe2000fa3e03d */
[----:B------:R-:W-:-:S03]  /*21f0*/  IMAD R9, R41, UR12, RZ ;  /* 0x0000000c29097c24 */ /* 0x000fc6000f8e02ff */
[----:B-1-34-:R-:W-:-:S09]  /*2200*/  IADD3.X R21, PT, PT, R21, UR40, RZ, P1, P2 ;  /* 0x0000002815157c10 */ /* 0x01afd20008fe44ff */
.L_x_2777:
[----:B------:R-:W1:Y:S01]  /*2210*/  LDC R12, c[0x0][0x3f4] ;  /* 0x0000fd00ff0c7b82 */ /* 0x000e620000000800 */
[----:B------:R-:W-:Y:S01]  /*2220*/  IABS R14, R61 ;  /* 0x0000003d000e7213 */ /* 0x000fe20000000000 */
[----:B------:R-:W-:Y:S01]  /*2230*/  USHF.R.S32.HI UR5, URZ, 0x1f, UR39 ;  /* 0x0000001fff057899 */ /* 0x000fe20008011427 */
[----:B------:R-:W-:-:S03]  /*2240*/  ISETP.GE.AND P2, PT, R61, RZ, PT ;  /* 0x000000ff3d00720c */ /* 0x000fc60003f46270 */
[----:B------:R-:W-:-:S05]  /*2250*/  IMAD.HI.U32 R11, R5, R14, RZ ;  /* 0x0000000e050b7227 */ /* 0x000fca00078e00ff */
[----:B------:R-:W-:Y:S02]  /*2260*/  IADD3 R11, PT, PT, -R11, RZ, RZ ;  /* 0x000000ff0b0b7210 */ /* 0x000fe40007ffe1ff */
[----:B-1----:R-:W-:Y:S02]  /*2270*/  IABS R38, R12 ;  /* 0x0000000c00267213 */ /* 0x002fe40000000000 */
        /* <DEDUP_REMOVED lines=9> */
[C---:B0-----:R-:W-:Y:S02]  /*2310*/  SHF.L.U32 R13, R65.reuse, 0x3, RZ ;  /* 0x00000003410d7819 */ /* 0x041fe400000006ff */
[----:B------:R-:W-:-:S03]  /*2320*/  IADD3 R11, P3, PT, R65, UR39, RZ ;  /* 0x00000027410b7c10 */ /* 0x000fc6000ff7e0ff */
[----:B------:R-:W-:Y:S01]  /*2330*/  IMAD R58, R12, 0x10, R13 ;  /* 0x000000100c3a7824 */ /* 0x000fe200078e020d */
[----:B------:R-:W-:Y:S02]  /*2340*/  IADD3.X R14, PT, PT, RZ, UR5, RZ, P3, !PT ;  /* 0x00000005ff0e7c10 */ /* 0x000fe40009ffe4ff */
[C---:B------:R-:W-:Y:S02]  /*2350*/  LEA R62, P3, R11.reuse, UR8, 0x2 ;  /* 0x000000080b3e7c11 */ /* 0x040fe4000f8610ff */
[----:B------:R-:W-:Y:S02]  /*2360*/  ISETP.GE.OR P2, PT, R58, R41, P1 ;  /* 0x000000293a00720c */ /* 0x000fe40000f46670 */
[----:B------:R-:W-:-:S11]  /*2370*/  LEA.HI.X R63, R11, UR9, R14, 0x2, P3 ;  /* 0x000000090b3f7c11 */ /* 0x000fd600098f140e */
[----:B------:R-:W3:Y:S01]  /*2380*/  @!P2 LDG.E R11, desc[UR36][R62.64] ;  /* 0x000000243e0ba981 */ /* 0x000ee2000c1e1900 */
[----:B------:R-:W-:Y:S01]  /*2390*/  LEA R38, R12, R13, 0x5 ;  /* 0x0000000d0c267211 */ /* 0x000fe200078e28ff */
[----:B------:R-:W1:Y:S03]  /*23a0*/  @!P2 LDC.64 R14, c[0x0][0x3b8] ;  /* 0x0000ee00ff0eab82 */ /* 0x000e660000000a00 */
[----:B------:R-:W-:-:S13]  /*23b0*/  ISETP.GE.OR P5, PT, R38, R41, P1 ;  /* 0x000000292600720c */ /* 0x000fda0000fa6670 */
[----:B------:R-:W4:Y:S01]  /*23c0*/  @!P5 LDG.E R39, desc[UR36][R62.64] ;  /* 0x000000243e27d981 */ /* 0x000f22000c1e1900 */
[----:B------:R-:W-:-:S13]  /*23d0*/  ISETP.GE.OR P6, PT, R13, R41, P1 ;  /* 0x000000290d00720c */ /* 0x000fda0000fc6670 */
[----:B------:R-:W2:Y:S01]  /*23e0*/  @!P6 LDG.E R60, desc[UR36][R62.64] ;  /* 0x000000243e3ce981 */ /* 0x000ea2000c1e1900 */
[----:B------:R-:W-:-:S04]  /*23f0*/  IADD3 R65, PT, PT, R65, R12, RZ ;  /* 0x0000000c41417210 */ /* 0x000fc80007ffe0ff */
[----:B------:R-:W-:Y:S01]  /*2400*/  SHF.L.U32 R66, R65, 0x3, RZ ;  /* 0x0000000341427819 */ /* 0x000fe200000006ff */
[----:B---3--:R-:W-:Y:S01]  /*2410*/  @!P2 IMAD R58, R9, R11, R58 ;  /* 0x0000000b093aa224 */ /* 0x008fe200078e023a */
[----:B------:R-:W-:-:S04]  /*2420*/  SHF.R.S32.HI R11, RZ, 0x1f, R7 ;  /* 0x0000001fff0b7819 */ /* 0x000fc80000011407 */
[----:B------:R-:W-:-:S04]  /*2430*/  @!P2 IADD3 R64, P3, PT, R7, R58, RZ ;  /* 0x0000003a0740a210 */ /* 0x000fc80007f7e0ff */
[----:B------:R-:W-:Y:S02]  /*2440*/  @!P2 LEA.HI.X.SX32 R58, R58, R11, 0x1, P3 ;  /* 0x0000000b3a3aa211 */ /* 0x000fe400018f0eff */
[----:B-1----:R-:W-:-:S04]  /*2450*/  @!P2 LEA R68, P3, R64, R14, 0x1 ;  /* 0x0000000e4044a211 */ /* 0x002fc800078608ff */
[----:B------:R-:W-:Y:S02]  /*2460*/  @!P2 LEA.HI.X R69, R64, R15, R58, 0x1, P3 ;  /* 0x0000000f4045a211 */ /* 0x000fe400018f0c3a */
[----:B------:R-:W-:Y:S01]  /*2470*/  ISETP.GE.AND P3, PT, R61, R16, PT ;  /* 0x000000103d00720c */ /* 0x000fe20003f66270 */
[----:B------:R-:W-:Y:S01]  /*2480*/  IMAD R58, R12, 0x40, R13 ;  /* 0x000000400c3a7824 */ /* 0x000fe200078e020d */
[----:B------:R-:W1:Y:S01]  /*2490*/  @!P5 LDC.64 R14, c[0x0][0x3b8] ;  /* 0x0000ee00ff0edb82 */ /* 0x000e620000000a00 */
[----:B----4-:R-:W-:Y:S01]  /*24a0*/  @!P5 IMAD R38, R9, R39, R38 ;  /* 0x000000270926d224 */ /* 0x010fe200078e0226 */
[----:B0-----:R-:W-:-:S06]  /*24b0*/  SEL R24, R24, RZ, P3 ;  /* 0x000000ff18187207 */ /* 0x001fcc0001800000 */
[----:B------:R0:W3:Y:S01]  /*24c0*/  @!P2 LDG.E R24, desc[UR36][R68.64] ;  /* 0x000000244418a981 */ /* 0x0000e2000c1e1900 */
[----:B------:R-:W-:Y:S02]  /*24d0*/  ISETP.GE.OR P2, PT, R58, R41, P1 ;  /* 0x000000293a00720c */ /* 0x000fe40000f46670 */
[----:B------:R-:W-:-:S04]  /*24e0*/  @!P5 IADD3 R39, P4, PT, R7, R38, RZ ;  /* 0x000000260727d210 */ /* 0x000fc80007f9e0ff */
[----:B------:R-:W-:-:S07]  /*24f0*/  @!P5 LEA.HI.X.SX32 R64, R38, R11, 0x1, P4 ;  /* 0x0000000b2640d211 */ /* 0x000fce00020f0eff */
[----:B------:R-:W4:Y:S01]  /*2500*/  @!P2 LDG.E R67, desc[UR36][R62.64] ;  /* 0x000000243e43a981 */ /* 0x000f22000c1e1900 */
[----:B-1----:R-:W-:-:S04]  /*2510*/  @!P5 LEA R38, P4, R39, R14, 0x1 ;  /* 0x0000000e2726d211 */ /* 0x002fc800078808ff */
[----:B------:R-:W-:Y:S02]  /*2520*/  @!P5 LEA.HI.X R39, R39, R15, R64, 0x1, P4 ;  /* 0x0000000f2727d211 */ /* 0x000fe400020f0c40 */
[----:B------:R-:W-:Y:S01]  /*2530*/  ISETP.GE.OR P4, PT, R66, R41, P1 ;  /* 0x000000294200720c */ /* 0x000fe20000f86670 */
[----:B------:R-:W0:Y:S01]  /*2540*/  @!P6 LDC.64 R14, c[0x0][0x3b8] ;  /* 0x0000ee00ff0eeb82 */ /* 0x000e220000000a00 */
[----:B------:R-:W-:Y:S01]  /*2550*/  SEL R25, R25, RZ, P3 ;  /* 0x000000ff19197207 */ /* 0x000fe20001800000 */
[----:B--2---:R-:W-:-:S05]  /*2560*/  @!P6 IMAD R60, R9, R60, R13 ;  /* 0x0000003c093ce224 */ /* 0x004fca00078e020d */
[----:B------:R1:W2:Y:S05]  /*2570*/  @!P5 LDG.E R25, desc[UR36][R38.64] ;  /* 0x000000242619d981 */ /* 0x0002aa000c1e1900 */
[----:B------:R-:W3:Y:S01]  /*2580*/  @!P4 LDG.E R64, desc[UR36][R62.64] ;  /* 0x000000243e40c981 */ /* 0x000ee2000c1e1900 */
[----:B------:R-:W-:-:S04]  /*2590*/  @!P6 IADD3 R13, P5, PT, R7, R60, RZ ;  /* 0x0000003c070de210 */ /* 0x000fc80007fbe0ff */
[----:B------:R-:W-:Y:S02]  /*25a0*/  @!P6 LEA.HI.X.SX32 R60, R60, R11, 0x1, P5 ;  /* 0x0000000b3c3ce211 */ /* 0x000fe400028f0eff */
[----:B0-----:R-:W-:-:S04]  /*25b0*/  @!P6 LEA R68, P5, R13, R14, 0x1 ;  /* 0x0000000e0d44e211 */ /* 0x001fc800078a08ff */
[----:B------:R-:W-:Y:S01]  /*25c0*/  @!P6 LEA.HI.X R69, R13, R15, R60, 0x1, P5 ;  /* 0x0000000f0d45e211 */ /* 0x000fe200028f0c3c */
[----:B------:R-:W-:Y:S01]  /*25d0*/  IMAD R60, R12, 0x10, R66 ;  /* 0x000000100c3c7824 */ /* 0x000fe200078e0242 */
[----:B------:R-:W0:Y:S04]  /*25e0*/  @!P2 LDC.64 R14, c[0x0][0x3b8] ;  /* 0x0000ee00ff0eab82 */ /* 0x000e280000000a00 */
[----:B------:R-:W-:-:S13]  /*25f0*/  ISETP.GE.OR P5, PT, R60, R41, P1 ;  /* 0x000000293c00720c */ /* 0x000fda0000fa6670 */
[----:B------:R-:W2:Y:S01]  /*2600*/  @!P5 LDG.E R13, desc[UR36][R62.64] ;  /* 0x000000243e0dd981 */ /* 0x000ea2000c1e1900 */
[----:B------:R-:W-:-:S06]  /*2610*/  SEL R26, R26, RZ, P3 ;  /* 0x000000ff1a1a7207 */ /* 0x000fcc0001800000 */
[----:B------:R-:W2:Y:S01]  /*2620*/  @!P6 LDG.E R26, desc[UR36][R68.64] ;  /* 0x00000024441ae981 */ /* 0x000ea2000c1e1900 */
[----:B------:R-:W-:Y:S02]  /*2630*/  SEL R27, R27, RZ, P3 ;  /* 0x000000ff1b1b7207 */ /* 0x000fe40001800000 */
[----:B------:R-:W-:Y:S01]  /*2640*/  SEL R28, R28, RZ, P3 ;  /* 0x000000ff1c1c7207 */ /* 0x000fe20001800000 */
[----:B----4-:R-:W-:-:S05]  /*2650*/  @!P2 IMAD R58, R9, R67, R58 ;  /* 0x00000043093aa224 */ /* 0x010fca00078e023a */
[----:B-1----:R-:W-:-:S04]  /*2660*/  @!P2 IADD3 R39, P6, PT, R7, R58, RZ ;  /* 0x0000003a0727a210 */ /* 0x002fc80007fde0ff */
[----:B------:R-:W-:Y:S02]  /*2670*/  @!P2 LEA.HI.X.SX32 R58, R58, R11, 0x1, P6 ;  /* 0x0000000b3a3aa211 */ /* 0x000fe400030f0eff */
[C---:B0-----:R-:W-:Y:S02]  /*2680*/  @!P2 LEA R38, P6, R39.reuse, R14, 0x1 ;  /* 0x0000000e2726a211 */ /* 0x041fe400078c08ff */
[----:B------:R-:W-:Y:S02]  /*2690*/  LEA R67, R12, R65, 0x2 ;  /* 0x000000410c437211 */ /* 0x000fe400078e10ff */
[----:B------:R-:W-:Y:S02]  /*26a0*/  @!P2 LEA.HI.X R39, R39, R15, R58, 0x1, P6 ;  /* 0x0000000f2727a211 */ /* 0x000fe400030f0c3a */
[----:B------:R-:W0:Y:S01]  /*26b0*/  @!P4 LDC.64 R14, c[0x0][0x3b8] ;  /* 0x0000ee00ff0ecb82 */ /* 0x000e220000000a00 */
[----:B------:R-:W-:Y:S02]  /*26c0*/  SHF.L.U32 R58, R67, 0x3, RZ ;  /* 0x00000003433a7819 */ /* 0x000fe400000006ff */
[----:B------:R1:W4:Y:S02]  /*26d0*/  @!P2 LDG.E R27, desc[UR36][R38.64] ;  /* 0x00000024261ba981 */ /* 0x000324000c1e1900 */
[----:B------:R-:W-:Y:S01]  /*26e0*/  ISETP.GE.OR P6, PT, R58, R41, P1 ;  /* 0x000000293a00720c */ /* 0x000fe20000fc6670 */
[----:B---3--:R-:W-:-:S05]  /*26f0*/  @!P4 IMAD R64, R9, R64, R66 ;  /* 0x000000400940c224 */ /* 0x008fca00078e0242 */
[----:B------:R-:W-:Y:S01]  /*2700*/  @!P4 IADD3 R66, P2, PT, R7, R64, RZ ;  /* 0x000000400742c210 */ /* 0x000fe20007f5e0ff */
[----:B-1----:R-:W-:-:S03]  /*2710*/  IMAD.IADD R39, R67, 0x1, R12 ;  /* 0x0000000143277824 */ /* 0x002fc600078e020c */
[----:B------:R-:W-:-:S03]  /*2720*/  @!P4 LEA.HI.X.SX32 R64, R64, R11, 0x1, P2 ;  /* 0x0000000b4040c211 */ /* 0x000fc600010f0eff */
[----:B------:R-:W3:Y:S01]  /*2730*/  @!P6 LDG.E R65, desc[UR36][R62.64] ;  /* 0x000000243e41e981 */ /* 0x000ee2000c1e1900 */
[----:B0-----:R-:W-:-:S04]  /*2740*/  @!P4 LEA R68, P2, R66, R14, 0x1 ;  /* 0x0000000e4244c211 */ /* 0x001fc800078408ff */
[----:B------:R-:W-:Y:S02]  /*2750*/  @!P4 LEA.HI.X R69, R66, R15, R64, 0x1, P2 ;  /* 0x0000000f4245c211 */ /* 0x000fe400010f0c40 */
[----:B------:R-:W-:Y:S01]  /*2760*/  SHF.L.U32 R64, R39, 0x3, RZ ;  /* 0x0000000327407819 */ /* 0x000fe200000006ff */
[----:B------:R-:W0:Y:S02]  /*2770*/  @!P5 LDC.64 R14, c[0x0][0x3b8] ;  /* 0x0000ee00ff0edb82 */ /* 0x000e240000000a00 */
[----:B------:R1:W4:Y:S01]  /*2780*/  @!P4 LDG.E R28, desc[UR36][R68.64] ;  /* 0x00000024441cc981 */ /* 0x000322000c1e1900 */
[----:B------:R-:W-:-:S13]  /*2790*/  ISETP.GE.OR P2, PT, R64, R41, P1 ;  /* 0x000000294000720c */ /* 0x000fda0000f46670 */
[----:B------:R-:W4:Y:S01]  /*27a0*/  @!P2 LDG.E R38, desc[UR36][R62.64] ;  /* 0x000000243e26a981 */ /* 0x000f22000c1e1900 */
[----:B--2---:R-:W-:-:S05]  /*27b0*/  @!P5 IMAD R60, R9, R13, R60 ;  /* 0x0000000d093cd224 */ /* 0x004fca00078e023c */
[----:B------:R-:W-:Y:S02]  /*27c0*/  @!P5 IADD3 R13, P4, PT, R7, R60, RZ ;  /* 0x0000003c070dd210 */ /* 0x000fe40007f9e0ff */
[----:B------:R-:W-:Y:S02]  /*27d0*/  IADD3 R39, PT, PT, R39, R12, RZ ;  /* 0x0000000c27277210 */ /* 0x000fe40007ffe0ff */
[----:B------:R-:W-:Y:S02]  /*27e0*/  @!P5 LEA.HI.X.SX32 R60, R60, R11, 0x1, P4 ;  /* 0x0000000b3c3cd211 */ /* 0x000fe400020f0eff */
[----:B0-----:R-:W-:-:S04]  /*27f0*/  @!P5 LEA R66, P4, R13, R14, 0x1 ;  /* 0x0000000e0d42d211 */ /* 0x001fc800078808ff */
[----:B------:R-:W-:Y:S01]  /*2800*/  @!P5 LEA.HI.X R67, R13, R15, R60, 0x1, P4 ;  /* 0x0000000f0d43d211 */ /* 0x000fe200020f0c3c */
[----:B------:R-:W-:Y:S01]  /*2810*/  IMAD.SHL.U32 R60, R39, 0x8, RZ ;  /* 0x00000008273c7824 */ /* 0x000fe200078e00ff */
[----:B------:R-:W1:Y:S04]  /*2820*/  @!P6 LDC.64 R14, c[0x0][0x3b8] ;  /* 0x0000ee00ff0eeb82 */ /* 0x000e680000000a00 */
[----:B------:R-:W-:-:S13]  /*2830*/  ISETP.GE.OR P4, PT, R60, R41, P1 ;  /* 0x000000293c00720c */ /* 0x000fda0000f86670 */
[----:B------:R-:W2:Y:S01]  /*2840*/  @!P4 LDG.E R13, desc[UR36][R62.64] ;  /* 0x000000243e0dc981 */ /* 0x000ea2000c1e1900 */
[----:B------:R-:W-:-:S06]  /*2850*/  SEL R29, R29, RZ, P3 ;  /* 0x000000ff1d1d7207 */ /* 0x000fcc0001800000 */
[----:B------:R-:W2:Y:S01]  /*2860*/  @!P5 LDG.E R29, desc[UR36][R66.64] ;  /* 0x00000024421dd981 */ /* 0x000ea2000c1e1900 */
[----:B------:R-:W-:Y:S02]  /*2870*/  LEA R39, R12, R39, 0x1 ;  /* 0x000000270c277211 */ /* 0x000fe400078e08ff */
[----:B------:R-:W-:Y:S02]  /*2880*/  SEL R30, R30, RZ, P3 ;  /* 0x000000ff1e1e7207 */ /* 0x000fe40001800000 */
[----:B------:R-:W-:Y:S01]  /*2890*/  SEL R31, R31, RZ, P3 ;  /* 0x000000ff1f1f7207 */ /* 0x000fe20001800000 */
[----:B---3--:R-:W-:-:S05]  /*28a0*/  @!P6 IMAD R58, R9, R65, R58 ;  /* 0x00000041093ae224 */ /* 0x008fca00078e023a */
[----:B------:R-:W-:-:S04]  /*28b0*/  @!P6 IADD3 R65, P5, PT, R7, R58, RZ ;  /* 0x0000003a0741e210 */ /* 0x000fc80007fbe0ff */
[----:B------:R-:W-:Y:S02]  /*28c0*/  @!P6 LEA.HI.X.SX32 R58, R58, R11, 0x1, P5 ;  /* 0x0000000b3a3ae211 */ /* 0x000fe400028f0eff */
[----:B-1----:R-:W-:-:S04]  /*28d0*/  @!P6 LEA R68, P5, R65, R14, 0x1 ;  /* 0x0000000e4144e211 */ /* 0x002fc800078a08ff */
[----:B------:R-:W-:Y:S02]  /*28e0*/  @!P6 LEA.HI.X R69, R65, R15, R58, 0x1, P5 ;  /* 0x0000000f4145e211 */ /* 0x000fe400028f0c3a */
[----:B------:R-:W0:Y:S03]  /*28f0*/  @!P2 LDC.64 R14, c[0x0][0x3b8] ;  /* 0x0000ee00ff0eab82 */ /* 0x000e260000000a00 */
[----:B------:R-:W3:Y:S01]  /*2900*/  @!P6 LDG.E R30, desc[UR36][R68.64] ;  /* 0x00000024441ee981 */ /* 0x000ee2000c1e1900 */
[----:B----4-:R-:W-:Y:S01]  /*2910*/  @!P2 IMAD R64, R9, R38, R64 ;  /* 0x000000260940a224 */ /* 0x010fe200078e0240 */
[----:B------:R-:W-:-:S04]  /*2920*/  SHF.L.U32 R38, R39, 0x3, RZ ;  /* 0x0000000327267819 */ /* 0x000fc800000006ff */
[----:B------:R-:W-:Y:S02]  /*2930*/  ISETP.GE.OR P5, PT, R38, R41, P1 ;  /* 0x000000292600720c */ /* 0x000fe40000fa6670 */
[----:B------:R-:W-:-:S04]  /*2940*/  @!P2 IADD3 R58, P6, PT, R7, R64, RZ ;  /* 0x00000040073aa210 */ /* 0x000fc80007fde0ff */
[----:B------:R-:W-:Y:S02]  /*2950*/  @!P2 LEA.HI.X.SX32 R64, R64, R11, 0x1, P6 ;  /* 0x0000000b4040a211 */ /* 0x000fe400030f0eff */
[----:B0-----:R-:W-:-:S04]  /*2960*/  @!P2 LEA R14, P6, R58, R14, 0x1 ;  /* 0x0000000e3a0ea211 */ /* 0x001fc800078c08ff */
[----:B------:R-:W-:Y:S02]  /*2970*/  @!P2 LEA.HI.X R15, R58, R15, R64, 0x1, P6 ;  /* 0x0000000f3a0fa211 */ /* 0x000fe400030f0c40 */
[----:B------:R-:W4:Y:S01]  /*2980*/  @!P5 LDG.E R64, desc[UR36][R62.64] ;  /* 0x000000243e40d981 */ /* 0x000f22000c1e1900 */
[----:B------:R-:W-:-:S03]  /*2990*/  IMAD.IADD R65, R39, 0x1, R12 ;  /* 0x0000000127417824 */ /* 0x000fc600078e020c */
[----:B------:R0:W3:Y:S02]  /*29a0*/  @!P2 LDG.E R31, desc[UR36][R14.64] ;  /* 0x000000240e1fa981 */ /* 0x0000e4000c1e1900 */
[----:B------:R-:W-:-:S04]  /*29b0*/  SHF.L.U32 R58, R65, 0x3, RZ ;  /* 0x00000003413a7819 */ /* 0x000fc800000006ff */
[----:B------:R-:W-:Y:S01]  /*29c0*/  ISETP.GE.OR P2, PT, R58, R41, P1 ;  /* 0x000000293a00720c */ /* 0x000fe20000f46670 */
[----:B0-----:R-:W0:Y:S01]  /*29d0*/  @!P4 LDC.64 R14, c[0x0][0x3b8] ;  /* 0x0000ee00ff0ecb82 */ /* 0x001e220000000a00 */
[----:B--2---:R-:W-:-:S05]  /*29e0*/  @!P4 IMAD R60, R9, R13, R60 ;  /* 0x0000000d093cc224 */ /* 0x004fca00078e023c */
[----:B------:R-:W-:-:S06]  /*29f0*/  @!P4 IADD3 R13, P6, PT, R7, R60, RZ ;  /* 0x0000003c070dc210 */ /* 0x000fcc0007fde0ff */
[----:B------:R-:W2:Y:S01]  /*2a00*/  @!P2 LDG.E R39, desc[UR36][R62.64] ;  /* 0x000000243e27a981 */ /* 0x000ea2000c1e1900 */
[----:B------:R-:W-:Y:S02]  /*2a10*/  IADD3 R65, PT, PT, R65, R12, RZ ;  /* 0x0000000c41417210 */ /* 0x000fe40007ffe0ff */
[----:B------:R-:W-:Y:S02]  /*2a20*/  @!P4 LEA.HI.X.SX32 R60, R60, R11, 0x1, P6 ;  /* 0x0000000b3c3cc211 */ /* 0x000fe400030f0eff */
[----:B0-----:R-:W-:-:S04]  /*2a30*/  @!P4 LEA R66, P6, R13, R14, 0x1 ;  /* 0x0000000e0d42c211 */ /* 0x001fc800078c08ff */
[----:B------:R-:W-:Y:S01]  /*2a40*/  @!P4 LEA.HI.X R67, R13, R15, R60, 0x1, P6 ;  /* 0x0000000f0d43c211 */ /* 0x000fe200030f0c3c */
[----:B------:R-:W-:Y:S01]  /*2a50*/  IMAD.SHL.U32 R60, R65, 0x8, RZ ;  /* 0x00000008413c7824 */ /* 0x000fe200078e00ff */
[----:B------:R-:W0:Y:S04]  /*2a60*/  @!P5 LDC.64 R14, c[0x0][0x3b8] ;  /* 0x0000ee00ff0edb82 */ /* 0x000e280000000a00 */
[----:B------:R-:W-:-:S13]  /*2a70*/  ISETP.GE.OR P6, PT, R60, R41, P1 ;  /* 0x000000293c00720c */ /* 0x000fda0000fc6670 */
[----:B------:R-:W3:Y:S01]  /*2a80*/  @!P6 LDG.E R13, desc[UR36][R62.64] ;  /* 0x000000243e0de981 */ /* 0x000ee2000c1e1900 */
[----:B------:R-:W-:-:S06]  /*2a90*/  SEL R32, R32, RZ, P3 ;  /* 0x000000ff20207207 */ /* 0x000fcc0001800000 */
[----:B------:R1:W3:Y:S01]  /*2aa0*/  @!P4 LDG.E R32, desc[UR36][R66.64] ;  /* 0x000000244220c981 */ /* 0x0002e2000c1e1900 */
[----:B------:R-:W-:Y:S02]  /*2ab0*/  IADD3 R65, PT, PT, R65, R12, RZ ;  /* 0x0000000c41417210 */ /* 0x000fe40007ffe0ff */
[----:B------:R-:W-:Y:S02]  /*2ac0*/  SEL R33, R33, RZ, P3 ;  /* 0x000000ff21217207 */ /* 0x000fe40001800000 */
[----:B------:R-:W-:Y:S01]  /*2ad0*/  SEL R34, R34, RZ, P3 ;  /* 0x000000ff22227207 */ /* 0x000fe20001800000 */
[----:B----4-:R-:W-:-:S05]  /*2ae0*/  @!P5 IMAD R64, R9, R64, R38 ;  /* 0x000000400940d224 */ /* 0x010fca00078e0226 */
[----:B------:R-:W-:-:S04]  /*2af0*/  @!P5 IADD3 R38, P4, PT, R7, R64, RZ ;  /* 0x000000400726d210 */ /* 0x000fc80007f9e0ff */
[----:B------:R-:W-:Y:S02]  /*2b00*/  @!P5 LEA.HI.X.SX32 R64, R64, R11, 0x1, P4 ;  /* 0x0000000b4040d211 */ /* 0x000fe400020f0eff */
[----:B0-----:R-:W-:-:S04]  /*2b10*/  @!P5 LEA R68, P4, R38, R14, 0x1 ;  /* 0x0000000e2644d211 */ /* 0x001fc800078808ff */
[----:B------:R-:W-:Y:S02]  /*2b20*/  @!P5 LEA.HI.X R69, R38, R15, R64, 0x1, P4 ;  /* 0x0000000f2645d211 */ /* 0x000fe400020f0c40 */
[----:B------:R-:W1:Y:S01]  /*2b30*/  @!P2 LDC.64 R14, c[0x0][0x3b8] ;  /* 0x0000ee00ff0eab82 */ /* 0x000e620000000a00 */
[----:B------:R-:W-:Y:S02]  /*2b40*/  SHF.L.U32 R38, R65, 0x3, RZ ;  /* 0x0000000341267819 */ /* 0x000fe400000006ff */
[----:B------:R0:W4:Y:S01]  /*2b50*/  @!P5 LDG.E R33, desc[UR36][R68.64] ;  /* 0x000000244421d981 */ /* 0x000122000c1e1900 */
[----:B--2---:R-:W-:Y:S01]  /*2b60*/  @!P2 IMAD R58, R9, R39, R58 ;  /* 0x00000027093aa224 */ /* 0x004fe200078e023a */
[----:B------:R-:W-:-:S04]  /*2b70*/  ISETP.GE.OR P5, PT, R38, R41, P1 ;  /* 0x000000292600720c */ /* 0x000fc80000fa6670 */
[----:B------:R-:W-:-:S04]  /*2b80*/  @!P2 IADD3 R39, P4, PT, R7, R58, RZ ;  /* 0x0000003a0727a210 */ /* 0x000fc80007f9e0ff */
[----:B------:R-:W-:Y:S02]  /*2b90*/  @!P2 LEA.HI.X.SX32 R58, R58, R11, 0x1, P4 ;  /* 0x0000000b3a3aa211 */ /* 0x000fe400020f0eff */
[----:B-1----:R-:W-:-:S04]  /*2ba0*/  @!P2 LEA R66, P4, R39, R14, 0x1 ;  /* 0x0000000e2742a211 */ /* 0x002fc800078808ff */
[----:B------:R-:W-:Y:S02]  /*2bb0*/  @!P2 LEA.HI.X R67, R39, R15, R58, 0x1, P4 ;  /* 0x0000000f2743a211 */ /* 0x000fe400020f0c3a */
[----:B------:R-:W2:Y:S01]  /*2bc0*/  @!P5 LDG.E R39, desc[UR36][R62.64] ;  /* 0x000000243e27d981 */ /* 0x000ea2000c1e1900 */
[----:B------:R-:W1:Y:S01]  /*2bd0*/  @!P6 LDC.64 R14, c[0x0][0x3b8] ;  /* 0x0000ee00ff0eeb82 */ /* 0x000e620000000a00 */
[----:B0-----:R-:W-:Y:S02]  /*2be0*/  IMAD.IADD R69, R65, 0x1, R12 ;  /* 0x0000000141457824 */ /* 0x001fe400078e020c */
[----:B------:R-:W4:Y:S03]  /*2bf0*/  @!P2 LDG.E R34, desc[UR36][R66.64] ;  /* 0x000000244222a981 */ /* 0x000f26000c1e1900 */
[----:B------:R-:W-:-:S04]  /*2c00*/  SHF.L.U32 R58, R69, 0x3, RZ ;  /* 0x00000003453a7819 */ /* 0x000fc800000006ff */
[----:B------:R-:W-:Y:S01]  /*2c10*/  ISETP.GE.OR P4, PT, R58, R41, P1 ;  /* 0x000000293a00720c */ /* 0x000fe20000f86670 */
[----:B---3--:R-:W-:-:S05]  /*2c20*/  @!P6 IMAD R60, R9, R13, R60 ;  /* 0x0000000d093ce224 */ /* 0x008fca00078e023c */
[----:B------:R-:W-:Y:S02]  /*2c30*/  @!P6 IADD3 R13, P2, PT, R7, R60, RZ ;  /* 0x0000003c070de210 */ /* 0x000fe40007f5e0ff */
[----:B------:R-:W-:Y:S02]  /*2c40*/  IADD3 R69, PT, PT, R69, R12, RZ ;  /* 0x0000000c45457210 */ /* 0x000fe40007ffe0ff */
[----:B------:R-:W-:-:S03]  /*2c50*/  @!P6 LEA.HI.X.SX32 R60, R60, R11, 0x1, P2 ;  /* 0x0000000b3c3ce211 */ /* 0x000fc600010f0eff */
[----:B------:R-:W3:Y:S01]  /*2c60*/  @!P4 LDG.E R67, desc[UR36][R62.64] ;  /* 0x000000243e43c981 */ /* 0x000ee2000c1e1900 */
[----:B-1----:R-:W-:Y:S02]  /*2c70*/  @!P6 LEA R64, P2, R13, R14, 0x1 ;  /* 0x0000000e0d40e211 */ /* 0x002fe400078408ff */
[----:B------:R-:W-:Y:S02]  /*2c80*/  IADD3 R12, PT, PT, R69, R12, RZ ;  /* 0x0000000c450c7210 */ /* 0x000fe40007ffe0ff */
[----:B------:R-:W-:Y:S01]  /*2c90*/  @!P6 LEA.HI.X R65, R13, R15, R60, 0x1, P2 ;  /* 0x0000000f0d41e211 */ /* 0x000fe200010f0c3c */
[----:B------:R-:W-:Y:S01]  /*2ca0*/  IMAD.SHL.U32 R60, R69, 0x8, RZ ;  /* 0x00000008453c7824 */ /* 0x000fe200078e00ff */
[----:B------:R-:W-:Y:S01]  /*2cb0*/  SHF.L.U32 R12, R12, 0x3, RZ ;  /* 0x000000030c0c7819 */ /* 0x000fe200000006ff */
[----:B------:R-:W0:Y:S03]  /*2cc0*/  @!P5 LDC.64 R14, c[0x0][0x3b8] ;  /* 0x0000ee00ff0edb82 */ /* 0x000e260000000a00 */
[----:B------:R-:W-:-:S02]  /*2cd0*/  ISETP.GE.OR P2, PT, R60, R41, P1 ;  /* 0x000000293c00720c */ /* 0x000fc40000f46670 */
[----:B------:R-:W-:-:S11]  /*2ce0*/  ISETP.GE.OR P1, PT, R12, R41, P1 ;  /* 0x000000290c00720c */ /* 0x000fd60000f26670 */
[----:B------:R-:W4:Y:S04]  /*2cf0*/  @!P2 LDG.E R13, desc[UR36][R62.64] ;  /* 0x000000243e0da981 */ /* 0x000f28000c1e1900 */
[----:B------:R1:W4:Y:S01]  /*2d00*/  @!P1 LDG.E R66, desc[UR36][R62.64] ;  /* 0x000000243e429981 */ /* 0x000322000c1e1900 */
[----:B------:R-:W-:-:S06]  /*2d10*/  SEL R0, R0, RZ, P3 ;  /* 0x000000ff00007207 */ /* 0x000fcc0001800000 */
[----:B------:R-:W4:Y:S01]  /*2d20*/  @!P6 LDG.E R0, desc[UR36][R64.64] ;  /* 0x000000244000e981 */ /* 0x000f22000c1e1900 */
[----:B------:R-:W-:Y:S02]  /*2d30*/  SEL R35, R35, RZ, P3 ;  /* 0x000000ff23237207 */ /* 0x000fe40001800000 */
[----:B------:R-:W-:Y:S02]  /*2d40*/  SEL R40, R40, RZ, P3 ;  /* 0x000000ff28287207 */ /* 0x000fe40001800000 */
[----:B------:R-:W-:Y:S02]  /*2d50*/  SEL R36, R36, RZ, P3 ;  /* 0x000000ff24247207 */ /* 0x000fe40001800000 */
[----:B------:R-:W-:Y:S01]  /*2d60*/  SEL R37, R37, RZ, P3 ;  /* 0x000000ff25257207 */ /* 0x000fe20001800000 */
[----:B--2---:R-:W-:-:S05]  /*2d70*/  @!P5 IMAD R38, R9, R39, R38 ;  /* 0x000000270926d224 */ /* 0x004fca00078e0226 */
[----:B------:R-:W-:-:S04]  /*2d80*/  @!P5 IADD3 R39, P6, PT, R7, R38, RZ ;  /* 0x000000260727d210 */ /* 0x000fc80007fde0ff */
[----:B------:R-:W-:Y:S02]  /*2d90*/  @!P5 LEA.HI.X.SX32 R38, R38, R11, 0x1, P6 ;  /* 0x0000000b2626d211 */ /* 0x000fe400030f0eff */
[----:B0-----:R-:W-:-:S04]  /*2da0*/  @!P5 LEA R68, P6, R39, R14, 0x1 ;  /* 0x0000000e2744d211 */ /* 0x001fc800078c08ff */
[----:B------:R-:W-:Y:S02]  /*2db0*/  @!P5 LEA.HI.X R69, R39, R15, R38, 0x1, P6 ;  /* 0x0000000f2745d211 */ /* 0x000fe400030f0c26 */
[----:B------:R-:W0:Y:S03]  /*2dc0*/  @!P4 LDC.64 R38, c[0x0][0x3b8] ;  /* 0x0000ee00ff26cb82 */ /* 0x000e260000000a00 */
[----:B------:R-:W2:Y:S01]  /*2dd0*/  @!P5 LDG.E R35, desc[UR36][R68.64] ;  /* 0x000000244423d981 */ /* 0x000ea2000c1e1900 */
[----:B---3--:R-:W-:-:S04]  /*2de0*/  @!P4 IMAD R58, R9, R67, R58 ;  /* 0x00000043093ac224 */ /* 0x008fc800078e023a */
[----:B------:R-:W3:Y:S01]  /*2df0*/  @!P2 LDC.64 R14, c[0x0][0x3b8] ;  /* 0x0000ee00ff0eab82 */ /* 0x000ee20000000a00 */
[----:B-1----:R-:W-:-:S04]  /*2e00*/  @!P4 IADD3 R63, P5, PT, R7, R58, RZ ;  /* 0x0000003a073fc210 */ /* 0x002fc80007fbe0ff */
[----:B------:R-:W-:Y:S02]  /*2e10*/  @!P4 LEA.HI.X.SX32 R58, R58, R11, 0x1, P5 ;  /* 0x0000000b3a3ac211 */ /* 0x000fe400028f0eff */
[----:B0-----:R-:W-:-:S04]  /*2e20*/  @!P4 LEA R62, P5, R63, R38, 0x1 ;  /* 0x000000263f3ec211 */ /* 0x001fc800078a08ff */
[----:B------:R-:W-:Y:S02]  /*2e30*/  @!P4 LEA.HI.X R63, R63, R39, R58, 0x1, P5 ;  /* 0x000000273f3fc211 */ /* 0x000fe400028f0c3a */
[----:B------:R-:W0:Y:S01]  /*2e40*/  @!P1 LDC.64 R38, c[0x0][0x3b8] ;  /* 0x0000ee00ff269b82 */ /* 0x000e220000000a00 */
[C---:B----4-:R-:W-:Y:S02]  /*2e50*/  @!P2 IMAD R60, R9.reuse, R13, R60 ;  /* 0x0000000d093ca224 */ /* 0x050fe400078e023c */
[----:B------:R-:W4:Y:S01]  /*2e60*/  @!P4 LDG.E R40, desc[UR36][R62.64] ;  /* 0x000000243e28c981 */ /* 0x000f22000c1e1900 */
[----:B------:R-:W-:Y:S02]  /*2e70*/  @!P1 IMAD R66, R9, R66, R12 ;  /* 0x0000004209429224 */ /* 0x000fe400078e020c */
[----:B------:R-:W-:-:S04]  /*2e80*/  @!P2 IADD3 R12, P5, PT, R7, R60, RZ ;  /* 0x0000003c070ca210 */ /* 0x000fc80007fbe0ff */
[----:B------:R-:W-:Y:S02]  /*2e90*/  @!P2 LEA.HI.X.SX32 R60, R60, R11, 0x1, P5 ;  /* 0x0000000b3c3ca211 */ /* 0x000fe400028f0eff */
[----:B---3--:R-:W-:-:S04]  /*2ea0*/  @!P2 LEA R14, P5, R12, R14, 0x1 ;  /* 0x0000000e0c0ea211 */ /* 0x008fc800078a08ff */
[----:B------:R-:W-:Y:S02]  /*2eb0*/  @!P2 LEA.HI.X R15, R12, R15, R60, 0x1, P5 ;  /* 0x0000000f0c0fa211 */ /* 0x000fe400028f0c3c */
[----:B------:R-:W-:-:S03]  /*2ec0*/  @!P1 IADD3 R12, P5, PT, R7, R66, RZ ;  /* 0x00000042070c9210 */ /* 0x000fc60007fbe0ff */
[----:B------:R-:W3:Y:S01]  /*2ed0*/  @!P2 LDG.E R36, desc[UR36][R14.64] ;  /* 0x000000240e24a981 */ /* 0x000ee2000c1e1900 */
[----:B------:R-:W-:Y:S02]  /*2ee0*/  @!P1 LEA.HI.X.SX32 R11, R66, R11, 0x1, P5 ;  /* 0x0000000b420b9211 */ /* 0x000fe400028f0eff */
[----:B0-----:R-:W-:-:S04]  /*2ef0*/  @!P1 LEA R38, P5, R12, R38, 0x1 ;  /* 0x000000260c269211 */ /* 0x001fc800078a08ff */
[----:B------:R-:W-:-:S05]  /*2f00*/  @!P1 LEA.HI.X R39, R12, R39, R11, 0x1, P5 ;  /* 0x000000270c279211 */ /* 0x000fca00028f0c0b */
[----:B------:R-:W3:Y:S01]  /*2f10*/  @!P1 LDG.E R37, desc[UR36][R38.64] ;  /* 0x0000002426259981 */ /* 0x000ee2000c1e1900 */
[----:B------:R-:W-:Y:S01]  /*2f20*/  @P0 IMAD.MOV.U32 R12, RZ, RZ, R8 ;  /* 0x000000ffff0c0224 */ /* 0x000fe200078e0008 */
[----:B------:R-:W-:-:S05]  /*2f30*/  @P0 MOV R13, R21 ;  /* 0x00000015000d0202 */ /* 0x000fca0000000f00 */
[----:B------:R0:W3:Y:S02]  /*2f40*/  @P0 LDG.E.U8 R11, desc[UR36][R12.64] ;  /* 0x000000240c0b0981 */ /* 0x0000e4000c1e1100 */
[----:B0-----:R-:W-:-:S04]  /*2f50*/  HMUL2 R13, R59, R26 ;  /* 0x0000001a3b0d7232 */ /* 0x001fc80000000000 */
        /* <DEDUP_REMOVED lines=10> */
[----:B------:R-:W-:Y:S01]  /*3000*/  HFMA2 R15, R47, R0, R15 ;  /* 0x000000002f0f7231 */ /* 0x000fe2000000000f */
[----:B------:R-:W-:Y:S01]  /*3010*/  UMOV UR5, 0xffffffff ;  /* 0xffffffff00057882 */ /* 0x000fe20000000000 */
[----:B------:R-:W-:Y:S02]  /*3020*/  LOP3.LUT P1, RZ, R18, 0x3, RZ, 0xc0, !PT ;  /* 0x0000000312ff7812 */ /* 0x000fe4000782c0ff */
[----:B--2---:R-:W-:-:S04]  /*3030*/  HFMA2 R15, R44, R35, R15 ;  /* 0x000000232c0f7231 */ /* 0x004fc8000000000f */
[----:B----4-:R-:W-:-:S04]  /*3040*/  HFMA2 R15, R45, R40, R15 ;  /* 0x000000282d0f7231 */ /* 0x010fc8000000000f */
[----:B---3--:R-:W-:-:S04]  /*3050*/  HFMA2 R15, R43, R36, R15 ;  /* 0x000000242b0f7231 */ /* 0x008fc8000000000f */
[----:B------:R-:W-:-:S05]  /*3060*/  HFMA2 R15, R42, R37, R15 ;  /* 0x000000252a0f7231 */ /* 0x000fca000000000f */
[--C-:B------:R-:W-:Y:S02]  /*3070*/  HADD2.F32 R13, -RZ, R15.reuse.H0_H0 ;  /* 0x2000000fff0d7230 */ /* 0x100fe40000004100 */
[----:B------:R-:W-:Y:S01]  /*3080*/  HADD2.F32 R12, -RZ, R15.H1_H1 ;  /* 0x3000000fff0c7230 */ /* 0x000fe20000004100 */
[----:B------:R-:W-:-:S04]  /*3090*/  ISETP.NE.AND P2, PT, R11, RZ, P0 ;  /* 0x000000ff0b00720c */ /* 0x000fc80000745270 */
[----:B------:R-:W-:Y:S01]  /*30a0*/  FADD.FTZ R13, R13, R12 ;  /* 0x0000000c0d0d7221 */ /* 0x000fe20000010000 */
[----:B------:R-:W-:Y:S08]  /*30b0*/  BRA.DIV UR5, `(.L_x_2774) ;  /* 0x0000005a05687947 */ /* 0x000ff0000b800000 */
[----:B------:R-:W0:Y:S02]  /*30c0*/  SHFL.BFLY PT, R14, R13, 0x2, 0x1f ;  /* 0x0c401f000d0e7f89 */ /* 0x000e2400000e0000 */
[----:B0-----:R-:W-:-:S05]  /*30d0*/  FADD.FTZ R13, R13, R14 ;  /* 0x0000000e0d0d7221 */ /* 0x001fca0000010000 */
[----:B------:R0:W1:Y:S02]  /*30e0*/  SHFL.BFLY PT, R14, R13, 0x1, 0x1f ;  /* 0x0c201f000d0e7f89 */ /* 0x00006400000e0000 */
.L_x_2846:
[----:B------:R-:W-:Y:S01]  /*30f0*/  ISETP.GE.OR P1, PT, R61, R16, P1 ;  /* 0x000000103d00720c */ /* 0x000fe20000f26670 */
[----:B-1----:R-:W-:Y:S01]  /*3100*/  FADD.FTZ R14, R13, R14 ;  /* 0x0000000e0d0e7221 */ /* 0x002fe20000010000 */
[----:B------:R-:W-:Y:S03]  /*3110*/  BSSY.RECONVERGENT B1, `(.L_x_2775) ;  /* 0x000001b000017945 */ /* 0x000fe60003800200 */
[----:B------:R-:W-:-:S08]  /*3120*/  FMUL.FTZ R11, R14, UR14 ;  /* 0x0000000e0e0b7c20 */ /* 0x000fd00008410000 */
[----:B------:R-:W-:Y:S05]  /*3130*/  @P1 BRA `(.L_x_2776) ;  /* 0x0000000000601947 */ /* 0x000fea0003800000 */
[----:B------:R-:W1:Y:S01]  /*3140*/  LDC.64 R14, c[0x0][0x448] ;  /* 0x00011200ff0e7b82 */ /* 0x000e620000000a00 */
[----:B------:R-:W-:-:S04]  /*3150*/  ISETP.NE.U32.AND P3, PT, RZ, UR16, PT ;  /* 0x00000010ff007c0c */ /* 0x000fc8000bf65070 */
[----:B------:R-:W-:-:S13]  /*3160*/  ISETP.NE.AND.EX P3, PT, RZ, UR17, PT, P3 ;  /* 0x00000011ff007c0c */ /* 0x000fda000bf65330 */
[----:B0-----:R-:W0:Y:S01]  /*3170*/  @P3 LDC.64 R12, c[0x0][0x438] ;  /* 0x00010e00ff0c3b82 */ /* 0x001e220000000a00 */
[----:B-1----:R-:W-:-:S04]  /*3180*/  ISETP.NE.U32.AND P1, PT, R14, RZ, PT ;  /* 0x000000ff0e00720c */ /* 0x002fc80003f25070 */
[----:B------:R-:W-:-:S13]  /*3190*/  ISETP.NE.AND.EX P1, PT, R15, RZ, PT, P1 ;  /* 0x000000ff0f00720c */ /* 0x000fda0003f25310 */
[----:B------:R-:W1:Y:S01]  /*31a0*/  @P1 LDC.64 R14, c[0x0][0x448] ;  /* 0x00011200ff0e1b82 */ /* 0x000e620000000a00 */
[----:B0-----:R-:W-:-:S06]  /*31b0*/  @P3 IMAD.WIDE R12, R20, 0x2, R12 ;  /* 0x00000002140c3825 */ /* 0x001fcc00078e020c */
[----:B------:R-:W2:Y:S01]  /*31c0*/  @P3 LDG.E.U16 R12, desc[UR36][R12.64] ;  /* 0x000000240c0c3981 */ /* 0x000ea2000c1e1500 */
[----:B------:R-:W0:Y:S08]  /*31d0*/  @P1 LDC R38, c[0x0][0x408] ;  /* 0x00010200ff261b82 */ /* 0x000e300000000800 */
[----:B------:R-:W0:Y:S01]  /*31e0*/  @P1 LDC R39, c[0x0][0x430] ;  /* 0x00010c00ff271b82 */ /* 0x000e220000000800 */
[----:B-1----:R-:W-:-:S06]  /*31f0*/  @P1 IMAD.WIDE.U32 R14, R17, 0x2, R14 ;  /* 0x00000002110e1825 */ /* 0x002fcc00078e000e */
[----:B------:R-:W3:Y:S01]  /*3200*/  @P1 LDG.E.U16 R14, desc[UR36][R14.64] ;  /* 0x000000240e0e1981 */ /* 0x000ee2000c1e1500 */
[----:B0-----:R-:W-:-:S04]  /*3210*/  @P1 IADD3 R38, PT, PT, R39, R38, RZ ;  /* 0x0000002627261210 */ /* 0x001fc80007ffe0ff */
[----:B------:R-:W-:-:S04]  /*3220*/  @P1 ISETP.GE.AND P4, PT, R61, R38, PT ;  /* 0x000000263d00120c */ /* 0x000fc80003f86270 */
[----:B-----5:R-:W-:-:S04]  /*3230*/  @P1 SEL R39, R23, RZ, !P4 ;  /* 0x000000ff17271207 */ /* 0x020fc80006000000 */
[----:B------:R-:W-:Y:S01]  /*3240*/  @P1 IADD3 R39, PT, PT, R61, R39, -R16 ;  /* 0x000000273d271210 */ /* 0x000fe20007ffe810 */
[----:B--2---:R-:W-:-:S03]  /*3250*/  @P3 HADD2.F32 R38, -RZ, R12.H0_H0 ;  /* 0x2000000cff263230 */ /* 0x004fc60000004100 */
[----:B------:R-:W-:Y:S02]  /*3260*/  @P1 I2FP.F32.S32 R12, R39 ;  /* 0x00000027000c1245 */ /* 0x000fe40000201400 */
[----:B------:R-:W-:Y:S01]  /*3270*/  @P3 FADD.FTZ R11, R11, R38 ;  /* 0x000000260b0b3221 */ /* 0x000fe20000010000 */
[----:B---3--:R-:W-:-:S05]  /*3280*/  @P1 HADD2.F32 R58, -RZ, R14.H0_H0 ;  /* 0x2000000eff3a1230 */ /* 0x008fca0000004100 */
[----:B------:R-:W-:-:S05]  /*3290*/  @P1 FFMA.FTZ R11, R12, R58, R11 ;  /* 0x0000003a0c0b1223 */ /* 0x000fca000001000b */
[----:B------:R1:W-:Y:S01]  /*32a0*/  STS [R10], R11 ;  /* 0x0000000b0a007388 */ /* 0x0003e20000000800 */
[----:B------:R-:W-:-:S07]  /*32b0*/  @!P2 FMNMX.FTZ R56, R56, R11, !PT ;  /* 0x0000000b3838a209 */ /* 0x000fce0007810000 */
.L_x_2776:
[----:B------:R-:W-:Y:S05]  /*32c0*/  BSYNC.RECONVERGENT B1 ;  /* 0x0000000000017941 */ /* 0x000fea0003800200 */
.L_x_2775:
[----:B------:R-:W-:Y:S01]  /*32d0*/  VIADD R61, R61, 0x10 ;  /* 0x000000103d3d7836 */ /* 0x000fe20000000000 */
[----:B------:R-:W-:Y:S02]  /*32e0*/  IADD3 R8, P2, PT, R8, 0x10, RZ ;  /* 0x0000001008087810 */ /* 0x000fe40007f5e0ff */
[----:B-1----:R-:W-:Y:S02]  /*32f0*/  IADD3 R10, PT, PT, R10, 0x40, RZ ;  /* 0x000000400a0a7810 */ /* 0x002fe40007ffe0ff */
[----:B------:R-:W-:Y:S01]  /*3300*/  ISETP.GE.AND P1, PT, R61, R6, PT ;  /* 0x000000063d00720c */ /* 0x000fe20003f26270 */
[----:B------:R-:W-:Y:S01]  /*3310*/  IMAD.X R21, RZ, RZ, R21, P2 ;  /* 0x000000ffff157224 */ /* 0x000fe200010e0615 */
[----:B------:R-:W-:-:S11]  /*3320*/  IADD3 R20, PT, PT, R20, 0x10, RZ ;  /* 0x0000001014147810 */ /* 0x000fd60007ffe0ff */
[----:B------:R-:W-:Y:S05]  /*3330*/  @!P1 BRA `(.L_x_2777) ;  /* 0xffffffec00b49947 */ /* 0x000fea000383ffff */
.L_x_2773:
[----:B------:R-:W-:Y:S05]  /*3340*/  BSYNC B0 ;  /* 0x0000000000007941 */ /* 0x000fea0003800000 */
.L_x_2772:
[----:B------:R-:W1:Y:S01]  /*3350*/  LDCU UR5, c[0x0][0x3f4] ;  /* 0x00007e80ff0577ac */ /* 0x000e620008000800 */
[----:B------:R-:W-:Y:S01]  /*3360*/  IADD3 R5, PT, PT, R16, 0x1, RZ ;  /* 0x0000000110057810 */ /* 0x000fe20007ffe0ff */
[----:B------:R-:W-:Y:S01]  /*3370*/  IMAD.SHL.U32 R6, R18, 0x4, RZ ;  /* 0x0000000412067824 */ /* 0x000fe200078e00ff */
[----:B------:R-:W-:-:S04]  /*3380*/  MOV R44, UR39 ;  /* 0x00000027002c7c02 */ /* 0x000fc80008000f00 */
[----:B------:R-:W-:Y:S02]  /*3390*/  SHF.R.S32.HI R44, RZ, 0x1f, R44 ;  /* 0x0000001fff2c7819 */ /* 0x000fe4000001142c */
[----:B-1----:R-:W-:Y:S01]  /*33a0*/  VIADDMNMX R3, R5, -UR5, RZ, !PT ;  /* 0x8000000505037c46 */ /* 0x002fe2000f8001ff */
[----:B------:R-:W-:-:S03]  /*33b0*/  UMOV UR5, 0xffffffff ;  /* 0xffffffff00057882 */ /* 0x000fc60000000000 */
[----:B------:R-:W-:Y:S05]  /*33c0*/  BRA.DIV UR5, `(.L_x_2778) ;  /* 0x0000005605e47947 */ /* 0x000fea000b800000 */
[----:B------:R-:W0:Y:S02]  /*33d0*/  SHFL.BFLY PT, R14, R56, 0x10, 0x1f ;  /* 0x0e001f00380e7f89 */ /* 0x000e2400000e0000 */
[----:B0-----:R-:W-:-:S05]  /*33e0*/  FMNMX.FTZ R13, R14, R56, !PT ;  /* 0x000000380e0d7209 */ /* 0x001fca0007810000 */
[----:B------:R-:W0:Y:S02]  /*33f0*/  SHFL.BFLY PT, R14, R13, 0x8, 0x1f ;  /* 0x0d001f000d0e7f89 */ /* 0x000e2400000e0000 */
[----:B0-----:R-:W-:-:S05]  /*3400*/  FMNMX.FTZ R0, R13, R14, !PT ;  /* 0x0000000e0d007209 */ /* 0x001fca0007810000 */
[----:B------:R0:W1:Y:S02]  /*3410*/  SHFL.BFLY PT, R14, R0, 0x4, 0x1f ;  /* 0x0c801f00000e7f89 */ /* 0x00006400000e0000 */
.L_x_2851:
[----:B------:R-:W2:Y:S01]  /*3420*/  S2R R21, SR_CgaCtaId ;  /* 0x0000000000157919 */ /* 0x000ea20000008800 */
[----:B------:R-:W-:Y:S01]  /*3430*/  LOP3.LUT P0, R8, R18, 0x1f, RZ, 0xc0, !PT ;  /* 0x0000001f12087812 */ /* 0x000fe2000780c0ff */
[----:B------:R-:W-:Y:S05]  /*3440*/  WARPSYNC.ALL ;  /* 0x0000000000007948 */ /* 0x000fea0003800000 */
[----:B------:R-:W-:Y:S02]  /*3450*/  MOV R20, 0x400 ;  /* 0x0000040000147802 */ /* 0x000fe40000000f00 */
[----:B-1--4-:R-:W-:Y:S02]  /*3460*/  FMNMX.FTZ R7, R0, R14, !PT ;  /* 0x0000000e00077209 */ /* 0x012fe40007810000 */
[----:B--2---:R-:W-:-:S04]  /*3470*/  LEA R9, R21, R20, 0x18 ;  /* 0x0000001415097211 */ /* 0x004fc800078ec0ff */
[----:B0-----:R-:W-:-:S05]  /*3480*/  LEA.HI R0, R18, R9, RZ, 0x1d ;  /* 0x0000000912007211 */ /* 0x001fca00078fe8ff */
[----:B------:R-:W-:Y:S01]  /*3490*/  @!P0 STS [R0], R7 ;  /* 0x0000000700008388 */ /* 0x000fe20000000800 */
[----:B------:R-:W-:Y:S01]  /*34a0*/  BAR.SYNC.DEFER_BLOCKING 0x0 ;  /* 0x0000000000007b1d */ /* 0x000fe20000010000 */
[C---:B------:R-:W-:Y:S01]  /*34b0*/  ISETP.GT.U32.AND P0, PT, R8.reuse, 0x1, PT ;  /* 0x000000010800780c */ /* 0x040fe20003f04070 */
[----:B------:R-:W-:Y:S01]  /*34c0*/  HFMA2 R11, -RZ, RZ, 0, 0 ;  /* 0x00000000ff0b7431 */ /* 0x000fe200000001ff */
[----:B------:R-:W-:Y:S02]  /*34d0*/  MOV R12, 0xff7fffff ;  /* 0xff7fffff000c7802 */ /* 0x000fe40000000f00 */
[----:B------:R-:W-:Y:S01]  /*34e0*/  LEA R9, R8, R9, 0x2 ;  /* 0x0000000908097211 */ /* 0x000fe200078e10ff */
[----:B------:R-:W-:Y:S08]  /*34f0*/  BSSY.RECONVERGENT B0, `(.L_x_2779) ;  /* 0x000016b000007945 */ /* 0x000ff00003800200 */
[----:B------:R-:W0:Y:S04]  /*3500*/  @!P0 LDS R12, [R9] ;  /* 0x00000000090c8984 */ /* 0x000e280000000800 */
[----:B0-----:R-:W0:Y:S02]  /*3510*/  SHFL.BFLY PT, R7, R12, 0x1, 0x1f ;  /* 0x0c201f000c077f89 */ /* 0x001e2400000e0000 */
[----:B0-----:R-:W-:Y:S01]  /*3520*/  FMNMX.FTZ R10, R7, R12, !PT ;  /* 0x0000000c070a7209 */ /* 0x001fe20007810000 */
[----:B------:R-:W-:-:S05]  /*3530*/  IMAD.IADD R7, R3, 0x1, R18 ;  /* 0x0000000103077824 */ /* 0x000fca00078e0212 */
[----:B------:R-:W-:Y:S01]  /*3540*/  ISETP.GT.AND P0, PT, R7, R16, PT ;  /* 0x000000100700720c */ /* 0x000fe20003f04270 */
        /* <DEDUP_REMOVED lines=9> */
[----:B------:R-:W-:Y:S01]  /*35e0*/  IADD3 R13, PT, PT, -R3, R12, R11 ;  /* 0x0000000c030d7210 */ /* 0x000fe20007ffe10b */
[----:B------:R-:W-:-:S03]  /*35f0*/  IMAD.MOV.U32 R12, RZ, RZ, R7 ;  /* 0x000000ffff0c7224 */ /* 0x000fc600078e0007 */
[C---:B------:R-:W-:Y:S02]  /*3600*/  LOP3.LUT R11, R13.reuse, 0xc0, RZ, 0xc0, !PT ;  /* 0x000000c00d0b7812 */ /* 0x040fe400078ec0ff */
[----:B------:R-:W-:Y:S02]  /*3610*/  ISETP.GE.U32.AND P1, PT, R13, 0xc0, PT ;  /* 0x000000c00d00780c */ /* 0x000fe40003f26070 */
[----:B------:R-:W-:Y:S02]  /*3620*/  ISETP.NE.AND P0, PT, R11, 0xc0, PT ;  /* 0x000000c00b00780c */ /* 0x000fe40003f05270 */
[----:B------:R-:W-:-:S11]  /*3630*/  MOV R11, RZ ;  /* 0x000000ff000b7202 */ /* 0x000fd60000000f00 */
[----:B------:R-:W-:Y:S05]  /*3640*/  @!P0 BRA `(.L_x_2783) ;  /* 0x00000000004c8947 */ /* 0x000fea0003800000 */
[----:B------:R-:W-:Y:S02]  /*3650*/  IADD3 R12, PT, PT, R20, 0x110, RZ ;  /* 0x00000110140c7810 */ /* 0x000fe40007ffe0ff */
[----:B------:R-:W-:Y:S02]  /*3660*/  LEA.HI R11, R13, 0x1, RZ, 0x1a ;  /* 0x000000010d0b7811 */ /* 0x000fe400078fd0ff */
[----:B------:R-:W-:Y:S01]  /*3670*/  LEA R15, R21, R12, 0x18 ;  /* 0x0000000c150f7211 */ /* 0x000fe200078ec0ff */
[----:B------:R-:W-:Y:S01]  /*3680*/  IMAD.MOV.U32 R12, RZ, RZ, R7 ;  /* 0x000000ffff0c7224 */ /* 0x000fe200078e0007 */
[----:B------:R-:W-:Y:S01]  /*3690*/  LOP3.LUT R13, R11, 0x3, RZ, 0xc0, !PT ;  /* 0x000000030b0d7812 */ /* 0x000fe200078ec0ff */
[----:B------:R-:W-:Y:S01]  /*36a0*/  HFMA2 R11, -RZ, RZ, 0, 0 ;  /* 0x00000000ff0b7431 */ /* 0x000fe200000001ff */
[----:B------:R-:W-:Y:S02]  /*36b0*/  IADD3 R14, PT, PT, R6, R15, RZ ;  /* 0x0000000f060e7210 */ /* 0x000fe40007ffe0ff */
[----:B------:R-:W-:-:S07]  /*36c0*/  IADD3 R13, PT, PT, -R13, RZ, RZ ;  /* 0x000000ff0d0d7210 */ /* 0x000fce0007ffe1ff */
.L_x_2784:
        /* <DEDUP_REMOVED lines=11> */
.L_x_2783:
[----:B------:R-:W-:Y:S05]  /*3780*/  BSYNC.RECONVERGENT B1 ;  /* 0x0000000000017941 */ /* 0x000fea0003800200 */
.L_x_2782:
[----:B------:R-:W-:Y:S05]  /*3790*/  @!P1 BRA `(.L_x_2780) ;  /* 0x0000001400009947 */ /* 0x000fea0003800000 */
[----:B------:R-:W-:Y:S01]  /*37a0*/  VIADD R20, R20, 0x110 ;  /* 0x0000011014147836 */ /* 0x000fe20000000000 */
[----:B------:R-:W-:Y:S02]  /*37b0*/  SHF.L.U32 R13, R3, 0x2, RZ ;  /* 0x00000002030d7819 */ /* 0x000fe400000006ff */
[C---:B------:R-:W-:Y:S02]  /*37c0*/  IADD3 R25, PT, PT, R12.reuse, 0x100, RZ ;  /* 0x000001000c197810 */ /* 0x040fe40007ffe0ff */
[----:B------:R-:W-:Y:S02]  /*37d0*/  LEA R14, R21, R20, 0x18 ;  /* 0x00000014150e7211 */ /* 0x000fe400078ec0ff */
[----:B------:R-:W-:Y:S02]  /*37e0*/  LEA R13, R12, -R13, 0x2 ;  /* 0x8000000d0c0d7211 */ /* 0x000fe400078e10ff */
[----:B------:R-:W-:-:S03]  /*37f0*/  ISETP.GT.AND P0, PT, R25, R16, PT ;  /* 0x000000101900720c */ /* 0x000fc60003f04270 */
[----:B------:R-:W-:-:S05]  /*3800*/  IMAD.IADD R14, R14, 0x1, R13 ;  /* 0x000000010e0e7824 */ /* 0x000fca00078e020d */
[----:B------:R-:W0:Y:S04]  /*3810*/  LDS R13, [R14] ;  /* 0x000000000e0d7984 */ /* 0x000e280000000800 */
[----:B------:R-:W1:Y:S04]  /*3820*/  LDS R15, [R14+0x100] ;  /* 0x000100000e0f7984 */ /* 0x000e680000000800 */
[----:B------:R-:W2:Y:S04]  /*3830*/  LDS R21, [R14+0x200] ;  /* 0x000200000e157984 */ /* 0x000ea80000000800 */
[----:B-----5:R-:W4:Y:S01]  /*3840*/  LDS R23, [R14+0x300] ;  /* 0x000300000e177984 */ /* 0x020f220000000800 */
[C---:B0-----:R-:W-:Y:S01]  /*3850*/  FADD.FTZ R13, -R10.reuse, R13 ;  /* 0x0000000d0a0d7221 */ /* 0x041fe20000010100 */
[----:B-1----:R-:W-:-:S03]  /*3860*/  FADD.FTZ R15, -R10, R15 ;  /* 0x0000000f0a0f7221 */ /* 0x002fc60000010100 */
[----:B------:R-:W-:Y:S01]  /*3870*/  FMUL.FTZ R13, R13, 1.4426950216293334961 ;  /* 0x3fb8aa3b0d0d7820 */ /* 0x000fe20000410000 */
[----:B--2---:R-:W-:Y:S01]  /*3880*/  FADD.FTZ R21, -R10, R21 ;  /* 0x000000150a157221 */ /* 0x004fe20000010100 */
[----:B------:R-:W-:-:S04]  /*3890*/  FMUL.FTZ R15, R15, 1.4426950216293334961 ;  /* 0x3fb8aa3b0f0f7820 */ /* 0x000fc80000410000 */
[----:B------:R-:W0:Y:S01]  /*38a0*/  MUFU.EX2 R13, R13 ;  /* 0x0000000d000d7308 */ /* 0x000e220000000800 */
[----:B----4-:R-:W-:Y:S01]  /*38b0*/  FADD.FTZ R23, -R10, R23 ;  /* 0x000000170a177221 */ /* 0x010fe20000010100 */
[----:B------:R-:W-:Y:S02]  /*38c0*/  FMUL.FTZ R21, R21, 1.4426950216293334961 ;  /* 0x3fb8aa3b15157820 */ /* 0x000fe40000410000 */
[----:B------:R-:W1:Y:S01]  /*38d0*/  MUFU.EX2 R15, R15 ;  /* 0x0000000f000f7308 */ /* 0x000e620000000800 */
[----:B------:R-:W-:-:S03]  /*38e0*/  FMUL.FTZ R23, R23, 1.4426950216293334961 ;  /* 0x3fb8aa3b17177820 */ /* 0x000fc60000410000 */
[----:B------:R-:W2:Y:S04]  /*38f0*/  MUFU.EX2 R21, R21 ;  /* 0x0000001500157308 */ /* 0x000ea80000000800 */
[----:B------:R-:W4:Y:S01]  /*3900*/  MUFU.EX2 R23, R23 ;  /* 0x0000001700177308 */ /* 0x000f220000000800 */
[----:B0-----:R0:W-:Y:S01]  /*3910*/  STS [R14], R13 ;  /* 0x0000000d0e007388 */ /* 0x0011e20000000800 */
[----:B------:R-:W-:-:S03]  /*3920*/  FADD.FTZ R11, R11, R13 ;  /* 0x0000000d0b0b7221 */ /* 0x000fc60000010000 */
[----:B-1----:R0:W-:Y:S01]  /*3930*/  STS [R14+0x100], R15 ;  /* 0x0001000f0e007388 */ /* 0x0021e20000000800 */
[----:B------:R-:W-:-:S03]  /*3940*/  FADD.FTZ R11, R11, R15 ;  /* 0x0000000f0b0b7221 */ /* 0x000fc60000010000 */
[----:B--2---:R0:W-:Y:S01]  /*3950*/  STS [R14+0x200], R21 ;  /* 0x000200150e007388 */ /* 0x0041e20000000800 */
[----:B------:R-:W-:-:S03]  /*3960*/  FADD.FTZ R11, R11, R21 ;  /* 0x000000150b0b7221 */ /* 0x000fc60000010000 */
[----:B----4-:R0:W-:Y:S01]  /*3970*/  STS [R14+0x300], R23 ;  /* 0x000300170e007388 */ /* 0x0101e20000000800 */
[----:B------:R-:W-:Y:S01]  /*3980*/  FADD.FTZ R11, R11, R23 ;  /* 0x000000170b0b7221 */ /* 0x000fe20000010000 */
[----:B------:R-:W-:Y:S06]  /*3990*/  @P0 BRA `(.L_x_2780) ;  /* 0x0000001000800947 */ /* 0x000fec0003800000 */
[----:B0-----:R-:W-:Y:S01]  /*39a0*/  MOV R13, R25 ;  /* 0x00000019000d7202 */ /* 0x001fe20000000f00 */
[----:B------:R-:W-:Y:S01]  /*39b0*/  BSSY.RECONVERGENT B1, `(.L_x_2785) ;  /* 0x000006c000017945 */ /* 0x000fe20003800200 */
[----:B------:R-:W-:-:S03]  /*39c0*/  PLOP3.LUT P0, PT, PT, PT, PT, 0x80, 0x8 ;  /* 0x000000000008781c */ /* 0x000fc60003f0f070 */
[----:B------:R-:W-:-:S05]  /*39d0*/  IMAD.IADD R12, R16, 0x1, -R13 ;  /* 0x00000001100c7824 */ /* 0x000fca00078e0a0d */
[----:B------:R-:W-:Y:S02]  /*39e0*/  ISETP.GT.AND P1, PT, R12, 0x2ff, PT ;  /* 0x000002ff0c00780c */ /* 0x000fe40003f24270 */
[----:B------:R-:W-:-:S11]  /*39f0*/  IADD3 R12, PT, PT, R14, 0x600, RZ ;  /* 0x000006000e0c7810 */ /* 0x000fd60007ffe0ff */
[----:B------:R-:W-:Y:S05]  /*3a00*/  @!P1 BRA `(.L_x_2786) ;  /* 0x0000000400989947 */ /* 0x000fea0003800000 */
[----:B------:R-:W-:Y:S02]  /*3a10*/  PLOP3.LUT P0, PT, PT, PT, PT, 0x8, 0x80 ;  /* 0x000000000080781c */ /* 0x000fe40003f0e170 */
[----:B------:R-:W-:-:S11]  /*3a20*/  IADD3 R14, PT, PT, R16, -0x2ff, RZ ;  /* 0xfffffd01100e7810 */ /* 0x000fd60007ffe0ff */
.L_x_2787:
[----:B------:R-:W0:Y:S01]  /*3a30*/  LDS R15, [R12+-0x200] ;  /* 0xfffe00000c0f7984 */ /* 0x000e220000000800 */
[----:B------:R-:W-:-:S03]  /*3a40*/  VIADD R13, R13, 0x400 ;  /* 0x000004000d0d7836 */ /* 0x000fc60000000000 */
[----:B------:R-:W1:Y:S02]  /*3a50*/  LDS R21, [R12+-0x100] ;  /* 0xffff00000c157984 */ /* 0x000e640000000800 */
[----:B------:R-:W-:Y:S02]  /*3a60*/  ISETP.GE.AND P1, PT, R13, R14, PT ;  /* 0x0000000e0d00720c */ /* 0x000fe40003f26270 */
[----:B------:R-:W2:Y:S04]  /*3a70*/  LDS R25, [R12] ;  /* 0x000000000c197984 */ /* 0x000ea80000000800 */
[----:B---3--:R-:W3:Y:S04]  /*3a80*/  LDS R27, [R12+0x100] ;  /* 0x000100000c1b7984 */ /* 0x008ee80000000800 */
        /* <DEDUP_REMOVED lines=9> */
[----:B-1----:R-:W-:Y:S01]  /*3b20*/  FADD.FTZ R23, -R10, R21 ;  /* 0x000000150a177221 */ /* 0x002fe20000010100 */
[----:B------:R-:W-:Y:S02]  /*3b30*/  FMUL.FTZ R20, R20, 1.4426950216293334961 ;  /* 0x3fb8aa3b14147820 */ /* 0x000fe40000410000 */
[----:B------:R-:W1:Y:S01]  /*3b40*/  LDS R15, [R12+0xa00] ;  /* 0x000a00000c0f7984 */ /* 0x000e620000000800 */
[C---:B--2---:R-:W-:Y:S01]  /*3b50*/  FADD.FTZ R25, -R10.reuse, R25 ;  /* 0x000000190a197221 */ /* 0x044fe20000010100 */
[----:B------:R-:W-:Y:S02]  /*3b60*/  FMUL.FTZ R24, R23, 1.4426950216293334961 ;  /* 0x3fb8aa3b17187820 */ /* 0x000fe40000410000 */
[----:B------:R-:W2:Y:S01]  /*3b70*/  MUFU.EX2 R20, R20 ;  /* 0x0000001400147308 */ /* 0x000ea20000000800 */
[C---:B---3--:R-:W-:Y:S01]  /*3b80*/  FADD.FTZ R26, -R10.reuse, R27 ;  /* 0x0000001b0a1a7221 */ /* 0x048fe20000010100 */
[----:B------:R-:W3:Y:S01]  /*3b90*/  LDS R21, [R12+0xb00] ;  /* 0x000b00000c157984 */ /* 0x000ee20000000800 */
[----:B------:R-:W-:Y:S01]  /*3ba0*/  FMUL.FTZ R27, R25, 1.4426950216293334961 ;  /* 0x3fb8aa3b191b7820 */ /* 0x000fe20000410000 */
[----:B------:R-:W2:Y:S01]  /*3bb0*/  MUFU.EX2 R24, R24 ;  /* 0x0000001800187308 */ /* 0x000ea20000000800 */
[----:B----4-:R-:W-:Y:S01]  /*3bc0*/  FADD.FTZ R29, -R10, R29 ;  /* 0x0000001d0a1d7221 */ /* 0x010fe20000010100 */
[----:B------:R-:W4:Y:S01]  /*3bd0*/  LDS R23, [R12+0xc00] ;  /* 0x000c00000c177984 */ /* 0x000f220000000800 */
[----:B------:R-:W-:Y:S01]  /*3be0*/  FMUL.FTZ R26, R26, 1.4426950216293334961 ;  /* 0x3fb8aa3b1a1a7820 */ /* 0x000fe20000410000 */
[C---:B-----5:R-:W-:Y:S01]  /*3bf0*/  FADD.FTZ R28, -R10.reuse, R31 ;  /* 0x0000001f0a1c7221 */ /* 0x060fe20000010100 */
[----:B------:R-:W5:Y:S01]  /*3c00*/  MUFU.EX2 R27, R27 ;  /* 0x0000001b001b7308 */ /* 0x000f620000000800 */
[----:B------:R-:W4:Y:S01]  /*3c10*/  LDS R25, [R12+0xd00] ;  /* 0x000d00000c197984 */ /* 0x000f220000000800 */
[----:B------:R-:W-:Y:S01]  /*3c20*/  FMUL.FTZ R31, R29, 1.4426950216293334961 ;  /* 0x3fb8aa3b1d1f7820 */ /* 0x000fe20000410000 */
[----:B------:R-:W-:Y:S01]  /*3c30*/  FADD.FTZ R33, -R10, R33 ;  /* 0x000000210a217221 */ /* 0x000fe20000010100 */
[----:B------:R5:W0:Y:S01]  /*3c40*/  MUFU.EX2 R29, R26 ;  /* 0x0000001a001d7308 */ /* 0x000a220000000800 */
[----:B--2---:R-:W-:Y:S01]  /*3c50*/  FADD.FTZ R11, R20, R11 ;  /* 0x0000000b140b7221 */ /* 0x004fe20000010000 */
[----:B------:R-:W-:Y:S01]  /*3c60*/  FMUL.FTZ R28, R28, 1.4426950216293334961 ;  /* 0x3fb8aa3b1c1c7820 */ /* 0x000fe20000410000 */
[C---:B------:R-:W-:Y:S01]  /*3c70*/  FADD.FTZ R35, -R10.reuse, R35 ;  /* 0x000000230a237221 */ /* 0x040fe20000010100 */
[----:B------:R-:W2:Y:S01]  /*3c80*/  MUFU.EX2 R31, R31 ;  /* 0x0000001f001f7308 */ /* 0x000ea20000000800 */
[----:B------:R-:W-:Y:S01]  /*3c90*/  FMUL.FTZ R30, R33, 1.4426950216293334961 ;  /* 0x3fb8aa3b211e7820 */ /* 0x000fe20000410000 */
[----:B------:R-:W-:Y:S01]  /*3ca0*/  STS [R12+-0x200], R20 ;  /* 0xfffe00140c007388 */ /* 0x000fe20000000800 */
[C---:B------:R-:W-:Y:S01]  /*3cb0*/  FADD.FTZ R37, -R10.reuse, R37 ;  /* 0x000000250a257221 */ /* 0x040fe20000010100 */
[----:B------:R-:W1:Y:S01]  /*3cc0*/  MUFU.EX2 R33, R28 ;  /* 0x0000001c00217308 */ /* 0x000e620000000800 */
[----:B-----5:R-:W-:Y:S01]  /*3cd0*/  FADD.FTZ R26, R11, R24 ;  /* 0x000000180b1a7221 */ /* 0x020fe20000010000 */
[----:B------:R-:W-:Y:S01]  /*3ce0*/  FMUL.FTZ R32, R35, 1.4426950216293334961 ;  /* 0x3fb8aa3b23207820 */ /* 0x000fe20000410000 */
[----:B------:R-:W-:Y:S01]  /*3cf0*/  FADD.FTZ R39, -R10, R39 ;  /* 0x000000270a277221 */ /* 0x000fe20000010100 */
[----:B------:R-:W5:Y:S01]  /*3d00*/  MUFU.EX2 R35, R30 ;  /* 0x0000001e00237308 */ /* 0x000f620000000800 */
[----:B------:R-:W-:Y:S01]  /*3d10*/  FADD.FTZ R26, R26, R27 ;  /* 0x0000001b1a1a7221 */ /* 0x000fe20000010000 */
[----:B------:R-:W-:Y:S01]  /*3d20*/  FMUL.FTZ R34, R37, 1.4426950216293334961 ;  /* 0x3fb8aa3b25227820 */ /* 0x000fe20000410000 */
[----:B------:R-:W-:Y:S01]  /*3d30*/  FADD.FTZ R41, -R10, R41 ;  /* 0x000000290a297221 */ /* 0x000fe20000010100 */
[----:B------:R-:W3:Y:S01]  /*3d40*/  MUFU.EX2 R37, R32 ;  /* 0x0000002000257308 */ /* 0x000ee20000000800 */
[----:B0-----:R-:W-:Y:S01]  /*3d50*/  FADD.FTZ R26, R26, R29 ;  /* 0x0000001d1a1a7221 */ /* 0x001fe20000010000 */
[----:B------:R-:W-:Y:S01]  /*3d60*/  FMUL.FTZ R36, R39, 1.4426950216293334961 ;  /* 0x3fb8aa3b27247820 */ /* 0x000fe20000410000 */
[----:B------:R-:W-:Y:S01]  /*3d70*/  FADD.FTZ R43, -R10, R43 ;  /* 0x0000002b0a2b7221 */ /* 0x000fe20000010100 */
[----:B------:R-:W0:Y:S01]  /*3d80*/  MUFU.EX2 R39, R34 ;  /* 0x0000002200277308 */ /* 0x000e220000000800 */
[----:B--2---:R-:W-:Y:S01]  /*3d90*/  FADD.FTZ R26, R26, R31 ;  /* 0x0000001f1a1a7221 */ /* 0x004fe20000010000 */
[----:B------:R-:W-:Y:S01]  /*3da0*/  FMUL.FTZ R41, R41, 1.4426950216293334961 ;  /* 0x3fb8aa3b29297820 */ /* 0x000fe20000410000 */
[----:B-1----:R-:W-:Y:S01]  /*3db0*/  FADD.FTZ R15, -R10, R15 ;  /* 0x0000000f0a0f7221 */ /* 0x002fe20000010100 */
[----:B------:R-:W1:Y:S01]  /*3dc0*/  MUFU.EX2 R11, R36 ;  /* 0x00000024000b7308 */ /* 0x000e620000000800 */
[----:B------:R-:W-:Y:S01]  /*3dd0*/  FADD.FTZ R26, R26, R33 ;  /* 0x000000211a1a7221 */ /* 0x000fe20000010000 */
[----:B------:R-:W-:Y:S01]  /*3de0*/  FMUL.FTZ R43, R43, 1.4426950216293334961 ;  /* 0x3fb8aa3b2b2b7820 */ /* 0x000fe20000410000 */
[----:B------:R-:W-:Y:S01]  /*3df0*/  FMUL.FTZ R15, R15, 1.4426950216293334961 ;  /* 0x3fb8aa3b0f0f7820 */ /* 0x000fe20000410000 */
[----:B------:R-:W2:Y:S01]  /*3e00*/  MUFU.EX2 R41, R41 ;  /* 0x0000002900297308 */ /* 0x000ea20000000800 */
[----:B-----5:R-:W-:Y:S01]  /*3e10*/  FADD.FTZ R26, R26, R35 ;  /* 0x000000231a1a7221 */ /* 0x020fe20000010000 */
[----:B---3--:R-:W-:Y:S01]  /*3e20*/  FADD.FTZ R21, -R10, R21 ;  /* 0x000000150a157221 */ /* 0x008fe20000010100 */
[----:B------:R-:W-:Y:S01]  /*3e30*/  STS [R12+-0x100], R24 ;  /* 0xffff00180c007388 */ /* 0x000fe20000000800 */
[----:B------:R-:W3:Y:S01]  /*3e40*/  MUFU.EX2 R43, R43 ;  /* 0x0000002b002b7308 */ /* 0x000ee20000000800 */
[----:B------:R-:W-:Y:S01]  /*3e50*/  FADD.FTZ R26, R26, R37 ;  /* 0x000000251a1a7221 */ /* 0x000fe20000010000 */
[----:B----4-:R-:W-:Y:S01]  /*3e60*/  FADD.FTZ R23, -R10, R23 ;  /* 0x000000170a177221 */ /* 0x010fe20000010100 */
[----:B------:R-:W-:Y:S01]  /*3e70*/  FMUL.FTZ R21, R21, 1.4426950216293334961 ;  /* 0x3fb8aa3b15157820 */ /* 0x000fe20000410000 */
[----:B------:R-:W4:Y:S01]  /*3e80*/  MUFU.EX2 R15, R15 ;  /* 0x0000000f000f7308 */ /* 0x000f220000000800 */
[----:B0-----:R-:W-:Y:S01]  /*3e90*/  FADD.FTZ R26, R26, R39 ;  /* 0x000000271a1a7221 */ /* 0x001fe20000010000 */
[----:B------:R-:W-:Y:S01]  /*3ea0*/  FADD.FTZ R25, -R10, R25 ;  /* 0x000000190a197221 */ /* 0x000fe20000010100 */
[----:B------:R-:W-:Y:S01]  /*3eb0*/  FMUL.FTZ R23, R23, 1.4426950216293334961 ;  /* 0x3fb8aa3b17177820 */ /* 0x000fe20000410000 */
[----:B------:R-:W-:Y:S01]  /*3ec0*/  STS [R12], R27 ;  /* 0x0000001b0c007388 */ /* 0x000fe20000000800 */
[----:B-1----:R-:W-:Y:S01]  /*3ed0*/  FADD.FTZ R26, R26, R11 ;  /* 0x0000000b1a1a7221 */ /* 0x002fe20000010000 */
[----:B------:R-:W0:Y:S01]  /*3ee0*/  MUFU.EX2 R21, R21 ;  /* 0x0000001500157308 */ /* 0x000e220000000800 */
[----:B------:R-:W-:Y:S01]  /*3ef0*/  FMUL.FTZ R25, R25, 1.4426950216293334961 ;  /* 0x3fb8aa3b19197820 */ /* 0x000fe20000410000 */
[----:B------:R-:W-:Y:S01]  /*3f00*/  STS [R12+0x100], R29 ;  /* 0x0001001d0c007388 */ /* 0x000fe20000000800 */
[----:B--2---:R-:W-:Y:S01]  /*3f10*/  FADD.FTZ R26, R26, R41 ;  /* 0x000000291a1a7221 */ /* 0x004fe20000010000 */
[----:B------:R-:W1:Y:S02]  /*3f20*/  MUFU.EX2 R23, R23 ;  /* 0x0000001700177308 */ /* 0x000e640000000800 */
[----:B------:R-:W-:Y:S01]  /*3f30*/  STS [R12+0x200], R31 ;  /* 0x0002001f0c007388 */ /* 0x000fe20000000800 */
[----:B---3--:R-:W-:Y:S01]  /*3f40*/  FADD.FTZ R26, R26, R43 ;  /* 0x0000002b1a1a7221 */ /* 0x008fe20000010000 */
[----:B------:R-:W2:Y:S02]  /*3f50*/  MUFU.EX2 R25, R25 ;  /* 0x0000001900197308 */ /* 0x000ea40000000800 */
[----:B------:R-:W-:Y:S01]  /*3f60*/  STS [R12+0x300], R33 ;  /* 0x000300210c007388 */ /* 0x000fe20000000800 */
[----:B----4-:R-:W-:-:S03]  /*3f70*/  FADD.FTZ R26, R26, R15 ;  /* 0x0000000f1a1a7221 */ /* 0x010fc60000010000 */
[----:B------:R-:W-:Y:S01]  /*3f80*/  STS [R12+0x400], R35 ;  /* 0x000400230c007388 */ /* 0x000fe20000000800 */
[----:B0-----:R-:W-:-:S03]  /*3f90*/  FADD.FTZ R26, R26, R21 ;  /* 0x000000151a1a7221 */ /* 0x001fc60000010000 */
[----:B------:R-:W-:Y:S01]  /*3fa0*/  STS [R12+0x500], R37 ;  /* 0x000500250c007388 */ /* 0x000fe20000000800 */
[----:B-1----:R-:W-:-:S03]  /*3fb0*/  FADD.FTZ R26, R26, R23 ;  /* 0x000000171a1a7221 */ /* 0x002fc60000010000 */
[----:B------:R-:W-:Y:S04]  /*3fc0*/  STS [R12+0x600], R39 ;  /* 0x000600270c007388 */ /* 0x000fe80000000800 */
[----:B------:R2:W-:Y:S04]  /*3fd0*/  STS [R12+0x700], R11 ;  /* 0x0007000b0c007388 */ /* 0x0005e80000000800 */
[----:B------:R-:W-:Y:S04]  /*3fe0*/  STS [R12+0x800], R41 ;  /* 0x000800290c007388 */ /* 0x000fe80000000800 */
[----:B------:R-:W-:Y:S01]  /*3ff0*/  STS [R12+0x900], R43 ;  /* 0x0009002b0c007388 */ /* 0x000fe20000000800 */
[----:B--2---:R-:W-:-:S03]  /*4000*/  FADD.FTZ R11, R26, R25 ;  /* 0x000000191a0b7221 */ /* 0x004fc60000010000 */
[----:B------:R-:W-:Y:S04]  /*4010*/  STS [R12+0xa00], R15 ;  /* 0x000a000f0c007388 */ /* 0x000fe80000000800 */
[----:B------:R-:W-:Y:S04]  /*4020*/  STS [R12+0xb00], R21 ;  /* 0x000b00150c007388 */ /* 0x000fe80000000800 */
[----:B------:R-:W-:Y:S04]  /*4030*/  STS [R12+0xc00], R23 ;  /* 0x000c00170c007388 */ /* 0x000fe80000000800 */
[----:B------:R0:W-:Y:S02]  /*4040*/  STS [R12+0xd00], R25 ;  /* 0x000d00190c007388 */ /* 0x0001e40000000800 */
[----:B0-----:R-:W-:Y:S01]  /*4050*/  IADD3 R12, PT, PT, R12, 0x1000, RZ ;  /* 0x000010000c0c7810 */ /* 0x001fe20007ffe0ff */
[----:B------:R-:W-:Y:S06]  /*4060*/  @!P1 BRA `(.L_x_2787) ;  /* 0xfffffff800709947 */ /* 0x000fec000383ffff */
.L_x_2786:
[----:B------:R-:W-:Y:S05]  /*4070*/  BSYNC.RECONVERGENT B1 ;  /* 0x0000000000017941 */ /* 0x000fea0003800200 */
.L_x_2785:
        /* <DEDUP_REMOVED lines=9> */
[----:B------:R-:W4:Y:S04]  /*4110*/  LDS R25, [R12+0x100] ;  /* 0x000100000c197984 */ /* 0x000f280000000800 */
[----:B---3--:R-:W3:Y:S04]  /*4120*/  LDS R27, [R12+0x200] ;  /* 0x000200000c1b7984 */ /* 0x008ee80000000800 */
        /* <DEDUP_REMOVED lines=9> */
[C---:B----4-:R-:W-:Y:S01]  /*41c0*/  FADD.FTZ R25, -R10.reuse, R25 ;  /* 0x000000190a197221 */ /* 0x050fe20000010100 */
[----:B------:R-:W-:Y:S02]  /*41d0*/  FMUL.FTZ R23, R23, 1.4426950216293334961 ;  /* 0x3fb8aa3b17177820 */ /* 0x000fe40000410000 */
[----:B------:R-:W1:Y:S01]  /*41e0*/  MUFU.EX2 R21, R21 ;  /* 0x0000001500157308 */ /* 0x000e620000000800 */
[C---:B---3--:R-:W-:Y:S01]  /*41f0*/  FADD.FTZ R27, -R10.reuse, R27 ;  /* 0x0000001b0a1b7221 */ /* 0x048fe20000010100 */
        /* <DEDUP_REMOVED lines=31> */
.L_x_2789:
[----:B------:R-:W-:Y:S05]  /*43f0*/  BSYNC.RECONVERGENT B1 ;  /* 0x0000000000017941 */ /* 0x000fea0003800200 */
.L_x_2788:
[----:B------:R-:W-:-:S13]  /*4400*/  ISETP.GT.AND P1, PT, R13, R16, PT ;  /* 0x000000100d00720c */ /* 0x000fda0003f24270 */
[----:B------:R-:W-:Y:S05]  /*4410*/  @!P0 BRA P1, `(.L_x_2780) ;  /* 0x0000000400e08947 */ /* 0x000fea0000800000 */
[----:B------:R-:W0:Y:S04]  /*4420*/  LDS R13, [R12+-0x200] ;  /* 0xfffe00000c0d7984 */ /* 0x000e280000000800 */
[----:B------:R-:W1:Y:S04]  /*4430*/  LDS R15, [R12+-0x100] ;  /* 0xffff00000c0f7984 */ /* 0x000e680000000800 */
[----:B------:R-:W2:Y:S04]  /*4440*/  LDS R21, [R12] ;  /* 0x000000000c157984 */ /* 0x000ea80000000800 */
[----:B------:R-:W4:Y:S01]  /*4450*/  LDS R23, [R12+0x100] ;  /* 0x000100000c177984 */ /* 0x000f220000000800 */
        /* <DEDUP_REMOVED lines=12> */
[----:B0-----:R0:W-:Y:S01]  /*4520*/  STS [R12+-0x200], R13 ;  /* 0xfffe000d0c007388 */ /* 0x0011e20000000800 */
[----:B------:R-:W-:-:S03]  /*4530*/  FADD.FTZ R11, R11, R13 ;  /* 0x0000000d0b0b7221 */ /* 0x000fc60000010000 */
[----:B-1----:R0:W-:Y:S01]  /*4540*/  STS [R12+-0x100], R15 ;  /* 0xffff000f0c007388 */ /* 0x0021e20000000800 */
[----:B------:R-:W-:-:S03]  /*4550*/  FADD.FTZ R11, R11, R15 ;  /* 0x0000000f0b0b7221 */ /* 0x000fc60000010000 */
[----:B--2---:R0:W-:Y:S01]  /*4560*/  STS [R12], R21 ;  /* 0x000000150c007388 */ /* 0x0041e20000000800 */
[----:B------:R-:W-:-:S03]  /*4570*/  FADD.FTZ R11, R11, R21 ;  /* 0x000000150b0b7221 */ /* 0x000fc60000010000 */
[----:B----4-:R0:W-:Y:S01]  /*4580*/  STS [R12+0x100], R23 ;  /* 0x000100170c007388 */ /* 0x0101e20000000800 */
[----:B------:R-:W-:Y:S01]  /*4590*/  FADD.FTZ R11, R11, R23 ;  /* 0x000000170b0b7221 */ /* 0x000fe20000010000 */
[----:B------:R-:W-:Y:S06]  /*45a0*/  BRA `(.L_x_2780) ;  /* 0x00000004007c7947 */ /* 0x000fec0003800000 */
.L_x_2781:
[----:B------:R-:W-:Y:S01]  /*45b0*/  VIADDMNMX R14, R7, 0x40, R5, !PT ;  /* 0x00000040070e7846 */ /* 0x000fe20007800105 */
[----:B------:R-:W-:Y:S01]  /*45c0*/  BSSY.RECONVERGENT B1, `(.L_x_2790) ;  /* 0x0000024000017945 */ /* 0x000fe20003800200 */
[----:B------:R-:W-:Y:S01]  /*45d0*/  LOP3.LUT R11, RZ, R18, RZ, 0x33, !PT ;  /* 0x00000012ff0b7212 */ /* 0x000fe200078e33ff */
[----:B------:R-:W-:-:S03]  /*45e0*/  IMAD.MOV.U32 R15, RZ, RZ, R7 ;  /* 0x000000ffff0f7224 */ /* 0x000fc600078e0007 */
[----:B------:R-:W-:-:S04]  /*45f0*/  IADD3 R14, PT, PT, -R3, R14, R11 ;  /* 0x0000000e030e7210 */ /* 0x000fc80007ffe10b */
[C---:B------:R-:W-:Y:S02]  /*4600*/  LOP3.LUT R11, R14.reuse, 0xc0, RZ, 0xc0, !PT ;  /* 0x000000c00e0b7812 */ /* 0x040fe400078ec0ff */
[----:B------:R-:W-:Y:S02]  /*4610*/  ISETP.GE.U32.AND P1, PT, R14, 0xc0, PT ;  /* 0x000000c00e00780c */ /* 0x000fe40003f26070 */
[----:B------:R-:W-:Y:S01]  /*4620*/  ISETP.NE.AND P0, PT, R11, 0xc0, PT ;  /* 0x000000c00b00780c */ /* 0x000fe20003f05270 */
[----:B------:R-:W-:-:S12]  /*4630*/  HFMA2 R11, -RZ, RZ, 0, 0 ;  /* 0x00000000ff0b7431 */ /* 0x000fd800000001ff */
[----:B------:R-:W-:Y:S05]  /*4640*/  @!P0 BRA `(.L_x_2791) ;  /* 0x00000000006c8947 */ /* 0x000fea0003800000 */
[----:B------:R-:W-:Y:S01]  /*4650*/  IADD3 R20, PT, PT, R20, 0x110, RZ ;  /* 0x0000011014147810 */ /* 0x000fe20007ffe0ff */
[--C-:B------:R-:W-:Y:S01]  /*4660*/  IMAD.MOV.U32 R15, RZ, RZ, R7.reuse ;  /* 0x000000ffff0f7224 */ /* 0x100fe200078e0007 */
[----:B------:R-:W-:Y:S02]  /*4670*/  LEA.HI R11, R14, 0x1, RZ, 0x1a ;  /* 0x000000010e0b7811 */ /* 0x000fe400078fd0ff */
[----:B------:R-:W-:Y:S02]  /*4680*/  IADD3 R24, P0, P2, R12, UR39, R7 ;  /* 0x000000270c187c10 */ /* 0x000fe4000fa1e007 */
[----:B------:R-:W-:Y:S02]  /*4690*/  LEA R21, R21, R20, 0x18 ;  /* 0x0000001415157211 */ /* 0x000fe400078ec0ff */
[----:B------:R-:W-:Y:S02]  /*46a0*/  LOP3.LUT R12, R11, 0x3, RZ, 0xc0, !PT ;  /* 0x000000030b0c7812 */ /* 0x000fe400078ec0ff */
[----:B------:R-:W-:-:S02]  /*46b0*/  IADD3.X R13, PT, PT, R44, R13, RZ, P0, P2 ;  /* 0x0000000d2c0d7210 */ /* 0x000fc400007e44ff */
[----:B------:R-:W-:Y:S02]  /*46c0*/  MOV R11, RZ ;  /* 0x000000ff000b7202 */ /* 0x000fe40000000f00 */
[----:B------:R-:W-:Y:S02]  /*46d0*/  IADD3 R14, PT, PT, R6, R21, RZ ;  /* 0x00000015060e7210 */ /* 0x000fe40007ffe0ff */
[----:B------:R-:W-:-:S07]  /*46e0*/  IADD3 R20, PT, PT, -R12, RZ, RZ ;  /* 0x000000ff0c147210 */ /* 0x000fce0007ffe1ff */
.L_x_2792:
[----:B------:R-:W-:-:S06]  /*46f0*/  IMAD.MOV.U32 R12, RZ, RZ, R24 ;  /* 0x000000ffff0c7224 */ /* 0x000fcc00078e0018 */
[----:B------:R1:W2:Y:S01]  /*4700*/  LDG.E.U8 R12, desc[UR36][R12.64] ;  /* 0x000000240c0c7981 */ /* 0x0002a2000c1e1100 */
[----:B------:R-:W-:Y:S01]  /*4710*/  IADD3 R20, PT, PT, R20, 0x1, RZ ;  /* 0x0000000114147810 */ /* 0x000fe20007ffe0ff */
[----:B------:R-:W-:Y:S01]  /*4720*/  VIADD R15, R15, 0x40 ;  /* 0x000000400f0f7836 */ /* 0x000fe20000000000 */
[----:B------:R-:W-:-:S04]  /*4730*/  IADD3 R24, P2, PT, R24, 0x40, RZ ;  /* 0x0000004018187810 */ /* 0x000fc80007f5e0ff */
[----:B-1----:R-:W-:Y:S02]  /*4740*/  IADD3.X R13, PT, PT, RZ, R13, RZ, P2, !PT ;  /* 0x0000000dff0d7210 */ /* 0x002fe400017fe4ff */
[----:B--2---:R-:W-:-:S13]  /*4750*/  ISETP.NE.AND P0, PT, R12, RZ, PT ;  /* 0x000000ff0c00720c */ /* 0x004fda0003f05270 */
[----:B------:R-:W0:Y:S02]  /*4760*/  @!P0 LDS R21, [R14] ;  /* 0x000000000e158984 */ /* 0x000e240000000800 */
[----:B0----5:R-:W-:Y:S01]  /*4770*/  @!P0 FADD.FTZ R23, -R10, R21 ;  /* 0x000000150a178221 */ /* 0x021fe20000010100 */
        /* <DEDUP_REMOVED lines=8> */
.L_x_2791:
[----:B------:R-:W-:Y:S05]  /*4800*/  BSYNC.RECONVERGENT B1 ;  /* 0x0000000000017941 */ /* 0x000fea0003800200 */
.L_x_2790:
[----:B------:R-:W-:Y:S05]  /*4810*/  @!P1 BRA `(.L_x_2780) ;  /* 0x0000000000e09947 */ /* 0x000fea0003800000 */
[----:B------:R-:W1:Y:S01]  /*4820*/  S2R R14, SR_CgaCtaId ;  /* 0x00000000000e7919 */ /* 0x000e620000008800 */
[----:B------:R-:W2:Y:S01]  /*4830*/  LDCU.64 UR4, c[0x0][0x420] ;  /* 0x00008400ff0477ac */ /* 0x000ea20008000a00 */
[----:B------:R-:W-:Y:S02]  /*4840*/  MOV R13, 0x400 ;  /* 0x00000400000d7802 */ /* 0x000fe40000000f00 */
[----:B------:R-:W-:Y:S02]  /*4850*/  SHF.L.U32 R12, R3, 0x2, RZ ;  /* 0x00000002030c7819 */ /* 0x000fe400000006ff */
[----:B------:R-:W-:-:S03]  /*4860*/  IADD3 R13, PT, PT, R13, 0x110, RZ ;  /* 0x000001100d0d7810 */ /* 0x000fc60007ffe0ff */
[----:B------:R-:W-:Y:S02]  /*4870*/  IMAD R12, R15, 0x4, -R12 ;  /* 0x000000040f0c7824 */ /* 0x000fe400078e0a0c */
[----:B--2---:R-:W-:-:S05]  /*4880*/  IMAD.U32 R20, RZ, RZ, UR4 ;  /* 0x00000004ff147e24 */ /* 0x004fca000f8e00ff */
[----:B------:R-:W-:-:S04]  /*4890*/  IADD3 R21, P0, P1, R20, UR39, R15 ;  /* 0x0000002714157c10 */ /* 0x000fc8000f91e00f */
[----:B------:R-:W-:Y:S02]  /*48a0*/  IADD3 R21, P2, PT, R21, 0x80, RZ ;  /* 0x0000008015157810 */ /* 0x000fe40007f5e0ff */
[----:B-1---5:R-:W-:Y:S02]  /*48b0*/  LEA R23, R14, R13, 0x18 ;  /* 0x0000000d0e177211 */ /* 0x022fe400078ec0ff */
[----:B------:R-:W-:Y:S02]  /*48c0*/  IADD3.X R13, PT, PT, R44, UR5, RZ, P0, P1 ;  /* 0x000000052c0d7c10 */ /* 0x000fe400087e24ff */
[----:B------:R-:W-:Y:S02]  /*48d0*/  IADD3 R14, PT, PT, R12, 0x200, R23 ;  /* 0x000002000c0e7810 */ /* 0x000fe40007ffe017 */
[----:B------:R-:W-:-:S07]  /*48e0*/  IADD3.X R13, PT, PT, RZ, R13, RZ, P2, !PT ;  /* 0x0000000dff0d7210 */ /* 0x000fce00017fe4ff */
.L_x_2793:
[----:B------:R-:W-:-:S05]  /*48f0*/  MOV R12, R21 ;  /* 0x00000015000c7202 */ /* 0x000fca0000000f00 */
[----:B------:R-:W2:Y:S04]  /*4900*/  LDG.E.U8 R24, desc[UR36][R12.64+-0x80] ;  /* 0xffff80240c187981 */ /* 0x000ea8000c1e1100 */
[----:B------:R-:W4:Y:S04]  /*4910*/  LDG.E.U8 R20, desc[UR36][R12.64+-0x40] ;  /* 0xffffc0240c147981 */ /* 0x000f28000c1e1100 */
[----:B------:R-:W5:Y:S04]  /*4920*/  LDG.E.U8 R21, desc[UR36][R12.64] ;  /* 0x000000240c157981 */ /* 0x000f68000c1e1100 */
[----:B------:R-:W3:Y:S01]  /*4930*/  LDG.E.U8 R23, desc[UR36][R12.64+0x40] ;  /* 0x000040240c177981 */ /* 0x000ee2000c1e1100 */
[----:B------:R-:W-:-:S02]  /*4940*/  IADD3 R15, PT, PT, R15, 0x100, RZ ;  /* 0x000001000f0f7810 */ /* 0x000fc40007ffe0ff */
[----:B--2---:R-:W-:Y:S02]  /*4950*/  ISETP.NE.AND P0, PT, R24, RZ, PT ;  /* 0x000000ff1800720c */ /* 0x004fe40003f05270 */
[----:B----4-:R-:W-:Y:S01]  /*4960*/  ISETP.NE.AND P1, PT, R20, RZ, PT ;  /* 0x000000ff1400720c */ /* 0x010fe20003f25270 */
[----:B------:R-:W-:Y:S01]  /*4970*/  IMAD.MOV.U32 R20, RZ, RZ, RZ ;  /* 0x000000ffff147224 */ /* 0x000fe200078e00ff */
[----:B-----5:R-:W-:Y:S02]  /*4980*/  ISETP.NE.AND P2, PT, R21, RZ, PT ;  /* 0x000000ff1500720c */ /* 0x020fe40003f45270 */
[----:B---3--:R-:W-:-:S07]  /*4990*/  ISETP.NE.AND P3, PT, R23, RZ, PT ;  /* 0x000000ff1700720c */ /* 0x008fce0003f65270 */
[----:B------:R-:W0:Y:S04]  /*49a0*/  @!P0 LDS R21, [R14+-0x200] ;  /* 0xfffe00000e158984 */ /* 0x000e280000000800 */
[----:B------:R-:W1:Y:S04]  /*49b0*/  @!P1 LDS R23, [R14+-0x100] ;  /* 0xffff00000e179984 */ /* 0x000e680000000800 */
[----:B------:R-:W2:Y:S04]  /*49c0*/  @!P2 LDS R25, [R14] ;  /* 0x000000000e19a984 */ /* 0x000ea80000000800 */
[----:B------:R-:W3:Y:S01]  /*49d0*/  @!P3 LDS R27, [R14+0x100] ;  /* 0x000100000e1bb984 */ /* 0x000ee20000000800 */
[----:B0-----:R-:W-:-:S04]  /*49e0*/  @!P0 FADD.FTZ R21, -R10, R21 ;  /* 0x000000150a158221 */ /* 0x001fc80000010100 */
[----:B------:R-:W-:Y:S01]  /*49f0*/  @!P0 FMUL.FTZ R21, R21, 1.4426950216293334961 ;  /* 0x3fb8aa3b15158820 */ /* 0x000fe20000410000 */
[----:B-1----:R-:W-:Y:S01]  /*4a00*/  @!P1 FADD.FTZ R24, -R10, R23 ;  /* 0x000000170a189221 */ /* 0x002fe20000010100 */
[----:B------:R-:W-:Y:S02]  /*4a10*/  HFMA2 R23, -RZ, RZ, 0, 0 ;  /* 0x00000000ff177431 */ /* 0x000fe400000001ff */
[----:B------:R0:W1:Y:S01]  /*4a20*/  @!P0 MUFU.EX2 R20, R21 ;  /* 0x0000001500148308 */ /* 0x0000620000000800 */
[----:B------:R-:W-:Y:S01]  /*4a30*/  @!P1 FMUL.FTZ R24, R24, 1.4426950216293334961 ;  /* 0x3fb8aa3b18189820 */ /* 0x000fe20000410000 */
[C---:B--2---:R-:W-:Y:S01]  /*4a40*/  @!P2 FADD.FTZ R26, -R10.reuse, R25 ;  /* 0x000000190a1aa221 */ /* 0x044fe20000010100 */
[----:B------:R-:W-:Y:S01]  /*4a50*/  MOV R25, RZ ;  /* 0x000000ff00197202 */ /* 0x000fe20000000f00 */
[----:B---3--:R-:W-:Y:S01]  /*4a60*/  @!P3 FADD.FTZ R28, -R10, R27 ;  /* 0x0000001b0a1cb221 */ /* 0x008fe20000010100 */
[----:B------:R1:W2:Y:S01]  /*4a70*/  @!P1 MUFU.EX2 R23, R24 ;  /* 0x0000001800179308 */ /* 0x0002a20000000800 */
[----:B------:R-:W-:Y:S01]  /*4a80*/  @!P2 FMUL.FTZ R26, R26, 1.4426950216293334961 ;  /* 0x3fb8aa3b1a1aa820 */ /* 0x000fe20000410000 */
[----:B------:R-:W-:-:S02]  /*4a90*/  IMAD.MOV.U32 R27, RZ, RZ, RZ ;  /* 0x000000ffff1b7224 */ /* 0x000fc400078e00ff */
[----:B------:R-:W-:Y:S01]  /*4aa0*/  @!P3 FMUL.FTZ R28, R28, 1.4426950216293334961 ;  /* 0x3fb8aa3b1c1cb820 */ /* 0x000fe20000410000 */
[----:B------:R-:W-:Y:S01]  /*4ab0*/  ISETP.GT.AND P0, PT, R15, R16, PT ;  /* 0x000000100f00720c */ /* 0x000fe20003f04270 */
        /* <DEDUP_REMOVED lines=14> */
.L_x_2780:
[----:B------:R-:W-:Y:S05]  /*4ba0*/  BSYNC.RECONVERGENT B0 ;  /* 0x0000000000007941 */ /* 0x000fea0003800200 */
.L_x_2779:
        /* <DEDUP_REMOVED lines=26> */
[----:B------:R-:W-:-:S03]  /*4d50*/  ISETP.GT.AND P1, PT, R7, R16, PT ;  /* 0x000000100700720c */ /* 0x000fc60003f24270 */
[----:B0-----:R-:W0:Y:S02]  /*4d60*/  SHFL.BFLY PT, R8, R11, 0x1, 0x1f ;  /* 0x0c201f000b087f89 */ /* 0x001e2400000e0000 */
[----:B0-----:R-:W-:-:S06]  /*4d70*/  FADD.FTZ R8, R8, R11 ;  /* 0x0000000b08087221 */ /* 0x001fcc0000010000 */
[----:B------:R-:W0:Y:S02]  /*4d80*/  SHFL.IDX PT, R8, R8, RZ, 0x1f ;  /* 0x00001fff08087589 */ /* 0x000e2400000e0000 */
[----:B0-----:R-:W-:Y:S01]  /*4d90*/  FADD.FTZ R0, R8, 9.9999999747524270788e-07 ;  /* 0x358637bd08007421 */ /* 0x001fe20000010000 */
[----:B------:R-:W-:-:S05]  /*4da0*/  CS2R R8, SRZ ;  /* 0x0000000000087805 */ /* 0x000fca000001ff00 */
[----:B------:R-:W0:Y:S01]  /*4db0*/  MUFU.RCP R0, R0 ;  /* 0x0000000000007308 */ /* 0x000e220000001000 */
[----:B------:R-:W-:Y:S05]  /*4dc0*/  @!P0 BRA `(.L_x_2794) ;  /* 0x0000000000188947 */ /* 0x000fea0003800000 */
[----:B------:R-:W1:Y:S08]  /*4dd0*/  LDC R8, c[0x0][0x488] ;  /* 0x00012200ff087b82 */ /* 0x000e700000000800 */
[----:B------:R-:W1:Y:S08]  /*4de0*/  LDC R9, c[0x0][0x40c] ;  /* 0x00010300ff097b82 */ /* 0x000e700000000800 */
[----:B------:R-:W2:Y:S01]  /*4df0*/  LDC R11, c[0x0][0x3f4] ;  /* 0x0000fd00ff0b7b82 */ /* 0x000ea20000000800 */
[----:B-1----:R-:W-:-:S04]  /*4e00*/  IMAD R8, R19, R8, R9 ;  /* 0x0000000813087224 */ /* 0x002fc800078e0209 */
[----:B--2---:R-:W-:-:S05]  /*4e10*/  IMAD R8, R8, R11, RZ ;  /* 0x0000000b08087224 */ /* 0x004fca00078e02ff */
[----:B------:R-:W-:-:S07]  /*4e20*/  SHF.R.S32.HI R9, RZ, 0x1f, R8 ;  /* 0x0000001fff097819 */ /* 0x000fce0000011408 */
.L_x_2794:
[----:B------:R-:W-:Y:S04]  /*4e30*/  BSSY.RECONVERGENT B0, `(.L_x_2795) ;  /* 0x0000062000007945 */ /* 0x000fe80003800200 */
[----:B------:R-:W-:Y:S05]  /*4e40*/  @P1 BRA `(.L_x_2796) ;  /* 0x0000000400801947 */ /* 0x000fea0003800000 */
        /* <DEDUP_REMOVED lines=8> */
[----:B------:R-:W1:Y:S01]  /*4ed0*/  S2UR UR6, SR_CgaCtaId ;  /* 0x00000000000679c3 */ /* 0x000e620000008800 */
        /* <DEDUP_REMOVED lines=9> */
[----:B------:R-:W-:Y:S01]  /*4f70*/  LEA R10, R18, UR5, 0x1 ;  /* 0x00000005120a7c11 */ /* 0x000fe2000f8e08ff */
[----:B------:R-:W-:Y:S01]  /*4f80*/  IMAD.IADD R7, R7, 0x1, R12 ;  /* 0x0000000107077824 */ /* 0x000fe200078e020c */
[----:B------:R-:W-:Y:S02]  /*4f90*/  IADD3 R12, PT, PT, -R5, RZ, RZ ;  /* 0x000000ff050c7210 */ /* 0x000fe40007ffe1ff */
[----:B--2---:R-:W-:-:S04]  /*4fa0*/  LEA R13, P1, R14, UR8, 0x2 ;  /* 0x000000080e0d7c11 */ /* 0x004fc8000f8210ff */
[----:B------:R-:W-:Y:S01]  /*4fb0*/  LEA.HI.X R14, R14, UR9, R11, 0x2, P1 ;  /* 0x000000090e0e7c11 */ /* 0x000fe200088f140b */
[----:B-1----:R-:W-:-:S06]  /*4fc0*/  ULEA UR4, UR6, UR4, 0x18 ;  /* 0x0000000406047291 */ /* 0x002fcc000f8ec0ff */
[----:B------:R-:W-:Y:S01]  /*4fd0*/  IADD3 R6, PT, PT, R6, UR4, RZ ;  /* 0x0000000406067c10 */ /* 0x000fe2000fffe0ff */
[----:B------:R-:W-:-:S07]  /*4fe0*/  VIADD R5, R10, UR4 ;  /* 0x000000040a057c36 */ /* 0x000fce0008000000 */
.L_x_2799:
[----:B-1----:R1:W0:Y:S01]  /*4ff0*/  LDS R11, [R6] ;  /* 0x00000000060b7984 */ /* 0x0022220000000800 */
[----:B------:R-:W-:-:S05]  /*5000*/  VIADD R12, R12, 0x1 ;  /* 0x000000010c0c7836 */ /* 0x000fca0000000000 */
[----:B------:R-:W-:Y:S02]  /*5010*/  ISETP.NE.AND P3, PT, R12, RZ, PT ;  /* 0x000000ff0c00720c */ /* 0x000fe40003f65270 */
[----:B-1----:R-:W-:Y:S01]  /*5020*/  IADD3 R6, PT, PT, R6, 0x100, RZ ;  /* 0x0000010006067810 */ /* 0x002fe20007ffe0ff */
[----:B0-----:R-:W-:Y:S01]  /*5030*/  FMUL.FTZ R15, R11, R0 ;  /* 0x000000000b0f7220 */ /* 0x001fe20000410000 */
[----:B------:R-:W-:-:S04]  /*5040*/  @P0 MOV R11, R14 ;  /* 0x0000000e000b0202 */ /* 0x000fc80000000f00 */
        /* <DEDUP_REMOVED lines=9> */
.L_x_2798:
[----:B------:R-:W-:Y:S05]  /*50e0*/  BSYNC.RECONVERGENT B1 ;  /* 0x0000000000017941 */ /* 0x000fea0003800200 */
.L_x_2797:
[----:B------:R-:W-:Y:S05]  /*50f0*/  @!P2 BRA `(.L_x_2796) ;  /* 0x0000000000d4a947 */ /* 0x000fea0003800000 */
[----:B------:R-:W2:Y:S01]  /*5100*/  S2R R6, SR_CgaCtaId ;  /* 0x0000000000067919 */ /* 0x000ea20000008800 */
[----:B------:R-:W4:Y:S01]  /*5110*/  LDCU.64 UR8, c[0x0][0x480] ;  /* 0x00009000ff0877ac */ /* 0x000f220008000a00 */
[----:B------:R-:W-:Y:S02]  /*5120*/  MOV R5, 0x400 ;  /* 0x0000040000057802 */ /* 0x000fe40000000f00 */
[----:B-1----:R-:W-:Y:S01]  /*5130*/  IADD3 R11, P0, PT, R7, R8, RZ ;  /* 0x00000008070b7210 */ /* 0x002fe20007f1e0ff */
[----:B------:R-:W-:Y:S01]  /*5140*/  IMAD.SHL.U32 R8, R3, 0x4, RZ ;  /* 0x0000000403087824 */ /* 0x000fe200078e00ff */
[----:B------:R-:W-:Y:S01]  /*5150*/  IADD3 R5, PT, PT, R5, 0x110, RZ ;  /* 0x0000011005057810 */ /* 0x000fe20007ffe0ff */
[----:B------:R-:W-:Y:S01]  /*5160*/  UISETP.NE.AND UP0, UPT, UR7, URZ, UPT ;  /* 0x000000ff0700728c */ /* 0x000fe2000bf05270 */
[----:B------:R-:W-:Y:S02]  /*5170*/  IADD3.X R12, PT, PT, RZ, R9, RZ, P0, !PT ;  /* 0x00000009ff0c7210 */ /* 0x000fe400007fe4ff */
[----:B------:R-:W-:-:S03]  /*5180*/  ISETP.NE.AND P1, PT, RZ, UR7, PT ;  /* 0x00000007ff007c0c */ /* 0x000fc6000bf25270 */
[----:B------:R-:W-:Y:S02]  /*5190*/  PLOP3.LUT P0, PT, PT, PT, UP0, 0x80, 0x8 ;  /* 0x000000000008781c */ /* 0x000fe40003f0f008 */
[----:B----4-:R-:W-:-:S04]  /*51a0*/  LEA R10, P3, R11, UR8, 0x2 ;  /* 0x000000080b0a7c11 */ /* 0x010fc8000f8610ff */
[----:B------:R-:W-:Y:S02]  /*51b0*/  IADD3 R10, P2, PT, R10, 0x200, RZ ;  /* 0x000002000a0a7810 */ /* 0x000fe40007f5e0ff */
[----:B------:R-:W-:-:S04]  /*51c0*/  LEA.HI.X R12, R11, UR9, R12, 0x2, P3 ;  /* 0x000000090b0c7c11 */ /* 0x000fc800098f140c */
[----:B------:R-:W-:Y:S02]  /*51d0*/  IADD3.X R13, PT, PT, RZ, R12, RZ, P2, !PT ;  /* 0x0000000cff0d7210 */ /* 0x000fe400017fe4ff */
[----:B--2---:R-:W-:Y:S02]  /*51e0*/  LEA R9, R6, R5, 0x18 ;  /* 0x0000000506097211 */ /* 0x004fe400078ec0ff */
[C---:B------:R-:W-:Y:S02]  /*51f0*/  LEA R6, R7.reuse, UR5, 0x1 ;  /* 0x0000000507067c11 */ /* 0x040fe4000f8e08ff */
[----:B------:R-:W-:-:S03]  /*5200*/  LEA R5, R7, -R8, 0x2 ;  /* 0x8000000807057211 */ /* 0x000fc600078e10ff */
[----:B------:R-:W-:Y:S01]  /*5210*/  IMAD R6, R3, -0x2, R6 ;  /* 0xfffffffe03067824 */ /* 0x000fe200078e0206 */
[----:B------:R-:W-:-:S04]  /*5220*/  IADD3 R5, PT, PT, R5, 0x200, R9 ;  /* 0x0000020005057810 */ /* 0x000fc80007ffe009 */
[----:B------:R-:W-:-:S07]  /*5230*/  IADD3 R6, PT, PT, R6, 0x100, R9 ;  /* 0x0000010006067810 */ /* 0x000fce0007ffe009 */
.L_x_2800:
[----:B------:R-:W0:Y:S01]  /*5240*/  LDS R9, [R5+-0x200] ;  /* 0xfffe000005097984 */ /* 0x000e220000000800 */
[----:B------:R-:W-:-:S04]  /*5250*/  IADD3 R7, PT, PT, R7, 0x100, RZ ;  /* 0x0000010007077810 */ /* 0x000fc80007ffe0ff */
[----:B------:R-:W-:Y:S01]  /*5260*/  ISETP.GT.AND P2, PT, R7, R16, PT ;  /* 0x000000100700720c */ /* 0x000fe20003f44270 */
[----:B0-----:R-:W-:-:S05]  /*5270*/  FMUL.FTZ R15, R9, R0 ;  /* 0x00000000090f7220 */ /* 0x001fca0000410000 */
[----:B------:R-:W-:-:S04]  /*5280*/  F2FP.F16.F32.PACK_AB R8, RZ, R15 ;  /* 0x0000000fff08723e */ /* 0x000fc800000000ff */
[----:B------:R-:W-:-:S05]  /*5290*/  PRMT R11, R8, 0x7610, R11 ;  /* 0x00007610080b7816 */ /* 0x000fca000000000b */
[----:B------:R-:W-:Y:S04]  /*52a0*/  STS.U16 [R6+-0x100], R11 ;  /* 0xffff000b06007388 */ /* 0x000fe80000000400 */
[----:B------:R-:W0:Y:S02]  /*52b0*/  LDS R9, [R5+-0x100] ;  /* 0xffff000005097984 */ /* 0x000e240000000800 */
[----:B0-----:R-:W-:-:S05]  /*52c0*/  FMUL.FTZ R21, R9, R0 ;  /* 0x0000000009157220 */ /* 0x001fca0000410000 */
[----:B------:R-:W-:-:S04]  /*52d0*/  F2FP.F16.F32.PACK_AB R8, RZ, R21 ;  /* 0x00000015ff08723e */ /* 0x000fc800000000ff */
[----:B------:R-:W-:-:S05]  /*52e0*/  PRMT R12, R8, 0x7610, R12 ;  /* 0x00007610080c7816 */ /* 0x000fca000000000c */
[----:B------:R-:W-:Y:S04]  /*52f0*/  STS.U16 [R6+-0x80], R12 ;  /* 0xffff800c06007388 */ /* 0x000fe80000000400 */
[----:B------:R-:W0:Y:S02]  /*5300*/  LDS R9, [R5] ;  /* 0x0000000005097984 */ /* 0x000e240000000800 */
[----:B0----5:R-:W-:Y:S01]  /*5310*/  FMUL.FTZ R23, R9, R0 ;  /* 0x0000000009177220 */ /* 0x021fe20000410000 */
[----:B------:R-:W-:-:S04]  /*5320*/  MOV R9, R13 ;  /* 0x0000000d00097202 */ /* 0x000fc80000000f00 */
[----:B------:R-:W-:-:S05]  /*5330*/  F2FP.F16.F32.PACK_AB R8, RZ, R23 ;  /* 0x00000017ff08723e */ /* 0x000fca00000000ff */
[----:B------:R0:W-:Y:S04]  /*5340*/  STS.U16 [R6], R8 ;  /* 0x0000000806007388 */ /* 0x0001e80000000400 */
[----:B------:R1:W2:Y:S01]  /*5350*/  LDS R11, [R5+0x100] ;  /* 0x00010000050b7984 */ /* 0x0002a20000000800 */
[----:B0-----:R-:W-:Y:S01]  /*5360*/  IMAD.MOV.U32 R8, RZ, RZ, R10 ;  /* 0x000000ffff087224 */ /* 0x001fe200078e000a */
[----:B-1----:R-:W-:-:S04]  /*5370*/  IADD3 R5, PT, PT, R5, 0x400, RZ ;  /* 0x0000040005057810 */ /* 0x002fc80007ffe0ff */
[----:B------:R-:W-:Y:S01]  /*5380*/  @P0 STG.E desc[UR36][R8.64+-0x200], R15 ;  /* 0xfffe000f08000986 */ /* 0x000fe2000c101924 */
[----:B------:R-:W-:-:S13]  /*5390*/  PLOP3.LUT P0, PT, P1, PT, PT, 0x80, 0x8 ;  /* 0x000000000008781c */ /* 0x000fda0000f0f070 */
[----:B------:R-:W-:Y:S04]  /*53a0*/  @P0 STG.E desc[UR36][R8.64+-0x100], R21 ;  /* 0xffff001508000986 */ /* 0x000fe8000c101924 */
[----:B------:R-:W-:Y:S01]  /*53b0*/  @P0 STG.E desc[UR36][R8.64], R23 ;  /* 0x0000001708000986 */ /* 0x000fe2000c101924 */
[----:B--2---:R-:W-:-:S05]  /*53c0*/  FMUL.FTZ R11, R11, R0 ;  /* 0x000000000b0b7220 */ /* 0x004fca0000410000 */
[----:B------:R-:W-:Y:S01]  /*53d0*/  @P0 STG.E desc[UR36][R8.64+0x100], R11 ;  /* 0x0001000b08000986 */ /* 0x000fe2000c101924 */
[----:B------:R-:W-:-:S04]  /*53e0*/  F2FP.F16.F32.PACK_AB R10, RZ, R11 ;  /* 0x0000000bff0a723e */ /* 0x000fc800000000ff */
[----:B------:R-:W-:Y:S02]  /*53f0*/  PRMT R12, R10, 0x7610, R12 ;  /* 0x000076100a0c7816 */ /* 0x000fe4000000000c */
[----:B------:R-:W-:-:S03]  /*5400*/  IADD3 R10, P3, PT, R8, 0x400, RZ ;  /* 0x00000400080a7810 */ /* 0x000fc60007f7e0ff */
[----:B------:R0:W-:Y:S02]  /*5410*/  STS.U16 [R6+0x80], R12 ;  /* 0x0000800c06007388 */ /* 0x0001e40000000400 */
[----:B------:R-:W-:Y:S01]  /*5420*/  IMAD.X R13, RZ, RZ, R9, P3 ;  /* 0x000000ffff0d7224 */ /* 0x000fe200018e0609 */
[----:B0-----:R-:W-:Y:S01]  /*5430*/  IADD3 R6, PT, PT, R6, 0x200, RZ ;  /* 0x0000020006067810 */ /* 0x001fe20007ffe0ff */
[----:B------:R-:W-:Y:S06]  /*5440*/  @!P2 BRA `(.L_x_2800) ;  /* 0xfffffffc007ca947 */ /* 0x000fec000383ffff */
.L_x_2796:
[----:B------:R-:W-:Y:S05]  /*5450*/  BSYNC.RECONVERGENT B0 ;  /* 0x0000000000007941 */ /* 0x000fea0003800200 */
.L_x_2795:
[----:B------:R-:W-:Y:S01]  /*5460*/  SHF.R.S32.HI R5, RZ, 0x1f, R16 ;  /* 0x0000001fff057819 */ /* 0x000fe20000011410 */
[----:B------:R-:W2:Y:S01]  /*5470*/  LDCU.64 UR6, c[0x0][0x3b0] ;  /* 0x00007600ff0677ac */ /* 0x000ea20008000a00 */
[----:B0-----:R-:W-:Y:S02]  /*5480*/  SHF.R.U32.HI R0, RZ, 0x4, R18 ;  /* 0x00000004ff007819 */ /* 0x001fe40000011612 */
[----:B-1----:R-:W-:Y:S02]  /*5490*/  CS2R R14, SRZ ;  /* 0x00000000000e7805 */ /* 0x002fe4000001ff00 */
[-C--:B------:R-:W-:Y:S02]  /*54a0*/  LEA.HI R5, R5, R16.reuse, RZ, 0x2 ;  /* 0x0000001005057211 */ /* 0x080fe400078f10ff */
[----:B------:R-:W-:Y:S01]  /*54b0*/  CS2R R12, SRZ ;  /* 0x00000000000c7805 */ /* 0x000fe2000001ff00 */
[----:B------:R-:W0:Y:S01]  /*54c0*/  LDCU.64 UR8, c[0x0][0x3c8] ;  /* 0x00007900ff0877ac */ /* 0x000e220008000a00 */
[----:B------:R-:W-:Y:S01]  /*54d0*/  LOP3.LUT R21, R5, 0xfffffffc, RZ, 0xc0, !PT ;  /* 0xfffffffc05157812 */ /* 0x000fe200078ec0ff */
[----:B------:R-:W-:Y:S01]  /*54e0*/  IMAD.SHL.U32 R5, R18, 0x8, RZ ;  /* 0x0000000812057824 */ /* 0x000fe200078e00ff */
[----:B------:R-:W1:Y:S02]  /*54f0*/  LDCU.64 UR10, c[0x0][0x3c8] ;  /* 0x00007900ff0a77ac */ /* 0x000e640008000a00 */
[----:B------:R-:W-:-:S02]  /*5500*/  IADD3 R21, PT, PT, -R21, R16, RZ ;  /* 0x0000001015157210 */ /* 0x000fc40007ffe1ff */
[----:B------:R-:W-:Y:S02]  /*5510*/  LOP3.LUT R5, R5, 0x78, RZ, 0xc0, !PT ;  /* 0x0000007805057812 */ /* 0x000fe400078ec0ff */
[----:B------:R-:W-:Y:S02]  /*5520*/  ISETP.NE.AND P0, PT, R0, R21, PT ;  /* 0x000000150000720c */ /* 0x000fe40003f05270 */
[----:B--2---:R-:W-:Y:S02]  /*5530*/  ISETP.EQ.U32.AND P1, PT, RZ, UR6, PT ;  /* 0x00000006ff007c0c */ /* 0x004fe4000bf22070 */
[----:B------:R-:W-:-:S04]  /*5540*/  ISETP.GT.U32.OR P0, PT, R5, 0x5f, P0 ;  /* 0x0000005f0500780c */ /* 0x000fc80000704470 */
[----:B------:R-:W-:-:S13]  /*5550*/  ISETP.EQ.OR.EX P0, PT, RZ, UR7, P0, P1 ;  /* 0x00000007ff007c0c */ /* 0x000fda0008702710 */
[----:B------:R-:W2:Y:S01]  /*5560*/  @!P0 LDC.64 R6, c[0x0][0x3b0] ;  /* 0x0000ec00ff068b82 */ /* 0x000ea20000000a00 */
[----:B------:R-:W-:Y:S01]  /*5570*/  @!P0 IMAD R9, R17, 0x60, R5 ;  /* 0x0000006011098824 */ /* 0x000fe200078e0205 */
[----:B------:R-:W-:Y:S01]  /*5580*/  BSSY.RECONVERGENT B0, `(.L_x_2801) ;  /* 0x000029b000007945 */ /* 0x000fe20003800200 */
[----:B------:R-:W-:Y:S02]  /*5590*/  HFMA2 R42, -RZ, RZ, 0, 0 ;  /* 0x00000000ff2a7431 */ /* 0x000fe400000001ff */
[----:B------:R-:W-:Y:S02]  /*55a0*/  IMAD R20, R19, 0x60, RZ ;  /* 0x0000006013147824 */ /* 0x000fe400078e02ff */
[----:B--2---:R-:W-:-:S05]  /*55b0*/  @!P0 IMAD.WIDE.U32 R6, R9, 0x2, R6 ;  /* 0x0000000209068825 */ /* 0x004fca00078e0006 */
[----:B------:R2:W5:Y:S01]  /*55c0*/  @!P0 LDG.E.128 R12, desc[UR36][R6.64] ;  /* 0x00000024060c8981 */ /* 0x000562000c1e1d00 */
[----:B------:R-:W-:Y:S01]  /*55d0*/  BAR.SYNC.DEFER_BLOCKING 0x0 ;  /* 0x0000000000007b1d */ /* 0x000fe20000010000 */
[----:B------:R-:W-:Y:S01]  /*55e0*/  ISETP.GT.U32.AND P0, PT, R5, 0x5f, PT ;  /* 0x0000005f0500780c */ /* 0x000fe20003f04070 */
[----:B------:R-:W-:Y:S01]  /*55f0*/  IMAD.MOV.U32 R19, RZ, RZ, RZ ;  /* 0x000000ffff137224 */ /* 0x000fe200078e00ff */
[----:B------:R-:W-:Y:S02]  /*5600*/  MOV R40, RZ ;  /* 0x000000ff00287202 */ /* 0x000fe40000000f00 */
[----:B------:R-:W-:Y:S02]  /*5610*/  CS2R R10, SRZ ;  /* 0x00000000000a7805 */ /* 0x000fe4000001ff00 */
[----:B------:R-:W-:Y:S01]  /*5620*/  CS2R R8, SRZ ;  /* 0x0000000000087805 */ /* 0x000fe2000001ff00 */
[----:B--2---:R-:W-:-:S06]  /*5630*/  HFMA2 R7, -RZ, RZ, 0, 0 ;  /* 0x00000000ff077431 */ /* 0x004fcc00000001ff */
[----:B01----:R-:W-:Y:S05]  /*5640*/  @P0 BRA `(.L_x_2802) ;  /* 0x0000002800380947 */ /* 0x003fea0003800000 */
[----:B------:R-:W0:Y:S01]  /*5650*/  LDCU UR4, c[0x0][0x3f4] ;  /* 0x00007e80ff0477ac */ /* 0x000e220008000800 */
[----:B---3--:R-:W1:Y:S01]  /*5660*/  S2R R26, SR_CgaCtaId ;  /* 0x00000000001a7919 */ /* 0x008e620000008800 */
[----:B------:R-:W2:Y:S01]  /*5670*/  LDC.64 R46, c[0x0][0x3c0] ;  /* 0x0000f000ff2e7b82 */ /* 0x000ea20000000a00 */
[----:B-----5:R-:W-:Y:S01]  /*5680*/  IADD3 R23, PT, PT, R3, R0, RZ ;  /* 0x0000000003177210 */ /* 0x020fe20007ffe0ff */
[----:B------:R-:W-:Y:S01]  /*5690*/  BSSY.RECONVERGENT B1, `(.L_x_2803) ;  /* 0x00000eb000017945 */ /* 0x000fe20003800200 */
[----:B------:R-:W-:Y:S01]  /*56a0*/  MOV R25, 0x400 ;  /* 0x0000040000197802 */ /* 0x000fe20000000f00 */
[----:B------:R-:W-:-:S03]  /*56b0*/  IMAD.MOV.U32 R42, RZ, RZ, RZ ;  /* 0x000000ffff2a7224 */ /* 0x000fc600078e00ff */
[----:B------:R-:W-:Y:S01]  /*56c0*/  IADD3 R41, PT, PT, R25, 0x110, RZ ;  /* 0x0000011019297810 */ /* 0x000fe20007ffe0ff */
[----:B0-----:R-:W-:-:S04]  /*56d0*/  IMAD.U32 R6, RZ, RZ, UR4 ;  /* 0x00000004ff067e24 */ /* 0x001fc8000f8e00ff */
[-C--:B------:R-:W-:Y:S01]  /*56e0*/  IMAD R25, R4, R6.reuse, R5 ;  /* 0x0000000604197224 */ /* 0x080fe200078e0205 */
[----:B------:R-:W-:-:S03]  /*56f0*/  VIMNMX R24, PT, PT, R16, R6, PT ;  /* 0x0000000610187248 */ /* 0x000fc60003fe0100 */
[----:B--2---:R-:W-:Y:S01]  /*5700*/  IMAD.WIDE R46, R25, 0x2, R46 ;  /* 0x00000002192e7825 */ /* 0x004fe200078e022e */
[----:B------:R-:W-:Y:S02]  /*5710*/  ISETP.GE.AND P0, PT, R23, R24, PT ;  /* 0x000000181700720c */ /* 0x000fe40003f06270 */
[----:B-1----:R-:W-:-:S04]  /*5720*/  LEA R41, R26, R41, 0x18 ;  /* 0x000000291a297211 */ /* 0x002fc800078ec0ff */
[----:B------:R-:W-:-:S07]  /*5730*/  IADD3 R4, PT, PT, R41, UR5, RZ ;  /* 0x0000000529047c10 */ /* 0x000fce000fffe0ff */
[----:B------:R-:W-:Y:S05]  /*5740*/  @P0 BRA `(.L_x_2804) ;  /* 0x0000000c007c0947 */ /* 0x000fea0003800000 */
[----:B------:R-:W-:Y:S01]  /*5750*/  IADD3 R52, PT, PT, R23, 0x4, RZ ;  /* 0x0000000417347810 */ /* 0x000fe20007ffe0ff */
[----:B------:R-:W0:Y:S01]  /*5760*/  LDCU UR4, c[0x0][0x3f8] ;  /* 0x00007f00ff0477ac */ /* 0x000e220008000800 */
[----:B------:R-:W-:Y:S01]  /*5770*/  LOP3.LUT R50, RZ, R3, RZ, 0x33, !PT ;  /* 0x00000003ff327212 */ /* 0x000fe200078e33ff */
[----:B------:R-:W-:Y:S01]  /*5780*/  BSSY.RECONVERGENT B2, `(.L_x_2805) ;  /* 0x000007f000027945 */ /* 0x000fe20003800200 */
[----:B------:R-:W-:Y:S01]  /*5790*/  VIMNMX R7, PT, PT, R24, R52, !PT ;  /* 0x0000003418077248 */ /* 0x000fe20007fe0100 */
[----:B------:R-:W-:Y:S01]  /*57a0*/  HFMA2 R40, -RZ, RZ, 0, 0 ;  /* 0x00000000ff287431 */ /* 0x000fe200000001ff */
[----:B------:R-:W-:Y:S02]  /*57b0*/  MOV R48, R23 ;  /* 0x0000001700307202 */ /* 0x000fe40000000f00 */
[----:B------:R-:W-:Y:S02]  /*57c0*/  CS2R R8, SRZ ;  /* 0x0000000000087805 */ /* 0x000fe4000001ff00 */
[----:B------:R-:W-:Y:S01]  /*57d0*/  IADD3 R50, PT, PT, -R0, R7, R50 ;  /* 0x0000000700327210 */ /* 0x000fe20007ffe132 */
[----:B------:R-:W-:Y:S01]  /*57e0*/  IMAD.MOV.U32 R7, RZ, RZ, RZ ;  /* 0x000000ffff077224 */ /* 0x000fe200078e00ff */
[----:B------:R-:W-:Y:S01]  /*57f0*/  CS2R R10, SRZ ;  /* 0x00000000000a7805 */ /* 0x000fe2000001ff00 */
[----:B------:R-:W-:Y:S01]  /*5800*/  IMAD.MOV.U32 R19, RZ, RZ, RZ ;  /* 0x000000ffff137224 */ /* 0x000fe200078e00ff */
[----:B------:R-:W-:-:S02]  /*5810*/  ISETP.GE.U32.AND P0, PT, R50, 0xc, PT ;  /* 0x0000000c3200780c */ /* 0x000fc40003f06070 */
[----:B------:R-:W-:Y:S02]  /*5820*/  LEA.HI R49, R50, 0x1, RZ, 0x1e ;  /* 0x0000000132317811 */ /* 0x000fe400078ff0ff */
[----:B------:R-:W-:Y:S02]  /*5830*/  MOV R42, RZ ;  /* 0x000000ff002a7202 */ /* 0x000fe40000000f00 */
[----:B------:R-:W-:Y:S01]  /*5840*/  LOP3.LUT P1, R57, R49, 0x3, RZ, 0xc0, !PT ;  /* 0x0000000331397812 */ /* 0x000fe2000782c0ff */
[----:B0-----:R-:W-:-:S06]  /*5850*/  IMAD R43, R6, UR4, RZ ;  /* 0x00000004062b7c24 */ /* 0x001fcc000f8e02ff */
[----:B------:R-:W-:Y:S06]  /*5860*/  @!P0 BRA `(.L_x_2806) ;  /* 0x0000000400c08947 */ /* 0x000fec0003800000 */
[----:B------:R-:W-:Y:S01]  /*5870*/  LOP3.LUT R49, R49, 0x7ffffffc, RZ, 0xc0, !PT ;  /* 0x7ffffffc31317812 */ /* 0x000fe200078ec0ff */
[C---:B------:R-:W-:Y:S01]  /*5880*/  VIADD R54, R23.reuse, 0x8 ;  /* 0x0000000817367836 */ /* 0x040fe20000000000 */
[----:B------:R-:W-:Y:S02]  /*5890*/  LEA R24, R0, UR5, 0x1 ;  /* 0x0000000500187c11 */ /* 0x000fe4000f8e08ff */
[----:B------:R-:W-:Y:S01]  /*58a0*/  IADD3 R56, PT, PT, R23, 0xc, RZ ;  /* 0x0000000c17387810 */ /* 0x000fe20007ffe0ff */
[----:B------:R-:W-:Y:S01]  /*58b0*/  IMAD.MOV R49, RZ, RZ, -R49 ;  /* 0x000000ffff317224 */ /* 0x000fe200078e0a31 */
[----:B------:R-:W-:Y:S02]  /*58c0*/  MOV R7, RZ ;  /* 0x000000ff00077202 */ /* 0x000fe40000000f00 */
[----:B------:R-:W-:Y:S02]  /*58d0*/  MOV R48, R23 ;  /* 0x0000001700307202 */ /* 0x000fe40000000f00 */
[----:B------:R-:W-:-:S07]  /*58e0*/  IADD3 R45, PT, PT, R24, 0x10, R41 ;  /* 0x00000010182d7810 */ /* 0x000fce0007ffe029 */
.L_x_2807:
[----:B------:R-:W-:Y:S01]  /*58f0*/  IADD3 R24, P0, PT, R48, UR39, RZ ;  /* 0x0000002730187c10 */ /* 0x000fe2000ff1e0ff */
[----:B------:R-:W0:Y:S03]  /*5900*/  LDS.U16 R55, [R45+-0x10] ;  /* 0xfffff0002d377984 */ /* 0x000e260000000400 */
[----:B------:R-:W-:Y:S01]  /*5910*/  IADD3.X R25, PT, PT, RZ, R44, RZ, P0, !PT ;  /* 0x0000002cff197210 */ /* 0x000fe200007fe4ff */
[----:B------:R-:W1:Y:S01]  /*5920*/  LDS.U16 R53, [R45+-0x8] ;  /* 0xfffff8002d357984 */ /* 0x000e620000000400 */
[----:B------:R-:W-:-:S03]  /*5930*/  LEA R32, P0, R24, UR8, 0x2 ;  /* 0x0000000818207c11 */ /* 0x000fc6000f8010ff */
[----:B------:R-:W2:Y:S01]  /*5940*/  LDS.U16 R51, [R45] ;  /* 0x000000002d337984 */ /* 0x000ea20000000400 */
[----:B------:R-:W-:-:S05]  /*5950*/  LEA.HI.X R33, R24, UR9, R25, 0x2, P0 ;  /* 0x0000000918217c11 */ /* 0x000fca00080f1419 */
[----:B------:R-:W3:Y:S04]  /*5960*/  LDG.E R24, desc[UR36][R32.64] ;  /* 0x0000002420187981 */ /* 0x000ee8000c1e1900 */
[----:B------:R-:W4:Y:S04]  /*5970*/  LDG.E R28, desc[UR36][R32.64+0x10] ;  /* 0x00001024201c7981 */ /* 0x000f28000c1e1900 */
[----:B------:R-:W5:Y:S04]  /*5980*/  LDG.E R34, desc[UR36][R32.64+0x20] ;  /* 0x0000202420227981 */ /* 0x000f68000c1e1900 */
[----:B------:R-:W2:Y:S01]  /*5990*/  LDG.E R36, desc[UR36][R32.64+0x30] ;  /* 0x0000302420247981 */ /* 0x000ea2000c1e1900 */
[----:B---3--:R-:W-:-:S04]  /*59a0*/  IMAD R24, R43, R24, R48 ;  /* 0x000000182b187224 */ /* 0x008fc800078e0230 */
[----:B------:R-:W-:-:S04]  /*59b0*/  IMAD R25, R24, 0x60, RZ ;  /* 0x0000006018197824 */ /* 0x000fc800078e02ff */
[----:B------:R-:W-:-:S06]  /*59c0*/  IMAD.WIDE R24, R25, 0x2, R46 ;  /* 0x0000000219187825 */ /* 0x000fcc00078e022e */
[----:B------:R-:W3:Y:S01]  /*59d0*/  LDG.E.128 R24, desc[UR36][R24.64] ;  /* 0x0000002418187981 */ /* 0x000ee2000c1e1d00 */
[----:B----4-:R-:W-:-:S04]  /*59e0*/  IMAD R28, R43, R28, R52 ;  /* 0x0000001c2b1c7224 */ /* 0x010fc800078e0234 */
[----:B------:R-:W-:Y:S02]  /*59f0*/  IMAD R29, R28, 0x60, RZ ;  /* 0x000000601c1d7824 */ /* 0x000fe400078e02ff */
[----:B-----5:R-:W-:Y:S02]  /*5a00*/  IMAD R34, R43, R34, R54 ;  /* 0x000000222b227224 */ /* 0x020fe400078e0236 */
[----:B------:R-:W-:-:S04]  /*5a10*/  IMAD.WIDE R28, R29, 0x2, R46 ;  /* 0x000000021d1c7825 */ /* 0x000fc800078e022e */
[----:B------:R-:W-:Y:S02]  /*5a20*/  IMAD R35, R34, 0x60, RZ ;  /* 0x0000006022237824 */ /* 0x000fe400078e02ff */
[----:B------:R-:W4:Y:S01]  /*5a30*/  LDG.E.128 R28, desc[UR36][R28.64] ;  /* 0x000000241c1c7981 */ /* 0x000f22000c1e1d00 */
[----:B--2---:R-:W-:Y:S02]  /*5a40*/  IMAD R36, R43, R36, R56 ;  /* 0x000000242b247224 */ /* 0x004fe400078e0238 */
[----:B------:R-:W-:-:S04]  /*5a50*/  IMAD.WIDE R32, R35, 0x2, R46 ;  /* 0x0000000223207825 */ /* 0x000fc800078e022e */
[----:B------:R-:W-:Y:S02]  /*5a60*/  IMAD R37, R36, 0x60, RZ ;  /* 0x0000006024257824 */ /* 0x000fe400078e02ff */
[----:B------:R-:W2:Y:S02]  /*5a70*/  LDG.E.128 R32, desc[UR36][R32.64] ;  /* 0x0000002420207981 */ /* 0x000ea4000c1e1d00 */
[----:B------:R-:W-:-:S06]  /*5a80*/  IMAD.WIDE R36, R37, 0x2, R46 ;  /* 0x0000000225247825 */ /* 0x000fcc00078e022e */
[----:B------:R-:W5:Y:S01]  /*5a90*/  LDG.E.128 R36, desc[UR36][R36.64] ;  /* 0x0000002424247981 */ /* 0x000f62000c1e1d00 */
[----:B0-----:R-:W-:Y:S01]  /*5aa0*/  HADD2.F32 R55, -RZ, R55.H0_H0 ;  /* 0x20000037ff377230 */ /* 0x001fe20000004100 */
[----:B------:R-:W-:Y:S01]  /*5ab0*/  IADD3 R49, PT, PT, R49, 0x4, RZ ;  /* 0x0000000431317810 */ /* 0x000fe20007ffe0ff */
[----:B------:R-:W-:Y:S01]  /*5ac0*/  VIADD R54, R54, 0x10 ;  /* 0x0000001036367836 */ /* 0x000fe20000000000 */
[----:B------:R-:W-:Y:S02]  /*5ad0*/  IADD3 R48, PT, PT, R48, 0x10, RZ ;  /* 0x0000001030307810 */ /* 0x000fe40007ffe0ff */
[----:B------:R-:W-:Y:S02]  /*5ae0*/  ISETP.NE.AND P0, PT, R49, RZ, PT ;  /* 0x000000ff3100720c */ /* 0x000fe40003f05270 */
[----:B------:R-:W-:Y:S02]  /*5af0*/  IADD3 R52, PT, PT, R52, 0x10, RZ ;  /* 0x0000001034347810 */ /* 0x000fe40007ffe0ff */
[----:B------:R-:W-:Y:S01]  /*5b00*/  IADD3 R56, PT, PT, R56, 0x10, RZ ;  /* 0x0000001038387810 */ /* 0x000fe20007ffe0ff */
[----:B---3--:R-:W-:-:S02]  /*5b10*/  HADD2.F32 R58, -RZ, R24.H0_H0 ;  /* 0x20000018ff3a7230 */ /* 0x008fc40000004100 */
[----:B------:R-:W-:Y:S02]  /*5b20*/  HADD2.F32 R24, -RZ, R24.H1_H1 ;  /* 0x30000018ff187230 */ /* 0x000fe40000004100 */
[--C-:B------:R-:W-:Y:S02]  /*5b30*/  HADD2.F32 R60, -RZ, R26.reuse.H0_H0 ;  /* 0x2000001aff3c7230 */ /* 0x100fe40000004100 */
[C---:B------:R-:W-:Y:S01]  /*5b40*/  FFMA.FTZ R7, R55.reuse, R58, R7 ;  /* 0x0000003a37077223 */ /* 0x040fe20000010007 */
[----:B------:R-:W-:Y:S02]  /*5b50*/  HADD2.F32 R59, -RZ, R26.H1_H1 ;  /* 0x3000001aff3b7230 */ /* 0x000fe40000004100 */
[----:B------:R-:W-:Y:S01]  /*5b60*/  FFMA.FTZ R24, R55, R24, R8 ;  /* 0x0000001837187223 */ /* 0x000fe20000010008 */
[----:B------:R-:W-:Y:S01]  /*5b70*/  HADD2.F32 R58, -RZ, R25.H0_H0 ;  /* 0x20000019ff3a7230 */ /* 0x000fe20000004100 */
[----:B------:R-:W0:Y:S01]  /*5b80*/  LDS.U16 R8, [R45+0x8] ;  /* 0x000008002d087984 */ /* 0x000e220000000400 */
[----:B------:R-:W-:-:S02]  /*5b90*/  HADD2.F32 R26, -RZ, R27.H0_H0 ;  /* 0x2000001bff1a7230 */ /* 0x000fc40000004100 */
[C---:B------:R-:W-:Y:S01]  /*5ba0*/  FFMA.FTZ R11, R55.reuse, R60, R11 ;  /* 0x0000003c370b7223 */ /* 0x040fe2000001000b */
[----:B------:R-:W-:Y:S02]  /*5bb0*/  HADD2.F32 R25, -RZ, R25.H1_H1 ;  /* 0x30000019ff197230 */ /* 0x000fe40000004100 */
[C---:B------:R-:W-:Y:S01]  /*5bc0*/  FFMA.FTZ R9, R55.reuse, R58, R9 ;  /* 0x0000003a37097223 */ /* 0x040fe20000010009 */
[----:B------:R-:W-:Y:S02]  /*5bd0*/  HADD2.F32 R27, -RZ, R27.H1_H1 ;  /* 0x3000001bff1b7230 */ /* 0x000fe40000004100 */
[C---:B------:R-:W-:Y:S01]  /*5be0*/  FFMA.FTZ R19, R55.reuse, R26, R19 ;  /* 0x0000001a37137223 */ /* 0x040fe20000010013 */
[----:B-1----:R-:W-:Y:S02]  /*5bf0*/  HADD2.F32 R26, -RZ, R53.H0_H0 ;  /* 0x20000035ff1a7230 */ /* 0x002fe40000004100 */
[C---:B------:R-:W-:Y:S01]  /*5c00*/  FFMA.FTZ R10, R55.reuse, R25, R10 ;  /* 0x00000019370a7223 */ /* 0x040fe2000001000a */
[C---:B------:R-:W-:Y:S01]  /*5c10*/  FFMA.FTZ R40, R55.reuse, R59, R40 ;  /* 0x0000003b37287223 */ /* 0x040fe20000010028 */
[----:B------:R-:W-:Y:S01]  /*5c20*/  FFMA.FTZ R27, R55, R27, R42 ;  /* 0x0000001b371b7223 */ /* 0x000fe2000001002a */
[----:B----4-:R-:W-:-:S02]  /*5c30*/  HADD2.F32 R25, -RZ, R28.H0_H0 ;  /* 0x2000001cff197230 */ /* 0x010fc40000004100 */
[----:B------:R-:W-:Y:S02]  /*5c40*/  HADD2.F32 R53, -RZ, R28.H1_H1 ;  /* 0x3000001cff357230 */ /* 0x000fe40000004100 */
[--C-:B------:R-:W-:Y:S02]  /*5c50*/  HADD2.F32 R28, -RZ, R29.reuse.H0_H0 ;  /* 0x2000001dff1c7230 */ /* 0x100fe40000004100 */
[C---:B------:R-:W-:Y:S01]  /*5c60*/  FFMA.FTZ R7, R26.reuse, R25, R7 ;  /* 0x000000191a077223 */ /* 0x040fe20000010007 */
        /* <DEDUP_REMOVED lines=10> */
[--C-:B--2---:R-:W-:Y:S02]  /*5d10*/  HADD2.F32 R25, -RZ, R32.reuse.H0_H0 ;  /* 0x20000020ff197230 */ /* 0x104fe40000004100 */
[----:B------:R-:W-:Y:S01]  /*5d20*/  FFMA.FTZ R19, R26, R30, R19 ;  /* 0x0000001e1a137223 */ /* 0x000fe20000010013 */
[----:B------:R-:W-:-:S02]  /*5d30*/  HADD2.F32 R29, -RZ, R32.H1_H1 ;  /* 0x30000020ff1d7230 */ /* 0x000fc40000004100 */
[----:B------:R-:W-:Y:S01]  /*5d40*/  FFMA.FTZ R27, R26, R58, R27 ;  /* 0x0000003a1a1b7223 */ /* 0x000fe2000001001b */
[----:B------:R-:W-:Y:S02]  /*5d50*/  HADD2.F32 R28, -RZ, R33.H0_H0 ;  /* 0x20000021ff1c7230 */ /* 0x000fe40000004100 */
[--C-:B------:R-:W-:Y:S02]  /*5d60*/  HADD2.F32 R30, -RZ, R34.reuse.H0_H0 ;  /* 0x20000022ff1e7230 */ /* 0x100fe40000004100 */
[----:B------:R-:W-:Y:S02]  /*5d70*/  HADD2.F32 R31, -RZ, R34.H1_H1 ;  /* 0x30000022ff1f7230 */ /* 0x000fe40000004100 */
[----:B------:R-:W-:Y:S02]  /*5d80*/  HADD2.F32 R26, -RZ, R51.H0_H0 ;  /* 0x20000033ff1a7230 */ /* 0x000fe40000004100 */
[----:B------:R-:W-:Y:S02]  /*5d90*/  HADD2.F32 R33, -RZ, R33.H1_H1 ;  /* 0x30000021ff217230 */ /* 0x000fe40000004100 */
[----:B------:R-:W-:-:S02]  /*5da0*/  HADD2.F32 R32, -RZ, R35.H0_H0 ;  /* 0x20000023ff207230 */ /* 0x000fc40000004100 */
        /* <DEDUP_REMOVED lines=9> */
[----:B0-----:R-:W-:-:S02]  /*5e40*/  HADD2.F32 R42, -RZ, R8.H0_H0 ;  /* 0x20000008ff2a7230 */ /* 0x001fc40000004100 */
[--C-:B-----5:R-:W-:Y:S02]  /*5e50*/  HADD2.F32 R8, -RZ, R36.reuse.H0_H0 ;  /* 0x20000024ff087230 */ /* 0x120fe40000004100 */
        /* <DEDUP_REMOVED lines=13> */
[----:B------:R-:W-:-:S02]  /*5f30*/  VIADD R45, R45, 0x20 ;  /* 0x000000202d2d7836 */ /* 0x000fc40000000000 */
[C---:B------:R-:W-:Y:S01]  /*5f40*/  FFMA.FTZ R19, R42.reuse, R30, R19 ;  /* 0x0000001e2a137223 */ /* 0x040fe20000010013 */
[----:B------:R-:W-:Y:S01]  /*5f50*/  FFMA.FTZ R42, R42, R32, R27 ;  /* 0x000000202a2a7223 */ /* 0x000fe2000001001b */
[----:B------:R-:W-:Y:S06]  /*5f60*/  @P0 BRA `(.L_x_2807) ;  /* 0xfffffff800600947 */ /* 0x000fec000383ffff */
.L_x_2806:
[----:B------:R-:W-:Y:S05]  /*5f70*/  BSYNC.RECONVERGENT B2 ;  /* 0x0000000000027941 */ /* 0x000fea0003800200 */
.L_x_2805:
[----:B------:R-:W-:Y:S05]  /*5f80*/  @!P1 BRA `(.L_x_2804) ;  /* 0x00000004006c9947 */ /* 0x000fea0003800000 */
[----:B------:R-:W-:Y:S01]  /*5f90*/  ISETP.NE.AND P1, PT, R57, 0x1, PT ;  /* 0x000000013900780c */ /* 0x000fe20003f25270 */
[----:B------:R-:W-:Y:S01]  /*5fa0*/  BSSY.RECONVERGENT B2, `(.L_x_2808) ;  /* 0x000003a000027945 */ /* 0x000fe20003800200 */
[----:B------:R-:W-:-:S11]  /*5fb0*/  LOP3.LUT P0, RZ, R50, 0x4, RZ, 0xc0, !PT ;  /* 0x0000000432ff7812 */ /* 0x000fd6000780c0ff */
[----:B------:R-:W-:Y:S05]  /*5fc0*/  @!P1 BRA `(.L_x_2809) ;  /* 0x0000000000dc9947 */ /* 0x000fea0003800000 */
[----:B------:R-:W0:Y:S01]  /*5fd0*/  LDCU.64 UR6, c[0x0][0x3c8] ;  /* 0x00007900ff0677ac */ /* 0x000e220008000a00 */
[----:B------:R-:W-:-:S04]  /*5fe0*/  IADD3 R24, P1, PT, R48, UR39, RZ ;  /* 0x0000002730187c10 */ /* 0x000fc8000ff3e0ff */
[----:B------:R-:W-:Y:S02]  /*5ff0*/  IADD3.X R25, PT, PT, RZ, R44, RZ, P1, !PT ;  /* 0x0000002cff197210 */ /* 0x000fe40000ffe4ff */
[----:B0-----:R-:W-:-:S04]  /*6000*/  LEA R32, P1, R24, UR6, 0x2 ;  /* 0x0000000618207c11 */ /* 0x001fc8000f8210ff */
[----:B------:R-:W-:-:S05]  /*6010*/  LEA.HI.X R33, R24, UR7, R25, 0x2, P1 ;  /* 0x0000000718217c11 */ /* 0x000fca00088f1419 */
[----:B------:R-:W2:Y:S04]  /*6020*/  LDG.E R24, desc[UR36][R32.64] ;  /* 0x0000002420187981 */ /* 0x000ea8000c1e1900 */
[----:B------:R0:W3:Y:S01]  /*6030*/  LDG.E R28, desc[UR36][R32.64+0x10] ;  /* 0x00001024201c7981 */ /* 0x0000e2000c1e1900 */
[----:B------:R-:W-:Y:S01]  /*6040*/  IMAD.MOV.U32 R29, RZ, RZ, 0x60 ;  /* 0x00000060ff1d7424 */ /* 0x000fe200078e00ff */
[----:B------:R-:W-:-:S04]  /*6050*/  IADD3 R35, PT, PT, -R3, R48, RZ ;  /* 0x0000003003237210 */ /* 0x000fc80007ffe1ff */
[----:B------:R-:W-:-:S05]  /*6060*/  LEA R35, R35, R4, 0x1 ;  /* 0x0000000423237211 */ /* 0x000fca00078e08ff */
[----:B0-----:R-:W0:Y:S04]  /*6070*/  LDS.U16 R32, [R35] ;  /* 0x0000000023207984 */ /* 0x001e280000000400 */
[----:B------:R-:W1:Y:S01]  /*6080*/  LDS.U16 R36, [R35+0x8] ;  /* 0x0000080023247984 */ /* 0x000e620000000400 */
[----:B--2---:R-:W-:-:S04]  /*6090*/  IMAD R24, R43, R24, R48 ;  /* 0x000000182b187224 */ /* 0x004fc800078e0230 */
[----:B------:R-:W-:Y:S02]  /*60a0*/  IMAD R25, R24, 0x60, RZ ;  /* 0x0000006018197824 */ /* 0x000fe400078e02ff */
[----:B---3--:R-:W-:Y:S02]  /*60b0*/  IMAD R28, R43, R28, R48 ;  /* 0x0000001c2b1c7224 */ /* 0x008fe400078e0230 */
        /* <DEDUP_REMOVED lines=18> */
[----:B------:R-:W-:-:S02]  /*61e0*/  HADD2.F32 R26, -RZ, R27.H0_H0 ;  /* 0x2000001bff1a7230 */ /* 0x000fc40000004100 */
[C---:B------:R-:W-:Y:S01]  /*61f0*/  FFMA.FTZ R11, R32.reuse, R34, R11 ;  /* 0x00000022200b7223 */ /* 0x040fe2000001000b */
[----:B------:R-:W-:Y:S02]  /*6200*/  HADD2.F32 R27, -RZ, R27.H1_H1 ;  /* 0x3000001bff1b7230 */ /* 0x000fe40000004100 */
[C---:B------:R-:W-:Y:S01]  /*6210*/  FFMA.FTZ R39, R32.reuse, R39, R40 ;  /* 0x0000002720277223 */ /* 0x040fe20000010028 */
[--C-:B---3--:R-:W-:Y:S02]  /*6220*/  HADD2.F32 R24, -RZ, R28.reuse.H0_H0 ;  /* 0x2000001cff187230 */ /* 0x108fe40000004100 */
[C---:B------:R-:W-:Y:S01]  /*6230*/  FFMA.FTZ R19, R32.reuse, R26, R19 ;  /* 0x0000001a20137223 */ /* 0x040fe20000010013 */
[----:B------:R-:W-:Y:S02]  /*6240*/  HADD2.F32 R25, -RZ, R28.H1_H1 ;  /* 0x3000001cff197230 */ /* 0x000fe40000004100 */
[----:B------:R-:W-:Y:S01]  /*6250*/  FFMA.FTZ R27, R32, R27, R42 ;  /* 0x0000001b201b7223 */ /* 0x000fe2000001002a */
[----:B------:R-:W-:-:S02]  /*6260*/  HADD2.F32 R26, -RZ, R29.H0_H0 ;  /* 0x2000001dff1a7230 */ /* 0x000fc40000004100 */
        /* <DEDUP_REMOVED lines=13> */
.L_x_2809:
[----:B------:R-:W-:Y:S05]  /*6340*/  BSYNC.RECONVERGENT B2 ;  /* 0x0000000000027941 */ /* 0x000fea0003800200 */
.L_x_2808:
[----:B------:R-:W-:Y:S05]  /*6350*/  @P0 BRA `(.L_x_2804) ;  /* 0x0000000000780947 */ /* 0x000fea0003800000 */
[----:B------:R-:W0:Y:S01]  /*6360*/  LDCU.64 UR6, c[0x0][0x3c8] ;  /* 0x00007900ff0677ac */ /* 0x000e220008000a00 */
[----:B------:R-:W-:-:S04]  /*6370*/  IADD3 R24, P0, PT, R48, UR39, RZ ;  /* 0x0000002730187c10 */ /* 0x000fc8000ff1e0ff */
[----:B------:R-:W-:Y:S02]  /*6380*/  IADD3.X R25, PT, PT, RZ, R44, RZ, P0, !PT ;  /* 0x0000002cff197210 */ /* 0x000fe400007fe4ff */
        /* <DEDUP_REMOVED lines=27> */
.L_x_2804:
[----:B------:R-:W-:Y:S05]  /*6540*/  BSYNC.RECONVERGENT B1 ;  /* 0x0000000000017941 */ /* 0x000fea0003800200 */
.L_x_2803:
        /* <DEDUP_REMOVED lines=18> */
.L_x_2816:
[----:B0-----:R-:W-:Y:S01]  /*6670*/  ISETP.GE.AND P1, PT, R23, R6, PT ;  /* 0x000000061700720c */ /* 0x001fe20003f26270 */
[----:B------:R-:W-:Y:S01]  /*6680*/  VIADD R30, R30, 0x1 ;  /* 0x000000011e1e7836 */ /* 0x000fe20000000000 */
[----:B------:R-:W-:Y:S04]  /*6690*/  BSSY.RECONVERGENT B3, `(.L_x_2814) ;  /* 0x0000034000037945 */ /* 0x000fe80003800200 */
        /* <DEDUP_REMOVED lines=9> */
[----:B------:R0:W1:Y:S02]  /*6730*/  F2I.FTZ.U32.TRUNC.NTZ R25, R31 ;  /* 0x0000001f00197305 */ /* 0x000064000021f000 */
[----:B0-----:R-:W0:Y:S01]  /*6740*/  LDS.U16 R31, [R41] ;  /* 0x00000000291f7984 */ /* 0x001e220000000400 */
[----:B-1----:R-:W-:-:S05]  /*6750*/  IADD3 R24, PT, PT, RZ, -R25, RZ ;  /* 0x80000019ff187210 */ /* 0x002fca0007ffe0ff */
        /* <DEDUP_REMOVED lines=12> */
[----:B------:R-:W-:-:S04]  /*6820*/  @!P3 LOP3.LUT R24, RZ, R6, RZ, 0x33, !PT ;  /* 0x00000006ff18b212 */ /* 0x000fc800078e33ff */
[----:B------:R-:W-:-:S05]  /*6830*/  IADD3 R25, P1, PT, R24, UR39, RZ ;  /* 0x0000002718197c10 */ /* 0x000fca000ff3e0ff */
[----:B------:R-:W-:Y:S01]  /*6840*/  IMAD.X R26, RZ, RZ, R44, P1 ;  /* 0x000000ffff1a7224 */ /* 0x000fe200008e062c */
        /* <DEDUP_REMOVED lines=24> */
.L_x_2815:
[----:B------:R-:W-:Y:S05]  /*69d0*/  BSYNC.RECONVERGENT B3 ;  /* 0x0000000000037941 */ /* 0x000fea0003800200 */
.L_x_2814:
[----:B------:R-:W-:Y:S02]  /*69e0*/  IADD3 R23, PT, PT, R23, 0x4, RZ ;  /* 0x0000000417177810 */ /* 0x000fe40007ffe0ff */
[----:B------:R-:W-:Y:S01]  /*69f0*/  IADD3 R41, PT, PT, R41, 0x8, RZ ;  /* 0x0000000829297810 */ /* 0x000fe20007ffe0ff */
[----:B------:R-:W-:Y:S06]  /*6a00*/  @P0 BRA `(.L_x_2816) ;  /* 0xfffffffc00180947 */ /* 0x000fec000383ffff */
.L_x_2813:
[----:B------:R-:W-:Y:S05]  /*6a10*/  BSYNC.RECONVERGENT B2 ;  /* 0x0000000000027941 */ /* 0x000fea0003800200 */
.L_x_2812:
[----:B------:R-:W-:-:S13]  /*6a20*/  ISETP.GE.U32.AND P0, PT, R29, 0xc, PT ;  /* 0x0000000c1d00780c */ /* 0x000fda0003f06070 */
[----:B------:R-:W-:Y:S05]  /*6a30*/  @!P0 BRA `(.L_x_2811) ;  /* 0x0000000c00848947 */ /* 0x000fea0003800000 */
[----:B------:R-:W0:Y:S02]  /*6a40*/  LDC R6, c[0x0][0x3f4] ;  /* 0x0000fd00ff067b82 */ /* 0x000e240000000800 */
.L_x_2825:
[CC--:B0-----:R-:W-:Y:S01]  /*6a50*/  ISETP.GE.AND P3, PT, R23.reuse, R6.reuse, PT ;  /* 0x000000061700720c */ /* 0x0c1fe20003f66270 */
[C---:B------:R-:W-:Y:S01]  /*6a60*/  VIADD R37, R23.reuse, 0x4 ;  /* 0x0000000417257836 */ /* 0x040fe20000000000 */
[C---:B------:R-:W-:Y:S01]  /*6a70*/  IADD3 R33, PT, PT, R23.reuse, 0x8, RZ ;  /* 0x0000000817217810 */ /* 0x040fe20007ffe0ff */
[C---:B------:R-:W-:Y:S01]  /*6a80*/  IMAD.IADD R29, R23.reuse, 0x1, -R3 ;  /* 0x00000001171d7824 */ /* 0x040fe200078e0a03 */
[----:B------:R-:W-:Y:S01]  /*6a90*/  IADD3 R31, PT, PT, R23, 0xc, RZ ;  /* 0x0000000c171f7810 */ /* 0x000fe20007ffe0ff */
[----:B------:R-:W-:Y:S01]  /*6aa0*/  BSSY.RECONVERGENT B2, `(.L_x_2817) ;  /* 0x0000038000027945 */ /* 0x000fe20003800200 */
[-C--:B------:R-:W-:Y:S02]  /*6ab0*/  ISETP.GE.AND P2, PT, R37, R6.reuse, PT ;  /* 0x000000062500720c */ /* 0x080fe40003f46270 */
[-C--:B------:R-:W-:Y:S02]  /*6ac0*/  ISETP.GE.AND P0, PT, R33, R6.reuse, PT ;  /* 0x000000062100720c */ /* 0x080fe40003f06270 */
[----:B------:R-:W-:-:S02]  /*6ad0*/  ISETP.GE.AND P1, PT, R31, R6, PT ;  /* 0x000000061f00720c */ /* 0x000fc40003f26270 */
        /* <DEDUP_REMOVED lines=9> */
[----:B-1----:R-:W-:-:S06]  /*6b70*/  IADD3 R30, PT, PT, R26, 0xffffffe, RZ ;  /* 0x0ffffffe1a1e7810 */ /* 0x002fcc0007ffe0ff */
[----:B------:R1:W2:Y:S02]  /*6b80*/  F2I.FTZ.U32.TRUNC.NTZ R25, R30 ;  /* 0x0000001e00197305 */ /* 0x0002a4000021f000 */
[----:B-1----:R-:W1:Y:S01]  /*6b90*/  LDS.U16 R30, [R29] ;  /* 0x000000001d1e7984 */ /* 0x002e620000000400 */
        /* <DEDUP_REMOVED lines=40> */
.L_x_2818:
[----:B------:R-:W-:Y:S05]  /*6e20*/  BSYNC.RECONVERGENT B2 ;  /* 0x0000000000027941 */ /* 0x000fea0003800200 */
.L_x_2817:
        /* <DEDUP_REMOVED lines=11> */
[----:B-1----:R-:W1:Y:S01]  /*6ee0*/  LDS.U16 R30, [R29+0x8] ;  /* 0x000008001d1e7984 */ /* 0x002e620000000400 */
        /* <DEDUP_REMOVED lines=40> */
.L_x_2820:
[----:B------:R-:W-:Y:S05]  /*7170*/  BSYNC.RECONVERGENT B2 ;  /* 0x0000000000027941 */ /* 0x000fea0003800200 */
.L_x_2819:
        /* <DEDUP_REMOVED lines=52> */
.L_x_2822:
[----:B------:R-:W-:Y:S05]  /*74c0*/  BSYNC.RECONVERGENT B2 ;  /* 0x0000000000027941 */ /* 0x000fea0003800200 */
.L_x_2821:
        /* <DEDUP_REMOVED lines=52> */
.L_x_2824:
[----:B------:R-:W-:Y:S05]  /*7810*/  BSYNC.RECONVERGENT B2 ;  /* 0x0000000000027941 */ /* 0x000fea0003800200 */
.L_x_2823:
[----:B------:R-:W-:-:S04]  /*7820*/  IADD3 R23, PT, PT, R23, 0x10, RZ ;  /* 0x0000001017177810 */ /* 0x000fc80007ffe0ff */
[----:B------:R-:W-:-:S13]  /*7830*/  ISETP.GE.AND P0, PT, R23, R16, PT ;  /* 0x000000101700720c */ /* 0x000fda0003f06270 */
[----:B------:R-:W-:Y:S05]  /*7840*/  @!P0 BRA `(.L_x_2825) ;  /* 0xfffffff000808947 */ /* 0x000fea000383ffff */
.L_x_2811:
[----:B------:R-:W-:Y:S05]  /*7850*/  BSYNC.RECONVERGENT B1 ;  /* 0x0000000000017941 */ /* 0x000fea0003800200 */
.L_x_2810:
[----:B------:R-:W-:-:S13]  /*7860*/  ISETP.NE.AND P0, PT, R0, R21, PT ;  /* 0x000000150000720c */ /* 0x000fda0003f05270 */
[----:B------:R-:W-:Y:S05]  /*7870*/  @P0 BRA `(.L_x_2802) ;  /* 0x0000000400ac0947 */ /* 0x000fea0003800000 */
[----:B------:R-:W0:Y:S01]  /*7880*/  LDCU UR4, c[0x0][0x478] ;  /* 0x00008f00ff0477ac */ /* 0x000e220008000800 */
[----:B------:R-:W-:Y:S01]  /*7890*/  IMAD.IADD R21, R5, 0x1, R22 ;  /* 0x0000000105157824 */ /* 0x000fe200078e0216 */
[----:B0-----:R-:W-:-:S09]  /*78a0*/  UISETP.NE.AND UP0, UPT, UR4, 0x2, UPT ;  /* 0x000000020400788c */ /* 0x001fd2000bf05270 */
[----:B------:R-:W-:Y:S05]  /*78b0*/  BRA.U UP0, `(.L_x_2826) ;  /* 0x0000000100d47547 */ /* 0x000fea000b800000 */
[----:B------:R-:W0:Y:S02]  /*78c0*/  LDCU.64 UR6, c[0x0][0x3a8] ;  /* 0x00007500ff0677ac */ /* 0x000e240008000a00 */
[----:B0-----:R-:W-:-:S04]  /*78d0*/  IADD3 R22, P0, PT, R21, UR6, RZ ;  /* 0x0000000615167c10 */ /* 0x001fc8000ff1e0ff */
[----:B------:R-:W-:-:S06]  /*78e0*/  LEA.HI.X.SX32 R23, R21, UR7, 0x1, P0 ;  /* 0x0000000715177c11 */ /* 0x000fcc00080f0eff */
[----:B------:R-:W2:Y:S01]  /*78f0*/  LDG.E.64 R22, desc[UR36][R22.64] ;  /* 0x0000002416167981 */ /* 0x000ea2000c1e1b00 */
[----:B------:R-:W0:Y:S03]  /*7900*/  LDC.64 R24, c[0x0][0x468] ;  /* 0x00011a00ff187b82 */ /* 0x000e260000000a00 */
[----:B0-----:R0:W3:Y:S01]  /*7910*/  LDG.E R24, desc[UR36][R24.64+0x8] ;  /* 0x0000082418187981 */ /* 0x0010e2000c1e1900 */
[----:B--2---:R-:W-:Y:S01]  /*7920*/  LOP3.LUT R34, R23, 0xff, RZ, 0xc0, !PT ;  /* 0x000000ff17227812 */ /* 0x004fe200078ec0ff */
[----:B------:R1:W3:Y:S01]  /*7930*/  I2F.S8 R27, R22 ;  /* 0x00000016001b7306 */ /* 0x0002e20000001400 */
[--C-:B------:R-:W-:Y:S02]  /*7940*/  SHF.R.S32.HI R35, RZ, 0x18, R23.reuse ;  /* 0x00000018ff237819 */ /* 0x100fe40000011417 */
[----:B------:R-:W-:Y:S02]  /*7950*/  SHF.R.U64 R26, R34, 0x7, RZ ;  /* 0x00000007221a7819 */ /* 0x000fe400000012ff */
[----:B------:R-:W-:-:S02]  /*7960*/  SHF.R.S64 R36, R22, 0x10, R23 ;  /* 0x0000001016247819 */ /* 0x000fc40000001017 */
[----:B------:R-:W-:Y:S01]  /*7970*/  ISETP.NE.U32.AND P1, PT, R26, RZ, PT ;  /* 0x000000ff1a00720c */ /* 0x000fe20003f25070 */
[----:B------:R-:W2:Y:S01]  /*7980*/  I2F.S16 R35, R35 ;  /* 0x0000002300237306 */ /* 0x000ea20000101400 */
[----:B------:R-:W-:Y:S02]  /*7990*/  PRMT R26, R23, 0x9910, RZ ;  /* 0x00009910171a7816 */ /* 0x000fe400000000ff */
[--C-:B0-----:R-:W-:Y:S02]  /*79a0*/  SHF.R.U64 R25, R22, 0x10, R23.reuse ;  /* 0x0000001016197819 */ /* 0x101fe40000001217 */
[----:B------:R-:W-:Y:S02]  /*79b0*/  SHF.R.S32.HI R23, RZ, 0x10, R23 ;  /* 0x00000010ff177819 */ /* 0x000fe40000011417 */
[----:B------:R-:W-:Y:S02]  /*79c0*/  LOP3.LUT R36, R36, 0xff, RZ, 0xc0, !PT ;  /* 0x000000ff24247812 */ /* 0x000fe400078ec0ff */
[----:B------:R-:W-:-:S02]  /*79d0*/  LOP3.LUT R32, R23, 0xff, RZ, 0xc0, !PT ;  /* 0x000000ff17207812 */ /* 0x000fc400078ec0ff */
[----:B------:R-:W-:Y:S02]  /*79e0*/  PRMT R21, R22, 0x9910, RZ ;  /* 0x0000991016157816 */ /* 0x000fe400000000ff */
[----:B-1----:R-:W-:Y:S02]  /*79f0*/  SHF.R.U64 R22, R36, 0x7, RZ ;  /* 0x0000000724167819 */ /* 0x002fe400000012ff */
[----:B------:R-:W-:Y:S01]  /*7a00*/  SHF.R.U64 R23, R32, 0x7, RZ ;  /* 0x0000000720177819 */ /* 0x000fe200000012ff */
[----:B---3--:R-:W-:Y:S01]  /*7a10*/  FMUL.FTZ R27, R24, R27 ;  /* 0x0000001b181b7220 */ /* 0x008fe20000410000 */
[----:B------:R-:W-:Y:S01]  /*7a20*/  ISETP.NE.U32.AND P0, PT, R22, RZ, PT ;  /* 0x000000ff1600720c */ /* 0x000fe20003f05070 */
[----:B--2---:R-:W-:Y:S01]  /*7a30*/  FMUL.FTZ R30, R24, R35 ;  /* 0x00000023181e7220 */ /* 0x004fe20000410000 */
[----:B------:R-:W-:Y:S02]  /*7a40*/  ISETP.NE.U32.AND P2, PT, R23, RZ, PT ;  /* 0x000000ff1700720c */ /* 0x000fe40003f45070 */
[----:B------:R-:W-:-:S02]  /*7a50*/  ISETP.NE.U32.AND.EX P1, PT, RZ, RZ, PT, P1 ;  /* 0x000000ffff00720c */ /* 0x000fc40003f25110 */
[----:B------:R-:W-:Y:S02]  /*7a60*/  ISETP.NE.U32.AND.EX P0, PT, RZ, RZ, PT, P0 ;  /* 0x000000ffff00720c */ /* 0x000fe40003f05100 */
[----:B------:R-:W-:Y:S02]  /*7a70*/  ISETP.NE.U32.AND.EX P2, PT, RZ, RZ, PT, P2 ;  /* 0x000000ffff00720c */ /* 0x000fe40003f45120 */
[----:B------:R-:W-:Y:S02]  /*7a80*/  PRMT R25, R25, 0x9910, RZ ;  /* 0x0000991019197816 */ /* 0x000fe400000000ff */
[----:B------:R-:W-:Y:S02]  /*7a90*/  SHF.R.S32.HI R21, RZ, 0x8, R21 ;  /* 0x00000008ff157819 */ /* 0x000fe40000011415 */
[----:B------:R-:W-:Y:S02]  /*7aa0*/  MOV R22, R25 ;  /* 0x0000001900167202 */ /* 0x000fe40000000f00 */
[----:B------:R-:W-:-:S02]  /*7ab0*/  SHF.R.S32.HI R26, RZ, 0x8, R26 ;  /* 0x00000008ff1a7819 */ /* 0x000fc4000001141a */
[----:B------:R-:W-:Y:S01]  /*7ac0*/  SHF.R.S32.HI R22, RZ, 0x8, R22 ;  /* 0x00000008ff167819 */ /* 0x000fe20000011416 */
[----:B------:R-:W0:Y:S01]  /*7ad0*/  I2F.S16 R21, R21 ;  /* 0x0000001500157306 */ /* 0x000e220000101400 */
[----:B------:R-:W-:Y:S02]  /*7ae0*/  @P1 LOP3.LUT R34, R34, 0xffffff00, RZ, 0xfc, !PT ;  /* 0xffffff0022221812 */ /* 0x000fe400078efcff */
[----:B------:R-:W-:Y:S02]  /*7af0*/  @P0 LOP3.LUT R36, R36, 0xffffff00, RZ, 0xfc, !PT ;  /* 0xffffff0024240812 */ /* 0x000fe400078efcff */
[----:B------:R-:W-:-:S03]  /*7b00*/  @P2 LOP3.LUT R32, R32, 0xffffff00, RZ, 0xfc, !PT ;  /* 0xffffff0020202812 */ /* 0x000fc600078efcff */
[----:B------:R0:W1:Y:S08]  /*7b10*/  I2F.S16 R31, R26 ;  /* 0x0000001a001f7306 */ /* 0x0000700000101400 */
[----:B------:R-:W2:Y:S01]  /*7b20*/  I2F.S16 R25, R22 ;  /* 0x0000001600197306 */ /* 0x000ea20000101400 */
[C---:B0-----:R-:W-:Y:S01]  /*7b30*/  FMUL.FTZ R26, R24.reuse, R21 ;  /* 0x00000015181a7220 */ /* 0x041fe20000410000 */
[----:B-1----:R-:W-:-:S06]  /*7b40*/  FMUL.FTZ R28, R24, R31 ;  /* 0x0000001f181c7220 */ /* 0x002fcc0000410000 */
[----:B------:R-:W0:Y:S01]  /*7b50*/  I2F.S8 R29, R34 ;  /* 0x00000022001d7306 */ /* 0x000e220000001400 */
[----:B--2---:R-:W-:-:S07]  /*7b60*/  FMUL.FTZ R22, R24, R25 ;  /* 0x0000001918167220 */ /* 0x004fce0000410000 */
[----:B------:R-:W1:Y:S01]  /*7b70*/  I2F.S8 R23, R36 ;  /* 0x0000002400177306 */ /* 0x000e620000001400 */
[----:B0-----:R-:W-:-:S07]  /*7b80*/  FMUL.FTZ R29, R24, R29 ;  /* 0x0000001d181d7220 */ /* 0x001fce0000410000 */
[----:B------:R-:W0:Y:S01]  /*7b90*/  I2F.S8 R33, R32 ;  /* 0x0000002000217306 */ /* 0x000e220000001400 */
[----:B-1----:R-:W-:-:S05]  /*7ba0*/  FMUL.FTZ R23, R24, R23 ;  /* 0x0000001718177220 */ /* 0x002fca0000410000 */
[----:B------:R-:W-:Y:S01]  /*7bb0*/  F2FP.F16.F32.PACK_AB R25, R22, R23 ;  /* 0x000000171619723e */ /* 0x000fe200000000ff */
[----:B0-----:R-:W-:Y:S01]  /*7bc0*/  FMUL.FTZ R33, R24, R33 ;  /* 0x0000002118217220 */ /* 0x001fe20000410000 */
[----:B------:R-:W-:Y:S02]  /*7bd0*/  F2FP.F16.F32.PACK_AB R24, R26, R27 ;  /* 0x0000001b1a18723e */ /* 0x000fe400000000ff */
[----:B------:R-:W-:Y:S02]  /*7be0*/  F2FP.F16.F32.PACK_AB R26, R28, R29 ;  /* 0x0000001d1c1a723e */ /* 0x000fe400000000ff */
[----:B------:R-:W-:Y:S01]  /*7bf0*/  F2FP.F16.F32.PACK_AB R27, R30, R33 ;  /* 0x000000211e1b723e */ /* 0x000fe200000000ff */
[----:B------:R-:W-:Y:S06]  /*7c00*/  BRA `(.L_x_2827) ;  /* 0x00000000000c7947 */ /* 0x000fec0003800000 */
.L_x_2826:
[----:B------:R-:W0:Y:S02]  /*7c10*/  LDC.64 R24, c[0x0][0x3a8] ;  /* 0x0000ea00ff187b82 */ /* 0x000e240000000a00 */
[----:B0-----:R-:W-:-:S06]  /*7c20*/  IMAD.WIDE R24, R21, 0x2, R24 ;  /* 0x0000000215187825 */ /* 0x001fcc00078e0218 */
[----:B------:R-:W5:Y:S02]  /*7c30*/  LDG.E.128 R24, desc[UR36][R24.64] ;  /* 0x0000002418187981 */ /* 0x000f64000c1e1d00 */
.L_x_2827:
        /* <DEDUP_REMOVED lines=10> */
[----:B------:R-:W-:Y:S01]  /*7ce0*/  IADD3 R3, PT, PT, -R3, R16, RZ ;  /* 0x0000001003037210 */ /* 0x000fe20007ffe1ff */
[----:B------:R-:W-:Y:S01]  /*7cf0*/  UIMAD UR4, UR38, 0x60, URZ ;  /* 0x00000060260478a4 */ /* 0x000fe2000f8e02ff */
[----:B------:R-:W-:Y:S02]  /*7d00*/  IMAD R6, R20, R6, R5 ;  /* 0x0000000614067224 */ /* 0x000fe400078e0205 */
[----:B-----5:R-:W-:Y:S02]  /*7d10*/  HFMA2 R12, R24, 1, 1, R12 ;  /* 0x3c003c00180c7831 */ /* 0x020fe4000000000c */
[----:B------:R-:W-:Y:S02]  /*7d20*/  HADD2 R13, R25, R13 ;  /* 0x0000000d190d7230 */ /* 0x000fe40000000000 */
[----:B------:R-:W-:Y:S02]  /*7d30*/  IMAD R4, R3, 0x2, R4 ;  /* 0x0000000203047824 */ /* 0x000fe400078e0204 */
[----:B------:R-:W-:Y:S01]  /*7d40*/  HFMA2 R14, R26, 1, 1, R14 ;  /* 0x3c003c001a0e7831 */ /* 0x000fe2000000000e */
[----:B------:R-:W-:Y:S01]  /*7d50*/  SHF.R.S32.HI R2, RZ, 0x1f, R6 ;  /* 0x0000001fff027819 */ /* 0x000fe20000011406 */
[----:B------:R-:W-:Y:S01]  /*7d60*/  HADD2 R15, R27, R15 ;  /* 0x0000000f1b0f7230 */ /* 0x000fe20000000000 */
[----:B------:R-:W-:Y:S01]  /*7d70*/  IADD3 R6, P1, PT, R6, UR4, RZ ;  /* 0x0000000406067c10 */ /* 0x000fe2000ff3e0ff */
[----:B------:R-:W1:Y:S01]  /*7d80*/  LDS.U16 R4, [R4] ;  /* 0x0000000004047984 */ /* 0x000e620000000400 */
[----:B------:R-:W-:-:S04]  /*7d90*/  MOV R3, UR4 ;  /* 0x0000000400037c02 */ /* 0x000fc80008000f00 */
        /* <DEDUP_REMOVED lines=25> */
.L_x_2802:
[----:B------:R-:W-:Y:S05]  /*7f30*/  BSYNC.RECONVERGENT B0 ;  /* 0x0000000000007941 */ /* 0x000fea0003800200 */
.L_x_2801:
        /* <DEDUP_REMOVED lines=21> */
.L_x_2829:
[----:B------:R-:W-:Y:S05]  /*8090*/  WARPSYNC.ALL ;  /* 0x0000000000007948 */ /* 0x000fea0003800000 */
[----:B------:R-:W-:Y:S06]  /*80a0*/  BAR.SYNC.DEFER_BLOCKING 0x0 ;  /* 0x0000000000007b1d */ /* 0x000fec0000010000 */
[----:B------:R-:W-:Y:S04]  /*80b0*/  BSSY.RECONVERGENT B0, `(.L_x_2830) ;  /* 0x0000013000007945 */ /* 0x000fe80003800200 */
[----:B------:R-:W-:Y:S05]  /*80c0*/  @P4 BRA `(.L_x_2831) ;  /* 0x0000000000444947 */ /* 0x000fea0003800000 */
[----:B0----5:R-:W0:Y:S02]  /*80d0*/  LDS.128 R12, [R0] ;  /* 0x00000000000c7984 */ /* 0x021e240000000c00 */
        /* <DEDUP_REMOVED lines=16> */
.L_x_2831:
[----:B------:R-:W-:Y:S05]  /*81e0*/  BSYNC.RECONVERGENT B0 ;  /* 0x0000000000007941 */ /* 0x000fea0003800200 */
.L_x_2830:
        /* <DEDUP_REMOVED lines=8> */
.L_x_2833:
[----:B------:R-:W-:Y:S05]  /*8270*/  BSYNC.RECONVERGENT B0 ;  /* 0x0000000000007941 */ /* 0x000fea0003800200 */
.L_x_2832:
[----:B------:R-:W-:Y:S06]  /*8280*/  BAR.SYNC.DEFER_BLOCKING 0x0 ;  /* 0x0000000000007b1d */ /* 0x000fec0000010000 */
[----:B------:R-:W-:Y:S04]  /*8290*/  BSSY.RECONVERGENT B0, `(.L_x_2834) ;  /* 0x0000013000007945 */ /* 0x000fe80003800200 */
[----:B------:R-:W-:Y:S05]  /*82a0*/  @P3 BRA `(.L_x_2835) ;  /* 0x0000000000443947 */ /* 0x000fea0003800000 */
[----:B01---5:R-:W0:Y:S02]  /*82b0*/  LDS.128 R12, [R0] ;  /* 0x00000000000c7984 */ /* 0x023e240000000c00 */
        /* <DEDUP_REMOVED lines=16> */
.L_x_2835:
[----:B------:R-:W-:Y:S05]  /*83c0*/  BSYNC.RECONVERGENT B0 ;  /* 0x0000000000007941 */ /* 0x000fea0003800200 */
.L_x_2834:
[----:B------:R-:W-:Y:S06]  /*83d0*/  BAR.SYNC.DEFER_BLOCKING 0x0 ;  /* 0x0000000000007b1d */ /* 0x000fec0000010000 */
.L_x_2828:
[----:B------:R-:W-:-:S13]  /*83e0*/  ISETP.GT.U32.OR P0, PT, R18, 0xf, P0 ;  /* 0x0000000f1200780c */ /* 0x000fda0000704470 */
[----:B------:R-:W-:Y:S05]  /*83f0*/  @P0 EXIT ;  /* 0x000000000000094d */ /* 0x000fea0003800000 */
[----:B------:R-:W2:Y:S02]  /*8400*/  LDCU UR4, c[0x0][0x478] ;  /* 0x00008f00ff0477ac */ /* 0x000ea40008000800 */
[----:B--2---:R-:W-:-:S09]  /*8410*/  UISETP.NE.AND UP0, UPT, UR4, 0x2, UPT ;  /* 0x000000020400788c */ /* 0x004fd2000bf05270 */
[----:B------:R-:W-:Y:S05]  /*8420*/  BRA.U UP0, `(.L_x_2836) ;  /* 0x0000000100e07547 */ /* 0x000fea000b800000 */
[----:B------:R-:W2:Y:S01]  /*8430*/  LDC.64 R2, c[0x0][0x470] ;  /* 0x00011c00ff027b82 */ /* 0x000ea20000000a00 */
[----:B------:R-:W-:Y:S01]  /*8440*/  IMAD.IADD R20, R20, 0x1, R5 ;  /* 0x0000000114147824 */ /* 0x000fe200078e0205 */
[----:B------:R-:W4:Y:S01]  /*8450*/  LDCU.64 UR4, c[0x0][0x380] ;  /* 0x00007000ff0477ac */ /* 0x000f220008000a00 */
[----:B--2---:R-:W2:Y:S02]  /*8460*/  LDG.E R2, desc[UR36][R2.64] ;  /* 0x0000002402027981 */ /* 0x004ea4000c1e1900 */
        /* <DEDUP_REMOVED lines=10> */
[----:B01----:R-:W-:-:S07]  /*8510*/  PRMT R0, R19, 0x8880, RZ ;  /* 0x0000888013007816 */ /* 0x003fce00000000ff */
[----:B------:R-:W0:Y:S01]  /*8520*/  F2I.S8.NTZ R40, R40 ;  /* 0x0000002800287305 */ /* 0x000e220000202100 */
[----:B------:R-:W-:Y:S02]  /*8530*/  PRMT R0, R0, 0x7710, RZ ;  /* 0x0000771000007816 */ /* 0x000fe400000000ff */
[----:B--2---:R-:W-:-:S05]  /*8540*/  PRMT R3, R42, 0x8880, RZ ;  /* 0x000088802a037816 */ /* 0x004fca00000000ff */
[----:B------:R-:W1:Y:S01]  /*8550*/  F2I.S8.NTZ R10, R10 ;  /* 0x0000000a000a7305 */ /* 0x000e620000202100 */
        /* <DEDUP_REMOVED lines=8> */
[----:B------:R-:W2:Y:S01]  /*85e0*/  F2I.S8.NTZ R9, R9 ;  /* 0x0000000900097305 */ /* 0x000ea20000202100 */
[----:B-1----:R-:W-:-:S04]  /*85f0*/  PRMT R4, R10, 0x8880, RZ ;  /* 0x000088800a047816 */ /* 0x002fc800000000ff */
[----:B------:R-:W-:Y:S02]  /*8600*/  PRMT R4, R4, 0x7710, RZ ;  /* 0x0000771004047816 */ /* 0x000fe400000000ff */
[----:B0-----:R-:W-:Y:S01]  /*8610*/  PRMT R8, R8, 0x8880, RZ ;  /* 0x0000888008087816 */ /* 0x001fe200000000ff */
[----:B------:R-:W0:Y:S01]  /*8620*/  F2I.S8.NTZ R11, R11 ;  /* 0x0000000b000b7305 */ /* 0x000e220000202100 */
[----:B------:R-:W-:Y:S02]  /*8630*/  LOP3.LUT R4, R4, 0xff, RZ, 0xc0, !PT ;  /* 0x000000ff04047812 */ /* 0x000fe400078ec0ff */
[----:B--2---:R-:W-:-:S05]  /*8640*/  PRMT R5, R9, 0x8880, RZ ;  /* 0x0000888009057816 */ /* 0x004fca00000000ff */
[----:B------:R-:W1:Y:S01]  /*8650*/  F2I.S8.NTZ R2, R2 ;  /* 0x0000000200027305 */ /* 0x000e620000202100 */
[----:B------:R-:W-:Y:S02]  /*8660*/  LOP3.LUT R9, R3, 0xff00, R0, 0xf8, !PT ;  /* 0x0000ff0003097812 */ /* 0x000fe400078ef800 */
[----:B------:R-:W-:Y:S02]  /*8670*/  PRMT R3, R5, 0x7710, RZ ;  /* 0x0000771005037816 */ /* 0x000fe400000000ff */
[----:B------:R-:W-:Y:S02]  /*8680*/  PRMT R0, R8, 0x7710, RZ ;  /* 0x0000771008007816 */ /* 0x000fe400000000ff */
[----:B0-----:R-:W-:Y:S02]  /*8690*/  PRMT R11, R11, 0x8880, RZ ;  /* 0x000088800b0b7816 */ /* 0x001fe400000000ff */
[----:B------:R-:W-:Y:S02]  /*86a0*/  LOP3.LUT R5, R3, 0xff, RZ, 0xc0, !PT ;  /* 0x000000ff03057812 */ /* 0x000fe400078ec0ff */
[----:B------:R-:W-:-:S02]  /*86b0*/  LOP3.LUT R6, R0, 0xff, RZ, 0xc0, !PT ;  /* 0x000000ff00067812 */ /* 0x000fc400078ec0ff */
[----:B------:R-:W-:Y:S02]  /*86c0*/  PRMT R0, R11, 0x7710, RZ ;  /* 0x000077100b007816 */ /* 0x000fe400000000ff */
[----:B-1----:R-:W-:Y:S01]  /*86d0*/  PRMT R10, R2, 0x8880, RZ ;  /* 0x00008880020a7816 */ /* 0x002fe200000000ff */
[----:B------:R-:W-:Y:S01]  /*86e0*/  IMAD.WIDE.U32 R2, R4, 0x1000000, RZ ;  /* 0x0100000004027825 */ /* 0x000fe200078e00ff */
[----:B------:R-:W-:Y:S02]  /*86f0*/  LOP3.LUT R9, R9, 0xff, R0, 0xf8, !PT ;  /* 0x000000ff09097812 */ /* 0x000fe400078ef800 */
[----:B----4-:R-:W-:Y:S01]  /*8700*/  IADD3 R8, P0, PT, R20, UR4, RZ ;  /* 0x0000000414087c10 */ /* 0x010fe2000ff1e0ff */
        /* <DEDUP_REMOVED lines=10> */
.L_x_2836:
[----:B------:R-:W2:Y:S01]  /*87b0*/  LDC.64 R2, c[0x0][0x380] ;  /* 0x0000e000ff027b82 */ /* 0x000ea20000000a00 */
[----:B------:R-:W-:Y:S02]  /*87c0*/  IADD3 R5, PT, PT, R20, R5, RZ ;  /* 0x0000000514057210 */ /* 0x000fe40007ffe0ff */
[----:B------:R-:W-:Y:S02]  /*87d0*/  F2FP.F16.F32.PACK_AB R7, R8, R7 ;  /* 0x000000070807723e */ /* 0x000fe400000000ff */
[----:B------:R-:W-:Y:S02]  /*87e0*/  F2FP.F16.F32.PACK_AB R9, R10, R9 ;  /* 0x000000090a09723e */ /* 0x000fe400000000ff */
[----:B------:R-:W-:Y:S02]  /*87f0*/  F2FP.F16.F32.PACK_AB R11, R40, R11 ;  /* 0x0000000b280b723e */ /* 0x000fe400000000ff */
[----:B------:R-:W-:Y:S01]  /*8800*/  F2FP.F16.F32.PACK_AB R19, R42, R19 ;  /* 0x000000132a13723e */ /* 0x000fe200000000ff */
[----:B--2---:R-:W-:-:S05]  /*8810*/  IMAD.WIDE R2, R5, 0x2, R2 ;  /* 0x0000000205027825 */ /* 0x004fca00078e0202 */
[----:B------:R-:W-:Y:S04]  /*8820*/  STG.E desc[UR36][R2.64], R7 ;  /* 0x0000000702007986 */ /* 0x000fe8000c101924 */
[----:B------:R-:W-:Y:S04]  /*8830*/  STG.E desc[UR36][R2.64+0x4], R9 ;  /* 0x0000040902007986 */ /* 0x000fe8000c101924 */
[----:B------:R-:W-:Y:S04]  /*8840*/  STG.E desc[UR36][R2.64+0x8], R11 ;  /* 0x0000080b02007986 */ /* 0x000fe8000c101924 */
[----:B------:R-:W-:Y:S01]  /*8850*/  STG.E desc[UR36][R2.64+0xc], R19 ;  /* 0x00000c1302007986 */ /* 0x000fe2000c101924 */
[----:B------:R-:W-:Y:S05]  /*8860*/  EXIT ;  /* 0x000000000000794d */ /* 0x000fea0003800000 */
.L_x_2771:
[----:B------:R-:W-:Y:S02]  /*8870*/  IMAD.MOV.U32 R12, RZ, RZ, 0x10 ;  /* 0x00000010ff0c7424 */ /* 0x000fe400078e00ff */
[----:B------:R-:W-:Y:S01]  /*8880*/  HFMA2 R11, -RZ, RZ, 0, 1.847743988037109375e-06 ;  /* 0x0000001fff0b7431 */ /* 0x000fe200000001ff */
[----:B------:R-:W-:-:S07]  /*8890*/  MOV R15, 0xffffffff ;  /* 0xffffffff000f7802 */ /* 0x000fce0000000f00 */
[----:B01---5:R-:W-:Y:S05]  /*88a0*/  WARPSYNC.COLLECTIVE R15, `(.L_x_2837) ;  /* 0x000000000f087348 */ /* 0x023fea0003c00000 */
[----:B------:R2:W3:Y:S02]  /*88b0*/  SHFL.BFLY P6, R14, R13, R12, R11 ;  /* 0x0c00000c0d0e7389 */ /* 0x0004e400000c000b */
[----:B0123-5:R-:W-:Y:S05]  /*88c0*/  ENDCOLLECTIVE ;  /* 0x000000000000791b */ /* 0x02ffea0003800000 */
.L_x_2837:
[----:B------:R-:W-:Y:S02]  /*88d0*/  HFMA2 R12, -RZ, RZ, 0, 4.76837158203125e-07 ;  /* 0x00000008ff0c7431 */ /* 0x000fe400000001ff */
[----:B------:R-:W-:-:S04]  /*88e0*/  FADD.FTZ R0, R13, R14 ;  /* 0x0000000e0d007221 */ /* 0x000fc80000010000 */
[----:B------:R-:W-:-:S07]  /*88f0*/  IMAD.MOV.U32 R13, RZ, RZ, R0 ;  /* 0x000000ffff0d7224 */ /* 0x000fce00078e0000 */
[----:B------:R-:W-:Y:S05]  /*8900*/  WARPSYNC.COLLECTIVE R15, `(.L_x_2838) ;  /* 0x000000000f087348 */ /* 0x000fea0003c00000 */
[----:B------:R0:W1:Y:S02]  /*8910*/  SHFL.BFLY P6, R14, R13, R12, R11 ;  /* 0x0c00000c0d0e7389 */ /* 0x00006400000c000b */
[----:B01----:R-:W-:Y:S05]  /*8920*/  ENDCOLLECTIVE ;  /* 0x000000000000791b */ /* 0x003fea0003800000 */
.L_x_2838:
[----:B------:R-:W-:Y:S02]  /*8930*/  IMAD.MOV.U32 R12, RZ, RZ, 0x4 ;  /* 0x00000004ff0c7424 */ /* 0x000fe400078e00ff */
[----:B------:R-:W-:-:S05]  /*8940*/  FADD.FTZ R3, R0, R14 ;  /* 0x0000000e00037221 */ /* 0x000fca0000010000 */
[----:B------:R-:W-:-:S07]  /*8950*/  MOV R13, R3 ;  /* 0x00000003000d7202 */ /* 0x000fce0000000f00 */
[----:B------:R-:W-:Y:S05]  /*8960*/  WARPSYNC.COLLECTIVE R15, `(.L_x_2839) ;  /* 0x000000000f087348 */ /* 0x000fea0003c00000 */
[----:B------:R0:W1:Y:S02]  /*8970*/  SHFL.BFLY P6, R14, R13, R12, R11 ;  /* 0x0c00000c0d0e7389 */ /* 0x00006400000c000b */
[----:B01----:R-:W-:Y:S05]  /*8980*/  ENDCOLLECTIVE ;  /* 0x000000000000791b */ /* 0x003fea0003800000 */
.L_x_2839:
[----:B------:R-:W-:Y:S02]  /*8990*/  HFMA2 R12, -RZ, RZ, 0, 1.1920928955078125e-07 ;  /* 0x00000002ff0c7431 */ /* 0x000fe400000001ff */
[----:B------:R-:W-:-:S05]  /*89a0*/  FADD.FTZ R4, R3, R14 ;  /* 0x0000000e03047221 */ /* 0x000fca0000010000 */
[----:B------:R-:W-:-:S07]  /*89b0*/  MOV R13, R4 ;  /* 0x00000004000d7202 */ /* 0x000fce0000000f00 */
[----:B------:R-:W-:Y:S05]  /*89c0*/  WARPSYNC.COLLECTIVE R15, `(.L_x_2840) ;  /* 0x000000000f087348 */ /* 0x000fea0003c00000 */
[----:B------:R0:W1:Y:S02]  /*89d0*/  SHFL.BFLY P6, R14, R13, R12, R11 ;  /* 0x0c00000c0d0e7389 */ /* 0x00006400000c000b */
[----:B01----:R-:W-:Y:S05]  /*89e0*/  ENDCOLLECTIVE ;  /* 0x000000000000791b */ /* 0x003fea0003800000 */
.L_x_2840:
[----:B------:R-:W-:Y:S02]  /*89f0*/  IMAD.MOV.U32 R12, RZ, RZ, 0x1 ;  /* 0x00000001ff0c7424 */ /* 0x000fe400078e00ff */
[----:B------:R-:W-:-:S05]  /*8a00*/  FADD.FTZ R5, R4, R14 ;  /* 0x0000000e04057221 */ /* 0x000fca0000010000 */
[----:B------:R-:W-:-:S07]  /*8a10*/  MOV R13, R5 ;  /* 0x00000005000d7202 */ /* 0x000fce0000000f00 */
[----:B------:R-:W-:Y:S05]  /*8a20*/  WARPSYNC.COLLECTIVE R15, `(.L_x_2841) ;  /* 0x000000000f087348 */ /* 0x000fea0003c00000 */
[----:B------:R0:W1:Y:S02]  /*8a30*/  SHFL.BFLY P6, R14, R13, R12, R11 ;  /* 0x0c00000c0d0e7389 */ /* 0x00006400000c000b */
[----:B01----:R-:W-:Y:S05]  /*8a40*/  ENDCOLLECTIVE ;  /* 0x000000000000791b */ /* 0x003fea0003800000 */
.L_x_2841:
[----:B------:R-:W-:Y:S05]  /*8a50*/  BRA `(.L_x_2842) ;  /* 0xffffff9000847947 */ /* 0x000fea000383ffff */
.L_x_2774:
[----:B------:R-:W-:Y:S01]  /*8a60*/  BSSY B1, `(.L_x_2843) ;  /* 0x0000007000017945 */ /* 0x000fe20003800000 */
[----:B------:R-:W-:Y:S02]  /*8a70*/  MOV R12, 0x2 ;  /* 0x00000002000c7802 */ /* 0x000fe40000000f00 */
[----:B------:R-:W-:Y:S02]  /*8a80*/  MOV R11, 0x1f ;  /* 0x0000001f000b7802 */ /* 0x000fe40000000f00 */
[----:B------:R-:W-:-:S07]  /*8a90*/  MOV R15, 0xffffffff ;  /* 0xffffffff000f7802 */ /* 0x000fce0000000f00 */
[----:B-----5:R-:W-:Y:S05]  /*8aa0*/  WARPSYNC.COLLECTIVE R15, `(.L_x_2844) ;  /* 0x000000000f087348 */ /* 0x020fea0003c00000 */
[----:B------:R0:W1:Y:S02]  /*8ab0*/  SHFL.BFLY P6, R14, R13, R12, R11 ;  /* 0x0c00000c0d0e7389 */ /* 0x00006400000c000b */
[----:B01---5:R-:W-:Y:S05]  /*8ac0*/  ENDCOLLECTIVE ;  /* 0x000000000000791b */ /* 0x023fea0003800000 */
.L_x_2844:
[----:B------:R-:W-:Y:S05]  /*8ad0*/  BSYNC B1 ;  /* 0x0000000000017941 */ /* 0x000fea0003800000 */
.L_x_2843:
[----:B------:R-:W-:Y:S01]  /*8ae0*/  FADD.FTZ R13, R13, R14 ;  /* 0x0000000e0d0d7221 */ /* 0x000fe20000010000 */
[----:B------:R-:W-:Y:S02]  /*8af0*/  IMAD.MOV.U32 R12, RZ, RZ, 0x1 ;  /* 0x00000001ff0c7424 */ /* 0x000fe400078e00ff */
[----:B------:R-:W-:Y:S01]  /*8b00*/  HFMA2 R11, -RZ, RZ, 0, 1.847743988037109375e-06 ;  /* 0x0000001fff0b7431 */ /* 0x000fe200000001ff */
[----:B------:R-:W-:-:S07]  /*8b10*/  MOV R15, 0xffffffff ;  /* 0xffffffff000f7802 */ /* 0x000fce0000000f00 */
[----:B------:R-:W-:Y:S05]  /*8b20*/  WARPSYNC.COLLECTIVE R15, `(.L_x_2845) ;  /* 0x000000000f087348 */ /* 0x000fea0003c00000 */
[----:B------:R0:W1:Y:S02]  /*8b30*/  SHFL.BFLY P6, R14, R13, R12, R11 ;  /* 0x0c00000c0d0e7389 */ /* 0x00006400000c000b */
[----:B01----:R-:W-:Y:S05]  /*8b40*/  ENDCOLLECTIVE ;  /* 0x000000000000791b */ /* 0x003fea0003800000 */
.L_x_2845:
[----:B------:R-:W-:Y:S05]  /*8b50*/  BRA `(.L_x_2846) ;  /* 0xffffffa400647947 */ /* 0x000fea000383ffff */
.L_x_2778:
[----:B------:R-:W-:Y:S01]  /*8b60*/  HFMA2 R11, -RZ, RZ, 0, 1.847743988037109375e-06 ;  /* 0x0000001fff0b7431 */ /* 0x000fe200000001ff */
[----:B------:R-:W-:Y:S01]  /*8b70*/  BSSY B0, `(.L_x_2847) ;  /* 0x0000007000007945 */ /* 0x000fe20003800000 */
[----:B0-----:R-:W-:Y:S01]  /*8b80*/  MOV R13, R56 ;  /* 0x00000038000d7202 */ /* 0x001fe20000000f00 */
[----:B------:R-:W-:Y:S01]  /*8b90*/  IMAD.MOV.U32 R12, RZ, RZ, 0x10 ;  /* 0x00000010ff0c7424 */ /* 0x000fe200078e00ff */
[----:B------:R-:W-:-:S07]  /*8ba0*/  MOV R15, 0xffffffff ;  /* 0xffffffff000f7802 */ /* 0x000fce0000000f00 */
[----:B---345:R-:W-:Y:S05]  /*8bb0*/  WARPSYNC.COLLECTIVE R15, `(.L_x_2848) ;  /* 0x000000000f087348 */ /* 0x038fea0003c00000 */
[----:B------:R0:W1:Y:S02]  /*8bc0*/  SHFL.BFLY P6, R14, R13, R12, R11 ;  /* 0x0c00000c0d0e7389 */ /* 0x00006400000c000b */
[----:B01-345:R-:W-:Y:S05]  /*8bd0*/  ENDCOLLECTIVE ;  /* 0x000000000000791b */ /* 0x03bfea0003800000 */
.L_x_2848:
[----:B------:R-:W-:Y:S05]  /*8be0*/  BSYNC B0 ;  /* 0x0000000000007941 */ /* 0x000fea0003800000 */
.L_x_2847:
[----:B------:R-:W-:Y:S01]  /*8bf0*/  FMNMX.FTZ R13, R14, R56, !PT ;  /* 0x000000380e0d7209 */ /* 0x000fe20007810000 */
[----:B------:R-:W-:Y:S02]  /*8c00*/  HFMA2 R12, -RZ, RZ, 0, 4.76837158203125e-07 ;  /* 0x00000008ff0c7431 */ /* 0x000fe400000001ff */
[----:B------:R-:W-:Y:S01]  /*8c10*/  IMAD.MOV.U32 R11, RZ, RZ, 0x1f ;  /* 0x0000001fff0b7424 */ /* 0x000fe200078e00ff */
[----:B------:R-:W-:-:S07]  /*8c20*/  MOV R15, 0xffffffff ;  /* 0xffffffff000f7802 */ /* 0x000fce0000000f00 */
[----:B------:R-:W-:Y:S05]  /*8c30*/  WARPSYNC.COLLECTIVE R15, `(.L_x_2849) ;  /* 0x000000000f087348 */ /* 0x000fea0003c00000 */
[----:B------:R0:W1:Y:S02]  /*8c40*/  SHFL.BFLY P6, R14, R13, R12, R11 ;  /* 0x0c00000c0d0e7389 */ /* 0x00006400000c000b */
[----:B01----:R-:W-:Y:S05]  /*8c50*/  ENDCOLLECTIVE ;  /* 0x000000000000791b */ /* 0x003fea0003800000 */
.L_x_2849:
[----:B------:R-:W-:Y:S01]  /*8c60*/  HFMA2 R12, -RZ, RZ, 0, 2.384185791015625e-07 ;  /* 0x00000004ff0c7431 */ /* 0x000fe200000001ff */
[----:B------:R-:W-:-:S04]  /*8c70*/  FMNMX.FTZ R0, R13, R14, !PT ;  /* 0x0000000e0d007209 */ /* 0x000fc80007810000 */
[----:B------:R-:W-:-:S07]  /*8c80*/  MOV R13, R0 ;  /* 0x00000000000d7202 */ /* 0x000fce0000000f00 */
[----:B------:R-:W-:Y:S05]  /*8c90*/  WARPSYNC.COLLECTIVE R15, `(.L_x_2850) ;  /* 0x000000000f087348 */ /* 0x000fea0003c00000 */
[----:B------:R0:W1:Y:S02]  /*8ca0*/  SHFL.BFLY P6, R14, R13, R12, R11 ;  /* 0x0c00000c0d0e7389 */ /* 0x00006400000c000b */
[----:B01----:R-:W-:Y:S05]  /*8cb0*/  ENDCOLLECTIVE ;  /* 0x000000000000791b */ /* 0x003fea0003800000 */
.L_x_2850:
[----:B------:R-:W-:Y:S05]  /*8cc0*/  BRA `(.L_x_2851) ;  /* 0xffffffa400d47947 */ /* 0x000fea000383ffff */
.L_x_2852:
        /* <DEDUP_REMOVED lines=11> */
.L_x_4067:


//--------------------- .text._ZN4mmha33masked_multihead_attention_kernelItLi96ELi128ELi1ELi16ELi256ELb0ELb0EEEv26Multihead_attention_paramsIT_XT5_EE --------------------------
	.section	.text._ZN4mmha33masked_multihead_attention_kernelItLi96ELi128ELi1ELi16ELi256ELb0ELb0EEEv26Multihead_attention_paramsIT_XT5_EE,"ax",@progbits
	.align	128
        .global         _ZN4mmha33masked_multihead_attention_kernelItLi96ELi128ELi1ELi16ELi256ELb0ELb0EEEv26Multihead_attention_paramsIT_XT5_EE
        .type           _ZN4mmha33masked_multihead_attention_kernelItLi96ELi128ELi1ELi16ELi256ELb0ELb0EEEv26Multihead_attention_paramsIT_XT5_EE,@function
        .size           _ZN4mmha33masked_multihead_attention_kernelItLi96ELi128ELi1ELi16ELi256ELb0ELb0EEEv26Multihead_attention_paramsIT_XT5_EE,(.L_x_4068 - _ZN4mmha33masked_multihead_attention_kernelItLi96ELi128ELi1ELi16ELi256ELb0ELb0EEEv26Multihead_attention_paramsIT_XT5_EE)
        .other          _ZN4mmha33masked_multihead_attention_kernelItLi96ELi128ELi1ELi16ELi256ELb0ELb0EEEv26Multihead_attention_paramsIT_XT5_EE,@"STO_CUDA_ENTRY STV_DEFAULT"
_ZN4mmha33masked_multihead_attention_kernelItLi96ELi128ELi1ELi16ELi256ELb0ELb0EEEv26Multihead_attention_paramsIT_XT5_EE:
.text._ZN4mmha33masked_multihead_attention_kernelItLi96ELi128ELi1ELi16ELi256ELb0ELb0EEEv26Multihead_attention_paramsIT_XT5_EE:
        /* <DEDUP_REMOVED lines=12> */
.L_x_2853:
[----:B------:R-:W1:Y:S01]  /*00c0*/  LDC R10, c[0x0][0x3f0] ;  /* 0x0000fc00ff0a7b82 */ /* 0x000e620000000800 */
[----:B--2---:R-:W-:-:S07]  /*00d0*/  IABS R8, R25 ;  /* 0x0000001900087213 */ /* 0x004fce0000000000 */
[----:B------:R-:W2:Y:S08]  /*00e0*/  LDC.64 R4, c[0x0][0x4a0] ;  /* 0x00012800ff047b82 */ /* 0x000eb00000000a00 */
[----:B------:R-:W3:Y:S01]  /*00f0*/  LDC R12, c[0x0][0x3f4] ;  /* 0x0000fd00ff0c7b82 */ /* 0x000ee20000000800 */
[----:B-1----:R-:W-:-:S04]  /*0100*/  IABS R7, R10 ;  /* 0x0000000a00077213 */ /* 0x002fc80000000000 */
[----:B------:R-:W1:Y:S01]  /*0110*/  I2F.RP R0, R7 ;  /* 0x0000000700007306 */ /* 0x000e620000209400 */
[----:B--2---:R-:W-:-:S04]  /*0120*/  ISETP.NE.U32.AND P0, PT, R4, RZ, PT ;  /* 0x000000ff0400720c */ /* 0x004fc80003f05070 */
[----:B------:R-:W-:-:S03]  /*0130*/  ISETP.NE.AND.EX P0, PT, R5, RZ, PT, P0 ;  /* 0x000000ff0500720c */ /* 0x000fc60003f05300 */
[----:B-1----:R-:W1:Y:S10]  /*0140*/  MUFU.RCP R0, R0 ;  /* 0x0000000000007308 */ /* 0x002e740000001000 */
[----:B------:R-:W2:Y:S01]  /*0150*/  @P0 LDC.64 R4, c[0x0][0x4a0] ;  /* 0x00012800ff040b82 */ /* 0x000ea20000000a00 */
[----:B-1----:R-:W-:-:S04]  /*0160*/  IADD3 R6, PT, PT, R0, 0xffffffe, RZ ;  /* 0x0ffffffe00067810 */ /* 0x002fc80007ffe0ff */
[----:B------:R-:W1:Y:S01]  /*0170*/  F2I.FTZ.U32.TRUNC.NTZ R3, R6 ;  /* 0x0000000600037305 */ /* 0x000e62000021f000 */
[----:B--2---:R-:W-:Y:S01]  /*0180*/  @P0 IMAD.WIDE.U32 R4, R25, 0x4, R4 ;  /* 0x0000000419040825 */ /* 0x004fe200078e0004 */
[----:B-1----:R-:W-:-:S05]  /*0190*/  IADD3 R2, PT, PT, RZ, -R3, RZ ;  /* 0x80000003ff027210 */ /* 0x002fca0007ffe0ff */
[----:B------:R-:W-:Y:S02]  /*01a0*/  IMAD R9, R2, R7, RZ ;  /* 0x0000000702097224 */ /* 0x000fe400078e02ff */
[----:B------:R-:W-:-:S05]  /*01b0*/  HFMA2 R2, -RZ, RZ, 0, 0 ;  /* 0x00000000ff027431 */ /* 0x000fca00000001ff */
[----:B------:R-:W-:Y:S02]  /*01c0*/  IMAD.HI.U32 R0, R3, R9, R2 ;  /* 0x0000000903007227 */ /* 0x000fe400078e0002 */
[----:B------:R1:W2:Y:S01]  /*01d0*/  @P0 LDG.E R9, desc[UR36][R4.64] ;  /* 0x0000002404090981 */ /* 0x0002a2000c1e1900 */
[----:B------:R-:W4:Y:S03]  /*01e0*/  LDC.64 R2, c[0x0][0x460] ;  /* 0x00011800ff027b82 */ /* 0x000f260000000a00 */
[----:B------:R-:W-:-:S04]  /*01f0*/  IMAD.HI.U32 R0, R0, R8, RZ ;  /* 0x0000000800007227 */ /* 0x000fc800078e00ff */
[----:B------:R-:W-:-:S04]  /*0200*/  IMAD.MOV R6, RZ, RZ, -R0 ;  /* 0x000000ffff067224 */ /* 0x000fc800078e0a00 */
[----:B------:R-:W-:-:S05]  /*0210*/  IMAD R6, R7, R6, R8 ;  /* 0x0000000607067224 */ /* 0x000fca00078e0208 */
[----:B------:R-:W-:-:S13]  /*0220*/  ISETP.GT.U32.AND P3, PT, R7, R6, PT ;  /* 0x000000060700720c */ /* 0x000fda0003f64070 */
[----:B------:R-:W-:-:S04]  /*0230*/  @!P3 IADD3 R6, PT, PT, R6, -R7, RZ ;  /* 0x800000070606b210 */ /* 0x000fc80007ffe0ff */
[----:B------:R-:W-:Y:S02]  /*0240*/  ISETP.GE.U32.AND P2, PT, R6, R7, PT ;  /* 0x000000070600720c */ /* 0x000fe40003f46070 */
[----:B------:R-:W-:Y:S02]  /*0250*/  @!P3 IADD3 R0, PT, PT, R0, 0x1, RZ ;  /* 0x000000010000b810 */ /* 0x000fe40007ffe0ff */
[----:B----4-:R-:W-:Y:S02]  /*0260*/  ISETP.NE.U32.AND P1, PT, R2, RZ, PT ;  /* 0x000000ff0200720c */ /* 0x010fe40003f25070 */
[----:B---3--:R-:W-:Y:S02]  /*0270*/  IABS R21, R12 ;  /* 0x0000000c00157213 */ /* 0x008fe40000000000 */
[----:B------:R-:W-:-:S05]  /*0280*/  ISETP.NE.AND.EX P1, PT, R3, RZ, PT, P1 ;  /* 0x000000ff0300720c */ /* 0x000fca0003f25310 */
[----:B------:R-:W-:-:S05]  /*0290*/  @P2 IADD3 R0, PT, PT, R0, 0x1, RZ ;  /* 0x0000000100002810 */ /* 0x000fca0007ffe0ff */
[----:B------:R-:W-:Y:S02]  /*02a0*/  IMAD.MOV.U32 R27, RZ, RZ, R0 ;  /* 0x000000ffff1b7224 */ /* 0x000fe400078e0000 */
[----:B------:R-:W3:Y:S01]  /*02b0*/  I2F.RP R0, R21 ;  /* 0x0000001500007306 */ /* 0x000ee20000209400 */
[----:B------:R-:W1:Y:S01]  /*02c0*/  @P1 LDC.64 R6, c[0x0][0x460] ;  /* 0x00011800ff061b82 */ /* 0x000e620000000a00 */
[----:B------:R-:W-:Y:S02]  /*02d0*/  LOP3.LUT R8, R25, R10, RZ, 0x3c, !PT ;  /* 0x0000000a19087212 */ /* 0x000fe400078e3cff */
[----:B------:R-:W-:Y:S02]  /*02e0*/  ISETP.NE.AND P3, PT, R10, RZ, PT ;  /* 0x000000ff0a00720c */ /* 0x000fe40003f65270 */
[----:B------:R-:W-:-:S03]  /*02f0*/  ISETP.GE.AND P4, PT, R8, RZ, PT ;  /* 0x000000ff0800720c */ /* 0x000fc60003f86270 */
[----:B------:R-:W4:Y:S01]  /*0300*/  @!P0 LDC R22, c[0x0][0x40c] ;  /* 0x00010300ff168b82 */ /* 0x000f220000000800 */
[----:B---3--:R-:W3:Y:S07]  /*0310*/  MUFU.RCP R0, R0 ;  /* 0x0000000000007308 */ /* 0x008eee0000001000 */
[----:B------:R-:W2:Y:S02]  /*0320*/  @P0 LDC R8, c[0x0][0x430] ;  /* 0x00010c00ff080b82 */ /* 0x000ea40000000800 */
[----:B------:R-:W-:-:S02]  /*0330*/  @!P4 IADD3 R27, PT, PT, -R27, RZ, RZ ;  /* 0x000000ff1b1bc210 */ /* 0x000fc40007ffe1ff */
[----:B------:R-:W-:Y:S02]  /*0340*/  @!P3 LOP3.LUT R27, RZ, R10, RZ, 0x33, !PT ;  /* 0x0000000aff1bb212 */ /* 0x000fe400078e33ff */
[----:B------:R-:W-:Y:S01]  /*0350*/  MOV R23, RZ ;  /* 0x000000ff00177202 */ /* 0x000fe20000000f00 */
[----:B------:R-:W0:Y:S01]  /*0360*/  S2R R76, SR_TID.X ;  /* 0x00000000004c7919 */ /* 0x000e220000002100 */
[----:B------:R-:W4:Y:S01]  /*0370*/  LDC R10, c[0x0][0x3f8] ;  /* 0x0000fe00ff0a7b82 */ /* 0x000f220000000800 */
[----:B-1----:R-:W-:-:S05]  /*0380*/  @P1 IMAD.WIDE R4, R27, 0x4, R6 ;  /* 0x000000041b041825 */ /* 0x002fca00078e0206 */
[----:B------:R1:W5:Y:S01]  /*0390*/  @P1 LDG.E R23, desc[UR36][R4.64] ;  /* 0x0000002404171981 */ /* 0x000362000c1e1900 */
[----:B---3--:R-:W-:-:S04]  /*03a0*/  IADD3 R6, PT, PT, R0, 0xffffffe, RZ ;  /* 0x0ffffffe00067810 */ /* 0x008fc80007ffe0ff */
[----:B------:R-:W1:Y:S01]  /*03b0*/  F2I.FTZ.U32.TRUNC.NTZ R7, R6 ;  /* 0x0000000600077305 */ /* 0x000e62000021f000 */
[----:B------:R-:W4:Y:S01]  /*03c0*/  S2R R77, SR_CTAID.X ;  /* 0x00000000004d7919 */ /* 0x000f220000002500 */
[----:B-1----:R-:W-:Y:S01]  /*03d0*/  IADD3 R4, PT, PT, RZ, -R7, RZ ;  /* 0x80000007ff047210 */ /* 0x002fe20007ffe0ff */
[----:B------:R-:W-:-:S04]  /*03e0*/  HFMA2 R6, -RZ, RZ, 0, 0 ;  /* 0x00000000ff067431 */ /* 0x000fc800000001ff */
[----:B------:R-:W-:Y:S02]  /*03f0*/  IMAD R5, R4, R21, RZ ;  /* 0x0000001504057224 */ /* 0x000fe400078e02ff */
[----:B------:R-:W1:Y:S02]  /*0400*/  LDC R4, c[0x0][0x3e8] ;  /* 0x0000fa00ff047b82 */ /* 0x000e640000000800 */
[----:B------:R-:W-:Y:S01]  /*0410*/  IMAD.HI.U32 R7, R7, R5, R6 ;  /* 0x0000000507077227 */ /* 0x000fe200078e0006 */
[C---:B0-----:R-:W-:Y:S02]  /*0420*/  ISETP.GT.U32.AND P3, PT, R76.reuse, 0x17, PT ;  /* 0x000000174c00780c */ /* 0x041fe40003f64070 */
[----:B------:R-:W-:Y:S01]  /*0430*/  SHF.L.U32 R148, R76, 0x2, RZ ;  /* 0x000000024c947819 */ /* 0x000fe200000006ff */
[----:B----4-:R-:W-:Y:S01]  /*0440*/  IMAD R24, R25, R10, R77 ;  /* 0x0000000a19187224 */ /* 0x010fe200078e024d */
[----:B------:R-:W-:Y:S01]  /*0450*/  BSSY.RECONVERGENT B0, `(.L_x_2854) ;  /* 0x0000025000007945 */ /* 0x000fe20003800200 */
[----:B------:R-:W-:Y:S01]  /*0460*/  CS2R R30, SRZ ;  /* 0x00000000001e7805 */ /* 0x000fe2000001ff00 */
[----:B--2---:R-:W-:-:S05]  /*0470*/  @P0 IMAD.IADD R22, R9, 0x1, R8 ;  /* 0x0000000109160824 */ /* 0x004fca00078e0208 */
[----:B------:R-:W-:-:S05]  /*0480*/  IABS R18, R22 ;  /* 0x0000001600127213 */ /* 0x000fca0000000000 */
[----:B------:R-:W-:-:S05]  /*0490*/  IMAD.HI.U32 R7, R7, R18, RZ ;  /* 0x0000001207077227 */ /* 0x000fca00078e00ff */
[----:B------:R-:W-:Y:S02]  /*04a0*/  IADD3 R7, PT, PT, -R7, RZ, RZ ;  /* 0x000000ff07077210 */ /* 0x000fe40007ffe1ff */
[----:B-1----:R-:W-:-:S03]  /*04b0*/  ISETP.NE.AND P0, PT, R4, RZ, PT ;  /* 0x000000ff0400720c */ /* 0x002fc60003f05270 */
[----:B------:R-:W-:-:S05]  /*04c0*/  IMAD R18, R21, R7, R18 ;  /* 0x0000000715127224 */ /* 0x000fca00078e0212 */
[----:B------:R-:W-:-:S05]  /*04d0*/  ISETP.GT.U32.AND P1, PT, R21, R18, PT ;  /* 0x000000121500720c */ /* 0x000fca0003f24070 */
[----:B------:R-:W-:Y:S02]  /*04e0*/  @P0 IMAD R0, R25, R4, RZ ;  /* 0x0000000419000224 */ /* 0x000fe400078e02ff */
[----:B------:R-:W-:Y:S02]  /*04f0*/  @!P0 IMAD R19, R24, 0x60, RZ ;  /* 0x0000006018138824 */ /* 0x000fe400078e02ff */
[----:B------:R-:W-:-:S04]  /*0500*/  @P0 IMAD R19, R77, 0x60, R0 ;  /* 0x000000604d130824 */ /* 0x000fc800078e0200 */
[----:B------:R-:W-:Y:S01]  /*0510*/  @!P1 IADD3 R18, PT, PT, R18, -R21, RZ ;  /* 0x8000001512129210 */ /* 0x000fe20007ffe0ff */
[----:B------:R-:W-:-:S03]  /*0520*/  IMAD.IADD R29, R148, 0x1, R19 ;  /* 0x00000001941d7824 */ /* 0x000fc600078e0213 */
[----:B------:R-:W-:Y:S01]  /*0530*/  ISETP.GT.U32.AND P1, PT, R21, R18, PT ;  /* 0x000000121500720c */ /* 0x000fe20003f24070 */
[----:B------:R-:W-:-:S12]  /*0540*/  @P3 BRA `(.L_x_2855) ;  /* 0x0000000000543947 */ /* 0x000fd80003800000 */
        /* <DEDUP_REMOVED lines=21> */
.L_x_2855:
[----:B------:R-:W-:Y:S05]  /*06a0*/  BSYNC.RECONVERGENT B0 ;  /* 0x0000000000007941 */ /* 0x000fea0003800200 */
.L_x_2854:
[----:B------:R-:W1:Y:S01]  /*06b0*/  LDCU UR4, c[0x0][0x478] ;  /* 0x00008f00ff0477ac */ /* 0x000e620008000800 */
[----:B------:R-:W-:Y:S01]  /*06c0*/  ISETP.GE.AND P2, PT, R22, RZ, PT ;  /* 0x000000ff1600720c */ /* 0x000fe20003f46270 */
[----:B------:R-:W-:Y:S01]  /*06d0*/  IMAD R144, R25, R12, RZ ;  /* 0x0000000c19907224 */ /* 0x000fe200078e02ff */
[----:B------:R-:W-:Y:S01]  /*06e0*/  ISETP.NE.AND P0, PT, R12, RZ, PT ;  /* 0x000000ff0c00720c */ /* 0x000fe20003f05270 */
[----:B------:R-:W-:Y:S01]  /*06f0*/  IMAD R11, R77, 0x60, R148 ;  /* 0x000000604d0b7824 */ /* 0x000fe200078e0294 */
[----:B------:R-:W-:Y:S01]  /*0700*/  @!P1 IADD3 R18, PT, PT, R18, -R21, RZ ;  /* 0x8000001512129210 */ /* 0x000fe20007ffe0ff */
[----:B------:R-:W-:Y:S01]  /*0710*/  IMAD R28, R27, R10, RZ ;  /* 0x0000000a1b1c7224 */ /* 0x000fe200078e02ff */
[----:B------:R-:W-:Y:S02]  /*0720*/  IADD3 R17, PT, PT, R22, 0x1, -R12 ;  /* 0x0000000116117810 */ /* 0x000fe40007ffe80c */
        /* <DEDUP_REMOVED lines=23> */
.L_x_2856:
[----:B------:R-:W-:Y:S01]  /*08a0*/  BSSY.RECONVERGENT B0, `(.L_x_2857) ;  /* 0x0000006000007945 */ /* 0x000fe20003800200 */
[----:B------:R-:W-:-:S03]  /*08b0*/  CS2R R26, SRZ ;  /* 0x00000000001a7805 */ /* 0x000fc6000001ff00 */
[----:B------:R-:W-:Y:S05]  /*08c0*/  @P3 BRA `(.L_x_2858) ;  /* 0x00000000000c3947 */ /* 0x000fea0003800000 */
[----:B0-----:R-:W0:Y:S02]  /*08d0*/  LDC.64 R4, c[0x0][0x398] ;  /* 0x0000e600ff047b82 */ /* 0x001e240000000a00 */
[----:B0-----:R-:W-:-:S05]  /*08e0*/  IMAD.WIDE R4, R29, 0x2, R4 ;  /* 0x000000021d047825 */ /* 0x001fca00078e0204 */
[----:B------:R1:W5:Y:S02]  /*08f0*/  LDG.E.64 R26, desc[UR36][R4.64] ;  /* 0x00000024041a7981 */ /* 0x000364000c1e1b00 */
.L_x_2858:
[----:B------:R-:W-:Y:S05]  /*0900*/  BSYNC.RECONVERGENT B0 ;  /* 0x0000000000007941 */ /* 0x000fea0003800200 */
.L_x_2857:
        /* <DEDUP_REMOVED lines=12> */
[----:B------:R-:W-:Y:S01]  /*09d0*/  ISETP.NE.AND.EX P0, PT, RZ, UR5, PT, P0 ;  /* 0x00000005ff007c0c */ /* 0x000fe2000bf05300 */
[----:B------:R-:W-:Y:S01]  /*09e0*/  HFMA2 R16, -RZ, RZ, 0, 0 ;  /* 0x00000000ff107431 */ /* 0x000fe200000001ff */
        /* <DEDUP_REMOVED lines=11> */
[----:B0-----:R-:W-:-:S07]  /*0aa0*/  @!P1 IMAD.WIDE.U32 R4, R11, 0x2, R4 ;  /* 0x000000020b049825 */ /* 0x001fce00078e0004 */
[----:B------:R-:W0:Y:S01]  /*0ab0*/  LDC R15, c[0x0][0x400] ;  /* 0x00010000ff0f7b82 */ /* 0x000e220000000800 */
[----:B------:R-:W3:Y:S01]  /*0ac0*/  @!P1 LDG.E.64 R12, desc[UR36][R4.64] ;  /* 0x00000024040c9981 */ /* 0x000ee2000c1e1b00 */
[----:B-1----:R-:W-:Y:S01]  /*0ad0*/  @!P0 IMAD.WIDE.U32 R2, R11, 0x2, R2 ;  /* 0x000000020b028825 */ /* 0x002fe200078e0002 */
[----:B------:R-:W-:-:S06]  /*0ae0*/  CS2R R10, SRZ ;  /* 0x00000000000a7805 */ /* 0x000fcc000001ff00 */
[----:B------:R-:W3:Y:S01]  /*0af0*/  @!P0 LDG.E.64 R10, desc[UR36][R2.64] ;  /* 0x00000024020a8981 */ /* 0x000ee2000c1e1b00 */
[----:B----4-:R-:W-:-:S05]  /*0b00*/  @P3 IMAD.WIDE.U32 R8, R25, 0x4, R8 ;  /* 0x0000000419083825 */ /* 0x010fca00078e0008 */
        /* <DEDUP_REMOVED lines=16> */
[--C-:B------:R-:W-:Y:S01]  /*0c10*/  HADD2.F32 R7, -RZ, R27.reuse.H1_H1 ;  /* 0x3000001bff077230 */ /* 0x100fe20000004100 */
[----:B------:R-:W1:Y:S01]  /*0c20*/  MUFU.RCP R3, R2 ;  /* 0x0000000200037308 */ /* 0x000e620000001000 */
[----:B------:R-:W-:Y:S01]  /*0c30*/  HADD2.F32 R27, -RZ, R27.H0_H0 ;  /* 0x2000001bff1b7230 */ /* 0x000fe20000004100 */
[----:B------:R-:W-:Y:S01]  /*0c40*/  I2FP.F32.U32 R0, R0 ;  /* 0x0000000000007245 */ /* 0x000fe20000201000 */
[----:B------:R-:W-:-:S04]  /*0c50*/  HADD2.F32 R11, -RZ, R26.H1_H1 ;  /* 0x3000001aff0b7230 */ /* 0x000fc80000004100 */
[----:B-1----:R-:W-:-:S04]  /*0c60*/  FMUL.FTZ R0, R0, R3 ;  /* 0x0000000300007220 */ /* 0x002fc80000410000 */
[----:B------:R-:W-:Y:S01]  /*0c70*/  FMUL.FTZ R4, R0, 13.28771209716796875 ;  /* 0x41549a7800047820 */ /* 0x000fe20000410000 */
[----:B------:R-:W-:-:S03]  /*0c80*/  I2FP.F32.U32 R0, R148 ;  /* 0x0000009400007245 */ /* 0x000fc60000201000 */
[----:B------:R1:W2:Y:S02]  /*0c90*/  MUFU.EX2 R5, -R4 ;  /* 0x8000000400057308 */ /* 0x0002a40000000800 */
[----:B------:R-:W-:Y:S01]  /*0ca0*/  FMUL.FTZ R3, R0, R3 ;  /* 0x0000000300037220 */ /* 0x000fe20000410000 */
[----:B0----5:R-:W-:-:S03]  /*0cb0*/  IADD3 R0, PT, PT, -R16, UR4, RZ ;  /* 0x0000000410007c10 */ /* 0x021fc6000fffe1ff */
[----:B------:R-:W-:Y:S01]  /*0cc0*/  FMUL.FTZ R3, R3, 13.28771209716796875 ;  /* 0x41549a7803037820 */ /* 0x000fe20000410000 */
[----:B------:R-:W-:Y:S01]  /*0cd0*/  I2FP.F32.S32 R0, R0 ;  /* 0x0000000000007245 */ /* 0x000fe20000201400 */
[--C-:B-1----:R-:W-:Y:S02]  /*0ce0*/  HADD2.F32 R4, -RZ, R31.reuse.H1_H1 ;  /* 0x3000001fff047230 */ /* 0x102fe40000004100 */
[----:B------:R-:W-:Y:S02]  /*0cf0*/  HADD2.F32 R31, -RZ, R31.H0_H0 ;  /* 0x2000001fff1f7230 */ /* 0x000fe40000004100 */
[----:B------:R-:W0:Y:S01]  /*0d00*/  MUFU.EX2 R3, -R3 ;  /* 0x8000000300037308 */ /* 0x000e220000000800 */
[----:B--2---:R-:W-:-:S04]  /*0d10*/  FMUL.FTZ R2, R0, R5 ;  /* 0x0000000500027220 */ /* 0x004fc80000410000 */
[----:B------:R-:W-:-:S04]  /*0d20*/  FMUL.RZ R10, R2, 0.15915493667125701904 ;  /* 0x3e22f983020a7820 */ /* 0x000fc8000040c000 */
[----:B------:R-:W1:Y:S01]  /*0d30*/  MUFU.SIN R6, R10 ;  /* 0x0000000a00067308 */ /* 0x000e620000000400 */
[----:B0-----:R-:W-:-:S07]  /*0d40*/  FMUL.FTZ R0, R0, R3 ;  /* 0x0000000300007220 */ /* 0x001fce0000410000 */
[----:B------:R-:W0:Y:S01]  /*0d50*/  MUFU.COS R5, R10 ;  /* 0x0000000a00057308 */ /* 0x000e220000000000 */
[----:B------:R-:W-:-:S07]  /*0d60*/  FMUL.RZ R9, R0, 0.15915493667125701904 ;  /* 0x3e22f98300097820 */ /* 0x000fce000040c000 */
[----:B------:R-:W2:Y:S01]  /*0d70*/  MUFU.SIN R2, R9 ;  /* 0x0000000900027308 */ /* 0x000ea20000000400 */
[----:B-1----:R-:W-:-:S07]  /*0d80*/  FMUL.FTZ R8, R6, R4 ;  /* 0x0000000406087220 */ /* 0x002fce0000410000 */
[----:B------:R1:W3:Y:S01]  /*0d90*/  MUFU.COS R0, R9 ;  /* 0x0000000900007308 */ /* 0x0002e20000000000 */
[C---:B0-----:R-:W-:Y:S01]  /*0da0*/  FMUL.FTZ R3, R5.reuse, R4 ;  /* 0x0000000405037220 */ /* 0x041fe20000410000 */
[CC--:B------:R-:W-:Y:S01]  /*0db0*/  FMUL.FTZ R4, R6.reuse, R7.reuse ;  /* 0x0000000706047220 */ /* 0x0c0fe20000410000 */
[C---:B------:R-:W-:Y:S01]  /*0dc0*/  FMUL.FTZ R7, R5.reuse, R7 ;  /* 0x0000000705077220 */ /* 0x040fe20000410000 */
[CC--:B------:R-:W-:Y:S01]  /*0dd0*/  FFMA.FTZ R8, R5.reuse, R31.reuse, -R8 ;  /* 0x0000001f05087223 */ /* 0x0c0fe20000010808 */
[C---:B------:R-:W-:Y:S01]  /*0de0*/  FFMA.FTZ R31, R6.reuse, R31, R3 ;  /* 0x0000001f061f7223 */ /* 0x040fe20000010003 */
[-C--:B------:R-:W-:Y:S01]  /*0df0*/  FFMA.FTZ R10, R5, R27.reuse, -R4 ;  /* 0x0000001b050a7223 */ /* 0x080fe20000010804 */
[--C-:B------:R-:W-:Y:S02]  /*0e00*/  HADD2.F32 R5, -RZ, R30.reuse.H1_H1 ;  /* 0x3000001eff057230 */ /* 0x100fe40000004100 */
[----:B------:R-:W-:Y:S01]  /*0e10*/  FFMA.FTZ R27, R6, R27, R7 ;  /* 0x0000001b061b7223 */ /* 0x000fe20000010007 */
[----:B------:R-:W-:-:S02]  /*0e20*/  HADD2.F32 R3, -RZ, R30.H0_H0 ;  /* 0x2000001eff037230 */ /* 0x000fc40000004100 */
[C---:B--2---:R-:W-:Y:S01]  /*0e30*/  FMUL.FTZ R4, R2.reuse, R11 ;  /* 0x0000000b02047220 */ /* 0x044fe20000410000 */
[----:B-1----:R-:W-:Y:S02]  /*0e40*/  HADD2.F32 R9, -RZ, R26.H0_H0 ;  /* 0x2000001aff097230 */ /* 0x002fe40000004100 */
[-C--:B------:R-:W-:Y:S01]  /*0e50*/  FMUL.FTZ R7, R2, R5.reuse ;  /* 0x0000000502077220 */ /* 0x080fe20000410000 */
[----:B------:R-:W-:Y:S02]  /*0e60*/  F2FP.F16.F32.PACK_AB R31, R31, R8 ;  /* 0x000000081f1f723e */ /* 0x000fe400000000ff */
[----:B------:R-:W-:Y:S01]  /*0e70*/  F2FP.F16.F32.PACK_AB R27, R27, R10 ;  /* 0x0000000a1b1b723e */ /* 0x000fe200000000ff */
[C---:B---3--:R-:W-:Y:S01]  /*0e80*/  FMUL.FTZ R5, R0.reuse, R5 ;  /* 0x0000000500057220 */ /* 0x048fe20000410000 */
        /* <DEDUP_REMOVED lines=8> */
.L_x_2860:
        /* <DEDUP_REMOVED lines=27> */
[----:B------:R-:W-:Y:S02]  /*10c0*/  @P0 IADD3 R3, PT, PT, R3, 0x1, RZ ;  /* 0x0000000103030810 */ /* 0x000fe40007ffe0ff */
[----:B------:R-:W-:Y:S02]  /*10d0*/  ISETP.GE.AND P0, PT, R148, R15, PT ;  /* 0x0000000f9400720c */ /* 0x000fe40003f06270 */
[----:B------:R-:W-:-:S04]  /*10e0*/  MOV R32, R3 ;  /* 0x0000000300207202 */ /* 0x000fc80000000f00 */
        /* <DEDUP_REMOVED lines=19> */
[----:B------:R-:W-:Y:S01]  /*1220*/  MOV R7, UR7 ;  /* 0x0000000700077c02 */ /* 0x000fe20008000f00 */
[----:B----4-:R-:W-:Y:S01]  /*1230*/  IMAD.U32 R10, RZ, RZ, UR8 ;  /* 0x00000008ff0a7e24 */ /* 0x010fe2000f8e00ff */
[----:B-1----:R-:W-:-:S07]  /*1240*/  MOV R11, UR9 ;  /* 0x00000009000b7c02 */ /* 0x002fce0008000f00 */
[----:B------:R-:W-:-:S07]  /*1250*/  LEPC R20, `(.L_x_2862) ;  /* 0x000000001014794e */ /* 0x000fce0000000000 */
[----:B--2--5:R-:W-:Y:S05]  /*1260*/  CALL.ABS.NOINC R2 ;  /* 0x0000000002007343 */ /* 0x024fea0003c00000 */
.L_x_2862:
[----:B------:R-:W0:Y:S01]  /*1270*/  S2R R3, SR_CgaCtaId ;  /* 0x0000000000037919 */ /* 0x000e220000008800 */
[----:B------:R-:W1:Y:S01]  /*1280*/  LDC R8, c[0x0][0x400] ;  /* 0x00010000ff087b82 */ /* 0x000e620000000800 */
[----:B------:R-:W-:Y:S01]  /*1290*/  ISETP.NE.AND P6, PT, R33, RZ, PT ;  /* 0x000000ff2100720c */ /* 0x000fe20003fc5270 */
[----:B------:R-:W-:Y:S05]  /*12a0*/  WARPSYNC.ALL ;  /* 0x0000000000007948 */ /* 0x000fea0003800000 */
[----:B------:R-:W-:-:S05]  /*12b0*/  MOV R0, 0x400 ;  /* 0x0000040000007802 */ /* 0x000fca0000000f00 */
[----:B------:R-:W-:-:S05]  /*12c0*/  VIADD R0, R0, 0x140 ;  /* 0x0000014000007836 */ /* 0x000fca0000000000 */
[----:B0-----:R-:W-:Y:S01]  /*12d0*/  LEA R0, R3, R0, 0x18 ;  /* 0x0000000003007211 */ /* 0x001fe200078ec0ff */
[----:B------:R-:W-:-:S03]  /*12e0*/  @!P6 IMAD R3, R25, R32, R29 ;  /* 0x000000201903e224 */ /* 0x000fc600078e021d */
        /* <DEDUP_REMOVED lines=19> */
[----:B------:R-:W-:Y:S02]  /*1420*/  LEA R13, R25, R34, 0x1 ;  /* 0x00000022190d7211 */ /* 0x000fe400078e08ff */
[----:B------:R-:W-:Y:S01]  /*1430*/  SHF.L.U32 R3, R3, 0x1, RZ ;  /* 0x0000000103037819 */ /* 0x000fe200000006ff */
[----:B------:R-:W0:Y:S03]  /*1440*/  LDS R4, [R20] ;  /* 0x0000000014047984 */ /* 0x000e260000000800 */
[----:B------:R-:W-:Y:S01]  /*1450*/  LOP3.LUT R7, R3, 0xfffffffc, RZ, 0xc0, !PT ;  /* 0xfffffffc03077812 */ /* 0x000fe200078ec0ff */
[----:B------:R-:W-:Y:S03]  /*1460*/  LDS R27, [R34] ;  /* 0x00000000221b7984 */ /* 0x000fe60000000800 */
        /* <DEDUP_REMOVED lines=14> */
[----:B------:R-:W-:Y:S01]  /*1550*/  HADD2.F32 R36, -RZ, R27.H0_H0 ;  /* 0x2000001bff247230 */ /* 0x000fe20000004100 */
[----:B0----5:R-:W-:-:S04]  /*1560*/  IADD3 R6, PT, PT, -R16, UR4, RZ ;  /* 0x0000000410067c10 */ /* 0x021fc8000fffe1ff */
[----:B------:R-:W-:Y:S01]  /*1570*/  I2FP.F32.S32 R8, R6 ;  /* 0x0000000600087245 */ /* 0x000fe20000201400 */
[----:B-1----:R-:W-:-:S04]  /*1580*/  FMUL.FTZ R3, R3, R4 ;  /* 0x0000000403037220 */ /* 0x002fc80000410000 */
        /* <DEDUP_REMOVED lines=12> */
[----:B------:R1:W2:Y:S08]  /*1650*/  MUFU.COS R6, R9 ;  /* 0x0000000900067308 */ /* 0x0002b00000000000 */
[----:B------:R-:W3:Y:S01]  /*1660*/  MUFU.SIN R5, R11 ;  /* 0x0000000b00057308 */ /* 0x000ee20000000400 */
[-C--:B0-----:R-:W-:Y:S01]  /*1670*/  FMUL.FTZ R3, R8, R7.reuse ;  /* 0x0000000708037220 */ /* 0x081fe20000410000 */
[----:B-1----:R-:W-:-:S06]  /*1680*/  FMUL.FTZ R9, R12, R7 ;  /* 0x000000070c097220 */ /* 0x002fcc0000410000 */
[----:B------:R-:W0:Y:S01]  /*1690*/  MUFU.COS R4, R11 ;  /* 0x0000000b00047308 */ /* 0x000e220000000000 */
[-C--:B--2---:R-:W-:Y:S01]  /*16a0*/  FMUL.FTZ R8, R8, R6.reuse ;  /* 0x0000000608087220 */ /* 0x084fe20000410000 */
[-C--:B------:R-:W-:Y:S01]  /*16b0*/  FFMA.FTZ R31, R10, R6.reuse, -R3 ;  /* 0x000000060a1f7223 */ /* 0x080fe20000010803 */
[-C--:B------:R-:W-:Y:S01]  /*16c0*/  FMUL.FTZ R12, R12, R6.reuse ;  /* 0x000000060c0c7220 */ /* 0x080fe20000410000 */
[----:B------:R-:W-:Y:S01]  /*16d0*/  FFMA.FTZ R9, R36, R6, -R9 ;  /* 0x0000000624097223 */ /* 0x000fe20000010809 */
[-C--:B------:R-:W-:Y:S01]  /*16e0*/  FFMA.FTZ R10, R10, R7.reuse, R8 ;  /* 0x000000070a0a7223 */ /* 0x080fe20000010008 */
[----:B------:R-:W-:Y:S02]  /*16f0*/  HADD2.F32 R6, -RZ, R30.H1_H1 ;  /* 0x3000001eff067230 */ /* 0x000fe40000004100 */
[----:B------:R-:W-:Y:S01]  /*1700*/  FFMA.FTZ R12, R36, R7, R12 ;  /* 0x00000007240c7223 */ /* 0x000fe2000001000c */
[----:B------:R-:W-:Y:S02]  /*1710*/  HADD2.F32 R8, -RZ, R26.H1_H1 ;  /* 0x3000001aff087230 */ /* 0x000fe40000004100 */
[----:B------:R-:W-:-:S02]  /*1720*/  HADD2.F32 R30, -RZ, R30.H0_H0 ;  /* 0x2000001eff1e7230 */ /* 0x000fc40000004100 */
[-C--:B---3--:R-:W-:Y:S01]  /*1730*/  FMUL.FTZ R3, R6, R5.reuse ;  /* 0x0000000506037220 */ /* 0x088fe20000410000 */
[----:B------:R-:W-:Y:S02]  /*1740*/  HADD2.F32 R26, -RZ, R26.H0_H0 ;  /* 0x2000001aff1a7230 */ /* 0x000fe40000004100 */
[----:B------:R-:W-:Y:S01]  /*1750*/  FMUL.FTZ R7, R8, R5 ;  /* 0x0000000508077220 */ /* 0x000fe20000410000 */
[----:B------:R-:W-:Y:S02]  /*1760*/  F2FP.F16.F32.PACK_AB R31, R10, R31 ;  /* 0x0000001f0a1f723e */ /* 0x000fe400000000ff */
[----:B------:R-:W-:Y:S01]  /*1770*/  F2FP.F16.F32.PACK_AB R27, R12, R9 ;  /* 0x000000090c1b723e */ /* 0x000fe200000000ff */
[-C--:B0-----:R-:W-:Y:S01]  /*1780*/  FMUL.FTZ R6, R6, R4.reuse ;  /* 0x0000000406067220 */ /* 0x081fe20000410000 */
[-C--:B------:R-:W-:Y:S01]  /*1790*/  FMUL.FTZ R8, R8, R4.reuse ;  /* 0x0000000408087220 */ /* 0x080fe20000410000 */
[-C--:B------:R-:W-:Y:S01]  /*17a0*/  FFMA.FTZ R3, R30, R4.reuse, -R3 ;  /* 0x000000041e037223 */ /* 0x080fe20000010803 */
[----:B------:R-:W-:Y:S01]  /*17b0*/  FFMA.FTZ R7, R26, R4, -R7 ;  /* 0x000000041a077223 */ /* 0x000fe20000010807 */
[-C--:B------:R-:W-:Y:S01]  /*17c0*/  FFMA.FTZ R6, R30, R5.reuse, R6 ;  /* 0x000000051e067223 */ /* 0x080fe20000010006 */
[----:B------:R-:W-:-:S04]  /*17d0*/  FFMA.FTZ R8, R26, R5, R8 ;  /* 0x000000051a087223 */ /* 0x000fc80000010008 */
[----:B------:R-:W-:Y:S02]  /*17e0*/  F2FP.F16.F32.PACK_AB R30, R6, R3 ;  /* 0x00000003061e723e */ /* 0x000fe400000000ff */
[----:B------:R-:W-:-:S07]  /*17f0*/  F2FP.F16.F32.PACK_AB R26, R8, R7 ;  /* 0x00000007081a723e */ /* 0x000fce00000000ff */
.L_x_2866:
[----:B------:R-:W-:Y:S05]  /*1800*/  BSYNC.RECONVERGENT B1 ;  /* 0x0000000000017941 */ /* 0x000fea0003800200 */
.L_x_2865:
        /* <DEDUP_REMOVED lines=8> */
.L_x_2864:
[----:B------:R-:W-:Y:S05]  /*1890*/  BSYNC.RECONVERGENT B0 ;  /* 0x0000000000007941 */ /* 0x000fea0003800200 */
.L_x_2863:
[----:B------:R-:W-:Y:S01]  /*18a0*/  BAR.SYNC.DEFER_BLOCKING 0x0 ;  /* 0x0000000000007b1d */ /* 0x000fe20000010000 */
[----:B------:R-:W-:-:S04]  /*18b0*/  @!P6 IMAD R25, R25, R32, R29 ;  /* 0x000000201919e224 */ /* 0x000fc800078e021d */
[C---:B------:R-:W-:Y:S01]  /*18c0*/  @!P6 IMAD R0, R25.reuse, 0x2, R0 ;  /* 0x000000021900e824 */ /* 0x040fe200078e0200 */
[----:B------:R-:W-:-:S04]  /*18d0*/  @!P6 LEA R2, R25, R2, 0x1 ;  /* 0x000000021902e211 */ /* 0x000fc800078e08ff */
[----:B------:R0:W2:Y:S04]  /*18e0*/  @!P6 LDS.64 R30, [R0] ;  /* 0x00000000001ee984 */ /* 0x0000a80000000a00 */
[----:B------:R0:W3:Y:S01]  /*18f0*/  @!P6 LDS.64 R26, [R2] ;  /* 0x00000000021ae984 */ /* 0x0000e20000000a00 */
[----:B------:R-:W-:Y:S06]  /*1900*/  BAR.SYNC.DEFER_BLOCKING 0x0 ;  /* 0x0000000000007b1d */ /* 0x000fec0000010000 */
.L_x_2861:
[----:B------:R-:W-:Y:S05]  /*1910*/  BSYNC.RECONVERGENT B6 ;  /* 0x0000000000067941 */ /* 0x000fea0003800200 */
.L_x_2859:
[----:B------:R-:W-:Y:S02]  /*1920*/  ISETP.GT.U32.AND P0, PT, R76, 0x1f, PT ;  /* 0x0000001f4c00780c */ /* 0x000fe40003f04070 */
[----:B-1----:R-:W-:-:S11]  /*1930*/  MOV R20, 0xff7fffff ;  /* 0xff7fffff00147802 */ /* 0x002fd60000000f00 */
[----:B------:R-:W-:Y:S05]  /*1940*/  @P0 BRA `(.L_x_2867) ;  /* 0x0000000000e80947 */ /* 0x000fea0003800000 */
[----:B------:R-:W1:Y:S01]  /*1950*/  S2R R9, SR_CgaCtaId ;  /* 0x0000000000097919 */ /* 0x000e620000008800 */
[----:B------:R-:W-:Y:S01]  /*1960*/  MOV R6, 0x400 ;  /* 0x0000040000067802 */ /* 0x000fe20000000f00 */
[----:B--23--:R-:W-:Y:S01]  /*1970*/  HMUL2 R13, R31, R27 ;  /* 0x0000001b1f0d7232 */ /* 0x00cfe20000000000 */
[----:B------:R-:W-:Y:S01]  /*1980*/  ISETP.GT.U32.AND P0, PT, R76, 0x17, PT ;  /* 0x000000174c00780c */ /* 0x000fe20003f04070 */
[----:B------:R-:W-:Y:S01]  /*1990*/  BSSY.RECONVERGENT B0, `(.L_x_2868) ;  /* 0x0000013000007945 */ /* 0x000fe20003800200 */
[----:B0-----:R-:W-:Y:S01]  /*19a0*/  IADD3 R0, PT, PT, R6, 0x40, RZ ;  /* 0x0000004006007810 */ /* 0x001fe20007ffe0ff */
[----:B------:R-:W-:-:S05]  /*19b0*/  HFMA2 R13, R30, R26, R13 ;  /* 0x0000001a1e0d7231 */ /* 0x000fca000000000d */
[--C-:B------:R-:W-:Y:S02]  /*19c0*/  HADD2.F32 R4, -RZ, R13.reuse.H0_H0 ;  /* 0x2000000dff047230 */ /* 0x100fe40000004100 */
[----:B------:R-:W-:Y:S01]  /*19d0*/  HADD2.F32 R13, -RZ, R13.H1_H1 ;  /* 0x3000000dff0d7230 */ /* 0x000fe20000004100 */
[----:B-1----:R-:W-:-:S04]  /*19e0*/  LEA R3, R9, R0, 0x18 ;  /* 0x0000000009037211 */ /* 0x002fc800078ec0ff */
[----:B------:R-:W-:-:S05]  /*19f0*/  LEA R3, R76, R3, 0x3 ;  /* 0x000000034c037211 */ /* 0x000fca00078e18ff */
[----:B------:R0:W-:Y:S01]  /*1a00*/  STS.64 [R3], R30 ;  /* 0x0000001e03007388 */ /* 0x0001e20000000a00 */
[----:B------:R-:W-:Y:S05]  /*1a10*/  @P0 BRA `(.L_x_2869) ;  /* 0x0000000000280947 */ /* 0x000fea0003800000 */
[----:B------:R-:W1:Y:S01]  /*1a20*/  LDCU UR4, c[0x0][0x3f4] ;  /* 0x00007e80ff0477ac */ /* 0x000e620008000800 */
[----:B0-----:R-:W0:Y:S01]  /*1a30*/  LDC.64 R2, c[0x0][0x3b8] ;  /* 0x0000ee00ff027b82 */ /* 0x001e220000000a00 */
[----:B------:R-:W-:Y:S02]  /*1a40*/  SHF.R.U32.HI R7, RZ, 0x1, R76 ;  /* 0x00000001ff077819 */ /* 0x000fe4000001164c */
[----:B------:R-:W-:Y:S01]  /*1a50*/  LOP3.LUT R5, R148, 0x4, RZ, 0xc0, !PT ;  /* 0x0000000494057812 */ /* 0x000fe200078ec0ff */
[----:B-1----:R-:W-:Y:S02]  /*1a60*/  IMAD R24, R24, UR4, RZ ;  /* 0x0000000418187c24 */ /* 0x002fe4000f8e02ff */
[----:B------:R-:W-:Y:S02]  /*1a70*/  IMAD R0, R7, UR4, R18 ;  /* 0x0000000407007c24 */ /* 0x000fe4000f8e0212 */
[----:B------:R-:W-:-:S04]  /*1a80*/  IMAD R5, R24, 0x60, R5 ;  /* 0x0000006018057824 */ /* 0x000fc800078e0205 */
[----:B------:R-:W-:-:S04]  /*1a90*/  IMAD R5, R0, 0x8, R5 ;  /* 0x0000000800057824 */ /* 0x000fc800078e0205 */
[----:B0-----:R-:W-:-:S05]  /*1aa0*/  IMAD.WIDE R2, R5, 0x2, R2 ;  /* 0x0000000205027825 */ /* 0x001fca00078e0202 */
[----:B------:R1:W-:Y:S02]  /*1ab0*/  STG.E.64 desc[UR36][R2.64], R26 ;  /* 0x0000001a02007986 */ /* 0x0003e4000c101b24 */
.L_x_2869:
[----:B------:R-:W-:Y:S05]  /*1ac0*/  BSYNC.RECONVERGENT B0 ;  /* 0x0000000000007941 */ /* 0x000fea0003800200 */
.L_x_2868:
[----:B------:R-:W-:Y:S01]  /*1ad0*/  UMOV UR4, 0xffffffff ;  /* 0xffffffff00047882 */ /* 0x000fe20000000000 */
[----:B------:R-:W-:Y:S02]  /*1ae0*/  FADD.FTZ R13, R4, R13 ;  /* 0x0000000d040d7221 */ /* 0x000fe40000010000 */
[----:B------:R-:W-:Y:S05]  /*1af0*/  BRA.DIV UR4, `(.L_x_2870) ;  /* 0x0000007204947947 */ /* 0x000fea000b800000 */
[----:B------:R-:W2:Y:S02]  /*1b00*/  SHFL.BFLY PT, R14, R13, 0x10, 0x1f ;  /* 0x0e001f000d0e7f89 */ /* 0x000ea400000e0000 */
[----:B--2---:R-:W-:-:S05]  /*1b10*/  FADD.FTZ R0, R13, R14 ;  /* 0x0000000e0d007221 */ /* 0x004fca0000010000 */
[----:B------:R-:W1:Y:S02]  /*1b20*/  SHFL.BFLY PT, R14, R0, 0x8, 0x1f ;  /* 0x0d001f00000e7f89 */ /* 0x000e6400000e0000 */
[----:B-1----:R-:W-:-:S05]  /*1b30*/  FADD.FTZ R2, R0, R14 ;  /* 0x0000000e00027221 */ /* 0x002fca0000010000 */
[----:B------:R-:W0:Y:S02]  /*1b40*/  SHFL.BFLY PT, R14, R2, 0x4, 0x1f ;  /* 0x0c801f00020e7f89 */ /* 0x000e2400000e0000 */
[----:B0-----:R-:W-:-:S05]  /*1b50*/  FADD.FTZ R3, R2, R14 ;  /* 0x0000000e02037221 */ /* 0x001fca0000010000 */
[----:B------:R-:W0:Y:S02]  /*1b60*/  SHFL.BFLY PT, R14, R3, 0x2, 0x1f ;  /* 0x0c401f00030e7f89 */ /* 0x000e2400000e0000 */
[----:B0-----:R-:W-:-:S05]  /*1b70*/  FADD.FTZ R4, R3, R14 ;  /* 0x0000000e03047221 */ /* 0x001fca0000010000 */
[----:B------:R0:W1:Y:S02]  /*1b80*/  SHFL.BFLY PT, R14, R4, 0x1, 0x1f ;  /* 0x0c201f00040e7f89 */ /* 0x00006400000e0000 */
.L_x_2979:
        /* <DEDUP_REMOVED lines=8> */
[----:B-----5:R-:W-:-:S07]  /*1c10*/  @P0 IADD3 R0, PT, PT, -R16, R22, RZ ;  /* 0x0000001610000210 */ /* 0x020fce0007ffe1ff */
        /* <DEDUP_REMOVED lines=13> */
.L_x_2867:
[----:B------:R-:W-:Y:S05]  /*1cf0*/  WARPSYNC.ALL ;  /* 0x0000000000007948 */ /* 0x000fea0003800000 */
[----:B0-----:R-:W-:Y:S01]  /*1d00*/  IMAD.IADD R0, R22, 0x1, -R17 ;  /* 0x0000000116007824 */ /* 0x001fe200078e0a11 */
[----:B------:R-:W0:Y:S01]  /*1d10*/  LDCU UR4, c[0x0][0x3f0] ;  /* 0x00007e00ff0477ac */ /* 0x000e220008000800 */
[----:B------:R-:W-:Y:S03]  /*1d20*/  BSSY.RECONVERGENT B0, `(.L_x_2871) ;  /* 0x00001b1000007945 */ /* 0x000fe60003800200 */
[----:B------:R-:W-:Y:S01]  /*1d30*/  IADD3 R2, PT, PT, R0, 0x1f, RZ ;  /* 0x0000001f00027810 */ /* 0x000fe20007ffe0ff */
[----:B------:R-:W4:Y:S03]  /*1d40*/  LDCU UR13, c[0x0][0x410] ;  /* 0x00008200ff0d77ac */ /* 0x000f260008000800 */
[----:B------:R-:W-:Y:S01]  /*1d50*/  SHF.R.S32.HI R3, RZ, 0x1f, R2 ;  /* 0x0000001fff037819 */ /* 0x000fe20000011402 */
[----:B------:R-:W1:Y:S03]  /*1d60*/  LDCU.64 UR8, c[0x0][0x3b8] ;  /* 0x00007700ff0877ac */ /* 0x000e660008000a00 */
[----:B------:R-:W-:Y:S01]  /*1d70*/  LEA.HI R3, R3, R2, RZ, 0x5 ;  /* 0x0000000203037211 */ /* 0x000fe200078f28ff */
[----:B------:R-:W1:Y:S03]  /*1d80*/  LDCU.64 UR14, c[0x0][0x438] ;  /* 0x00008700ff0e77ac */ /* 0x000e660008000a00 */
[----:B------:R-:W-:Y:S01]  /*1d90*/  LOP3.LUT R146, R3, 0xffffffe0, RZ, 0xc0, !PT ;  /* 0xffffffe003927812 */ /* 0x000fe200078ec0ff */
[----:B------:R-:W1:Y:S01]  /*1da0*/  LDCU.64 UR10, c[0x0][0x448] ;  /* 0x00008900ff0a77ac */ /* 0x000e620008000a00 */
[----:B0-----:R-:W-:Y:S01]  /*1db0*/  IMAD R21, R28, UR4, R77 ;  /* 0x000000041c157c24 */ /* 0x001fe2000f8e024d */
[----:B------:R-:W-:Y:S01]  /*1dc0*/  BAR.SYNC.DEFER_BLOCKING 0x0 ;  /* 0x0000000000007b1d */ /* 0x000fe20000010000 */
[----:B------:R-:W-:-:S02]  /*1dd0*/  ISETP.GE.AND P0, PT, R76, R146, PT ;  /* 0x000000924c00720c */ /* 0x000fc40003f06270 */
[----:B------:R-:W-:-:S11]  /*1de0*/  IMAD R21, R21, 0x60, RZ ;  /* 0x0000006015157824 */ /* 0x000fd600078e02ff */
[----:B----4-:R-:W-:Y:S05]  /*1df0*/  @P0 BRA `(.L_x_2872) ;  /* 0x00000018008c0947 */ /* 0x010fea0003800000 */
[----:B------:R-:W0:Y:S01]  /*1e00*/  LDC R2, c[0x0][0x3f4] ;  /* 0x0000fd00ff027b82 */ /* 0x000e220000000800 */
[----:B------:R-:W-:Y:S01]  /*1e10*/  UMOV UR4, 0x400 ;  /* 0x0000040000047882 */ /* 0x000fe20000000000 */
[----:B------:R-:W4:Y:S01]  /*1e20*/  LDCU UR12, c[0x0][0x440] ;  /* 0x00008800ff0c77ac */ /* 0x000f220008000800 */
[C---:B------:R-:W-:Y:S02]  /*1e30*/  IADD3 R143, PT, PT, R17.reuse, R76, RZ ;  /* 0x0000004c118f7210 */ /* 0x040fe40007ffe0ff */
[----:B------:R-:W-:-:S03]  /*1e40*/  IADD3 R146, PT, PT, R17, R146, RZ ;  /* 0x0000009211927210 */ /* 0x000fc60007ffe0ff */
[----:B------:R-:W1:Y:S01]  /*1e50*/  S2UR UR5, SR_CgaCtaId ;  /* 0x00000000000579c3 */ /* 0x000e620000008800 */
[----:B----4-:R-:W-:Y:S01]  /*1e60*/  IMAD R76, R77, UR12, R22 ;  /* 0x0000000c4d4c7c24 */ /* 0x010fe2000f8e0216 */
[----:B0-----:R-:W-:-:S03]  /*1e70*/  IABS R142, R2 ;  /* 0x00000002008e7213 */ /* 0x001fc60000000000 */
[----:B------:R-:W-:Y:S01]  /*1e80*/  IMAD R149, R76, UR12, R143 ;  /* 0x0000000c4c957c24 */ /* 0x000fe2000f8e028f */
[----:B------:R-:W0:Y:S01]  /*1e90*/  I2F.RP R2, R142 ;  /* 0x0000008e00027306 */ /* 0x000e220000209400 */
[----:B-1----:R-:W-:Y:S02]  /*1ea0*/  ULEA UR6, UR5, UR4, 0x18 ;  /* 0x0000000405067291 */ /* 0x002fe4000f8ec0ff */
[----:B------:R-:W-:-:S04]  /*1eb0*/  UIADD3 UR4, UPT, UPT, UR4, 0x140, URZ ;  /* 0x0000014004047890 */ /* 0x000fc8000fffe0ff */
[----:B------:R-:W-:-:S03]  /*1ec0*/  ULEA UR4, UR5, UR4, 0x18 ;  /* 0x0000000405047291 */ /* 0x000fc6000f8ec0ff */
[----:B------:R-:W1:Y:S01]  /*1ed0*/  LDS.128 R4, [UR6+0x40] ;  /* 0x00004006ff047984 */ /* 0x000e620008000c00 */
[----:B0-----:R-:W0:Y:S02]  /*1ee0*/  MUFU.RCP R2, R2 ;  /* 0x0000000200027308 */ /* 0x001e240000001000 */
[----:B------:R-:W-:Y:S01]  /*1ef0*/  IADD3 R148, PT, PT, R148, UR4, RZ ;  /* 0x0000000494947c10 */ /* 0x000fe2000fffe0ff */
[----:B------:R-:W4:Y:S04]  /*1f00*/  LDS.128 R8, [UR6+0x50] ;  /* 0x00005006ff087984 */ /* 0x000f280008000c00 */
[----:B------:R-:W1:Y:S04]  /*1f10*/  LDS.128 R12, [UR6+0x60] ;  /* 0x00006006ff0c7984 */ /* 0x000e680008000c00 */
[----:B---3--:R-:W3:Y:S04]  /*1f20*/  LDS.128 R24, [UR6+0x70] ;  /* 0x00007006ff187984 */ /* 0x008ee80008000c00 */
[----:B--2---:R-:W2:Y:S01]  /*1f30*/  LDS.128 R28, [UR6+0x80] ;  /* 0x00008006ff1c7984 */ /* 0x004ea20008000c00 */
[----:B0-----:R-:W-:-:S03]  /*1f40*/  IADD3 R2, PT, PT, R2, 0xffffffe, RZ ;  /* 0x0ffffffe02027810 */ /* 0x001fc60007ffe0ff */
[----:B------:R-:W0:Y:S01]  /*1f50*/  LDS.128 R32, [UR6+0x90] ;  /* 0x00009006ff207984 */ /* 0x000e220008000c00 */
[----:B------:R4:W4:Y:S03]  /*1f60*/  F2I.FTZ.U32.TRUNC.NTZ R3, R2 ;  /* 0x0000000200037305 */ /* 0x000926000021f000 */
[----:B------:R-:W0:Y:S04]  /*1f70*/  LDS.128 R36, [UR6+0xa0] ;  /* 0x0000a006ff247984 */ /* 0x000e280008000c00 */
[----:B------:R-:W0:Y:S04]  /*1f80*/  LDS.128 R40, [UR6+0xb0] ;  /* 0x0000b006ff287984 */ /* 0x000e280008000c00 */
[----:B------:R-:W0:Y:S01]  /*1f90*/  LDS.128 R44, [UR6+0xc0] ;  /* 0x0000c006ff2c7984 */ /* 0x000e220008000c00 */
[----:B----4-:R-:W-:-:S03]  /*1fa0*/  IMAD.MOV.U32 R2, RZ, RZ, RZ ;  /* 0x000000ffff027224 */ /* 0x010fc600078e00ff */
[----:B------:R-:W4:Y:S01]  /*1fb0*/  LDS.128 R48, [UR6+0xd0] ;  /* 0x0000d006ff307984 */ /* 0x000f220008000c00 */
[----:B------:R-:W-:-:S03]  /*1fc0*/  IADD3 R145, PT, PT, RZ, -R3, RZ ;  /* 0x80000003ff917210 */ /* 0x000fc60007ffe0ff */
[----:B------:R-:W0:Y:S02]  /*1fd0*/  LDS.128 R52, [UR6+0xe0] ;  /* 0x0000e006ff347984 */ /* 0x000e240008000c00 */
[----:B------:R-:W-:Y:S02]  /*1fe0*/  IMAD R145, R145, R142, RZ ;  /* 0x0000008e91917224 */ /* 0x000fe400078e02ff */
[----:B------:R-:W0:Y:S02]  /*1ff0*/  LDS.128 R56, [UR6+0xf0] ;  /* 0x0000f006ff387984 */ /* 0x000e240008000c00 */
[----:B------:R-:W-:Y:S02]  /*2000*/  IMAD.HI.U32 R145, R3, R145, R2 ;  /* 0x0000009103917227 */ /* 0x000fe400078e0002 */
[----:B------:R-:W0:Y:S04]  /*2010*/  LDS.128 R60, [UR6+0x100] ;  /* 0x00010006ff3c7984 */ /* 0x000e280008000c00 */
[----:B------:R-:W0:Y:S04]  /*2020*/  LDS.128 R64, [UR6+0x110] ;  /* 0x00011006ff407984 */ /* 0x000e280008000c00 */
[----:B------:R-:W0:Y:S04]  /*2030*/  LDS.128 R68, [UR6+0x120] ;  /* 0x00012006ff447984 */ /* 0x000e280008000c00 */
[----:B------:R-:W0:Y:S01]  /*2040*/  LDS.128 R72, [UR6+0x130] ;  /* 0x00013006ff487984 */ /* 0x000e220008000c00 */
[----:B------:R-:W1:Y:S02]  /*2050*/  LDCU.64 UR6, c[0x0][0x420] ;  /* 0x00008400ff0677ac */ /* 0x000e640008000a00 */
[----:B-1----:R-:W-:-:S02]  /*2060*/  ISETP.NE.U32.AND P0, PT, RZ, UR6, PT ;  /* 0x00000006ff007c0c */ /* 0x002fc4000bf05070 */
[----:B------:R-:W-:Y:S02]  /*2070*/  IADD3 R144, P1, P2, R144, UR6, R143 ;  /* 0x0000000690907c10 */ /* 0x000fe4000fa3e08f */
[----:B------:R-:W-:Y:S02]  /*2080*/  ISETP.NE.AND.EX P0, PT, RZ, UR7, PT, P0 ;  /* 0x00000007ff007c0c */ /* 0x000fe4000bf05300 */
[----:B--234-:R-:W-:-:S11]  /*2090*/  IADD3.X R147, PT, PT, R147, UR7, RZ, P1, P2 ;  /* 0x0000000793937c10 */ /* 0x01cfd60008fe44ff */
.L_x_2907:
[----:B------:R-:W-:Y:S01]  /*20a0*/  @P0 MOV R140, R144 ;  /* 0x00000090008c0202 */ /* 0x000fe20000000f00 */
[----:B------:R-:W1:Y:S01]  /*20b0*/  LDC R2, c[0x0][0x3f4] ;  /* 0x0000fd00ff027b82 */ /* 0x000e620000000800 */
[----:B------:R-:W-:-:S05]  /*20c0*/  @P0 MOV R141, R147 ;  /* 0x00000093008d0202 */ /* 0x000fca0000000f00 */
[----:B------:R2:W3:Y:S01]  /*20d0*/  @P0 LDG.E.U8 R140, desc[UR36][R140.64] ;  /* 0x000000248c8c0981 */ /* 0x0004e2000c1e1100 */
[----:B------:R-:W-:Y:S01]  /*20e0*/  IABS R150, R143 ;  /* 0x0000008f00967213 */ /* 0x000fe20000000000 */
[----:B------:R-:W-:Y:S01]  /*20f0*/  BSSY.RECONVERGENT B1, `(.L_x_2873) ;  /* 0x000001e000017945 */ /* 0x000fe20003800200 */
[----:B------:R-:W-:-:S03]  /*2100*/  ISETP.GE.AND P2, PT, R143, RZ, PT ;  /* 0x000000ff8f00720c */ /* 0x000fc60003f46270 */
[----:B------:R-:W-:-:S04]  /*2110*/  IMAD.HI.U32 R3, R145, R150, RZ ;  /* 0x0000009691037227 */ /* 0x000fc800078e00ff */
[----:B------:R-:W-:Y:S01]  /*2120*/  IMAD.MOV R3, RZ, RZ, -R3 ;  /* 0x000000ffff037224 */ /* 0x000fe200078e0a03 */
[----:B-1----:R-:W-:Y:S02]  /*2130*/  IABS R152, R2 ;  /* 0x0000000200987213 */ /* 0x002fe40000000000 */
[----:B------:R-:W-:-:S03]  /*2140*/  ISETP.NE.AND P4, PT, R2, RZ, PT ;  /* 0x000000ff0200720c */ /* 0x000fc60003f85270 */
[----:B------:R-:W-:-:S05]  /*2150*/  IMAD R3, R152, R3, R150 ;  /* 0x0000000398037224 */ /* 0x000fca00078e0296 */
[----:B------:R-:W-:-:S13]  /*2160*/  ISETP.GT.U32.AND P1, PT, R142, R3, PT ;  /* 0x000000038e00720c */ /* 0x000fda0003f24070 */
[----:B------:R-:W-:-:S04]  /*2170*/  @!P1 IADD3 R3, PT, PT, R3, -R152, RZ ;  /* 0x8000009803039210 */ /* 0x000fc80007ffe0ff */
[----:B------:R-:W-:-:S13]  /*2180*/  ISETP.GT.U32.AND P1, PT, R142, R3, PT ;  /* 0x000000038e00720c */ /* 0x000fda0003f24070 */
[----:B------:R-:W-:Y:S02]  /*2190*/  @!P1 IADD3 R3, PT, PT, R3, -R152, RZ ;  /* 0x8000009803039210 */ /* 0x000fe40007ffe0ff */
[----:B------:R-:W-:Y:S02]  /*21a0*/  ISETP.GE.AND P1, PT, R143, R22, PT ;  /* 0x000000168f00720c */ /* 0x000fe40003f26270 */
[----:B--2---:R-:W-:Y:S01]  /*21b0*/  MOV R141, R3 ;  /* 0x00000003008d7202 */ /* 0x004fe20000000f00 */
[----:B------:R-:W-:-:S03]  /*21c0*/  IMAD R3, R2, 0x60, RZ ;  /* 0x0000006002037824 */ /* 0x000fc600078e02ff */
[----:B------:R-:W-:Y:S02]  /*21d0*/  @!P2 IADD3 R141, PT, PT, -R141, RZ, RZ ;  /* 0x000000ff8d8da210 */ /* 0x000fe40007ffe1ff */
[----:B------:R-:W-:-:S05]  /*21e0*/  @!P4 LOP3.LUT R141, RZ, R2, RZ, 0x33, !PT ;  /* 0x00000002ff8dc212 */ /* 0x000fca00078e33ff */
[C---:B------:R-:W-:Y:S01]  /*21f0*/  IMAD.IADD R151, R141.reuse, 0x1, R2 ;  /* 0x000000018d977824 */ /* 0x040fe200078e0202 */
[----:B------:R-:W-:Y:S02]  /*2200*/  SHF.L.U32 R141, R141, 0x3, RZ ;  /* 0x000000038d8d7819 */ /* 0x000fe400000006ff */
[----:B---3--:R-:W-:Y:S01]  /*2210*/  ISETP.NE.AND P3, PT, R140, RZ, P0 ;  /* 0x000000ff8c00720c */ /* 0x008fe20000765270 */
[----:B-----5:R-:W-:-:S12]  /*2220*/  @P1 BRA `(.L_x_2874) ;  /* 0x0000000000281947 */ /* 0x020fd80003800000 */
[----:B------:R-:W-:Y:S02]  /*2230*/  ISETP.GE.AND P2, PT, R141, R3, PT ;  /* 0x000000038d00720c */ /* 0x000fe40003f46270 */
[----:B------:R-:W-:Y:S02]  /*2240*/  CS2R R78, SRZ ;  /* 0x00000000004e7805 */ /* 0x000fe4000001ff00 */
[----:B------:R-:W-:-:S09]  /*2250*/  CS2R R76, SRZ ;  /* 0x00000000004c7805 */ /* 0x000fd2000001ff00 */
[----:B------:R-:W-:Y:S05]  /*2260*/  @P2 BRA `(.L_x_2874) ;  /* 0x0000000000182947 */ /* 0x000fea0003800000 */
[----:B------:R-:W-:-:S05]  /*2270*/  IMAD R76, R21, R2, RZ ;  /* 0x00000002154c7224 */ /* 0x000fca00078e02ff */
[----:B------:R-:W-:-:S04]  /*2280*/  IADD3 R77, P2, PT, R141, R76, RZ ;  /* 0x0000004c8d4d7210 */ /* 0x000fc80007f5e0ff */
[----:B------:R-:W-:Y:S02]  /*2290*/  LEA.HI.X.SX32 R78, R76, RZ, 0x1, P2 ;  /* 0x000000ff4c4e7211 */ /* 0x000fe400010f0eff */
[----:B------:R-:W-:-:S04]  /*22a0*/  LEA R76, P2, R77, UR8, 0x1 ;  /* 0x000000084d4c7c11 */ /* 0x000fc8000f8408ff */
[----:B------:R-:W-:-:S06]  /*22b0*/  LEA.HI.X R77, R77, UR9, R78, 0x1, P2 ;  /* 0x000000094d4d7c11 */ /* 0x000fcc00090f0c4e */
[----:B------:R-:W5:Y:S03]  /*22c0*/  LDG.E.128 R76, desc[UR36][R76.64] ;  /* 0x000000244c4c7981 */ /* 0x000f66000c1e1d00 */
.L_x_2874:
[----:B------:R-:W-:Y:S05]  /*22d0*/  BSYNC.RECONVERGENT B1 ;  /* 0x0000000000017941 */ /* 0x000fea0003800200 */
.L_x_2873:
[----:B------:R-:W-:Y:S04]  /*22e0*/  BSSY.RECONVERGENT B1, `(.L_x_2875) ;  /* 0x000000e000017945 */ /* 0x000fe80003800200 */
[----:B------:R-:W-:Y:S05]  /*22f0*/  @P1 BRA `(.L_x_2876) ;  /* 0x0000000000301947 */ /* 0x000fea0003800000 */
[----:B------:R-:W-:Y:S02]  /*2300*/  SHF.L.U32 R140, R151, 0x3, RZ ;  /* 0x00000003978c7819 */ /* 0x000fe400000006ff */
[----:B------:R-:W-:Y:S02]  /*2310*/  CS2R R82, SRZ ;  /* 0x0000000000527805 */ /* 0x000fe4000001ff00 */
[----:B------:R-:W-:Y:S02]  /*2320*/  CS2R R80, SRZ ;  /* 0x0000000000507805 */ /* 0x000fe4000001ff00 */
[----:B------:R-:W-:-:S13]  /*2330*/  ISETP.GE.AND P2, PT, R140, R3, PT ;  /* 0x000000038c00720c */ /* 0x000fda0003f46270 */
[----:B------:R-:W-:Y:S05]  /*2340*/  @P2 BRA `(.L_x_2876) ;  /* 0x00000000001c2947 */ /* 0x000fea0003800000 */
[----:B------:R-:W-:Y:S01]  /*2350*/  IMAD R81, R21, R2, RZ ;  /* 0x0000000215517224 */ /* 0x000fe200078e02ff */
[----:B------:R-:W-:-:S04]  /*2360*/  SHF.R.S32.HI R80, RZ, 0x1f, R140 ;  /* 0x0000001fff507819 */ /* 0x000fc8000001148c */
[----:B------:R-:W-:-:S04]  /*2370*/  IADD3 R140, P2, PT, R81, R140, RZ ;  /* 0x0000008c518c7210 */ /* 0x000fc80007f5e0ff */
[----:B------:R-:W-:Y:S02]  /*2380*/  LEA.HI.X.SX32 R81, R81, R80, 0x1, P2 ;  /* 0x0000005051517211 */ /* 0x000fe400010f0eff */
[----:B------:R-:W-:-:S04]  /*2390*/  LEA R80, P2, R140, UR8, 0x1 ;  /* 0x000000088c507c11 */ /* 0x000fc8000f8408ff */
[----:B------:R-:W-:-:S06]  /*23a0*/  LEA.HI.X R81, R140, UR9, R81, 0x1, P2 ;  /* 0x000000098c517c11 */ /* 0x000fcc00090f0c51 */
[----:B------:R-:W5:Y:S03]  /*23b0*/  LDG.E.128 R80, desc[UR36][R80.64] ;  /* 0x0000002450507981 */ /* 0x000f66000c1e1d00 */
.L_x_2876:
[----:B------:R-:W-:Y:S05]  /*23c0*/  BSYNC.RECONVERGENT B1 ;  /* 0x0000000000017941 */ /* 0x000fea0003800200 */
.L_x_2875:
[----:B------:R-:W-:Y:S04]  /*23d0*/  BSSY.RECONVERGENT B1, `(.L_x_2877) ;  /* 0x000000e000017945 */ /* 0x000fe80003800200 */
[----:B------:R-:W-:Y:S05]  /*23e0*/  @P1 BRA `(.L_x_2878) ;  /* 0x0000000000301947 */ /* 0x000fea0003800000 */
[----:B------:R-:W-:Y:S02]  /*23f0*/  LEA R140, R2, R141, 0x4 ;  /* 0x0000008d028c7211 */ /* 0x000fe400078e20ff */
        /* <DEDUP_REMOVED lines=11> */
.L_x_2878:
[----:B------:R-:W-:Y:S05]  /*24b0*/  BSYNC.RECONVERGENT B1 ;  /* 0x0000000000017941 */ /* 0x000fea0003800200 */
.L_x_2877:
[----:B------:R-:W-:Y:S04]  /*24c0*/  BSSY.RECONVERGENT B1, `(.L_x_2879) ;  /* 0x000000f000017945 */ /* 0x000fe80003800200 */
[----:B------:R-:W-:Y:S05]  /*24d0*/  @P1 BRA `(.L_x_2880) ;  /* 0x0000000000341947 */ /* 0x000fea0003800000 */
[----:B------:R-:W-:Y:S02]  /*24e0*/  LEA R88, R2, R151, 0x1 ;  /* 0x0000009702587211 */ /* 0x000fe400078e08ff */
[----:B------:R-:W-:-:S03]  /*24f0*/  CS2R R90, SRZ ;  /* 0x00000000005a7805 */ /* 0x000fc6000001ff00 */
[----:B------:R-:W-:Y:S01]  /*2500*/  IMAD.SHL.U32 R140, R88, 0x8, RZ ;  /* 0x00000008588c7824 */ /* 0x000fe200078e00ff */
[----:B------:R-:W-:-:S04]  /*2510*/  CS2R R88, SRZ ;  /* 0x0000000000587805 */ /* 0x000fc8000001ff00 */
        /* <DEDUP_REMOVED lines=9> */
.L_x_2880:
[----:B------:R-:W-:Y:S05]  /*25b0*/  BSYNC.RECONVERGENT B1 ;  /* 0x0000000000017941 */ /* 0x000fea0003800200 */
.L_x_2879:
[----:B------:R-:W-:Y:S01]  /*25c0*/  BSSY.RECONVERGENT B1, `(.L_x_2881) ;  /* 0x000000f000017945 */ /* 0x000fe20003800200 */
[----:B------:R-:W-:-:S03]  /*25d0*/  LEA R151, R2, R151, 0x2 ;  /* 0x0000009702977211 */ /* 0x000fc600078e10ff */
        /* <DEDUP_REMOVED lines=13> */
.L_x_2882:
[----:B------:R-:W-:Y:S05]  /*26b0*/  BSYNC.RECONVERGENT B1 ;  /* 0x0000000000017941 */ /* 0x000fea0003800200 */
.L_x_2881:
        /* <DEDUP_REMOVED lines=14> */
.L_x_2884:
[----:B------:R-:W-:Y:S05]  /*27a0*/  BSYNC.RECONVERGENT B1 ;  /* 0x0000000000017941 */ /* 0x000fea0003800200 */
.L_x_2883:
        /* <DEDUP_REMOVED lines=15> */
.L_x_2886:
[----:B------:R-:W-:Y:S05]  /*28a0*/  BSYNC.RECONVERGENT B1 ;  /* 0x0000000000017941 */ /* 0x000fea0003800200 */
.L_x_2885:
[----:B------:R-:W-:Y:S01]  /*28b0*/  BSSY.RECONVERGENT B1, `(.L_x_2887) ;  /* 0x000000f000017945 */ /* 0x000fe20003800200 */
[----:B------:R-:W-:-:S03]  /*28c0*/  IADD3 R151, PT, PT, R151, R2, RZ ;  /* 0x0000000297977210 */ /* 0x000fc60007ffe0ff */
        /* <DEDUP_REMOVED lines=13> */
.L_x_2888:
[----:B------:R-:W-:Y:S05]  /*29a0*/  BSYNC.RECONVERGENT B1 ;  /* 0x0000000000017941 */ /* 0x000fea0003800200 */
.L_x_2887:
[----:B------:R-:W-:Y:S01]  /*29b0*/  BSSY.RECONVERGENT B1, `(.L_x_2889) ;  /* 0x000000f000017945 */ /* 0x000fe20003800200 */
[C---:B------:R-:W-:Y:S02]  /*29c0*/  LEA R151, R2.reuse, R151, 0x1 ;  /* 0x0000009702977211 */ /* 0x040fe400078e08ff */
[----:B------:R-:W-:Y:S01]  /*29d0*/  LEA R140, R2, R141, 0x6 ;  /* 0x0000008d028c7211 */ /* 0x000fe200078e30ff */
[----:B------:R-:W-:Y:S06]  /*29e0*/  @P1 BRA `(.L_x_2890) ;  /* 0x00000000002c1947 */ /* 0x000fec0003800000 */
[----:B------:R-:W-:Y:S02]  /*29f0*/  ISETP.GE.AND P2, PT, R140, R3, PT ;  /* 0x000000038c00720c */ /* 0x000fe40003f46270 */
[----:B------:R-:W-:Y:S02]  /*2a00*/  CS2R R110, SRZ ;  /* 0x00000000006e7805 */ /* 0x000fe4000001ff00 */
[----:B------:R-:W-:-:S09]  /*2a10*/  CS2R R108, SRZ ;  /* 0x00000000006c7805 */ /* 0x000fd2000001ff00 */
        /* <DEDUP_REMOVED lines=8> */
.L_x_2890:
[----:B------:R-:W-:Y:S05]  /*2aa0*/  BSYNC.RECONVERGENT B1 ;  /* 0x0000000000017941 */ /* 0x000fea0003800200 */
.L_x_2889:
[----:B------:R-:W-:Y:S01]  /*2ab0*/  BSSY.RECONVERGENT B1, `(.L_x_2891) ;  /* 0x000000f000017945 */ /* 0x000fe20003800200 */
[----:B------:R-:W-:-:S03]  /*2ac0*/  IMAD.IADD R141, R151, 0x1, R2 ;  /* 0x00000001978d7824 */ /* 0x000fc600078e0202 */
        /* <DEDUP_REMOVED lines=13> */
.L_x_2892:
[----:B------:R-:W-:Y:S05]  /*2ba0*/  BSYNC.RECONVERGENT B1 ;  /* 0x0000000000017941 */ /* 0x000fea0003800200 */
.L_x_2891:
        /* <DEDUP_REMOVED lines=15> */
.L_x_2894:
[----:B------:R-:W-:Y:S05]  /*2ca0*/  BSYNC.RECONVERGENT B1 ;  /* 0x0000000000017941 */ /* 0x000fea0003800200 */
.L_x_2893:
        /* <DEDUP_REMOVED lines=15> */
.L_x_2896:
[----:B------:R-:W-:Y:S05]  /*2da0*/  BSYNC.RECONVERGENT B1 ;  /* 0x0000000000017941 */ /* 0x000fea0003800200 */
.L_x_2895:
        /* <DEDUP_REMOVED lines=15> */
.L_x_2898:
[----:B------:R-:W-:Y:S05]  /*2ea0*/  BSYNC.RECONVERGENT B1 ;  /* 0x0000000000017941 */ /* 0x000fea0003800200 */
.L_x_2897:
        /* <DEDUP_REMOVED lines=15> */
.L_x_2900:
[----:B------:R-:W-:Y:S05]  /*2fa0*/  BSYNC.RECONVERGENT B1 ;  /* 0x0000000000017941 */ /* 0x000fea0003800200 */
.L_x_2899:
[----:B------:R-:W-:Y:S04]  /*2fb0*/  BSSY.RECONVERGENT B1, `(.L_x_2901) ;  /* 0x000000e000017945 */ /* 0x000fe80003800200 */
        /* <DEDUP_REMOVED lines=13> */
.L_x_2902:
[----:B------:R-:W-:Y:S05]  /*3090*/  BSYNC.RECONVERGENT B1 ;  /* 0x0000000000017941 */ /* 0x000fea0003800200 */
.L_x_2901:
[----:B------:R-:W-:Y:S04]  /*30a0*/  BSSY.RECONVERGENT B1, `(.L_x_2903) ;  /* 0x000000f000017945 */ /* 0x000fe80003800200 */
[----:B------:R-:W-:Y:S05]  /*30b0*/  @P1 BRA `(.L_x_2904) ;  /* 0x0000000000341947 */ /* 0x000fea0003800000 */
[----:B------:R-:W-:Y:S02]  /*30c0*/  IADD3 R136, PT, PT, R141, R2, RZ ;  /* 0x000000028d887210 */ /* 0x000fe40007ffe0ff */
[----:B------:R-:W-:Y:S02]  /*30d0*/  CS2R R138, SRZ ;  /* 0x00000000008a7805 */ /* 0x000fe4000001ff00 */
[----:B------:R-:W-:Y:S02]  /*30e0*/  SHF.L.U32 R140, R136, 0x3, RZ ;  /* 0x00000003888c7819 */ /* 0x000fe400000006ff */
        /* <DEDUP_REMOVED lines=10> */
.L_x_2904:
[----:B------:R-:W-:Y:S05]  /*3190*/  BSYNC.RECONVERGENT B1 ;  /* 0x0000000000017941 */ /* 0x000fea0003800200 */
.L_x_2903:
[----:B------:R-:W-:Y:S04]  /*31a0*/  BSSY.RECONVERGENT B1, `(.L_x_2905) ;  /* 0x0000061000017945 */ /* 0x000fe80003800200 */
[----:B------:R-:W-:Y:S05]  /*31b0*/  @P1 BRA `(.L_x_2906) ;  /* 0x00000004007c1947 */ /* 0x000fea0003800000 */
[----:B------:R-:W-:Y:S02]  /*31c0*/  ISETP.NE.U32.AND P1, PT, RZ, UR10, PT ;  /* 0x0000000aff007c0c */ /* 0x000fe4000bf25070 */
[----:B------:R-:W-:Y:S02]  /*31d0*/  ISETP.NE.U32.AND P2, PT, RZ, UR14, PT ;  /* 0x0000000eff007c0c */ /* 0x000fe4000bf45070 */
[----:B------:R-:W-:Y:S02]  /*31e0*/  ISETP.NE.AND.EX P1, PT, RZ, UR11, PT, P1 ;  /* 0x0000000bff007c0c */ /* 0x000fe4000bf25310 */
[----:B------:R-:W-:-:S11]  /*31f0*/  ISETP.NE.AND.EX P2, PT, RZ, UR15, PT, P2 ;  /* 0x0000000fff007c0c */ /* 0x000fd6000bf45320 */
[----:B------:R-:W1:Y:S01]  /*3200*/  @P1 S2R R151, SR_CTAID.X ;  /* 0x0000000000971919 */ /* 0x000e620000002500 */
[----:B------:R-:W1:Y:S08]  /*3210*/  @P1 LDC.64 R2, c[0x0][0x448] ;  /* 0x00011200ff021b82 */ /* 0x000e700000000a00 */
[----:B------:R-:W2:Y:S08]  /*3220*/  @P2 LDC.64 R140, c[0x0][0x438] ;  /* 0x00010e00ff8c2b82 */ /* 0x000eb00000000a00 */
[----:B------:R-:W3:Y:S01]  /*3230*/  @P1 LDC R152, c[0x0][0x430] ;  /* 0x00010c00ff981b82 */ /* 0x000ee20000000800 */
[----:B-1----:R-:W-:-:S07]  /*3240*/  @P1 IMAD.WIDE.U32 R2, R151, 0x2, R2 ;  /* 0x0000000297021825 */ /* 0x002fce00078e0002 */
[----:B------:R-:W3:Y:S01]  /*3250*/  @P1 LDC R151, c[0x0][0x408] ;  /* 0x00010200ff971b82 */ /* 0x000ee20000000800 */
[----:B--2---:R-:W-:Y:S01]  /*3260*/  @P2 IMAD.WIDE R140, R149, 0x2, R140 ;  /* 0x00000002958c2825 */ /* 0x004fe200078e028c */
[----:B------:R1:W2:Y:S05]  /*3270*/  @P1 LDG.E.U16 R2, desc[UR36][R2.64] ;  /* 0x0000002402021981 */ /* 0x0002aa000c1e1500 */
[----:B------:R4:W2:Y:S01]  /*3280*/  @P2 LDG.E.U16 R140, desc[UR36][R140.64] ;  /* 0x000000248c8c2981 */ /* 0x0008a2000c1e1500 */
[----:B-1---5:R-:W-:Y:S02]  /*3290*/  HMUL2 R3, R4, R76 ;  /* 0x0000004c04037232 */ /* 0x022fe40000000000 */
[----:B----4-:R-:W-:-:S02]  /*32a0*/  HFMA2 R141, R5, R77, -RZ ;  /* 0x0000004d058d7231 */ /* 0x010fc400001000ff */
        /* <DEDUP_REMOVED lines=8> */
[----:B0-----:R-:W-:Y:S02]  /*3330*/  HFMA2 R3, R32, R96, R3 ;  /* 0x0000006020037231 */ /* 0x001fe40000000003 */
        /* <DEDUP_REMOVED lines=56> */
[----:B---3--:R-:W-:-:S04]  /*36c0*/  @P1 IADD3 R150, PT, PT, R152, R151, RZ ;  /* 0x0000009798961210 */ /* 0x008fc80007ffe0ff */
[----:B------:R-:W-:Y:S01]  /*36d0*/  @P1 ISETP.GE.AND P4, PT, R143, R150, PT ;  /* 0x000000968f00120c */ /* 0x000fe20003f86270 */
[--C-:B------:R-:W-:Y:S02]  /*36e0*/  HADD2.F32 R141, -RZ, R3.reuse.H0_H0 ;  /* 0x20000003ff8d7230 */ /* 0x100fe40000004100 */
[----:B------:R-:W-:Y:S01]  /*36f0*/  HADD2.F32 R150, -RZ, R3.H1_H1 ;  /* 0x30000003ff967230 */ /* 0x000fe20000004100 */
[----:B------:R-:W-:-:S04]  /*3700*/  @P1 SEL R3, R16, RZ, !P4 ;  /* 0x000000ff10031207 */ /* 0x000fc80006000000 */
[----:B------:R-:W-:Y:S01]  /*3710*/  FADD.FTZ R141, R141, R150 ;  /* 0x000000968d8d7221 */ /* 0x000fe20000010000 */
[----:B------:R-:W-:-:S03]  /*3720*/  @P1 IADD3 R3, PT, PT, R143, R3, -R22 ;  /* 0x000000038f031210 */ /* 0x000fc60007ffe816 */
[----:B------:R-:W-:Y:S01]  /*3730*/  FMUL.FTZ R141, R141, UR13 ;  /* 0x0000000d8d8d7c20 */ /* 0x000fe20008410000 */
[----:B--2---:R-:W-:Y:S02]  /*3740*/  @P1 HADD2.F32 R150, -RZ, R2.H0_H0 ;  /* 0x20000002ff961230 */ /* 0x004fe40000004100 */
[----:B------:R-:W-:Y:S01]  /*3750*/  @P2 HADD2.F32 R140, -RZ, R140.H0_H0 ;  /* 0x2000008cff8c2230 */ /* 0x000fe20000004100 */
[----:B------:R-:W-:-:S04]  /*3760*/  @P1 I2FP.F32.S32 R2, R3 ;  /* 0x0000000300021245 */ /* 0x000fc80000201400 */
[----:B------:R-:W-:-:S04]  /*3770*/  @P2 FADD.FTZ R141, R141, R140 ;  /* 0x0000008c8d8d2221 */ /* 0x000fc80000010000 */
[----:B------:R-:W-:-:S05]  /*3780*/  @P1 FFMA.FTZ R141, R2, R150, R141 ;  /* 0x00000096028d1223 */ /* 0x000fca000001008d */
[----:B------:R1:W-:Y:S01]  /*3790*/  STS [R148], R141 ;  /* 0x0000008d94007388 */ /* 0x0003e20000000800 */
[----:B------:R-:W-:-:S07]  /*37a0*/  @!P3 FMNMX.FTZ R20, R20, R141, !PT ;  /* 0x0000008d1414b209 */ /* 0x000fce0007810000 */
.L_x_2906:
[----:B------:R-:W-:Y:S05]  /*37b0*/  BSYNC.RECONVERGENT B1 ;  /* 0x0000000000017941 */ /* 0x000fea0003800200 */
.L_x_2905:
[----:B------:R-:W-:Y:S01]  /*37c0*/  IADD3 R143, PT, PT, R143, 0x100, RZ ;  /* 0x000001008f8f7810 */ /* 0x000fe20007ffe0ff */
[----:B-1----:R-:W-:Y:S01]  /*37d0*/  VIADD R148, R148, 0x400 ;  /* 0x0000040094947836 */ /* 0x002fe20000000000 */
[----:B------:R-:W-:Y:S02]  /*37e0*/  IADD3 R144, P2, PT, R144, 0x100, RZ ;  /* 0x0000010090907810 */ /* 0x000fe40007f5e0ff */
[----:B------:R-:W-:Y:S02]  /*37f0*/  ISETP.GE.AND P1, PT, R143, R146, PT ;  /* 0x000000928f00720c */ /* 0x000fe40003f26270 */
[----:B------:R-:W-:Y:S02]  /*3800*/  IADD3 R149, PT, PT, R149, 0x100, RZ ;  /* 0x0000010095957810 */ /* 0x000fe40007ffe0ff */
[----:B------:R-:W-:-:S09]  /*3810*/  IADD3.X R147, PT, PT, RZ, R147, RZ, P2, !PT ;  /* 0x00000093ff937210 */ /* 0x000fd200017fe4ff */
[----:B------:R-:W-:Y:S05]  /*3820*/  @!P1 BRA `(.L_x_2907) ;  /* 0xffffffe8001c9947 */ /* 0x000fea000383ffff */
.L_x_2872:
[----:B-1----:R-:W-:Y:S05]  /*3830*/  BSYNC.RECONVERGENT B0 ;  /* 0x0000000000007941 */ /* 0x002fea0003800200 */
.L_x_2871:
[----:B------:R-:W1:Y:S01]  /*3840*/  SHFL.BFLY PT, R3, R20, 0x10, 0x1f ;  /* 0x0e001f0014037f89 */ /* 0x000e6200000e0000 */
[----:B------:R-:W4:Y:S01]  /*3850*/  S2UR UR6, SR_CgaCtaId ;  /* 0x00000000000679c3 */ /* 0x000f220000008800 */
[----:B------:R-:W-:Y:S01]  /*3860*/  UMOV UR5, 0x400 ;  /* 0x0000040000057882 */ /* 0x000fe20000000000 */
[----:B------:R-:W-:Y:S01]  /*3870*/  MOV R10, 0xff7fffff ;  /* 0xff7fffff000a7802 */ /* 0x000fe20000000f00 */
[----:B------:R-:W-:Y:S01]  /*3880*/  BSSY.RECONVERGENT B0, `(.L_x_2908) ;  /* 0x0000184000007945 */ /* 0x000fe20003800200 */
[----:B-1----:R-:W-:Y:S01]  /*3890*/  FMNMX.FTZ R3, R3, R20, !PT ;  /* 0x0000001403037209 */ /* 0x002fe20007810000 */
[----:B----4-:R-:W-:-:S04]  /*38a0*/  ULEA UR4, UR6, UR5, 0x18 ;  /* 0x0000000506047291 */ /* 0x010fc8000f8ec0ff */
[----:B------:R-:W1:Y:S02]  /*38b0*/  SHFL.BFLY PT, R2, R3, 0x8, 0x1f ;  /* 0x0d001f0003027f89 */ /* 0x000e6400000e0000 */
[----:B-1----:R-:W-:Y:S02]  /*38c0*/  FMNMX.FTZ R4, R3, R2, !PT ;  /* 0x0000000203047209 */ /* 0x002fe40007810000 */
[----:B------:R-:W1:Y:S03]  /*38d0*/  S2R R2, SR_TID.X ;  /* 0x0000000000027919 */ /* 0x000e660000002100 */
[----:B------:R-:W4:Y:S02]  /*38e0*/  SHFL.BFLY PT, R5, R4, 0x4, 0x1f ;  /* 0x0c801f0004057f89 */ /* 0x000f2400000e0000 */
[----:B----4-:R-:W-:Y:S02]  /*38f0*/  FMNMX.FTZ R7, R4, R5, !PT ;  /* 0x0000000504077209 */ /* 0x010fe40007810000 */
[----:B-1----:R-:W-:-:S03]  /*3900*/  LEA.HI R5, R2, UR4, RZ, 0x1d ;  /* 0x0000000402057c11 */ /* 0x002fc6000f8fe8ff */
[----:B------:R-:W1:Y:S02]  /*3910*/  SHFL.BFLY PT, R6, R7, 0x2, 0x1f ;  /* 0x0c401f0007067f89 */ /* 0x000e6400000e0000 */
[----:B-1----:R-:W-:Y:S02]  /*3920*/  FMNMX.FTZ R8, R7, R6, !PT ;  /* 0x0000000607087209 */ /* 0x002fe40007810000 */
[----:B------:R-:W-:-:S03]  /*3930*/  LOP3.LUT P0, R6, R2, 0x1f, RZ, 0xc0, !PT ;  /* 0x0000001f02067812 */ /* 0x000fc6000780c0ff */
[----:B------:R-:W1:Y:S01]  /*3940*/  SHFL.BFLY PT, R9, R8, 0x1, 0x1f ;  /* 0x0c201f0008097f89 */ /* 0x000e6200000e0000 */
[C---:B------:R-:W-:Y:S02]  /*3950*/  ISETP.GT.U32.AND P1, PT, R6.reuse, 0x7, PT ;  /* 0x000000070600780c */ /* 0x040fe40003f24070 */
[----:B------:R-:W-:Y:S02]  /*3960*/  LEA R7, R6, UR4, 0x2 ;  /* 0x0000000406077c11 */ /* 0x000fe4000f8e10ff */
[----:B-1----:R-:W-:Y:S01]  /*3970*/  FMNMX.FTZ R14, R8, R9, !PT ;  /* 0x00000009080e7209 */ /* 0x002fe20007810000 */
[----:B------:R-:W-:-:S04]  /*3980*/  HFMA2 R9, -RZ, RZ, 0, 0 ;  /* 0x00000000ff097431 */ /* 0x000fc800000001ff */
[----:B------:R-:W-:Y:S01]  /*3990*/  @!P0 STS [R5], R14 ;  /* 0x0000000e05008388 */ /* 0x000fe20000000800 */
[----:B------:R-:W-:Y:S06]  /*39a0*/  BAR.SYNC.DEFER_BLOCKING 0x0 ;  /* 0x0000000000007b1d */ /* 0x000fec0000010000 */
[----:B------:R-:W1:Y:S04]  /*39b0*/  @!P1 LDS R10, [R7] ;  /* 0x00000000070a9984 */ /* 0x000e680000000800 */
[----:B-1----:R-:W1:Y:S02]  /*39c0*/  SHFL.BFLY PT, R3, R10, 0x4, 0x1f ;  /* 0x0c801f000a037f89 */ /* 0x002e6400000e0000 */
[----:B-1----:R-:W-:-:S05]  /*39d0*/  FMNMX.FTZ R11, R3, R10, !PT ;  /* 0x0000000a030b7209 */ /* 0x002fca0007810000 */
[----:B------:R-:W1:Y:S02]  /*39e0*/  SHFL.BFLY PT, R4, R11, 0x2, 0x1f ;  /* 0x0c401f000b047f89 */ /* 0x000e6400000e0000 */
[----:B-1----:R-:W-:Y:S01]  /*39f0*/  FMNMX.FTZ R12, R11, R4, !PT ;  /* 0x000000040b0c7209 */ /* 0x002fe20007810000 */
[----:B------:R-:W-:-:S04]  /*3a00*/  VIADD R4, R22, 0x1 ;  /* 0x0000000116047836 */ /* 0x000fc80000000000 */
[----:B------:R-:W1:Y:S02]  /*3a10*/  SHFL.BFLY PT, R3, R12, 0x1, 0x1f ;  /* 0x0c201f000c037f89 */ /* 0x000e6400000e0000 */
[----:B-1----:R-:W-:Y:S02]  /*3a20*/  FMNMX.FTZ R8, R12, R3, !PT ;  /* 0x000000030c087209 */ /* 0x002fe40007810000 */
[----:B------:R-:W-:-:S04]  /*3a30*/  IADD3 R3, PT, PT, R17, R2, RZ ;  /* 0x0000000211037210 */ /* 0x000fc80007ffe0ff */
[----:B------:R-:W-:Y:S01]  /*3a40*/  ISETP.GT.AND P0, PT, R3, R22, PT ;  /* 0x000000160300720c */ /* 0x000fe20003f04270 */
[----:B------:R-:W1:-:S12]  /*3a50*/  SHFL.IDX PT, R8, R8, RZ, 0x1f ;  /* 0x00001fff08087589 */ /* 0x000e5800000e0000 */
[----:B------:R-:W-:Y:S05]  /*3a60*/  @P0 BRA `(.L_x_2909) ;  /* 0x0000001400940947 */ /* 0x000fea0003800000 */
[----:B------:R-:W4:Y:S02]  /*3a70*/  LDC.64 R10, c[0x0][0x420] ;  /* 0x00010800ff0a7b82 */ /* 0x000f240000000a00 */
[----:B----4-:R-:W-:-:S04]  /*3a80*/  ISETP.NE.U32.AND P0, PT, R10, RZ, PT ;  /* 0x000000ff0a00720c */ /* 0x010fc80003f05070 */
        /* <DEDUP_REMOVED lines=13> */
[----:B------:R-:W-:Y:S01]  /*3b60*/  LEA.HI R9, R11, 0x1, RZ, 0x18 ;  /* 0x000000010b097811 */ /* 0x000fe200078fc0ff */
[----:B------:R-:W-:Y:S02]  /*3b70*/  IMAD.MOV.U32 R10, RZ, RZ, R3 ;  /* 0x000000ffff0a7224 */ /* 0x000fe400078e0003 */
[----:B------:R-:W-:Y:S01]  /*3b80*/  ULEA UR4, UR6, UR4, 0x18 ;  /* 0x0000000406047291 */ /* 0x000fe2000f8ec0ff */
[----:B------:R-:W-:Y:S01]  /*3b90*/  LOP3.LUT R11, R9, 0x3, RZ, 0xc0, !PT ;  /* 0x00000003090b7812 */ /* 0x000fe200078ec0ff */
[----:B------:R-:W-:-:S03]  /*3ba0*/  HFMA2 R9, -RZ, RZ, 0, 0 ;  /* 0x00000000ff097431 */ /* 0x000fc600000001ff */
[----:B------:R-:W-:Y:S02]  /*3bb0*/  IADD3 R12, PT, PT, -R11, RZ, RZ ;  /* 0x000000ff0b0c7210 */ /* 0x000fe40007ffe1ff */
[----:B------:R-:W-:-:S07]  /*3bc0*/  LEA R11, R2, UR4, 0x2 ;  /* 0x00000004020b7c11 */ /* 0x000fce000f8e10ff */
.L_x_2913:
[----:B------:R-:W1:Y:S01]  /*3bd0*/  LDS R13, [R11] ;  /* 0x000000000b0d7984 */ /* 0x000e620000000800 */
[----:B------:R-:W-:Y:S02]  /*3be0*/  IADD3 R12, PT, PT, R12, 0x1, RZ ;  /* 0x000000010c0c7810 */ /* 0x000fe40007ffe0ff */
[----:B------:R-:W-:Y:S02]  /*3bf0*/  IADD3 R10, PT, PT, R10, 0x100, RZ ;  /* 0x000001000a0a7810 */ /* 0x000fe40007ffe0ff */
[----:B------:R-:W-:Y:S01]  /*3c00*/  ISETP.NE.AND P0, PT, R12, RZ, PT ;  /* 0x000000ff0c00720c */ /* 0x000fe20003f05270 */
[----:B-1----:R-:W-:-:S04]  /*3c10*/  FADD.FTZ R13, -R8, R13 ;  /* 0x0000000d080d7221 */ /* 0x002fc80000010100 */
[----:B------:R-:W-:-:S04]  /*3c20*/  FMUL.FTZ R13, R13, 1.4426950216293334961 ;  /* 0x3fb8aa3b0d0d7820 */ /* 0x000fc80000410000 */
[----:B------:R-:W1:Y:S02]  /*3c30*/  MUFU.EX2 R14, R13 ;  /* 0x0000000d000e7308 */ /* 0x000e640000000800 */
[----:B-1----:R1:W-:Y:S01]  /*3c40*/  STS [R11], R14 ;  /* 0x0000000e0b007388 */ /* 0x0023e20000000800 */
[----:B------:R-:W-:Y:S01]  /*3c50*/  FADD.FTZ R9, R14, R9 ;  /* 0x000000090e097221 */ /* 0x000fe20000010000 */
[----:B-1----:R-:W-:Y:S01]  /*3c60*/  IADD3 R11, PT, PT, R11, 0x400, RZ ;  /* 0x000004000b0b7810 */ /* 0x002fe20007ffe0ff */
[----:B------:R-:W-:Y:S06]  /*3c70*/  @P0 BRA `(.L_x_2913) ;  /* 0xfffffffc00d40947 */ /* 0x000fec000383ffff */
.L_x_2912:
[----:B------:R-:W-:Y:S05]  /*3c80*/  BSYNC.RECONVERGENT B1 ;  /* 0x0000000000017941 */ /* 0x000fea0003800200 */
.L_x_2911:
[----:B------:R-:W-:Y:S05]  /*3c90*/  @!P1 BRA `(.L_x_2909) ;  /* 0x0000001400089947 */ /* 0x000fea0003800000 */
[----:B------:R-:W-:Y:S01]  /*3ca0*/  UIADD3 UR4, UPT, UPT, UR5, 0x140, URZ ;  /* 0x0000014005047890 */ /* 0x000fe2000fffe0ff */
[----:B------:R-:W-:-:S03]  /*3cb0*/  IMAD.SHL.U32 R11, R17, 0x4, RZ ;  /* 0x00000004110b7824 */ /* 0x000fc600078e00ff */
[----:B------:R-:W-:Y:S02]  /*3cc0*/  ULEA UR4, UR6, UR4, 0x18 ;  /* 0x0000000406047291 */ /* 0x000fe4000f8ec0ff */
[----:B------:R-:W-:-:S07]  /*3cd0*/  LEA R11, R10, -R11, 0x2 ;  /* 0x8000000b0a0b7211 */ /* 0x000fce00078e10ff */
[----:B------:R-:W1:Y:S04]  /*3ce0*/  LDS R13, [R11+UR4] ;  /* 0x000000040b0d7984 */ /* 0x000e680008000800 */
[----:B------:R-:W4:Y:S04]  /*3cf0*/  LDS R15, [R11+UR4+0x400] ;  /* 0x000400040b0f7984 */ /* 0x000f280008000800 */
[----:B------:R-:W0:Y:S04]  /*3d00*/  LDS R25, [R11+UR4+0x800] ;  /* 0x000800040b197984 */ /* 0x000e280008000800 */
[----:B---3--:R-:W3:Y:S01]  /*3d10*/  LDS R27, [R11+UR4+0xc00] ;  /* 0x000c00040b1b7984 */ /* 0x008ee20008000800 */
[C---:B-1----:R-:W-:Y:S01]  /*3d20*/  FADD.FTZ R13, -R8.reuse, R13 ;  /* 0x0000000d080d7221 */ /* 0x042fe20000010100 */
[----:B----4-:R-:W-:-:S03]  /*3d30*/  FADD.FTZ R15, -R8, R15 ;  /* 0x0000000f080f7221 */ /* 0x010fc60000010100 */
[----:B------:R-:W-:Y:S01]  /*3d40*/  FMUL.FTZ R13, R13, 1.4426950216293334961 ;  /* 0x3fb8aa3b0d0d7820 */ /* 0x000fe20000410000 */
[C---:B0-----:R-:W-:Y:S01]  /*3d50*/  FADD.FTZ R25, -R8.reuse, R25 ;  /* 0x0000001908197221 */ /* 0x041fe20000010100 */
[----:B------:R-:W-:Y:S02]  /*3d60*/  FMUL.FTZ R15, R15, 1.4426950216293334961 ;  /* 0x3fb8aa3b0f0f7820 */ /* 0x000fe40000410000 */
[----:B------:R0:W1:Y:S01]  /*3d70*/  MUFU.EX2 R12, R13 ;  /* 0x0000000d000c7308 */ /* 0x0000620000000800 */
[----:B---3--:R-:W-:Y:S01]  /*3d80*/  FADD.FTZ R27, -R8, R27 ;  /* 0x0000001b081b7221 */ /* 0x008fe20000010100 */
[----:B------:R-:W-:Y:S02]  /*3d90*/  FMUL.FTZ R25, R25, 1.4426950216293334961 ;  /* 0x3fb8aa3b19197820 */ /* 0x000fe40000410000 */
[----:B------:R-:W3:Y:S01]  /*3da0*/  MUFU.EX2 R14, R15 ;  /* 0x0000000f000e7308 */ /* 0x000ee20000000800 */
[----:B------:R-:W-:-:S03]  /*3db0*/  FMUL.FTZ R27, R27, 1.4426950216293334961 ;  /* 0x3fb8aa3b1b1b7820 */ /* 0x000fc60000410000 */
[----:B-----5:R-:W4:Y:S01]  /*3dc0*/  MUFU.EX2 R16, R25 ;  /* 0x0000001900107308 */ /* 0x020f220000000800 */
[----:B0-----:R-:W-:Y:S02]  /*3dd0*/  IADD3 R13, PT, PT, R10, 0x400, RZ ;  /* 0x000004000a0d7810 */ /* 0x001fe40007ffe0ff */
[----:B------:R-:W-:Y:S01]  /*3de0*/  IADD3 R10, PT, PT, R11, UR4, RZ ;  /* 0x000000040b0a7c10 */ /* 0x000fe2000fffe0ff */
[----:B------:R-:W0:Y:S01]  /*3df0*/  MUFU.EX2 R20, R27 ;  /* 0x0000001b00147308 */ /* 0x000e220000000800 */
[----:B------:R-:W-:Y:S01]  /*3e00*/  ISETP.GT.AND P0, PT, R13, R22, PT ;  /* 0x000000160d00720c */ /* 0x000fe20003f04270 */
[----:B-1----:R-:W-:Y:S01]  /*3e10*/  FADD.FTZ R9, R9, R12 ;  /* 0x0000000c09097221 */ /* 0x002fe20000010000 */
[----:B------:R1:W-:Y:S03]  /*3e20*/  STS [R11+UR4], R12 ;  /* 0x0000000c0b007988 */ /* 0x0003e60008000804 */
[----:B---3--:R-:W-:Y:S01]  /*3e30*/  FADD.FTZ R9, R9, R14 ;  /* 0x0000000e09097221 */ /* 0x008fe20000010000 */
[----:B------:R1:W-:Y:S03]  /*3e40*/  STS [R11+UR4+0x400], R14 ;  /* 0x0004000e0b007988 */ /* 0x0003e60008000804 */
[----:B----4-:R-:W-:Y:S01]  /*3e50*/  FADD.FTZ R9, R9, R16 ;  /* 0x0000001009097221 */ /* 0x010fe20000010000 */
[----:B------:R1:W-:Y:S03]  /*3e60*/  STS [R11+UR4+0x800], R16 ;  /* 0x000800100b007988 */ /* 0x0003e60008000804 */
[----:B0-----:R-:W-:Y:S01]  /*3e70*/  FADD.FTZ R9, R9, R20 ;  /* 0x0000001409097221 */ /* 0x001fe20000010000 */
[----:B------:R1:W-:Y:S01]  /*3e80*/  STS [R11+UR4+0xc00], R20 ;  /* 0x000c00140b007988 */ /* 0x0003e20008000804 */
[----:B------:R-:W-:Y:S05]  /*3e90*/  @P0 BRA `(.L_x_2909) ;  /* 0x0000001000880947 */ /* 0x000fea0003800000 */
[----:B-1----:R-:W-:Y:S01]  /*3ea0*/  IADD3 R11, PT, PT, -R13, R22, RZ ;  /* 0x000000160d0b7210 */ /* 0x002fe20007ffe1ff */
[----:B------:R-:W-:Y:S01]  /*3eb0*/  BSSY.RECONVERGENT B1, `(.L_x_2914) ;  /* 0x000006b000017945 */ /* 0x000fe20003800200 */
[----:B------:R-:W-:Y:S01]  /*3ec0*/  VIADD R10, R10, 0x1800 ;  /* 0x000018000a0a7836 */ /* 0x000fe20000000000 */
[----:B------:R-:W-:Y:S02]  /*3ed0*/  PLOP3.LUT P0, PT, PT, PT, PT, 0x80, 0x8 ;  /* 0x000000000008781c */ /* 0x000fe40003f0f070 */
[----:B------:R-:W-:-:S13]  /*3ee0*/  ISETP.GT.AND P1, PT, R11, 0xbff, PT ;  /* 0x00000bff0b00780c */ /* 0x000fda0003f24270 */
[----:B------:R-:W-:Y:S05]  /*3ef0*/  @!P1 BRA `(.L_x_2915) ;  /* 0x0000000400989947 */ /* 0x000fea0003800000 */
[----:B------:R-:W-:Y:S02]  /*3f00*/  PLOP3.LUT P0, PT, PT, PT, PT, 0x8, 0x80 ;  /* 0x000000000080781c */ /* 0x000fe40003f0e170 */
[----:B------:R-:W-:-:S11]  /*3f10*/  IADD3 R12, PT, PT, R22, -0xbff, RZ ;  /* 0xfffff401160c7810 */ /* 0x000fd60007ffe0ff */
.L_x_2916:
[----:B------:R-:W0:Y:S01]  /*3f20*/  LDS R11, [R10+-0x800] ;  /* 0xfff800000a0b7984 */ /* 0x000e220000000800 */
[----:B------:R-:W-:-:S03]  /*3f30*/  IADD3 R13, PT, PT, R13, 0x1000, RZ ;  /* 0x000010000d0d7810 */ /* 0x000fc60007ffe0ff */
[----:B------:R-:W1:Y:S01]  /*3f40*/  LDS R15, [R10+-0x400] ;  /* 0xfffc00000a0f7984 */ /* 0x000e620000000800 */
[----:B------:R-:W-:-:S03]  /*3f50*/  ISETP.GE.AND P1, PT, R13, R12, PT ;  /* 0x0000000c0d00720c */ /* 0x000fc60003f26270 */
[----:B------:R-:W3:Y:S04]  /*3f60*/  LDS R25, [R10] ;  /* 0x000000000a197984 */ /* 0x000ee80000000800 */
[----:B------:R-:W4:Y:S04]  /*3f70*/  LDS R27, [R10+0x400] ;  /* 0x000400000a1b7984 */ /* 0x000f280000000800 */
[----:B------:R-:W5:Y:S04]  /*3f80*/  LDS R29, [R10+0x800] ;  /* 0x000800000a1d7984 */ /* 0x000f680000000800 */
[----:B--2---:R-:W2:Y:S04]  /*3f90*/  LDS R31, [R10+0xc00] ;  /* 0x000c00000a1f7984 */ /* 0x004ea80000000800 */
[----:B------:R-:W2:Y:S04]  /*3fa0*/  LDS R33, [R10+0x1000] ;  /* 0x001000000a217984 */ /* 0x000ea80000000800 */
[----:B------:R-:W2:Y:S04]  /*3fb0*/  LDS R35, [R10+0x1400] ;  /* 0x001400000a237984 */ /* 0x000ea80000000800 */
        /* <DEDUP_REMOVED lines=8> */
[C---:B---3--:R-:W-:Y:S01]  /*4040*/  FADD.FTZ R25, -R8.reuse, R25 ;  /* 0x0000001908197221 */ /* 0x048fe20000010100 */
[----:B------:R-:W-:Y:S02]  /*4050*/  FMUL.FTZ R15, R15, 1.4426950216293334961 ;  /* 0x3fb8aa3b0f0f7820 */ /* 0x000fe40000410000 */
[----:B------:R-:W3:Y:S01]  /*4060*/  MUFU.EX2 R11, R11 ;  /* 0x0000000b000b7308 */ /* 0x000ee20000000800 */
[----:B------:R-:W1:Y:S01]  /*4070*/  LDS R47, [R10+0x2c00] ;  /* 0x002c00000a2f7984 */ /* 0x000e620000000800 */
[C---:B----4-:R-:W-:Y:S01]  /*4080*/  FADD.FTZ R27, -R8.reuse, R27 ;  /* 0x0000001b081b7221 */ /* 0x050fe20000010100 */
[----:B------:R-:W-:Y:S01]  /*4090*/  FMUL.FTZ R25, R25, 1.4426950216293334961 ;  /* 0x3fb8aa3b19197820 */ /* 0x000fe20000410000 */
[----:B------:R-:W4:Y:S01]  /*40a0*/  MUFU.EX2 R15, R15 ;  /* 0x0000000f000f7308 */ /* 0x000f220000000800 */
[----:B------:R-:W1:Y:S01]  /*40b0*/  LDS R49, [R10+0x3000] ;  /* 0x003000000a317984 */ /* 0x000e620000000800 */
[C---:B-----5:R-:W-:Y:S01]  /*40c0*/  FADD.FTZ R29, -R8.reuse, R29 ;  /* 0x0000001d081d7221 */ /* 0x060fe20000010100 */
[----:B------:R-:W-:Y:S01]  /*40d0*/  FMUL.FTZ R27, R27, 1.4426950216293334961 ;  /* 0x3fb8aa3b1b1b7820 */ /* 0x000fe20000410000 */
[C---:B--2---:R-:W-:Y:S01]  /*40e0*/  FADD.FTZ R31, -R8.reuse, R31 ;  /* 0x0000001f081f7221 */ /* 0x044fe20000010100 */
[----:B------:R-:W2:Y:S01]  /*40f0*/  MUFU.EX2 R25, R25 ;  /* 0x0000001900197308 */ /* 0x000ea20000000800 */
[----:B------:R-:W5:Y:S01]  /*4100*/  LDS R51, [R10+0x3400] ;  /* 0x003400000a337984 */ /* 0x000f620000000800 */
[----:B------:R-:W-:Y:S01]  /*4110*/  FMUL.FTZ R29, R29, 1.4426950216293334961 ;  /* 0x3fb8aa3b1d1d7820 */ /* 0x000fe20000410000 */
        /* <DEDUP_REMOVED lines=12> */
[C---:B------:R-:W-:Y:S01]  /*41e0*/  FADD.FTZ R39, -R8.reuse, R39 ;  /* 0x0000002708277221 */ /* 0x040fe20000010100 */
[----:B------:R-:W2:Y:S01]  /*41f0*/  MUFU.EX2 R33, R33 ;  /* 0x0000002100217308 */ /* 0x000ea20000000800 */
[----:B------:R-:W-:Y:S01]  /*4200*/  FMUL.FTZ R37, R37, 1.4426950216293334961 ;  /* 0x3fb8aa3b25257820 */ /* 0x000fe20000410000 */
[----:B------:R-:W-:Y:S01]  /*4210*/  FADD.FTZ R9, R9, R27 ;  /* 0x0000001b09097221 */ /* 0x000fe20000010000 */
[C---:B------:R-:W-:Y:S01]  /*4220*/  FADD.FTZ R41, -R8.reuse, R41 ;  /* 0x0000002908297221 */ /* 0x040fe20000010100 */
[----:B------:R-:W2:Y:S01]  /*4230*/  MUFU.EX2 R35, R35 ;  /* 0x0000002300237308 */ /* 0x000ea20000000800 */
[----:B------:R-:W-:Y:S01]  /*4240*/  FMUL.FTZ R39, R39, 1.4426950216293334961 ;  /* 0x3fb8aa3b27277820 */ /* 0x000fe20000410000 */
[----:B---3--:R-:W-:Y:S01]  /*4250*/  FADD.FTZ R9, R9, R29 ;  /* 0x0000001d09097221 */ /* 0x008fe20000010000 */
[C---:B0-----:R-:W-:Y:S01]  /*4260*/  FADD.FTZ R43, -R8.reuse, R43 ;  /* 0x0000002b082b7221 */ /* 0x041fe20000010100 */
[----:B------:R-:W0:Y:S01]  /*4270*/  MUFU.EX2 R37, R37 ;  /* 0x0000002500257308 */ /* 0x000e220000000800 */
[----:B------:R-:W-:Y:S01]  /*4280*/  FMUL.FTZ R41, R41, 1.4426950216293334961 ;  /* 0x3fb8aa3b29297820 */ /* 0x000fe20000410000 */
[----:B----4-:R-:W-:Y:S01]  /*4290*/  FADD.FTZ R9, R9, R31 ;  /* 0x0000001f09097221 */ /* 0x010fe20000010000 */
[C---:B-1----:R-:W-:Y:S01]  /*42a0*/  FADD.FTZ R45, -R8.reuse, R45 ;  /* 0x0000002d082d7221 */ /* 0x042fe20000010100 */
[----:B------:R-:W1:Y:S01]  /*42b0*/  MUFU.EX2 R39, R39 ;  /* 0x0000002700277308 */ /* 0x000e620000000800 */
[----:B------:R-:W-:Y:S01]  /*42c0*/  FMUL.FTZ R43, R43, 1.4426950216293334961 ;  /* 0x3fb8aa3b2b2b7820 */ /* 0x000fe20000410000 */
[----:B--2---:R-:W-:Y:S01]  /*42d0*/  FADD.FTZ R9, R9, R33 ;  /* 0x0000002109097221 */ /* 0x004fe20000010000 */
        /* <DEDUP_REMOVED lines=40> */
.L_x_2915:
[----:B------:R-:W-:Y:S05]  /*4560*/  BSYNC.RECONVERGENT B1 ;  /* 0x0000000000017941 */ /* 0x000fea0003800200 */
.L_x_2914:
        /* <DEDUP_REMOVED lines=8> */
[----:B------:R-:W3:Y:S04]  /*45f0*/  LDS R25, [R10] ;  /* 0x000000000a197984 */ /* 0x000ee80000000800 */
[----:B------:R-:W4:Y:S04]  /*4600*/  LDS R27, [R10+0x400] ;  /* 0x000400000a1b7984 */ /* 0x000f280000000800 */
[----:B------:R-:W5:Y:S04]  /*4610*/  LDS R29, [R10+0x800] ;  /* 0x000800000a1d7984 */ /* 0x000f680000000800 */
[----:B--2---:R-:W2:Y:S04]  /*4620*/  LDS R31, [R10+0xc00] ;  /* 0x000c00000a1f7984 */ /* 0x004ea80000000800 */
[----:B------:R-:W2:Y:S04]  /*4630*/  LDS R33, [R10+0x1000] ;  /* 0x001000000a217984 */ /* 0x000ea80000000800 */
[----:B------:R-:W2:Y:S01]  /*4640*/  LDS R35, [R10+0x1400] ;  /* 0x001400000a237984 */ /* 0x000ea20000000800 */
[C---:B0-----:R-:W-:Y:S01]  /*4650*/  FADD.FTZ R11, -R8.reuse, R11 ;  /* 0x0000000b080b7221 */ /* 0x041fe20000010100 */
[----:B-1----:R-:W-:-:S03]  /*4660*/  FADD.FTZ R15, -R8, R15 ;  /* 0x0000000f080f7221 */ /* 0x002fc60000010100 */
[----:B------:R-:W-:Y:S01]  /*4670*/  FMUL.FTZ R11, R11, 1.4426950216293334961 ;  /* 0x3fb8aa3b0b0b7820 */ /* 0x000fe20000410000 */
[----:B---3--:R-:W-:Y:S01]  /*4680*/  FADD.FTZ R25, -R8, R25 ;  /* 0x0000001908197221 */ /* 0x008fe20000010100 */
[----:B------:R-:W-:-:S04]  /*4690*/  FMUL.FTZ R15, R15, 1.4426950216293334961 ;  /* 0x3fb8aa3b0f0f7820 */ /* 0x000fc80000410000 */
[----:B------:R-:W0:Y:S01]  /*46a0*/  MUFU.EX2 R11, R11 ;  /* 0x0000000b000b7308 */ /* 0x000e220000000800 */
[C---:B----4-:R-:W-:Y:S01]  /*46b0*/  FADD.FTZ R27, -R8.reuse, R27 ;  /* 0x0000001b081b7221 */ /* 0x050fe20000010100 */
        /* <DEDUP_REMOVED lines=18> */
[----:B---3--:R-:W-:Y:S01]  /*47e0*/  FADD.FTZ R9, R9, R25 ;  /* 0x0000001909097221 */ /* 0x008fe20000010000 */
[----:B------:R-:W3:Y:S02]  /*47f0*/  MUFU.EX2 R33, R33 ;  /* 0x0000002100217308 */ /* 0x000ee40000000800 */
[----:B------:R-:W-:Y:S01]  /*4800*/  STS [R10+-0x400], R15 ;  /* 0xfffc000f0a007388 */ /* 0x000fe20000000800 */
[----:B--2---:R-:W-:Y:S01]  /*4810*/  FADD.FTZ R9, R9, R27 ;  /* 0x0000001b09097221 */ /* 0x004fe20000010000 */
[----:B------:R-:W2:Y:S02]  /*4820*/  MUFU.EX2 R35, R35 ;  /* 0x0000002300237308 */ /* 0x000ea40000000800 */
[----:B------:R-:W-:Y:S01]  /*4830*/  STS [R10], R25 ;  /* 0x000000190a007388 */ /* 0x000fe20000000800 */
[----:B0-----:R-:W-:-:S03]  /*4840*/  FADD.FTZ R9, R9, R29 ;  /* 0x0000001d09097221 */ /* 0x001fc60000010000 */
[----:B------:R-:W-:Y:S01]  /*4850*/  STS [R10+0x400], R27 ;  /* 0x0004001b0a007388 */ /* 0x000fe20000000800 */
[----:B-1----:R-:W-:-:S03]  /*4860*/  FADD.FTZ R9, R9, R31 ;  /* 0x0000001f09097221 */ /* 0x002fc60000010000 */
[----:B------:R-:W-:Y:S01]  /*4870*/  STS [R10+0x800], R29 ;  /* 0x0008001d0a007388 */ /* 0x000fe20000000800 */
[----:B---3--:R-:W-:-:S03]  /*4880*/  FADD.FTZ R9, R9, R33 ;  /* 0x0000002109097221 */ /* 0x008fc60000010000 */
[----:B------:R-:W-:Y:S01]  /*4890*/  STS [R10+0xc00], R31 ;  /* 0x000c001f0a007388 */ /* 0x000fe20000000800 */
[----:B--2---:R-:W-:-:S03]  /*48a0*/  FADD.FTZ R9, R9, R35 ;  /* 0x0000002309097221 */ /* 0x004fc60000010000 */
[----:B------:R-:W-:Y:S04]  /*48b0*/  STS [R10+0x1000], R33 ;  /* 0x001000210a007388 */ /* 0x000fe80000000800 */
[----:B------:R0:W-:Y:S02]  /*48c0*/  STS [R10+0x1400], R35 ;  /* 0x001400230a007388 */ /* 0x0001e40000000800 */
[----:B0-----:R-:W-:-:S07]  /*48d0*/  IADD3 R10, PT, PT, R10, 0x2000, RZ ;  /* 0x000020000a0a7810 */ /* 0x001fce0007ffe0ff */
.L_x_2918:
[----:B------:R-:W-:Y:S05]  /*48e0*/  BSYNC.RECONVERGENT B1 ;  /* 0x0000000000017941 */ /* 0x000fea0003800200 */
.L_x_2917:
[----:B------:R-:W-:-:S13]  /*48f0*/  ISETP.GT.AND P1, PT, R13, R22, PT ;  /* 0x000000160d00720c */ /* 0x000fda0003f24270 */
[----:B------:R-:W-:Y:S05]  /*4900*/  @!P0 BRA P1, `(.L_x_2909) ;  /* 0x0000000400ec8947 */ /* 0x000fea0000800000 */
[----:B------:R-:W0:Y:S04]  /*4910*/  LDS R11, [R10+-0x800] ;  /* 0xfff800000a0b7984 */ /* 0x000e280000000800 */
[----:B------:R-:W1:Y:S04]  /*4920*/  LDS R13, [R10+-0x400] ;  /* 0xfffc00000a0d7984 */ /* 0x000e680000000800 */
[----:B------:R-:W3:Y:S04]  /*4930*/  LDS R15, [R10] ;  /* 0x000000000a0f7984 */ /* 0x000ee80000000800 */
[----:B------:R-:W4:Y:S01]  /*4940*/  LDS R25, [R10+0x400] ;  /* 0x000400000a197984 */ /* 0x000f220000000800 */
[C---:B0-----:R-:W-:Y:S01]  /*4950*/  FADD.FTZ R11, -R8.reuse, R11 ;  /* 0x0000000b080b7221 */ /* 0x041fe20000010100 */
[----:B-1----:R-:W-:-:S03]  /*4960*/  FADD.FTZ R13, -R8, R13 ;  /* 0x0000000d080d7221 */ /* 0x002fc60000010100 */
        /* <DEDUP_REMOVED lines=19> */
.L_x_2910:
[----:B------:R-:W4:Y:S01]  /*4aa0*/  S2UR UR4, SR_CTAID.Y ;  /* 0x00000000000479c3 */ /* 0x000f220000002600 */
[----:B------:R-:W-:Y:S01]  /*4ab0*/  VIADDMNMX R12, R3, 0x100, R4, !PT ;  /* 0x00000100030c7846 */ /* 0x000fe20007800104 */
[----:B------:R-:W-:Y:S01]  /*4ac0*/  BSSY.RECONVERGENT B1, `(.L_x_2919) ;  /* 0x0000027000017945 */ /* 0x000fe20003800200 */
[----:B------:R-:W-:-:S04]  /*4ad0*/  LOP3.LUT R13, RZ, R2, RZ, 0x33, !PT ;  /* 0x00000002ff0d7212 */ /* 0x000fc800078e33ff */
[----:B------:R-:W-:Y:S01]  /*4ae0*/  IADD3 R12, PT, PT, -R17, R12, R13 ;  /* 0x0000000c110c7210 */ /* 0x000fe20007ffe10d */
[----:B------:R-:W4:Y:S03]  /*4af0*/  LDC R9, c[0x0][0x3f4] ;  /* 0x0000fd00ff097b82 */ /* 0x000f260000000800 */
[C---:B------:R-:W-:Y:S02]  /*4b00*/  LOP3.LUT R13, R12.reuse, 0x300, RZ, 0xc0, !PT ;  /* 0x000003000c0d7812 */ /* 0x040fe400078ec0ff */
[----:B------:R-:W-:Y:S02]  /*4b10*/  ISETP.GE.U32.AND P1, PT, R12, 0x300, PT ;  /* 0x000003000c00780c */ /* 0x000fe40003f26070 */
[----:B------:R-:W-:Y:S02]  /*4b20*/  ISETP.NE.AND P0, PT, R13, 0x300, PT ;  /* 0x000003000d00780c */ /* 0x000fe40003f05270 */
[----:B------:R-:W-:Y:S01]  /*4b30*/  MOV R13, R3 ;  /* 0x00000003000d7202 */ /* 0x000fe20000000f00 */
[----:B----4-:R-:W-:-:S02]  /*4b40*/  IMAD R24, R9, UR4, RZ ;  /* 0x0000000409187c24 */ /* 0x010fc4000f8e02ff */
[----:B------:R-:W-:-:S03]  /*4b50*/  HFMA2 R9, -RZ, RZ, 0, 0 ;  /* 0x00000000ff097431 */ /* 0x000fc600000001ff */
[----:B---3--:R-:W-:-:S05]  /*4b60*/  SHF.R.S32.HI R26, RZ, 0x1f, R24 ;  /* 0x0000001fff1a7819 */ /* 0x008fca0000011418 */
[----:B------:R-:W-:Y:S05]  /*4b70*/  @!P0 BRA `(.L_x_2920) ;  /* 0x00000000006c8947 */ /* 0x000fea0003800000 */
[----:B------:R-:W-:Y:S01]  /*4b80*/  UIADD3 UR4, UPT, UPT, UR5, 0x140, URZ ;  /* 0x0000014005047890 */ /* 0x000fe2000fffe0ff */
[----:B------:R-:W-:Y:S01]  /*4b90*/  LEA.HI R9, R12, 0x1, RZ, 0x18 ;  /* 0x000000010c097811 */ /* 0x000fe200078fc0ff */
[--C-:B------:R-:W-:Y:S01]  /*4ba0*/  IMAD.MOV.U32 R13, RZ, RZ, R3.reuse ;  /* 0x000000ffff0d7224 */ /* 0x100fe200078e0003 */
[----:B------:R-:W-:Y:S01]  /*4bb0*/  IADD3 R20, P0, P2, R24, R10, R3 ;  /* 0x0000000a18147210 */ /* 0x000fe20007a1e003 */
[----:B------:R-:W-:Y:S01]  /*4bc0*/  ULEA UR4, UR6, UR4, 0x18 ;  /* 0x0000000406047291 */ /* 0x000fe2000f8ec0ff */
[----:B------:R-:W-:Y:S02]  /*4bd0*/  LOP3.LUT R10, R9, 0x3, RZ, 0xc0, !PT ;  /* 0x00000003090a7812 */ /* 0x000fe400078ec0ff */
[----:B------:R-:W-:Y:S02]  /*4be0*/  IADD3.X R11, PT, PT, R26, R11, RZ, P0, P2 ;  /* 0x0000000b1a0b7210 */ /* 0x000fe400007e44ff */
[----:B------:R-:W-:Y:S02]  /*4bf0*/  MOV R9, RZ ;  /* 0x000000ff00097202 */ /* 0x000fe40000000f00 */
[----:B------:R-:W-:-:S02]  /*4c00*/  IADD3 R14, PT, PT, -R10, RZ, RZ ;  /* 0x000000ff0a0e7210 */ /* 0x000fc40007ffe1ff */
[----:B------:R-:W-:-:S07]  /*4c10*/  LEA R12, R2, UR4, 0x2 ;  /* 0x00000004020c7c11 */ /* 0x000fce000f8e10ff */
.L_x_2921:
[----:B------:R-:W-:-:S06]  /*4c20*/  MOV R10, R20 ;  /* 0x00000014000a7202 */ /* 0x000fcc0000000f00 */
[----:B------:R3:W4:Y:S01]  /*4c30*/  LDG.E.U8 R10, desc[UR36][R10.64] ;  /* 0x000000240a0a7981 */ /* 0x000722000c1e1100 */
[----:B------:R-:W-:Y:S01]  /*4c40*/  IADD3 R14, PT, PT, R14, 0x1, RZ ;  /* 0x000000010e0e7810 */ /* 0x000fe20007ffe0ff */
[----:B------:R-:W-:Y:S01]  /*4c50*/  VIADD R13, R13, 0x100 ;  /* 0x000001000d0d7836 */ /* 0x000fe20000000000 */
[----:B------:R-:W-:-:S04]  /*4c60*/  IADD3 R20, P2, PT, R20, 0x100, RZ ;  /* 0x0000010014147810 */ /* 0x000fc80007f5e0ff */
[----:B---3--:R-:W-:Y:S02]  /*4c70*/  IADD3.X R11, PT, PT, RZ, R11, RZ, P2, !PT ;  /* 0x0000000bff0b7210 */ /* 0x008fe400017fe4ff */
[----:B----4-:R-:W-:-:S13]  /*4c80*/  ISETP.NE.AND P0, PT, R10, RZ, PT ;  /* 0x000000ff0a00720c */ /* 0x010fda0003f05270 */
[----:B------:R-:W1:Y:S02]  /*4c90*/  @!P0 LDS R15, [R12] ;  /* 0x000000000c0f8984 */ /* 0x000e640000000800 */
[----:B-1---5:R-:W-:Y:S01]  /*4ca0*/  @!P0 FADD.FTZ R16, -R8, R15 ;  /* 0x0000000f08108221 */ /* 0x022fe20000010100 */
[----:B------:R-:W-:-:S03]  /*4cb0*/  HFMA2 R15, -RZ, RZ, 0, 0 ;  /* 0x00000000ff0f7431 */ /* 0x000fc600000001ff */
[----:B------:R-:W-:-:S04]  /*4cc0*/  @!P0 FMUL.FTZ R16, R16, 1.4426950216293334961 ;  /* 0x3fb8aa3b10108820 */ /* 0x000fc80000410000 */
[----:B------:R-:W1:Y:S01]  /*4cd0*/  @!P0 MUFU.EX2 R15, R16 ;  /* 0x00000010000f8308 */ /* 0x000e620000000800 */
[----:B------:R-:W-:Y:S01]  /*4ce0*/  ISETP.NE.AND P0, PT, R14, RZ, PT ;  /* 0x000000ff0e00720c */ /* 0x000fe20003f05270 */
[----:B-1----:R1:W-:Y:S01]  /*4cf0*/  STS [R12], R15 ;  /* 0x0000000f0c007388 */ /* 0x0023e20000000800 */
[----:B------:R-:W-:Y:S01]  /*4d00*/  FADD.FTZ R9, R15, R9 ;  /* 0x000000090f097221 */ /* 0x000fe20000010000 */
[----:B-1----:R-:W-:-:S10]  /*4d10*/  IADD3 R12, PT, PT, R12, 0x400, RZ ;  /* 0x000004000c0c7810 */ /* 0x002fd40007ffe0ff */
[----:B------:R-:W-:Y:S05]  /*4d20*/  @P0 BRA `(.L_x_2921) ;  /* 0xfffffffc00bc0947 */ /* 0x000fea000383ffff */
.L_x_2920:
[----:B------:R-:W-:Y:S05]  /*4d30*/  BSYNC.RECONVERGENT B1 ;  /* 0x0000000000017941 */ /* 0x000fea0003800200 */
.L_x_2919:
[----:B------:R-:W-:Y:S05]  /*4d40*/  @!P1 BRA `(.L_x_2909) ;  /* 0x0000000000dc9947 */ /* 0x000fea0003800000 */
[----:B------:R-:W3:Y:S01]  /*4d50*/  S2R R12, SR_CgaCtaId ;  /* 0x00000000000c7919 */ /* 0x000ee20000008800 */
[----:B------:R-:W4:Y:S01]  /*4d60*/  LDCU.64 UR8, c[0x0][0x420] ;  /* 0x00008400ff0877ac */ /* 0x000f220008000a00 */
[----:B------:R-:W-:Y:S02]  /*4d70*/  MOV R11, 0x400 ;  /* 0x00000400000b7802 */ /* 0x000fe40000000f00 */
[----:B------:R-:W-:Y:S02]  /*4d80*/  SHF.L.U32 R10, R17, 0x2, RZ ;  /* 0x00000002110a7819 */ /* 0x000fe400000006ff */
[----:B------:R-:W-:-:S03]  /*4d90*/  IADD3 R11, PT, PT, R11, 0x140, RZ ;  /* 0x000001400b0b7810 */ /* 0x000fc60007ffe0ff */
[----:B------:R-:W-:Y:S01]  /*4da0*/  IMAD R10, R13, 0x4, -R10 ;  /* 0x000000040d0a7824 */ /* 0x000fe200078e0a0a */
[----:B----4-:R-:W-:-:S04]  /*4db0*/  IADD3 R15, P0, P1, R24, UR8, R13 ;  /* 0x00000008180f7c10 */ /* 0x010fc8000f91e00d */
[----:B------:R-:W-:Y:S02]  /*4dc0*/  IADD3 R15, P2, PT, R15, 0x200, RZ ;  /* 0x000002000f0f7810 */ /* 0x000fe40007f5e0ff */
[----:B---3--:R-:W-:Y:S02]  /*4dd0*/  LEA R25, R12, R11, 0x18 ;  /* 0x0000000b0c197211 */ /* 0x008fe400078ec0ff */
[----:B------:R-:W-:Y:S02]  /*4de0*/  IADD3.X R11, PT, PT, R26, UR9, RZ, P0, P1 ;  /* 0x000000091a0b7c10 */ /* 0x000fe400087e24ff */
[----:B------:R-:W-:Y:S02]  /*4df0*/  IADD3 R12, PT, PT, R10, 0x800, R25 ;  /* 0x000008000a0c7810 */ /* 0x000fe40007ffe019 */
[----:B------:R-:W-:-:S07]  /*4e00*/  IADD3.X R11, PT, PT, RZ, R11, RZ, P2, !PT ;  /* 0x0000000bff0b7210 */ /* 0x000fce00017fe4ff */
.L_x_2922:
[----:B------:R-:W-:-:S05]  /*4e10*/  MOV R10, R15 ;  /* 0x0000000f000a7202 */ /* 0x000fca0000000f00 */
[----:B------:R-:W3:Y:S04]  /*4e20*/  LDG.E.U8 R20, desc[UR36][R10.64+-0x200] ;  /* 0xfffe00240a147981 */ /* 0x000ee8000c1e1100 */
[----:B------:R-:W4:Y:S04]  /*4e30*/  LDG.E.U8 R14, desc[UR36][R10.64+-0x100] ;  /* 0xffff00240a0e7981 */ /* 0x000f28000c1e1100 */
[----:B------:R-:W2:Y:S04]  /*4e40*/  LDG.E.U8 R15, desc[UR36][R10.64] ;  /* 0x000000240a0f7981 */ /* 0x000ea8000c1e1100 */
[----:B-----5:R-:W2:Y:S01]  /*4e50*/  LDG.E.U8 R16, desc[UR36][R10.64+0x100] ;  /* 0x000100240a107981 */ /* 0x020ea2000c1e1100 */
[----:B------:R-:W-:-:S02]  /*4e60*/  IADD3 R13, PT, PT, R13, 0x400, RZ ;  /* 0x000004000d0d7810 */ /* 0x000fc40007ffe0ff */
[----:B---3--:R-:W-:Y:S02]  /*4e70*/  ISETP.NE.AND P0, PT, R20, RZ, PT ;  /* 0x000000ff1400720c */ /* 0x008fe40003f05270 */
[----:B----4-:R-:W-:Y:S01]  /*4e80*/  ISETP.NE.AND P1, PT, R14, RZ, PT ;  /* 0x000000ff0e00720c */ /* 0x010fe20003f25270 */
[----:B------:R-:W-:Y:S01]  /*4e90*/  HFMA2 R14, -RZ, RZ, 0, 0 ;  /* 0x00000000ff0e7431 */ /* 0x000fe200000001ff */
[----:B--2---:R-:W-:Y:S02]  /*4ea0*/  ISETP.NE.AND P2, PT, R15, RZ, PT ;  /* 0x000000ff0f00720c */ /* 0x004fe40003f45270 */
[----:B------:R-:W-:-:S07]  /*4eb0*/  ISETP.NE.AND P3, PT, R16, RZ, PT ;  /* 0x000000ff1000720c */ /* 0x000fce0003f65270 */
[----:B------:R-:W1:Y:S04]  /*4ec0*/  @!P0 LDS R15, [R12+-0x800] ;  /* 0xfff800000c0f8984 */ /* 0x000e680000000800 */
[----:B------:R-:W2:Y:S04]  /*4ed0*/  @!P1 LDS R25, [R12+-0x400] ;  /* 0xfffc00000c199984 */ /* 0x000ea80000000800 */
[----:B------:R-:W3:Y:S04]  /*4ee0*/  @!P2 LDS R27, [R12] ;  /* 0x000000000c1ba984 */ /* 0x000ee80000000800 */
[----:B------:R-:W4:Y:S01]  /*4ef0*/  @!P3 LDS R29, [R12+0x400] ;  /* 0x000400000c1db984 */ /* 0x000f220000000800 */
[----:B-1----:R-:W-:-:S04]  /*4f00*/  @!P0 FADD.FTZ R15, -R8, R15 ;  /* 0x0000000f080f8221 */ /* 0x002fc80000010100 */
[----:B------:R-:W-:Y:S01]  /*4f10*/  @!P0 FMUL.FTZ R15, R15, 1.4426950216293334961 ;  /* 0x3fb8aa3b0f0f8820 */ /* 0x000fe20000410000 */
[----:B--2---:R-:W-:Y:S01]  /*4f20*/  @!P1 FADD.FTZ R16, -R8, R25 ;  /* 0x0000001908109221 */ /* 0x004fe20000010100 */
[----:B------:R-:W-:Y:S02]  /*4f30*/  MOV R25, RZ ;  /* 0x000000ff00197202 */ /* 0x000fe40000000f00 */
[----:B------:R1:W2:Y:S01]  /*4f40*/  @!P0 MUFU.EX2 R14, R15 ;  /* 0x0000000f000e8308 */ /* 0x0002a20000000800 */
[----:B------:R-:W-:Y:S01]  /*4f50*/  @!P1 FMUL.FTZ R16, R16, 1.4426950216293334961 ;  /* 0x3fb8aa3b10109820 */ /* 0x000fe20000410000 */
[C---:B---3--:R-:W-:Y:S01]  /*4f60*/  @!P2 FADD.FTZ R20, -R8.reuse, R27 ;  /* 0x0000001b0814a221 */ /* 0x048fe20000010100 */
[----:B------:R-:W-:Y:S02]  /*4f70*/  IMAD.MOV.U32 R27, RZ, RZ, RZ ;  /* 0x000000ffff1b7224 */ /* 0x000fe400078e00ff */
[----:B----4-:R-:W-:Y:S01]  /*4f80*/  @!P3 FADD.FTZ R24, -R8, R29 ;  /* 0x0000001d0818b221 */ /* 0x010fe20000010100 */
[----:B------:R2:W3:Y:S01]  /*4f90*/  @!P1 MUFU.EX2 R25, R16 ;  /* 0x0000001000199308 */ /* 0x0004e20000000800 */
[----:B------:R-:W-:Y:S01]  /*4fa0*/  @!P2 FMUL.FTZ R20, R20, 1.4426950216293334961 ;  /* 0x3fb8aa3b1414a820 */ /* 0x000fe20000410000 */
[----:B------:R-:W-:-:S02]  /*4fb0*/  HFMA2 R29, -RZ, RZ, 0, 0 ;  /* 0x00000000ff1d7431 */ /* 0x000fc400000001ff */
[----:B------:R-:W-:Y:S01]  /*4fc0*/  @!P3 FMUL.FTZ R24, R24, 1.4426950216293334961 ;  /* 0x3fb8aa3b1818b820 */ /* 0x000fe20000410000 */
[----:B------:R-:W-:Y:S01]  /*4fd0*/  ISETP.GT.AND P0, PT, R13, R22, PT ;  /* 0x000000160d00720c */ /* 0x000fe20003f04270 */
[----:B------:R-:W4:Y:S01]  /*4fe0*/  @!P2 MUFU.EX2 R27, R20 ;  /* 0x00000014001ba308 */ /* 0x000f220000000800 */
[----:B-1----:R-:W-:-:S03]  /*4ff0*/  IADD3 R15, P1, PT, R10, 0x400, RZ ;  /* 0x000004000a0f7810 */ /* 0x002fc60007f3e0ff */
[----:B------:R-:W1:Y:S01]  /*5000*/  @!P3 MUFU.EX2 R29, R24 ;  /* 0x00000018001db308 */ /* 0x000e620000000800 */
[----:B--2---:R-:W-:Y:S01]  /*5010*/  FADD.FTZ R16, R14, R9 ;  /* 0x000000090e107221 */ /* 0x004fe20000010000 */
[----:B------:R-:W-:Y:S01]  /*5020*/  STS [R12+-0x800], R14 ;  /* 0xfff8000e0c007388 */ /* 0x000fe20000000800 */
[----:B------:R-:W-:Y:S02]  /*5030*/  IADD3.X R11, PT, PT, RZ, R11, RZ, P1, !PT ;  /* 0x0000000bff0b7210 */ /* 0x000fe40000ffe4ff */
[----:B---3--:R-:W-:Y:S01]  /*5040*/  FADD.FTZ R16, R16, R25 ;  /* 0x0000001910107221 */ /* 0x008fe20000010000 */
[----:B------:R-:W-:Y:S03]  /*5050*/  STS [R12+-0x400], R25 ;  /* 0xfffc00190c007388 */ /* 0x000fe60000000800 */
[----:B----4-:R-:W-:Y:S01]  /*5060*/  FADD.FTZ R16, R16, R27 ;  /* 0x0000001b10107221 */ /* 0x010fe20000010000 */
[----:B------:R-:W-:Y:S03]  /*5070*/  STS [R12], R27 ;  /* 0x0000001b0c007388 */ /* 0x000fe60000000800 */
[----:B-1----:R-:W-:Y:S01]  /*5080*/  FADD.FTZ R9, R16, R29 ;  /* 0x0000001d10097221 */ /* 0x002fe20000010000 */
[----:B------:R1:W-:Y:S02]  /*5090*/  STS [R12+0x400], R29 ;  /* 0x0004001d0c007388 */ /* 0x0003e40000000800 */
[----:B-1----:R-:W-:Y:S01]  /*50a0*/  IADD3 R12, PT, PT, R12, 0x1000, RZ ;  /* 0x000010000c0c7810 */ /* 0x002fe20007ffe0ff */
[----:B------:R-:W-:Y:S06]  /*50b0*/  @!P0 BRA `(.L_x_2922) ;  /* 0xfffffffc00548947 */ /* 0x000fec000383ffff */
.L_x_2909:
[----:B------:R-:W-:Y:S05]  /*50c0*/  BSYNC.RECONVERGENT B0 ;  /* 0x0000000000007941 */ /* 0x000fea0003800200 */
.L_x_2908:
[----:B-1----:R-:W1:Y:S01]  /*50d0*/  SHFL.BFLY PT, R8, R9, 0x10, 0x1f ;  /* 0x0e001f0009087f89 */ /* 0x002e6200000e0000 */
[C---:B------:R-:W-:Y:S01]  /*50e0*/  ISETP.NE.AND P0, PT, R6.reuse, RZ, PT ;  /* 0x000000ff0600720c */ /* 0x040fe20003f05270 */
[----:B------:R-:W4:Y:S01]  /*50f0*/  LDCU UR4, c[0x0][0x40c] ;  /* 0x00008180ff0477ac */ /* 0x000f220008000800 */
[----:B------:R-:W-:Y:S01]  /*5100*/  ISETP.GT.U32.AND P1, PT, R6, 0x7, PT ;  /* 0x000000070600780c */ /* 0x000fe20003f24070 */
[----:B-----5:R-:W2:Y:S01]  /*5110*/  S2R R16, SR_CTAID.X ;  /* 0x0000000000107919 */ /* 0x020ea20000002500 */
[----:B------:R-:W2:Y:S01]  /*5120*/  S2UR UR6, SR_CTAID.Y ;  /* 0x00000000000679c3 */ /* 0x000ea20000002600 */
[----:B------:R-:W4:Y:S01]  /*5130*/  LDCU UR5, c[0x0][0x3f4] ;  /* 0x00007e80ff0577ac */ /* 0x000f220008000800 */
[----:B------:R-:W3:Y:S01]  /*5140*/  LDCU.U8 UR7, c[0x0][0x48c] ;  /* 0x00009180ff0777ac */ /* 0x000ee20008000000 */
[----:B-1----:R-:W-:Y:S01]  /*5150*/  FADD.FTZ R8, R8, R9 ;  /* 0x0000000908087221 */ /* 0x002fe20000010000 */
[----:B----4-:R-:W-:-:S04]  /*5160*/  UISETP.LT.AND UP0, UPT, UR5, UR4, UPT ;  /* 0x000000040500728c */ /* 0x010fc8000bf01270 */
[----:B0-----:R-:W0:Y:S01]  /*5170*/  SHFL.BFLY PT, R11, R8, 0x8, 0x1f ;  /* 0x0d001f00080b7f89 */ /* 0x001e2200000e0000 */
        /* <DEDUP_REMOVED lines=17> */
[----:B------:R-:W-:-:S03]  /*5290*/  ISETP.GT.AND P1, PT, R3, R22, PT ;  /* 0x000000160300720c */ /* 0x000fc60003f24270 */
[----:B0-----:R-:W0:Y:S02]  /*52a0*/  SHFL.BFLY PT, R9, R12, 0x4, 0x1f ;  /* 0x0c801f000c097f89 */ /* 0x001e2400000e0000 */
[----:B0-----:R-:W-:-:S05]  /*52b0*/  FADD.FTZ R9, R9, R12 ;  /* 0x0000000c09097221 */ /* 0x001fca0000010000 */
[----:B------:R-:W0:Y:S02]  /*52c0*/  SHFL.BFLY PT, R6, R9, 0x2, 0x1f ;  /* 0x0c401f0009067f89 */ /* 0x000e2400000e0000 */
[----:B0-----:R-:W-:Y:S02]  /*52d0*/  FADD.FTZ R6, R9, R6 ;  /* 0x0000000609067221 */ /* 0x001fe40000010000 */
[----:B------:R-:W2:Y:S03]  /*52e0*/  LDC R9, c[0x0][0x3f8] ;  /* 0x0000fe00ff097b82 */ /* 0x000ea60000000800 */
[----:B------:R-:W0:Y:S01]  /*52f0*/  SHFL.BFLY PT, R11, R6, 0x1, 0x1f ;  /* 0x0c201f00060b7f89 */ /* 0x000e2200000e0000 */
[----:B--2---:R-:W-:Y:S02]  /*5300*/  IMAD R14, R9, UR6, R16 ;  /* 0x00000006090e7c24 */ /* 0x004fe4000f8e0210 */
[----:B0-----:R-:W-:Y:S01]  /*5310*/  FADD.FTZ R11, R6, R11 ;  /* 0x0000000b060b7221 */ /* 0x001fe20000010000 */
[----:B------:R-:W-:-:S05]  /*5320*/  CS2R R6, SRZ ;  /* 0x0000000000067805 */ /* 0x000fca000001ff00 */
[----:B------:R-:W0:Y:S02]  /*5330*/  SHFL.IDX PT, R11, R11, RZ, 0x1f ;  /* 0x00001fff0b0b7589 */ /* 0x000e2400000e0000 */
[----:B0-----:R-:W-:-:S04]  /*5340*/  FADD.FTZ R5, R11, 9.9999999747524270788e-07 ;  /* 0x358637bd0b057421 */ /* 0x001fc80000010000 */
[----:B------:R0:W1:Y:S01]  /*5350*/  MUFU.RCP R13, R5 ;  /* 0x00000005000d7308 */ /* 0x0000620000001000 */
[----:B------:R-:W-:Y:S05]  /*5360*/  @!P0 BRA `(.L_x_2923) ;  /* 0x0000000000188947 */ /* 0x000fea0003800000 */
[----:B0-----:R-:W0:Y:S08]  /*5370*/  LDC R5, c[0x0][0x488] ;  /* 0x00012200ff057b82 */ /* 0x001e300000000800 */
[----:B------:R-:W0:Y:S08]  /*5380*/  LDC R6, c[0x0][0x40c] ;  /* 0x00010300ff067b82 */ /* 0x000e300000000800 */
[----:B------:R-:W2:Y:S01]  /*5390*/  LDC R8, c[0x0][0x3f4] ;  /* 0x0000fd00ff087b82 */ /* 0x000ea20000000800 */
[----:B0-----:R-:W-:-:S04]  /*53a0*/  IMAD R5, R14, R5, R6 ;  /* 0x000000050e057224 */ /* 0x001fc800078e0206 */
[----:B--2---:R-:W-:-:S05]  /*53b0*/  IMAD R6, R5, R8, RZ ;  /* 0x0000000805067224 */ /* 0x004fca00078e02ff */
[----:B------:R-:W-:-:S07]  /*53c0*/  SHF.R.S32.HI R7, RZ, 0x1f, R6 ;  /* 0x0000001fff077819 */ /* 0x000fce0000011406 */
.L_x_2923:
[----:B------:R-:W-:Y:S04]  /*53d0*/  BSSY.RECONVERGENT B0, `(.L_x_2924) ;  /* 0x0000061000007945 */ /* 0x000fe80003800200 */
[----:B------:R-:W-:Y:S05]  /*53e0*/  @P1 BRA `(.L_x_2925) ;  /* 0x00000004007c1947 */ /* 0x000fea0003800000 */
[----:B------:R-:W-:Y:S01]  /*53f0*/  VIADDMNMX R4, R3, 0x100, R4, !PT ;  /* 0x0000010003047846 */ /* 0x000fe20007800104 */
[----:B------:R-:W-:Y:S01]  /*5400*/  BSSY.RECONVERGENT B1, `(.L_x_2926) ;  /* 0x0000028000017945 */ /* 0x000fe20003800200 */
[----:B0-----:R-:W-:-:S04]  /*5410*/  LOP3.LUT R5, RZ, R2, RZ, 0x33, !PT ;  /* 0x00000002ff057212 */ /* 0x001fc800078e33ff */
        /* <DEDUP_REMOVED lines=12> */
[----:B------:R-:W-:Y:S02]  /*54e0*/  IADD3.X R9, PT, PT, RZ, R7, RZ, P1, !PT ;  /* 0x00000007ff097210 */ /* 0x000fe40000ffe4ff */
[----:B------:R-:W-:-:S02]  /*54f0*/  LOP3.LUT R4, R4, 0x3, RZ, 0xc0, !PT ;  /* 0x0000000304047812 */ /* 0x000fc400078ec0ff */
[----:B------:R-:W-:Y:S02]  /*5500*/  LOP3.LUT R8, R5, 0x300, RZ, 0xc0, !PT ;  /* 0x0000030005087812 */ /* 0x000fe400078ec0ff */
[----:B------:R-:W-:Y:S02]  /*5510*/  LEA R5, R2, UR5, 0x1 ;  /* 0x0000000502057c11 */ /* 0x000fe4000f8e08ff */
[----:B------:R-:W-:Y:S02]  /*5520*/  IADD3 R3, PT, PT, R3, R8, RZ ;  /* 0x0000000803037210 */ /* 0x000fe40007ffe0ff */
[----:B--2---:R-:W-:Y:S02]  /*5530*/  LEA R11, P1, R12, UR8, 0x2 ;  /* 0x000000080c0b7c11 */ /* 0x004fe4000f8210ff */
[----:B------:R-:W-:Y:S02]  /*5540*/  IADD3 R10, PT, PT, -R4, RZ, RZ ;  /* 0x000000ff040a7210 */ /* 0x000fe40007ffe1ff */
[----:B------:R-:W-:Y:S01]  /*5550*/  LEA.HI.X R12, R12, UR9, R9, 0x2, P1 ;  /* 0x000000090c0c7c11 */ /* 0x000fe200088f1409 */
[----:B0-----:R-:W-:-:S06]  /*5560*/  ULEA UR4, UR6, UR4, 0x18 ;  /* 0x0000000406047291 */ /* 0x001fcc000f8ec0ff */
[----:B------:R-:W-:Y:S02]  /*5570*/  IADD3 R8, PT, PT, R5, UR4, RZ ;  /* 0x0000000405087c10 */ /* 0x000fe4000fffe0ff */
[----:B------:R-:W-:-:S07]  /*5580*/  LEA R9, R2, UR4, 0x2 ;  /* 0x0000000402097c11 */ /* 0x000fce000f8e10ff */
.L_x_2928:
[----:B--2---:R0:W1:Y:S01]  /*5590*/  LDS R4, [R9] ;  /* 0x0000000009047984 */ /* 0x0040620000000800 */
[----:B------:R-:W-:Y:S02]  /*55a0*/  @P0 MOV R5, R12 ;  /* 0x0000000c00050202 */ /* 0x000fe40000000f00 */
[----:B------:R-:W-:-:S04]  /*55b0*/  IADD3 R10, PT, PT, R10, 0x1, RZ ;  /* 0x000000010a0a7810 */ /* 0x000fc80007ffe0ff */
[----:B------:R-:W-:Y:S02]  /*55c0*/  ISETP.NE.AND P3, PT, R10, RZ, PT ;  /* 0x000000ff0a00720c */ /* 0x000fe40003f65270 */
[----:B0-----:R-:W-:Y:S01]  /*55d0*/  IADD3 R9, PT, PT, R9, 0x400, RZ ;  /* 0x0000040009097810 */ /* 0x001fe20007ffe0ff */
[----:B-1----:R-:W-:-:S05]  /*55e0*/  FMUL.FTZ R15, R4, R13 ;  /* 0x0000000d040f7220 */ /* 0x002fca0000410000 */
[----:B------:R-:W-:-:S04]  /*55f0*/  F2FP.F16.F32.PACK_AB R4, RZ, R15 ;  /* 0x0000000fff04723e */ /* 0x000fc800000000ff */
[----:B------:R-:W-:Y:S01]  /*5600*/  PRMT R20, R4, 0x7610, R20 ;  /* 0x0000761004147816 */ /* 0x000fe20000000014 */
[----:B------:R-:W-:Y:S01]  /*5610*/  @P0 IMAD.MOV.U32 R4, RZ, RZ, R11 ;  /* 0x000000ffff040224 */ /* 0x000fe200078e000b */
[----:B------:R-:W-:-:S03]  /*5620*/  IADD3 R11, P1, PT, R11, 0x400, RZ ;  /* 0x000004000b0b7810 */ /* 0x000fc60007f3e0ff */
[----:B------:R0:W-:Y:S01]  /*5630*/  STS.U16 [R8], R20 ;  /* 0x0000001408007388 */ /* 0x0001e20000000400 */
[----:B------:R-:W-:-:S03]  /*5640*/  IADD3.X R12, PT, PT, RZ, R12, RZ, P1, !PT ;  /* 0x0000000cff0c7210 */ /* 0x000fc60000ffe4ff */
[----:B------:R2:W-:Y:S01]  /*5650*/  @P0 STG.E desc[UR36][R4.64], R15 ;  /* 0x0000000f04000986 */ /* 0x0005e2000c101924 */
[----:B0-----:R-:W-:Y:S01]  /*5660*/  VIADD R8, R8, 0x200 ;  /* 0x0000020008087836 */ /* 0x001fe20000000000 */
[----:B------:R-:W-:Y:S06]  /*5670*/  @P3 BRA `(.L_x_2928) ;  /* 0xfffffffc00c43947 */ /* 0x000fec000383ffff */
.L_x_2927:
[----:B------:R-:W-:Y:S05]  /*5680*/  BSYNC.RECONVERGENT B1 ;  /* 0x0000000000017941 */ /* 0x000fea0003800200 */
.L_x_2926:
        /* <DEDUP_REMOVED lines=14> */
[----:B------:R-:W-:-:S05]  /*5770*/  LEA.HI.X R8, R8, UR9, R7, 0x2, P3 ;  /* 0x0000000908087c11 */ /* 0x000fca00098f1407 */
[----:B------:R-:W-:Y:S01]  /*5780*/  IMAD.X R10, RZ, RZ, R8, P2 ;  /* 0x000000ffff0a7224 */ /* 0x000fe200010e0608 */
[----:B0-----:R-:W-:Y:S02]  /*5790*/  LEA R5, R5, R4, 0x18 ;  /* 0x0000000405057211 */ /* 0x001fe400078ec0ff */
[----:B------:R-:W-:Y:S02]  /*57a0*/  SHF.L.U32 R4, R17, 0x2, RZ ;  /* 0x0000000211047819 */ /* 0x000fe400000006ff */
[----:B------:R-:W-:Y:S02]  /*57b0*/  IADD3 R6, PT, PT, R6, 0x400, R5 ;  /* 0x0000040006067810 */ /* 0x000fe40007ffe005 */
[----:B------:R-:W-:-:S04]  /*57c0*/  LEA R4, R3, -R4, 0x2 ;  /* 0x8000000403047211 */ /* 0x000fc800078e10ff */
[----:B------:R-:W-:-:S07]  /*57d0*/  IADD3 R7, PT, PT, R4, 0x800, R5 ;  /* 0x0000080004077810 */ /* 0x000fce0007ffe005 */
.L_x_2929:
[----:B------:R-:W1:Y:S01]  /*57e0*/  LDS R4, [R7+-0x800] ;  /* 0xfff8000007047984 */ /* 0x000e620000000800 */
[----:B------:R-:W-:-:S04]  /*57f0*/  IADD3 R3, PT, PT, R3, 0x400, RZ ;  /* 0x0000040003037810 */ /* 0x000fc80007ffe0ff */
[----:B------:R-:W-:Y:S01]  /*5800*/  ISETP.GT.AND P2, PT, R3, R22, PT ;  /* 0x000000160300720c */ /* 0x000fe20003f44270 */
        /* <DEDUP_REMOVED lines=15> */
[----:B0-----:R-:W-:Y:S01]  /*5900*/  MOV R4, R9 ;  /* 0x0000000900047202 */ /* 0x001fe20000000f00 */
[----:B-1----:R-:W-:-:S03]  /*5910*/  VIADD R7, R7, 0x1000 ;  /* 0x0000100007077836 */ /* 0x002fc60000000000 */
[----:B------:R-:W-:Y:S01]  /*5920*/  IADD3 R9, P3, PT, R4, 0x1000, RZ ;  /* 0x0000100004097810 */ /* 0x000fe20007f7e0ff */
[----:B------:R-:W-:Y:S01]  /*5930*/  @P0 STG.E desc[UR36][R4.64+-0x800], R11 ;  /* 0xfff8000b04000986 */ /* 0x000fe2000c101924 */
[----:B------:R-:W-:Y:S02]  /*5940*/  PLOP3.LUT P0, PT, P1, PT, PT, 0x80, 0x8 ;  /* 0x000000000008781c */ /* 0x000fe40000f0f070 */
[----:B------:R-:W-:-:S11]  /*5950*/  IADD3.X R10, PT, PT, RZ, R5, RZ, P3, !PT ;  /* 0x00000005ff0a7210 */ /* 0x000fd60001ffe4ff */
        /* <DEDUP_REMOVED lines=8> */
.L_x_2925:
[----:B------:R-:W-:Y:S05]  /*59e0*/  BSYNC.RECONVERGENT B0 ;  /* 0x0000000000007941 */ /* 0x000fea0003800200 */
.L_x_2924:
[----:B------:R-:W-:Y:S01]  /*59f0*/  SHF.R.S32.HI R3, RZ, 0x1f, R22 ;  /* 0x0000001fff037819 */ /* 0x000fe20000011416 */
[----:B------:R-:W3:Y:S01]  /*5a00*/  LDCU.64 UR6, c[0x0][0x3b0] ;  /* 0x00007600ff0677ac */ /* 0x000ee20008000a00 */
[----:B------:R-:W-:Y:S02]  /*5a10*/  SHF.L.U32 R32, R2, 0x3, RZ ;  /* 0x0000000302207819 */ /* 0x000fe400000006ff */
[----:B------:R-:W-:Y:S02]  /*5a20*/  CS2R R6, SRZ ;  /* 0x0000000000067805 */ /* 0x000fe4000001ff00 */
[----:B------:R-:W-:Y:S02]  /*5a30*/  LEA.HI R3, R3, R22, RZ, 0x4 ;  /* 0x0000001603037211 */ /* 0x000fe400078f20ff */
[----:B------:R-:W-:Y:S02]  /*5a40*/  LOP3.LUT R32, R32, 0x78, RZ, 0xc0, !PT ;  /* 0x0000007820207812 */ /* 0x000fe400078ec0ff */
[----:B0-2---:R-:W-:-:S02]  /*5a50*/  LOP3.LUT R5, R3, 0xfffffff0, RZ, 0xc0, !PT ;  /* 0xfffffff003057812 */ /* 0x005fc400078ec0ff */
[----:B------:R-:W-:Y:S02]  /*5a60*/  SHF.R.U32.HI R3, RZ, 0x4, R2 ;  /* 0x00000004ff037819 */ /* 0x000fe40000011602 */
[----:B------:R-:W-:-:S04]  /*5a70*/  IADD3 R34, PT, PT, -R5, R22, RZ ;  /* 0x0000001605227210 */ /* 0x000fc80007ffe1ff */
[----:B------:R-:W-:Y:S02]  /*5a80*/  ISETP.NE.AND P0, PT, R3, R34, PT ;  /* 0x000000220300720c */ /* 0x000fe40003f05270 */
[----:B---3--:R-:W-:Y:S02]  /*5a90*/  ISETP.EQ.U32.AND P1, PT, RZ, UR6, PT ;  /* 0x00000006ff007c0c */ /* 0x008fe4000bf22070 */
        /* <DEDUP_REMOVED lines=14> */
[----:B------:R-:W-:Y:S01]  /*5b80*/  CS2R R38, SRZ ;  /* 0x0000000000267805 */ /* 0x000fe2000001ff00 */
[----:B------:R-:W-:-:S06]  /*5b90*/  IMAD.MOV.U32 R40, RZ, RZ, RZ ;  /* 0x000000ffff287224 */ /* 0x000fcc00078e00ff */
[----:B0-----:R-:W-:Y:S05]  /*5ba0*/  @P0 BRA `(.L_x_2931) ;  /* 0x0000002400080947 */ /* 0x001fea0003800000 */
[----:B------:R-:W0:Y:S01]  /*5bb0*/  LDCU UR4, c[0x0][0x3f4] ;  /* 0x00007e80ff0477ac */ /* 0x000e220008000800 */
[----:B------:R-:W2:Y:S01]  /*5bc0*/  S2R R41, SR_CgaCtaId ;  /* 0x0000000000297919 */ /* 0x000ea20000008800 */
[----:B------:R-:W3:Y:S01]  /*5bd0*/  LDC.64 R8, c[0x0][0x3c0] ;  /* 0x0000f000ff087b82 */ /* 0x000ee20000000a00 */
[----:B------:R-:W-:Y:S01]  /*5be0*/  IADD3 R36, PT, PT, R17, R3, RZ ;  /* 0x0000000311247210 */ /* 0x000fe20007ffe0ff */
[----:B------:R-:W-:Y:S01]  /*5bf0*/  BSSY.RECONVERGENT B1, `(.L_x_2932) ;  /* 0x00000c4000017945 */ /* 0x000fe20003800200 */
[----:B------:R-:W-:Y:S02]  /*5c00*/  MOV R10, 0x400 ;  /* 0x00000400000a7802 */ /* 0x000fe40000000f00 */
[----:B------:R-:W-:Y:S02]  /*5c10*/  MOV R47, RZ ;  /* 0x000000ff002f7202 */ /* 0x000fe40000000f00 */
[----:B------:R-:W-:Y:S02]  /*5c20*/  IADD3 R10, PT, PT, R10, 0x140, RZ ;  /* 0x000001400a0a7810 */ /* 0x000fe40007ffe0ff */
[----:B0-----:R-:W-:-:S04]  /*5c30*/  MOV R35, UR4 ;  /* 0x0000000400237c02 */ /* 0x001fc80008000f00 */
[-C--:B------:R-:W-:Y:S01]  /*5c40*/  VIMNMX R11, PT, PT, R22, R35.reuse, PT ;  /* 0x00000023160b7248 */ /* 0x080fe20003fe0100 */
[----:B------:R-:W-:-:S03]  /*5c50*/  IMAD R21, R21, R35, R32 ;  /* 0x0000002315157224 */ /* 0x000fc600078e0220 */
[----:B------:R-:W-:Y:S01]  /*5c60*/  ISETP.GE.AND P0, PT, R36, R11, PT ;  /* 0x0000000b2400720c */ /* 0x000fe20003f06270 */
[----:B---3--:R-:W-:Y:S01]  /*5c70*/  IMAD.WIDE R20, R21, 0x2, R8 ;  /* 0x0000000215147825 */ /* 0x008fe200078e0208 */
[----:B--2---:R-:W-:-:S05]  /*5c80*/  LEA R41, R41, R10, 0x18 ;  /* 0x0000000a29297211 */ /* 0x004fca00078ec0ff */
[----:B------:R-:W-:-:S06]  /*5c90*/  VIADD R37, R41, UR5 ;  /* 0x0000000529257c36 */ /* 0x000fcc0008000000 */
[----:B------:R-:W-:Y:S05]  /*5ca0*/  @P0 BRA `(.L_x_2933) ;  /* 0x0000000800e00947 */ /* 0x000fea0003800000 */
[----:B------:R-:W-:Y:S01]  /*5cb0*/  VIADDMNMX R8, R36, 0x10, R11, !PT ;  /* 0x0000001024087846 */ /* 0x000fe2000780010b */
[----:B------:R-:W-:Y:S01]  /*5cc0*/  BSSY.RECONVERGENT B2, `(.L_x_2934) ;  /* 0x000006b000027945 */ /* 0x000fe20003800200 */
[----:B------:R-:W-:Y:S01]  /*5cd0*/  LOP3.LUT R9, RZ, R17, RZ, 0x33, !PT ;  /* 0x00000011ff097212 */ /* 0x000fe200078e33ff */
[----:B------:R-:W-:Y:S01]  /*5ce0*/  HFMA2 R47, -RZ, RZ, 0, 0 ;  /* 0x00000000ff2f7431 */ /* 0x000fe200000001ff */
[----:B------:R-:W-:Y:S02]  /*5cf0*/  MOV R40, RZ ;  /* 0x000000ff00287202 */ /* 0x000fe40000000f00 */
[----:B------:R-:W-:Y:S02]  /*5d00*/  CS2R R42, SRZ ;  /* 0x00000000002a7805 */ /* 0x000fe4000001ff00 */
[----:B------:R-:W-:Y:S02]  /*5d10*/  IADD3 R58, PT, PT, -R3, R8, R9 ;  /* 0x00000008033a7210 */ /* 0x000fe40007ffe109 */
[----:B------:R-:W-:-:S02]  /*5d20*/  CS2R R38, SRZ ;  /* 0x0000000000267805 */ /* 0x000fc4000001ff00 */
[----:B------:R-:W-:Y:S02]  /*5d30*/  MOV R46, R36 ;  /* 0x00000024002e7202 */ /* 0x000fe40000000f00 */
[----:B------:R-:W-:Y:S02]  /*5d40*/  CS2R R44, SRZ ;  /* 0x00000000002c7805 */ /* 0x000fe4000001ff00 */
[C---:B------:R-:W-:Y:S02]  /*5d50*/  ISETP.GE.U32.AND P0, PT, R58.reuse, 0x30, PT ;  /* 0x000000303a00780c */ /* 0x040fe40003f06070 */
[----:B------:R-:W-:-:S04]  /*5d60*/  LEA.HI R8, R58, 0x1, RZ, 0x1c ;  /* 0x000000013a087811 */ /* 0x000fc800078fe0ff */
[----:B------:R-:W-:-:S07]  /*5d70*/  LOP3.LUT P1, R60, R8, 0x3, RZ, 0xc0, !PT ;  /* 0x00000003083c7812 */ /* 0x000fce000782c0ff */
[----:B------:R-:W-:Y:S06]  /*5d80*/  @!P0 BRA `(.L_x_2935) ;  /* 0x0000000400788947 */ /* 0x000fec0003800000 */
[----:B------:R-:W-:Y:S01]  /*5d90*/  LOP3.LUT R59, R8, 0x1ffffffc, RZ, 0xc0, !PT ;  /* 0x1ffffffc083b7812 */ /* 0x000fe200078ec0ff */
[----:B------:R-:W-:Y:S01]  /*5da0*/  IMAD.MOV.U32 R40, RZ, RZ, RZ ;  /* 0x000000ffff287224 */ /* 0x000fe200078e00ff */
[----:B------:R-:W-:Y:S02]  /*5db0*/  MOV R48, RZ ;  /* 0x000000ff00307202 */ /* 0x000fe40000000f00 */
[----:B------:R-:W-:-:S07]  /*5dc0*/  MOV R46, R36 ;  /* 0x00000024002e7202 */ /* 0x000fce0000000f00 */
.L_x_2936:
[----:B------:R-:W-:-:S04]  /*5dd0*/  IMAD R29, R46, 0x60, RZ ;  /* 0x000000602e1d7824 */ /* 0x000fc800078e02ff */
[C---:B------:R-:W-:Y:S01]  /*5de0*/  IMAD.WIDE.U32 R8, R29.reuse, 0x2, R20 ;  /* 0x000000021d087825 */ /* 0x040fe200078e0014 */
[C---:B-1----:R-:W-:Y:S02]  /*5df0*/  IADD3 R13, PT, PT, R29.reuse, 0x600, RZ ;  /* 0x000006001d0d7810 */ /* 0x042fe40007ffe0ff */
[----:B------:R-:W-:-:S03]  /*5e00*/  IADD3 R25, PT, PT, R29, 0xc00, RZ ;  /* 0x00000c001d197810 */ /* 0x000fc60007ffe0ff */
[----:B------:R-:W2:Y:S01]  /*5e10*/  LDG.E.128 R8, desc[UR36][R8.64] ;  /* 0x0000002408087981 */ /* 0x000ea2000c1e1d00 */
[----:B------:R-:W-:Y:S01]  /*5e20*/  IMAD.WIDE.U32 R12, R13, 0x2, R20 ;  /* 0x000000020d0c7825 */ /* 0x000fe200078e0014 */
[----:B------:R-:W-:-:S03]  /*5e30*/  IADD3 R29, PT, PT, R29, 0x1200, RZ ;  /* 0x000012001d1d7810 */ /* 0x000fc60007ffe0ff */
[--C-:B------:R-:W-:Y:S02]  /*5e40*/  IMAD.WIDE.U32 R24, R25, 0x2, R20.reuse ;  /* 0x0000000219187825 */ /* 0x100fe400078e0014 */
[----:B------:R-:W3:Y:S02]  /*5e50*/  LDG.E.128 R12, desc[UR36][R12.64] ;  /* 0x000000240c0c7981 */ /* 0x000ee4000c1e1d00 */
[----:B------:R-:W-:Y:S02]  /*5e60*/  IMAD.WIDE.U32 R28, R29, 0x2, R20 ;  /* 0x000000021d1c7825 */ /* 0x000fe400078e0014 */
[----:B------:R-:W4:Y:S04]  /*5e70*/  LDG.E.128 R24, desc[UR36][R24.64] ;  /* 0x0000002418187981 */ /* 0x000f28000c1e1d00 */
[----:B------:R-:W4:Y:S01]  /*5e80*/  LDG.E.128 R28, desc[UR36][R28.64] ;  /* 0x000000241c1c7981 */ /* 0x000f22000c1e1d00 */
[----:B------:R-:W-:Y:S01]  /*5e90*/  IMAD.IADD R50, R46, 0x1, -R17 ;  /* 0x000000012e327824 */ /* 0x000fe200078e0a11 */
[----:B------:R-:W-:-:S02]  /*5ea0*/  IADD3 R48, PT, PT, R48, 0x4, RZ ;  /* 0x0000000430307810 */ /* 0x000fc40007ffe0ff */
[----:B------:R-:W-:Y:S02]  /*5eb0*/  IADD3 R46, PT, PT, R46, 0x40, RZ ;  /* 0x000000402e2e7810 */ /* 0x000fe40007ffe0ff */
[----:B------:R-:W-:Y:S02]  /*5ec0*/  LEA R50, R50, R37, 0x1 ;  /* 0x0000002532327211 */ /* 0x000fe400078e08ff */
[----:B------:R-:W-:-:S03]  /*5ed0*/  ISETP.NE.AND P0, PT, R48, R59, PT ;  /* 0x0000003b3000720c */ /* 0x000fc60003f05270 */
[----:B------:R-:W0:Y:S04]  /*5ee0*/  LDS.U16 R49, [R50] ;  /* 0x0000000032317984 */ /* 0x000e280000000400 */
[----:B------:R-:W1:Y:S04]  /*5ef0*/  LDS.U16 R56, [R50+0x20] ;  /* 0x0000200032387984 */ /* 0x000e680000000400 */
[----:B------:R-:W-:Y:S04]  /*5f00*/  LDS.U16 R57, [R50+0x40] ;  /* 0x0000400032397984 */ /* 0x000fe80000000400 */
[----:B------:R-:W1:Y:S01]  /*5f10*/  LDS.U16 R50, [R50+0x60] ;  /* 0x0000600032327984 */ /* 0x000e620000000400 */
[----:B0-----:R-:W-:-:S02]  /*5f20*/  HADD2.F32 R49, -RZ, R49.H0_H0 ;  /* 0x20000031ff317230 */ /* 0x001fc40000004100 */
[----:B-1----:R-:W-:Y:S02]  /*5f30*/  HADD2.F32 R56, -RZ, R56.H0_H0 ;  /* 0x20000038ff387230 */ /* 0x002fe40000004100 */
[----:B------:R-:W-:Y:S02]  /*5f40*/  HADD2.F32 R50, -RZ, R50.H0_H0 ;  /* 0x20000032ff327230 */ /* 0x000fe40000004100 */
[--C-:B--2---:R-:W-:Y:S02]  /*5f50*/  HADD2.F32 R51, -RZ, R8.reuse.H0_H0 ;  /* 0x20000008ff337230 */ /* 0x104fe40000004100 */
[----:B------:R-:W-:Y:S02]  /*5f60*/  HADD2.F32 R52, -RZ, R9.H0_H0 ;  /* 0x20000009ff347230 */ /* 0x000fe40000004100 */
        /* <DEDUP_REMOVED lines=12> */
[--C-:B---3--:R-:W-:Y:S02]  /*6030*/  HADD2.F32 R11, -RZ, R12.reuse.H0_H0 ;  /* 0x2000000cff0b7230 */ /* 0x108fe40000004100 */
[C---:B------:R-:W-:Y:S01]  /*6040*/  FFMA.FTZ R54, R49.reuse, R54, R47 ;  /* 0x0000003631367223 */ /* 0x040fe2000001002f */
[----:B------:R-:W-:Y:S02]  /*6050*/  HADD2.F32 R39, -RZ, R12.H1_H1 ;  /* 0x3000000cff277230 */ /* 0x000fe40000004100 */
[----:B------:R-:W-:Y:S01]  /*6060*/  FFMA.FTZ R9, R49, R9, R38 ;  /* 0x0000000931097223 */ /* 0x000fe20000010026 */
[--C-:B------:R-:W-:Y:S02]  /*6070*/  HADD2.F32 R43, -RZ, R13.reuse.H0_H0 ;  /* 0x2000000dff2b7230 */ /* 0x100fe40000004100 */
[----:B------:R-:W-:Y:S01]  /*6080*/  FFMA.FTZ R11, R56, R11, R51 ;  /* 0x0000000b380b7223 */ /* 0x000fe20000010033 */
[----:B------:R-:W-:-:S02]  /*6090*/  HADD2.F32 R12, -RZ, R13.H1_H1 ;  /* 0x3000000dff0c7230 */ /* 0x000fc40000004100 */
[C---:B------:R-:W-:Y:S01]  /*60a0*/  FFMA.FTZ R8, R56.reuse, R39, R8 ;  /* 0x0000002738087223 */ /* 0x040fe20000010008 */
[--C-:B------:R-:W-:Y:S02]  /*60b0*/  HADD2.F32 R13, -RZ, R14.reuse.H1_H1 ;  /* 0x3000000eff0d7230 */ /* 0x100fe40000004100 */
[C---:B------:R-:W-:Y:S01]  /*60c0*/  FFMA.FTZ R43, R56.reuse, R43, R52 ;  /* 0x0000002b382b7223 */ /* 0x040fe20000010034 */
[----:B------:R-:W-:Y:S02]  /*60d0*/  HADD2.F32 R38, -RZ, R14.H0_H0 ;  /* 0x2000000eff267230 */ /* 0x000fe40000004100 */
[C---:B------:R-:W-:Y:S01]  /*60e0*/  FFMA.FTZ R9, R56.reuse, R12, R9 ;  /* 0x0000000c38097223 */ /* 0x040fe20000010009 */
[--C-:B------:R-:W-:Y:S02]  /*60f0*/  HADD2.F32 R14, -RZ, R15.reuse.H0_H0 ;  /* 0x2000000fff0e7230 */ /* 0x100fe40000004100 */
[----:B------:R-:W-:Y:S01]  /*6100*/  FFMA.FTZ R10, R56, R13, R10 ;  /* 0x0000000d380a7223 */ /* 0x000fe2000001000a */
[----:B------:R-:W-:-:S02]  /*6110*/  HADD2.F32 R15, -RZ, R15.H1_H1 ;  /* 0x3000000fff0f7230 */ /* 0x000fc40000004100 */
[C---:B------:R-:W-:Y:S01]  /*6120*/  FFMA.FTZ R38, R56.reuse, R38, R53 ;  /* 0x0000002638267223 */ /* 0x040fe20000010035 */
[--C-:B----4-:R-:W-:Y:S02]  /*6130*/  HADD2.F32 R13, -RZ, R24.reuse.H0_H0 ;  /* 0x20000018ff0d7230 */ /* 0x110fe40000004100 */
[C---:B------:R-:W-:Y:S01]  /*6140*/  FFMA.FTZ R14, R56.reuse, R14, R55 ;  /* 0x0000000e380e7223 */ /* 0x040fe20000010037 */
[----:B------:R-:W-:Y:S02]  /*6150*/  HADD2.F32 R39, -RZ, R24.H1_H1 ;  /* 0x30000018ff277230 */ /* 0x000fe40000004100 */
[----:B------:R-:W-:Y:S01]  /*6160*/  FFMA.FTZ R15, R56, R15, R54 ;  /* 0x0000000f380f7223 */ /* 0x000fe20000010036 */
[--C-:B------:R-:W-:Y:S02]  /*6170*/  HADD2.F32 R24, -RZ, R25.reuse.H0_H0 ;  /* 0x20000019ff187230 */ /* 0x100fe40000004100 */
[----:B------:R-:W-:Y:S02]  /*6180*/  HADD2.F32 R40, -RZ, R25.H1_H1 ;  /* 0x30000019ff287230 */ /* 0x000fe40000004100 */
[----:B------:R-:W-:-:S02]  /*6190*/  HADD2.F32 R12, -RZ, R57.H0_H0 ;  /* 0x20000039ff0c7230 */ /* 0x000fc40000004100 */
[--C-:B------:R-:W-:Y:S02]  /*61a0*/  HADD2.F32 R25, -RZ, R26.reuse.H0_H0 ;  /* 0x2000001aff197230 */ /* 0x100fe40000004100 */
[----:B------:R-:W-:Y:S02]  /*61b0*/  HADD2.F32 R45, -RZ, R26.H1_H1 ;  /* 0x3000001aff2d7230 */ /* 0x000fe40000004100 */
        /* <DEDUP_REMOVED lines=8> */
[----:B------:R-:W-:-:S02]  /*6240*/  HADD2.F32 R42, -RZ, R30.H0_H0 ;  /* 0x2000001eff2a7230 */ /* 0x000fc40000004100 */
        /* <DEDUP_REMOVED lines=16> */
[----:B------:R-:W-:Y:S01]  /*6350*/  FFMA.FTZ R47, R50, R10, R15 ;  /* 0x0000000a322f7223 */ /* 0x000fe2000001000f */
[----:B------:R-:W-:Y:S06]  /*6360*/  @P0 BRA `(.L_x_2936) ;  /* 0xfffffff800980947 */ /* 0x000fec000383ffff */
.L_x_2935:
[----:B------:R-:W-:Y:S05]  /*6370*/  BSYNC.RECONVERGENT B2 ;  /* 0x0000000000027941 */ /* 0x000fea0003800200 */
.L_x_2934:
[----:B------:R-:W-:Y:S05]  /*6380*/  @!P1 BRA `(.L_x_2933) ;  /* 0x0000000400289947 */ /* 0x000fea0003800000 */
[----:B------:R-:W-:Y:S01]  /*6390*/  ISETP.NE.AND P1, PT, R60, 0x1, PT ;  /* 0x000000013c00780c */ /* 0x000fe20003f25270 */
[----:B------:R-:W-:Y:S01]  /*63a0*/  BSSY.RECONVERGENT B2, `(.L_x_2937) ;  /* 0x0000030000027945 */ /* 0x000fe20003800200 */
[----:B------:R-:W-:-:S11]  /*63b0*/  LOP3.LUT P0, RZ, R58, 0x10, RZ, 0xc0, !PT ;  /* 0x000000103aff7812 */ /* 0x000fd6000780c0ff */
[----:B------:R-:W-:Y:S05]  /*63c0*/  @!P1 BRA `(.L_x_2938) ;  /* 0x0000000000b49947 */ /* 0x000fea0003800000 */
[----:B------:R-:W-:-:S04]  /*63d0*/  IMAD R9, R46, 0x60, RZ ;  /* 0x000000602e097824 */ /* 0x000fc800078e02ff */
[C---:B-1----:R-:W-:Y:S01]  /*63e0*/  IMAD.WIDE.U32 R12, R9.reuse, 0x2, R20 ;  /* 0x00000002090c7825 */ /* 0x042fe200078e0014 */
[----:B------:R-:W-:-:S05]  /*63f0*/  IADD3 R9, PT, PT, R9, 0x600, RZ ;  /* 0x0000060009097810 */ /* 0x000fca0007ffe0ff */
[----:B------:R-:W2:Y:S01]  /*6400*/  LDG.E.128 R12, desc[UR36][R12.64] ;  /* 0x000000240c0c7981 */ /* 0x000ea2000c1e1d00 */
[----:B------:R-:W-:-:S06]  /*6410*/  IMAD.WIDE.U32 R8, R9, 0x2, R20 ;  /* 0x0000000209087825 */ /* 0x000fcc00078e0014 */
[----:B------:R-:W3:Y:S01]  /*6420*/  LDG.E.128 R8, desc[UR36][R8.64] ;  /* 0x0000002408087981 */ /* 0x000ee2000c1e1d00 */
[C---:B------:R-:W-:Y:S01]  /*6430*/  IMAD.IADD R24, R46.reuse, 0x1, -R17 ;  /* 0x000000012e187824 */ /* 0x040fe200078e0a11 */
[----:B------:R-:W-:-:S04]  /*6440*/  IADD3 R46, PT, PT, R46, 0x20, RZ ;  /* 0x000000202e2e7810 */ /* 0x000fc80007ffe0ff */
[----:B------:R-:W-:-:S05]  /*6450*/  LEA R24, R24, R37, 0x1 ;  /* 0x0000002518187211 */ /* 0x000fca00078e08ff */
[----:B------:R-:W0:Y:S04]  /*6460*/  LDS.U16 R25, [R24] ;  /* 0x0000000018197984 */ /* 0x000e280000000400 */
[----:B------:R-:W1:Y:S01]  /*6470*/  LDS.U16 R31, [R24+0x20] ;  /* 0x00002000181f7984 */ /* 0x000e620000000400 */
[----:B0-----:R-:W-:Y:S02]  /*6480*/  HADD2.F32 R25, -RZ, R25.H0_H0 ;  /* 0x20000019ff197230 */ /* 0x001fe40000004100 */
[----:B-1----:R-:W-:Y:S02]  /*6490*/  HADD2.F32 R31, -RZ, R31.H0_H0 ;  /* 0x2000001fff1f7230 */ /* 0x002fe40000004100 */
[----:B--2---:R-:W-:Y:S02]  /*64a0*/  HADD2.F32 R30, -RZ, R13.H0_H0 ;  /* 0x2000000dff1e7230 */ /* 0x004fe40000004100 */
[----:B------:R-:W-:-:S02]  /*64b0*/  HADD2.F32 R27, -RZ, R14.H0_H0 ;  /* 0x2000000eff1b7230 */ /* 0x000fc40000004100 */
[----:B------:R-:W-:Y:S02]  /*64c0*/  HADD2.F32 R29, -RZ, R15.H0_H0 ;  /* 0x2000000fff1d7230 */ /* 0x000fe40000004100 */
[C---:B------:R-:W-:Y:S01]  /*64d0*/  FFMA.FTZ R30, R25.reuse, R30, R39 ;  /* 0x0000001e191e7223 */ /* 0x040fe20000010027 */
[--C-:B------:R-:W-:Y:S02]  /*64e0*/  HADD2.F32 R26, -RZ, R12.reuse.H0_H0 ;  /* 0x2000000cff1a7230 */ /* 0x100fe40000004100 */
[C---:B------:R-:W-:Y:S01]  /*64f0*/  FFMA.FTZ R27, R25.reuse, R27, R42 ;  /* 0x0000001b191b7223 */ /* 0x040fe2000001002a */
[----:B------:R-:W-:Y:S02]  /*6500*/  HADD2.F32 R28, -RZ, R12.H1_H1 ;  /* 0x3000000cff1c7230 */ /* 0x000fe40000004100 */
[C---:B------:R-:W-:Y:S01]  /*6510*/  FFMA.FTZ R29, R25.reuse, R29, R44 ;  /* 0x0000001d191d7223 */ /* 0x040fe2000001002c */
[----:B------:R-:W-:Y:S02]  /*6520*/  HADD2.F32 R13, -RZ, R13.H1_H1 ;  /* 0x3000000dff0d7230 */ /* 0x000fe40000004100 */
[----:B------:R-:W-:Y:S01]  /*6530*/  FFMA.FTZ R26, R25, R26, R40 ;  /* 0x0000001a191a7223 */ /* 0x000fe20000010028 */
[----:B------:R-:W-:-:S02]  /*6540*/  HADD2.F32 R14, -RZ, R14.H1_H1 ;  /* 0x3000000eff0e7230 */ /* 0x000fc40000004100 */
[C---:B------:R-:W-:Y:S01]  /*6550*/  FFMA.FTZ R28, R25.reuse, R28, R43 ;  /* 0x0000001c191c7223 */ /* 0x040fe2000001002b */
[----:B------:R-:W-:Y:S02]  /*6560*/  HADD2.F32 R12, -RZ, R15.H1_H1 ;  /* 0x3000000fff0c7230 */ /* 0x000fe40000004100 */
[C---:B------:R-:W-:Y:S01]  /*6570*/  FFMA.FTZ R13, R25.reuse, R13, R38 ;  /* 0x0000000d190d7223 */ /* 0x040fe20000010026 */
[----:B---3--:R-:W-:Y:S02]  /*6580*/  HADD2.F32 R44, -RZ, R11.H0_H0 ;  /* 0x2000000bff2c7230 */ /* 0x008fe40000004100 */
        /* <DEDUP_REMOVED lines=17> */
.L_x_2938:
[----:B------:R-:W-:Y:S05]  /*66a0*/  BSYNC.RECONVERGENT B2 ;  /* 0x0000000000027941 */ /* 0x000fea0003800200 */
.L_x_2937:
[----:B------:R-:W-:Y:S05]  /*66b0*/  @P0 BRA `(.L_x_2933) ;  /* 0x00000000005c0947 */ /* 0x000fea0003800000 */
[----:B------:R-:W-:-:S04]  /*66c0*/  IMAD R9, R46, 0x60, RZ ;  /* 0x000000602e097824 */ /* 0x000fc800078e02ff */
[----:B------:R-:W-:-:S06]  /*66d0*/  IMAD.WIDE.U32 R8, R9, 0x2, R20 ;  /* 0x0000000209087825 */ /* 0x000fcc00078e0014 */
[----:B------:R-:W2:Y:S01]  /*66e0*/  LDG.E.128 R8, desc[UR36][R8.64] ;  /* 0x0000002408087981 */ /* 0x000ea2000c1e1d00 */
[----:B------:R-:W-:-:S04]  /*66f0*/  IADD3 R12, PT, PT, -R17, R46, RZ ;  /* 0x0000002e110c7210 */ /* 0x000fc80007ffe1ff */
[----:B------:R-:W-:-:S06]  /*6700*/  LEA R12, R12, R37, 0x1 ;  /* 0x000000250c0c7211 */ /* 0x000fcc00078e08ff */
[----:B------:R-:W1:Y:S02]  /*6710*/  LDS.U16 R12, [R12] ;  /* 0x000000000c0c7984 */ /* 0x000e640000000400 */
        /* <DEDUP_REMOVED lines=17> */
.L_x_2933:
[----:B------:R-:W-:Y:S05]  /*6830*/  BSYNC.RECONVERGENT B1 ;  /* 0x0000000000017941 */ /* 0x000fea0003800200 */
.L_x_2932:
[----:B------:R-:W-:Y:S01]  /*6840*/  ISETP.GE.AND P0, PT, R36, R22, PT ;  /* 0x000000162400720c */ /* 0x000fe20003f06270 */
[----:B------:R-:W-:-:S12]  /*6850*/  BSSY.RECONVERGENT B1, `(.L_x_2939) ;  /* 0x000010b000017945 */ /* 0x000fd80003800200 */
[----:B------:R-:W-:Y:S05]  /*6860*/  @P0 BRA `(.L_x_2940) ;  /* 0x0000001000240947 */ /* 0x000fea0003800000 */
[----:B------:R-:W-:Y:S01]  /*6870*/  VIADDMNMX R8, R36, 0x10, R22, !PT ;  /* 0x0000001024087846 */ /* 0x000fe20007800116 */
[----:B------:R-:W-:Y:S01]  /*6880*/  BSSY.RECONVERGENT B2, `(.L_x_2941) ;  /* 0x0000040000027945 */ /* 0x000fe20003800200 */
[----:B------:R-:W-:-:S04]  /*6890*/  LOP3.LUT R29, RZ, R17, RZ, 0x33, !PT ;  /* 0x00000011ff1d7212 */ /* 0x000fc800078e33ff */
[----:B------:R-:W-:-:S04]  /*68a0*/  IADD3 R29, PT, PT, -R3, R8, R29 ;  /* 0x00000008031d7210 */ /* 0x000fc80007ffe11d */
[----:B------:R-:W-:-:S04]  /*68b0*/  LOP3.LUT R8, R29, 0x30, RZ, 0xc0, !PT ;  /* 0x000000301d087812 */ /* 0x000fc800078ec0ff */
[----:B------:R-:W-:-:S13]  /*68c0*/  ISETP.NE.AND P0, PT, R8, 0x30, PT ;  /* 0x000000300800780c */ /* 0x000fda0003f05270 */
[----:B------:R-:W-:Y:S05]  /*68d0*/  @!P0 BRA `(.L_x_2942) ;  /* 0x0000000000e88947 */ /* 0x000fea0003800000 */
[----:B------:R-:W0:Y:S01]  /*68e0*/  LDC R35, c[0x0][0x3f4] ;  /* 0x0000fd00ff237b82 */ /* 0x000e220000000800 */
[----:B------:R-:W-:Y:S02]  /*68f0*/  LEA.HI R9, R29, 0x1, RZ, 0x1c ;  /* 0x000000011d097811 */ /* 0x000fe400078fe0ff */
[----:B------:R-:W-:Y:S02]  /*6900*/  LEA R8, R3, UR5, 0x1 ;  /* 0x0000000503087c11 */ /* 0x000fe4000f8e08ff */
[----:B------:R-:W-:-:S03]  /*6910*/  LOP3.LUT R9, R9, 0x3, RZ, 0xc0, !PT ;  /* 0x0000000309097812 */ /* 0x000fc600078ec0ff */
[----:B------:R-:W-:Y:S01]  /*6920*/  IMAD.IADD R41, R41, 0x1, R8 ;  /* 0x0000000129297824 */ /* 0x000fe200078e0208 */
[----:B------:R-:W-:-:S07]  /*6930*/  IADD3 R10, PT, PT, -R9, RZ, RZ ;  /* 0x000000ff090a7210 */ /* 0x000fce0007ffe1ff */
.L_x_2945:
        /* <DEDUP_REMOVED lines=10> */
[----:B0-----:R-:W1:Y:S02]  /*69e0*/  MUFU.RCP R12, R12 ;  /* 0x0000000c000c7308 */ /* 0x001e640000001000 */
[----:B-1----:R-:W-:-:S06]  /*69f0*/  IADD3 R13, PT, PT, R12, 0xffffffe, RZ ;  /* 0x0ffffffe0c0d7810 */ /* 0x002fcc0007ffe0ff */
[----:B------:R-:W0:Y:S02]  /*6a00*/  F2I.FTZ.U32.TRUNC.NTZ R9, R13 ;  /* 0x0000000d00097305 */ /* 0x000e24000021f000 */
[----:B0-----:R-:W-:-:S05]  /*6a10*/  IADD3 R8, PT, PT, RZ, -R9, RZ ;  /* 0x80000009ff087210 */ /* 0x001fca0007ffe0ff */
        /* <DEDUP_REMOVED lines=10> */
[----:B------:R-:W-:Y:S02]  /*6ac0*/  @!P0 IADD3 R8, PT, PT, R8, -R11, RZ ;  /* 0x8000000b08088210 */ /* 0x000fe40007ffe0ff */
[----:B------:R-:W0:Y:S03]  /*6ad0*/  LDS.U16 R11, [R41] ;  /* 0x00000000290b7984 */ /* 0x000e260000000400 */
[----:B------:R-:W-:Y:S01]  /*6ae0*/  @!P1 IMAD.MOV R8, RZ, RZ, -R8 ;  /* 0x000000ffff089224 */ /* 0x000fe200078e0a08 */
[----:B------:R-:W-:-:S05]  /*6af0*/  @!P3 LOP3.LUT R8, RZ, R35, RZ, 0x33, !PT ;  /* 0x00000023ff08b212 */ /* 0x000fca00078e33ff */
[----:B------:R-:W-:-:S04]  /*6b00*/  IMAD R9, R8, 0x60, RZ ;  /* 0x0000006008097824 */ /* 0x000fc800078e02ff */
[----:B------:R-:W-:-:S05]  /*6b10*/  IMAD.WIDE.U32 R8, R9, 0x2, R20 ;  /* 0x0000000209087825 */ /* 0x000fca00078e0014 */
[----:B------:R-:W2:Y:S01]  /*6b20*/  LDG.E.128 R12, desc[UR36][R8.64] ;  /* 0x00000024080c7981 */ /* 0x000ea2000c1e1d00 */
[----:B0-----:R-:W-:Y:S02]  /*6b30*/  HADD2.F32 R11, -RZ, R11.H0_H0 ;  /* 0x2000000bff0b7230 */ /* 0x001fe40000004100 */
[----:B--2---:R-:W-:Y:S02]  /*6b40*/  HADD2.F32 R24, -RZ, R12.H0_H0 ;  /* 0x2000000cff187230 */ /* 0x004fe40000004100 */
[----:B------:R-:W-:Y:S02]  /*6b50*/  HADD2.F32 R26, -RZ, R13.H0_H0 ;  /* 0x2000000dff1a7230 */ /* 0x000fe40000004100 */
        /* <DEDUP_REMOVED lines=14> */
.L_x_2944:
[----:B------:R-:W-:Y:S05]  /*6c40*/  BSYNC.RECONVERGENT B3 ;  /* 0x0000000000037941 */ /* 0x000fea0003800200 */
.L_x_2943:
[----:B------:R-:W-:Y:S02]  /*6c50*/  IADD3 R36, PT, PT, R36, 0x10, RZ ;  /* 0x0000001024247810 */ /* 0x000fe40007ffe0ff */
[----:B------:R-:W-:Y:S01]  /*6c60*/  IADD3 R41, PT, PT, R41, 0x20, RZ ;  /* 0x0000002029297810 */ /* 0x000fe20007ffe0ff */
[----:B------:R-:W-:Y:S06]  /*6c70*/  @P2 BRA `(.L_x_2945) ;  /* 0xfffffffc00302947 */ /* 0x000fec000383ffff */
.L_x_2942:
[----:B------:R-:W-:Y:S05]  /*6c80*/  BSYNC.RECONVERGENT B2 ;  /* 0x0000000000027941 */ /* 0x000fea0003800200 */
.L_x_2941:
[----:B------:R-:W-:-:S13]  /*6c90*/  ISETP.GE.U32.AND P0, PT, R29, 0x30, PT ;  /* 0x000000301d00780c */ /* 0x000fda0003f06070 */
[----:B------:R-:W-:Y:S05]  /*6ca0*/  @!P0 BRA `(.L_x_2940) ;  /* 0x0000000c00148947 */ /* 0x000fea0003800000 */
[----:B------:R-:W0:Y:S02]  /*6cb0*/  LDC R35, c[0x0][0x3f4] ;  /* 0x0000fd00ff237b82 */ /* 0x000e240000000800 */
.L_x_2954:
        /* <DEDUP_REMOVED lines=11> */
[----:B------:R-:W-:Y:S02]  /*6d70*/  IABS R11, R35 ;  /* 0x00000023000b7213 */ /* 0x000fe40000000000 */
[----:B------:R-:W-:Y:S02]  /*6d80*/  IABS R14, R36 ;  /* 0x00000024000e7213 */ /* 0x000fe40000000000 */
[----:B------:R-:W0:Y:S01]  /*6d90*/  I2F.RP R10, R11 ;  /* 0x0000000b000a7306 */ /* 0x000e220000209400 */
[----:B------:R-:W-:Y:S02]  /*6da0*/  ISETP.GE.AND P4, PT, R36, RZ, PT ;  /* 0x000000ff2400720c */ /* 0x000fe40003f86270 */
[----:B------:R-:W-:-:S05]  /*6db0*/  ISETP.NE.AND P5, PT, R35, RZ, PT ;  /* 0x000000ff2300720c */ /* 0x000fca0003fa5270 */
[----:B0-----:R-:W0:Y:S02]  /*6dc0*/  MUFU.RCP R10, R10 ;  /* 0x0000000a000a7308 */ /* 0x001e240000001000 */
[----:B0-----:R-:W-:-:S06]  /*6dd0*/  IADD3 R12, PT, PT, R10, 0xffffffe, RZ ;  /* 0x0ffffffe0a0c7810 */ /* 0x001fcc0007ffe0ff */
[----:B------:R0:W2:Y:S02]  /*6de0*/  F2I.FTZ.U32.TRUNC.NTZ R9, R12 ;  /* 0x0000000c00097305 */ /* 0x0000a4000021f000 */
[----:B0-----:R-:W0:Y:S01]  /*6df0*/  LDS.U16 R12, [R28] ;  /* 0x000000001c0c7984 */ /* 0x001e220000000400 */
[----:B--2---:R-:W-:-:S05]  /*6e00*/  IADD3 R8, PT, PT, RZ, -R9, RZ ;  /* 0x80000009ff087210 */ /* 0x004fca0007ffe0ff */
[----:B-1----:R-:W-:Y:S02]  /*6e10*/  IMAD R13, R8, R11, RZ ;  /* 0x0000000b080d7224 */ /* 0x002fe400078e02ff */
        /* <DEDUP_REMOVED lines=32> */
.L_x_2947:
[----:B------:R-:W-:Y:S05]  /*7020*/  BSYNC.RECONVERGENT B2 ;  /* 0x0000000000027941 */ /* 0x000fea0003800200 */
.L_x_2946:
[----:B------:R-:W-:Y:S04]  /*7030*/  BSSY.RECONVERGENT B2, `(.L_x_2948) ;  /* 0x000002d000027945 */ /* 0x000fe80003800200 */
[----:B------:R-:W-:Y:S05]  /*7040*/  @!P2 BRA `(.L_x_2949) ;  /* 0x0000000000aca947 */ /* 0x000fea0003800000 */
        /* <DEDUP_REMOVED lines=8> */
[----:B0-----:R-:W0:Y:S01]  /*70d0*/  LDS.U16 R12, [R28+0x20] ;  /* 0x000020001c0c7984 */ /* 0x001e220000000400 */
[----:B--2---:R-:W-:-:S05]  /*70e0*/  IADD3 R8, PT, PT, RZ, -R9, RZ ;  /* 0x80000009ff087210 */ /* 0x004fca0007ffe0ff */
[----:B-1----:R-:W-:Y:S02]  /*70f0*/  IMAD R13, R8, R11, RZ ;  /* 0x0000000b080d7224 */ /* 0x002fe400078e02ff */
        /* <DEDUP_REMOVED lines=32> */
.L_x_2949:
[----:B------:R-:W-:Y:S05]  /*7300*/  BSYNC.RECONVERGENT B2 ;  /* 0x0000000000027941 */ /* 0x000fea0003800200 */
.L_x_2948:
        /* <DEDUP_REMOVED lines=11> */
[----:B--2---:R-:W-:-:S04]  /*73c0*/  IMAD.MOV R8, RZ, RZ, -R9 ;  /* 0x000000ffff087224 */ /* 0x004fc800078e0a09 */
[----:B-1----:R-:W-:Y:S02]  /*73d0*/  IMAD R13, R8, R11, RZ ;  /* 0x0000000b080d7224 */ /* 0x002fe400078e02ff */
        /* <DEDUP_REMOVED lines=32> */
.L_x_2951:
[----:B------:R-:W-:Y:S05]  /*75e0*/  BSYNC.RECONVERGENT B2 ;  /* 0x0000000000027941 */ /* 0x000fea0003800200 */
.L_x_2950:
        /* <DEDUP_REMOVED lines=45> */
.L_x_2953:
[----:B------:R-:W-:Y:S05]  /*78c0*/  BSYNC.RECONVERGENT B2 ;  /* 0x0000000000027941 */ /* 0x000fea0003800200 */
.L_x_2952:
[----:B------:R-:W-:-:S05]  /*78d0*/  VIADD R36, R36, 0x40 ;  /* 0x0000004024247836 */ /* 0x000fca0000000000 */
[----:B------:R-:W-:-:S13]  /*78e0*/  ISETP.GE.AND P0, PT, R36, R22, PT ;  /* 0x000000162400720c */ /* 0x000fda0003f06270 */
[----:B------:R-:W-:Y:S05]  /*78f0*/  @!P0 BRA `(.L_x_2954) ;  /* 0xfffffff000f08947 */ /* 0x000fea000383ffff */
.L_x_2940:
[----:B------:R-:W-:Y:S05]  /*7900*/  BSYNC.RECONVERGENT B1 ;  /* 0x0000000000017941 */ /* 0x000fea0003800200 */
.L_x_2939:
        /* <DEDUP_REMOVED lines=13> */
[----:B-1----:R-:W3:Y:S01]  /*79e0*/  I2F.S8 R13, R20 ;  /* 0x00000014000d7306 */ /* 0x002ee20000001400 */
        /* <DEDUP_REMOVED lines=39> */
[----:B------:R-:W0:Y:S01]  /*7c60*/  I2F.S8 R21, R22 ;  /* 0x0000001600157306 */ /* 0x000e220000001400 */
[----:B-1----:R-:W-:Y:S01]  /*7c70*/  F2FP.F16.F32.PACK_AB R26, R14, R17 ;  /* 0x000000110e1a723e */ /* 0x002fe200000000ff */
[----:B---3--:R-:W-:-:S05]  /*7c80*/  FMUL.FTZ R15, R10, R15 ;  /* 0x0000000f0a0f7220 */ /* 0x008fca0000410000 */
[----:B------:R-:W-:Y:S01]  /*7c90*/  F2FP.F16.F32.PACK_AB R25, R12, R15 ;  /* 0x0000000f0c19723e */ /* 0x000fe200000000ff */
[----:B0-----:R-:W-:-:S05]  /*7ca0*/  FMUL.FTZ R21, R10, R21 ;  /* 0x000000150a157220 */ /* 0x001fca0000410000 */
[----:B------:R-:W-:Y:S01]  /*7cb0*/  F2FP.F16.F32.PACK_AB R27, R20, R21 ;  /* 0x00000015141b723e */ /* 0x000fe200000000ff */
[----:B------:R-:W-:Y:S06]  /*7cc0*/  BRA `(.L_x_2956) ;  /* 0x00000000000c7947 */ /* 0x000fec0003800000 */
.L_x_2955:
[----:B------:R-:W0:Y:S02]  /*7cd0*/  LDC.64 R8, c[0x0][0x3a8] ;  /* 0x0000ea00ff087b82 */ /* 0x000e240000000a00 */
[----:B0-----:R-:W-:-:S05]  /*7ce0*/  IMAD.WIDE R8, R19, 0x2, R8 ;  /* 0x0000000213087825 */ /* 0x001fca00078e0208 */
[----:B------:R0:W5:Y:S02]  /*7cf0*/  LDG.E.128 R24, desc[UR36][R8.64] ;  /* 0x0000002408187981 */ /* 0x000164000c1e1d00 */
.L_x_2956:
[----:B------:R-:W2:Y:S02]  /*7d00*/  LDCU.64 UR6, c[0x0][0x460] ;  /* 0x00008c00ff0677ac */ /* 0x000ea40008000a00 */
[----:B--2---:R-:W-:-:S04]  /*7d10*/  ISETP.NE.U32.AND P0, PT, RZ, UR6, PT ;  /* 0x00000006ff007c0c */ /* 0x004fc8000bf05070 */
[----:B------:R-:W-:Y:S01]  /*7d20*/  ISETP.NE.AND.EX P0, PT, RZ, UR7, PT, P0 ;  /* 0x00000007ff007c0c */ /* 0x000fe2000bf05300 */
[----:B------:R-:W2:-:S12]  /*7d30*/  LDCU.64 UR6, c[0x0][0x3c0] ;  /* 0x00007800ff0677ac */ /* 0x000e980008000a00 */
[----:B------:R-:W3:Y:S08]  /*7d40*/  @P0 LDC R10, c[0x0][0x3f8] ;  /* 0x0000fe00ff0a0b82 */ /* 0x000ef00000000800 */
[----:B0-----:R-:W0:Y:S01]  /*7d50*/  @P0 LDC.64 R8, c[0x0][0x458] ;  /* 0x00011600ff080b82 */ /* 0x001e220000000a00 */
[----:B---3--:R-:W-:-:S04]  /*7d60*/  @P0 IMAD R23, R23, R10, R16 ;  /* 0x0000000a17170224 */ /* 0x008fc800078e0210 */
[----:B------:R-:W-:-:S04]  /*7d70*/  @P0 IMAD R23, R23, 0x60, R32 ;  /* 0x0000006017170824 */ /* 0x000fc800078e0220 */
[----:B0-----:R-:W-:-:S06]  /*7d80*/  @P0 IMAD.WIDE R8, R23, 0x2, R8 ;  /* 0x0000000217080825 */ /* 0x001fcc00078e0208 */
[----:B------:R-:W3:Y:S01]  /*7d90*/  @P0 LDG.E.128 R8, desc[UR36][R8.64] ;  /* 0x0000002408080981 */ /* 0x000ee2000c1e1d00 */
[----:B------:R-:W-:Y:S01]  /*7da0*/  LEA R0, R0, R37, 0x1 ;  /* 0x0000002500007211 */ /* 0x000fe200078e08ff */
[----:B------:R-:W-:Y:S02]  /*7db0*/  IMAD R35, R33, R35, R32 ;  /* 0x0000002321237224 */ /* 0x000fe400078e0220 */
[----:B-----5:R-:W-:Y:S02]  /*7dc0*/  HFMA2 R24, R24, 1, 1, R4 ;  /* 0x3c003c0018187831 */ /* 0x020fe40000000004 */
[----:B------:R-:W-:Y:S02]  /*7dd0*/  IMAD R18, R18, 0x60, RZ ;  /* 0x0000006012127824 */ /* 0x000fe400078e02ff */
[----:B------:R-:W-:Y:S02]  /*7de0*/  HADD2 R25, R25, R5 ;  /* 0x0000000519197230 */ /* 0x000fe40000000000 */
[----:B------:R-:W-:Y:S01]  /*7df0*/  HFMA2 R26, R26, 1, 1, R6 ;  /* 0x3c003c001a1a7831 */ /* 0x000fe20000000006 */
[----:B------:R-:W0:Y:S01]  /*7e00*/  LDS.U16 R0, [R0] ;  /* 0x0000000000007984 */ /* 0x000e220000000400 */
[----:B-1----:R-:W-:Y:S01]  /*7e10*/  SHF.R.S32.HI R13, RZ, 0x1f, R35 ;  /* 0x0000001fff0d7819 */ /* 0x002fe20000011423 */
[----:B------:R-:W-:Y:S01]  /*7e20*/  HADD2 R27, R27, R7 ;  /* 0x000000071b1b7230 */ /* 0x000fe20000000000 */
[----:B------:R-:W-:-:S04]  /*7e30*/  IADD3 R35, P1, PT, R18, R35, RZ ;  /* 0x0000002312237210 */ /* 0x000fc80007f3e0ff */
[----:B------:R-:W-:Y:S02]  /*7e40*/  LEA.HI.X.SX32 R18, R18, R13, 0x1, P1 ;  /* 0x0000000d12127211 */ /* 0x000fe400008f0eff */
[----:B--2---:R-:W-:-:S04]  /*7e50*/  LEA R4, P1, R35, UR6, 0x1 ;  /* 0x0000000623047c11 */ /* 0x004fc8000f8208ff */
[----:B------:R-:W-:Y:S01]  /*7e60*/  LEA.HI.X R5, R35, UR7, R18, 0x1, P1 ;  /* 0x0000000723057c11 */ /* 0x000fe200088f0c12 */
[----:B0-----:R-:W-:Y:S02]  /*7e70*/  HADD2.F32 R7, -RZ, R0.H0_H0 ;  /* 0x20000000ff077230 */ /* 0x001fe40000004100 */
[----:B---3--:R-:W-:Y:S02]  /*7e80*/  @P0 HMUL2 R24, R24, R8 ;  /* 0x0000000818180232 */ /* 0x008fe40000000000 */
        /* <DEDUP_REMOVED lines=20> */
.L_x_2931:
[----:B------:R-:W-:Y:S05]  /*7fd0*/  BSYNC.RECONVERGENT B0 ;  /* 0x0000000000007941 */ /* 0x000fea0003800200 */
.L_x_2930:
[----:B------:R-:W-:Y:S01]  /*7fe0*/  BAR.SYNC.DEFER_BLOCKING 0x0 ;  /* 0x0000000000007b1d */ /* 0x000fe20000010000 */
[----:B------:R-:W-:-:S13]  /*7ff0*/  ISETP.GT.U32.AND P5, PT, R32, 0x5f, PT ;  /* 0x0000005f2000780c */ /* 0x000fda0003fa4070 */
[----:B------:R-:W-:Y:S05]  /*8000*/  @P5 BRA `(.L_x_2957) ;  /* 0x00000008002c5947 */ /* 0x000fea0003800000 */
[----:B------:R-:W0:Y:S01]  /*8010*/  S2UR UR5, SR_CgaCtaId ;  /* 0x00000000000579c3 */ /* 0x000e220000008800 */
[C---:B------:R-:W-:Y:S01]  /*8020*/  LOP3.LUT R0, R2.reuse, 0x380, RZ, 0xc0, !PT ;  /* 0x0000038002007812 */ /* 0x040fe200078ec0ff */
[----:B------:R-:W-:Y:S01]  /*8030*/  UMOV UR4, 0x400 ;  /* 0x0000040000047882 */ /* 0x000fe20000000000 */
[----:B-----5:R-:W-:Y:S01]  /*8040*/  LOP3.LUT R4, R2, 0x3c0, RZ, 0xc0, !PT ;  /* 0x000003c002047812 */ /* 0x020fe200078ec0ff */
[----:B------:R-:W-:Y:S01]  /*8050*/  UIADD3 UR4, UPT, UPT, UR4, 0x140, URZ ;  /* 0x0000014004047890 */ /* 0x000fe2000fffe0ff */
[----:B------:R-:W-:Y:S01]  /*8060*/  ISETP.NE.AND P6, PT, R0, 0x80, PT ;  /* 0x000000800000780c */ /* 0x000fe20003fc5270 */
[----:B------:R-:W-:Y:S01]  /*8070*/  IMAD R3, R3, 0x60, R32 ;  /* 0x0000006003037824 */ /* 0x000fe200078e0220 */
[----:B------:R-:W-:Y:S02]  /*8080*/  LOP3.LUT R0, R2, 0x3e0, RZ, 0xc0, !PT ;  /* 0x000003e002007812 */ /* 0x000fe400078ec0ff */
        /* <DEDUP_REMOVED lines=16> */
.L_x_2958:
[----:B------:R-:W-:Y:S05]  /*8190*/  WARPSYNC.ALL ;  /* 0x0000000000007948 */ /* 0x000fea0003800000 */
[----:B------:R-:W-:Y:S01]  /*81a0*/  BAR.SYNC.DEFER_BLOCKING 0x0 ;  /* 0x0000000000007b1d */ /* 0x000fe20000010000 */
[----:B------:R-:W-:-:S05]  /*81b0*/  ISETP.GT.U32.AND P6, PT, R2, 0xf, PT ;  /* 0x0000000f0200780c */ /* 0x000fca0003fc4070 */
[----:B------:R-:W-:Y:S04]  /*81c0*/  BSSY.RECONVERGENT B0, `(.L_x_2959) ;  /* 0x0000013000007945 */ /* 0x000fe80003800200 */
[----:B------:R-:W-:Y:S05]  /*81d0*/  @P1 BRA `(.L_x_2960) ;  /* 0x0000000000441947 */ /* 0x000fea0003800000 */
[----:B0-----:R-:W0:Y:S02]  /*81e0*/  LDS.128 R4, [R3] ;  /* 0x0000000003047984 */ /* 0x001e240000000c00 */
        /* <DEDUP_REMOVED lines=10> */
[--C-:B-1----:R-:W-:Y:S02]  /*8290*/  HADD2.F32 R13, -RZ, R7.reuse.H0_H0 ;  /* 0x20000007ff0d7230 */ /* 0x102fe40000004100 */
[----:B------:R-:W-:Y:S01]  /*82a0*/  FADD.FTZ R38, R38, R5 ;  /* 0x0000000526267221 */ /* 0x000fe20000010000 */
[----:B------:R-:W-:Y:S02]  /*82b0*/  HADD2.F32 R8, -RZ, R7.H1_H1 ;  /* 0x30000007ff087230 */ /* 0x000fe40000004100 */
[----:B------:R-:W-:Y:S01]  /*82c0*/  FADD.FTZ R45, R45, R6 ;  /* 0x000000062d2d7221 */ /* 0x000fe20000010000 */
[----:B------:R-:W-:-:S02]  /*82d0*/  FADD.FTZ R44, R44, R13 ;  /* 0x0000000d2c2c7221 */ /* 0x000fc40000010000 */
[----:B------:R-:W-:-:S07]  /*82e0*/  FADD.FTZ R47, R47, R8 ;  /* 0x000000082f2f7221 */ /* 0x000fce0000010000 */
.L_x_2960:
[----:B------:R-:W-:Y:S05]  /*82f0*/  BSYNC.RECONVERGENT B0 ;  /* 0x0000000000007941 */ /* 0x000fea0003800200 */
.L_x_2959:
        /* <DEDUP_REMOVED lines=8> */
.L_x_2962:
[----:B------:R-:W-:Y:S05]  /*8380*/  BSYNC.RECONVERGENT B0 ;  /* 0x0000000000007941 */ /* 0x000fea0003800200 */
.L_x_2961:
[----:B------:R-:W-:Y:S01]  /*8390*/  BAR.SYNC.DEFER_BLOCKING 0x0 ;  /* 0x0000000000007b1d */ /* 0x000fe20000010000 */
[----:B------:R-:W-:-:S05]  /*83a0*/  ISETP.GT.U32.AND P1, PT, R2, 0x3f, PT ;  /* 0x0000003f0200780c */ /* 0x000fca0003f24070 */
[----:B------:R-:W-:Y:S08]  /*83b0*/  BSSY.RECONVERGENT B0, `(.L_x_2963) ;  /* 0x0000013000007945 */ /* 0x000ff00003800200 */
[----:B------:R-:W-:Y:S05]  /*83c0*/  @P1 BRA `(.L_x_2964) ;  /* 0x0000000000441947 */ /* 0x000fea0003800000 */
[----:B0-2---:R-:W0:Y:S02]  /*83d0*/  LDS.128 R4, [R3] ;  /* 0x0000000003047984 */ /* 0x005e240000000c00 */
        /* <DEDUP_REMOVED lines=16> */
.L_x_2964:
[----:B------:R-:W-:Y:S05]  /*84e0*/  BSYNC.RECONVERGENT B0 ;  /* 0x0000000000007941 */ /* 0x000fea0003800200 */
.L_x_2963:
        /* <DEDUP_REMOVED lines=8> */
.L_x_2966:
[----:B------:R-:W-:Y:S05]  /*8570*/  BSYNC.RECONVERGENT B0 ;  /* 0x0000000000007941 */ /* 0x000fea0003800200 */
.L_x_2965:
[----:B------:R-:W-:Y:S06]  /*8580*/  BAR.SYNC.DEFER_BLOCKING 0x0 ;  /* 0x0000000000007b1d */ /* 0x000fec0000010000 */
[----:B------:R-:W-:Y:S04]  /*8590*/  BSSY.RECONVERGENT B0, `(.L_x_2967) ;  /* 0x0000013000007945 */ /* 0x000fe80003800200 */
[----:B------:R-:W-:Y:S05]  /*85a0*/  @P0 BRA `(.L_x_2968) ;  /* 0x0000000000440947 */ /* 0x000fea0003800000 */
[----:B0-23--:R-:W0:Y:S02]  /*85b0*/  LDS.128 R4, [R3] ;  /* 0x0000000003047984 */ /* 0x00de240000000c00 */
        /* <DEDUP_REMOVED lines=16> */
.L_x_2968:
[----:B------:R-:W-:Y:S05]  /*86c0*/  BSYNC.RECONVERGENT B0 ;  /* 0x0000000000007941 */ /* 0x000fea0003800200 */
.L_x_2967:
        /* <DEDUP_REMOVED lines=8> */
.L_x_2970:
[----:B------:R-:W-:Y:S05]  /*8750*/  BSYNC.RECONVERGENT B0 ;  /* 0x0000000000007941 */ /* 0x000fea0003800200 */
.L_x_2969:
        /* <DEDUP_REMOVED lines=20> */
.L_x_2972:
[----:B------:R-:W-:Y:S05]  /*88a0*/  BSYNC.RECONVERGENT B0 ;  /* 0x0000000000007941 */ /* 0x000fea0003800200 */
.L_x_2971:
[----:B------:R-:W-:Y:S06]  /*88b0*/  BAR.SYNC.DEFER_BLOCKING 0x0 ;  /* 0x0000000000007b1d */ /* 0x000fec0000010000 */
.L_x_2957:
[----:B------:R-:W-:-:S13]  /*88c0*/  ISETP.GT.U32.OR P5, PT, R2, 0xf, P5 ;  /* 0x0000000f0200780c */ /* 0x000fda0002fa4470 */
[----:B------:R-:W-:Y:S05]  /*88d0*/  @P5 EXIT ;  /* 0x000000000000594d */ /* 0x000fea0003800000 */
[----:B------:R-:W0:Y:S02]  /*88e0*/  LDCU UR4, c[0x0][0x478] ;  /* 0x00008f00ff0477ac */ /* 0x000e240008000800 */
[----:B0-----:R-:W-:-:S09]  /*88f0*/  UISETP.NE.AND UP0, UPT, UR4, 0x2, UPT ;  /* 0x000000020400788c */ /* 0x001fd2000bf05270 */
[----:B------:R-:W-:Y:S05]  /*8900*/  BRA.U UP0, `(.L_x_2973) ;  /* 0x0000000100e07547 */ /* 0x000fea000b800000 */
[----:B--234-:R-:W0:Y:S01]  /*8910*/  LDC.64 R2, c[0x0][0x470] ;  /* 0x00011c00ff027b82 */ /* 0x01ce220000000a00 */
        /* <DEDUP_REMOVED lines=21> */
[----:B-----5:R-:W-:Y:S02]  /*8a70*/  LOP3.LUT R4, R0, 0xff0000, RZ, 0xc0, !PT ;  /* 0x00ff000000047812 */ /* 0x020fe400078ec0ff */
[----:B------:R-:W3:Y:S01]  /*8a80*/  F2I.S8.NTZ R43, R43 ;  /* 0x0000002b002b7305 */ /* 0x000ee20000202100 */
[----:B0-----:R-:W-:Y:S02]  /*8a90*/  PRMT R45, R45, 0x8880, RZ ;  /* 0x000088802d2d7816 */ /* 0x001fe400000000ff */
[----:B------:R-:W-:Y:S02]  /*8aa0*/  PRMT R3, R4, 0x4210, R3 ;  /* 0x0000421004037816 */ /* 0x000fe40000000003 */
[----:B------:R-:W-:Y:S02]  /*8ab0*/  PRMT R0, R45, 0x7710, RZ ;  /* 0x000077102d007816 */ /* 0x000fe400000000ff */
[----:B--2---:R-:W-:Y:S01]  /*8ac0*/  PRMT R4, R38, 0x8880, RZ ;  /* 0x0000888026047816 */ /* 0x004fe200000000ff */
[----:B------:R-:W0:Y:S01]  /*8ad0*/  F2I.S8.NTZ R39, R39 ;  /* 0x0000002700277305 */ /* 0x000e220000202100 */
[----:B------:R-:W-:-:S02]  /*8ae0*/  SHF.L.U32 R0, R0, 0x8, RZ ;  /* 0x0000000800007819 */ /* 0x000fc400000006ff */
[----:B------:R-:W-:Y:S02]  /*8af0*/  PRMT R4, R4, 0x7710, RZ ;  /* 0x0000771004047816 */ /* 0x000fe400000000ff */
[----:B------:R-:W-:Y:S02]  /*8b00*/  LOP3.LUT R9, R3, 0xff00, R0, 0xf8, !PT ;  /* 0x0000ff0003097812 */ /* 0x000fe400078ef800 */
[----:B---3--:R-:W-:Y:S01]  /*8b10*/  PRMT R43, R43, 0x8880, RZ ;  /* 0x000088802b2b7816 */ /* 0x008fe200000000ff */
[----:B------:R-:W2:Y:S01]  /*8b20*/  F2I.S8.NTZ R42, R42 ;  /* 0x0000002a002a7305 */ /* 0x000ea20000202100 */
[----:B------:R-:W-:Y:S02]  /*8b30*/  LOP3.LUT R4, R4, 0xff, RZ, 0xc0, !PT ;  /* 0x000000ff04047812 */ /* 0x000fe400078ec0ff */
[----:B------:R-:W-:Y:S02]  /*8b40*/  PRMT R0, R43, 0x7710, RZ ;  /* 0x000077102b007816 */ /* 0x000fe400000000ff */
[----:B0-----:R-:W-:-:S03]  /*8b50*/  PRMT R39, R39, 0x8880, RZ ;  /* 0x0000888027277816 */ /* 0x001fc600000000ff */
[----:B------:R-:W0:Y:S01]  /*8b60*/  F2I.S8.NTZ R2, R2 ;  /* 0x0000000200027305 */ /* 0x000e220000202100 */
[----:B------:R-:W-:Y:S02]  /*8b70*/  LOP3.LUT R6, R0, 0xff, RZ, 0xc0, !PT ;  /* 0x000000ff00067812 */ /* 0x000fe400078ec0ff */
[----:B------:R-:W-:-:S03]  /*8b80*/  PRMT R3, R39, 0x7710, RZ ;  /* 0x0000771027037816 */ /* 0x000fc600000000ff */
[----:B------:R-:W-:Y:S01]  /*8b90*/  IMAD.WIDE.U32 R6, R6, 0x100, RZ ;  /* 0x0000010006067825 */ /* 0x000fe200078e00ff */
[----:B--2---:R-:W-:Y:S02]  /*8ba0*/  PRMT R42, R42, 0x8880, RZ ;  /* 0x000088802a2a7816 */ /* 0x004fe400000000ff */
        /* <DEDUP_REMOVED lines=14> */
.L_x_2973:
[----:B--234-:R-:W0:Y:S01]  /*8c90*/  LDC.64 R2, c[0x0][0x380] ;  /* 0x0000e000ff027b82 */ /* 0x01ce220000000a00 */
        /* <DEDUP_REMOVED lines=11> */
.L_x_2870:
[----:B------:R-:W-:Y:S02]  /*8d50*/  HFMA2 R12, -RZ, RZ, 0, 9.5367431640625e-07 ;  /* 0x00000010ff0c7431 */ /* 0x000fe400000001ff */
[----:B------:R-:W-:Y:S01]  /*8d60*/  IMAD.MOV.U32 R11, RZ, RZ, 0x1f ;  /* 0x0000001fff0b7424 */ /* 0x000fe200078e00ff */
[----:B------:R-:W-:-:S07]  /*8d70*/  MOV R15, 0xffffffff ;  /* 0xffffffff000f7802 */ /* 0x000fce0000000f00 */
[----:B01---5:R-:W-:Y:S05]  /*8d80*/  WARPSYNC.COLLECTIVE R15, `(.L_x_2974) ;  /* 0x000000000f087348 */ /* 0x023fea0003c00000 */
[----:B------:R2:W3:Y:S02]  /*8d90*/  SHFL.BFLY P6, R14, R13, R12, R11 ;  /* 0x0c00000c0d0e7389 */ /* 0x0004e400000c000b */
[----:B0123-5:R-:W-:Y:S05]  /*8da0*/  ENDCOLLECTIVE ;  /* 0x000000000000791b */ /* 0x02ffea0003800000 */
.L_x_2974:
[----:B------:R-:W-:Y:S02]  /*8db0*/  HFMA2 R12, -RZ, RZ, 0, 4.76837158203125e-07 ;  /* 0x00000008ff0c7431 */ /* 0x000fe400000001ff */
[----:B------:R-:W-:-:S05]  /*8dc0*/  FADD.FTZ R0, R13, R14 ;  /* 0x0000000e0d007221 */ /* 0x000fca0000010000 */
[----:B------:R-:W-:-:S07]  /*8dd0*/  MOV R13, R0 ;  /* 0x00000000000d7202 */ /* 0x000fce0000000f00 */
[----:B------:R-:W-:Y:S05]  /*8de0*/  WARPSYNC.COLLECTIVE R15, `(.L_x_2975) ;  /* 0x000000000f087348 */ /* 0x000fea0003c00000 */
[----:B------:R0:W1:Y:S02]  /*8df0*/  SHFL.BFLY P6, R14, R13, R12, R11 ;  /* 0x0c00000c0d0e7389 */ /* 0x00006400000c000b */
[----:B01----:R-:W-:Y:S05]  /*8e00*/  ENDCOLLECTIVE ;  /* 0x000000000000791b */ /* 0x003fea0003800000 */
.L_x_2975:
[----:B------:R-:W-:Y:S02]  /*8e10*/  IMAD.MOV.U32 R12, RZ, RZ, 0x4 ;  /* 0x00000004ff0c7424 */ /* 0x000fe400078e00ff */
[----:B------:R-:W-:-:S05]  /*8e20*/  FADD.FTZ R2, R0, R14 ;  /* 0x0000000e00027221 */ /* 0x000fca0000010000 */
[----:B------:R-:W-:-:S07]  /*8e30*/  MOV R13, R2 ;  /* 0x00000002000d7202 */ /* 0x000fce0000000f00 */
[----:B------:R-:W-:Y:S05]  /*8e40*/  WARPSYNC.COLLECTIVE R15, `(.L_x_2976) ;  /* 0x000000000f087348 */ /* 0x000fea0003c00000 */
[----:B------:R0:W1:Y:S02]  /*8e50*/  SHFL.BFLY P6, R14, R13, R12, R11 ;  /* 0x0c00000c0d0e7389 */ /* 0x00006400000c000b */
[----:B01----:R-:W-:Y:S05]  /*8e60*/  ENDCOLLECTIVE ;  /* 0x000000000000791b */ /* 0x003fea0003800000 */
.L_x_2976:
[----:B------:R-:W-:Y:S02]  /*8e70*/  HFMA2 R12, -RZ, RZ, 0, 1.1920928955078125e-07 ;  /* 0x00000002ff0c7431 */ /* 0x000fe400000001ff */
[----:B------:R-:W-:-:S05]  /*8e80*/  FADD.FTZ R3, R2, R14 ;  /* 0x0000000e02037221 */ /* 0x000fca0000010000 */
[----:B------:R-:W-:-:S07]  /*8e90*/  MOV R13, R3 ;  /* 0x00000003000d7202 */ /* 0x000fce0000000f00 */
[----:B------:R-:W-:Y:S05]  /*8ea0*/  WARPSYNC.COLLECTIVE R15, `(.L_x_2977) ;  /* 0x000000000f087348 */ /* 0x000fea0003c00000 */
[----:B------:R0:W1:Y:S02]  /*8eb0*/  SHFL.BFLY P6, R14, R13, R12, R11 ;  /* 0x0c00000c0d0e7389 */ /* 0x00006400000c000b */
[----:B01----:R-:W-:Y:S05]  /*8ec0*/  ENDCOLLECTIVE ;  /* 0x000000000000791b */ /* 0x003fea0003800000 */
.L_x_2977:
[----:B------:R-:W-:Y:S02]  /*8ed0*/  HFMA2 R12, -RZ, RZ, 0, 5.9604644775390625e-08 ;  /* 0x00000001ff0c7431 */ /* 0x000fe400000001ff */
[----:B------:R-:W-:-:S05]  /*8ee0*/  FADD.FTZ R4, R3, R14 ;  /* 0x0000000e03047221 */ /* 0x000fca0000010000 */
[----:B------:R-:W-:-:S07]  /*8ef0*/  MOV R13, R4 ;  /* 0x00000004000d7202 */ /* 0x000fce0000000f00 */
[----:B------:R-:W-:Y:S05]  /*8f00*/  WARPSYNC.COLLECTIVE R15, `(.L_x_2978) ;  /* 0x000000000f087348 */ /* 0x000fea0003c00000 */
[----:B------:R0:W1:Y:S02]  /*8f10*/  SHFL.BFLY P6, R14, R13, R12, R11 ;  /* 0x0c00000c0d0e7389 */ /* 0x00006400000c000b */
[----:B01----:R-:W-:Y:S05]  /*8f20*/  ENDCOLLECTIVE ;  /* 0x000000000000791b */ /* 0x003fea0003800000 */
.L_x_2978:
[----:B------:R-:W-:Y:S05]  /*8f30*/  BRA `(.L_x_2979) ;  /* 0xffffff8c00147947 */ /* 0x000fea000383ffff */
.L_x_2980:
        /* <DEDUP_REMOVED lines=12> */
.L_x_4068:


//--------------------- .text._ZN4mmha33masked_multihead_attention_kernelItLi96ELi128ELi2ELi16ELi128ELb0ELb0EEEv26Multihead_attention_paramsIT_XT5_EE --------------------------
	.section	.text._ZN4mmha33masked_multihead_attention_kernelItLi96ELi128ELi2ELi16ELi128ELb0ELb0EEEv26Multihead_attention_paramsIT_XT5_EE,"ax",@progbits
	.align	128
        .global         _ZN4mmha33masked_multihead_attention_kernelItLi96ELi128ELi2ELi16ELi128ELb0ELb0EEEv26Multihead_attention_paramsIT_XT5_EE
        .type           _ZN4mmha33masked_multihead_attention_kernelItLi96ELi128ELi2ELi16ELi128ELb0ELb0EEEv26Multihead_attention_paramsIT_XT5_EE,@function
        .size           _ZN4mmha33masked_multihead_attention_kernelItLi96ELi128ELi2ELi16ELi128ELb0ELb0EEEv26Multihead_attention_paramsIT_XT5_EE,(.L_x_4069 - _ZN4mmha33masked_multihead_attention_kernelItLi96ELi128ELi2ELi16ELi128ELb0ELb0EEEv26Multihead_attention_paramsIT_XT5_EE)
        .other          _ZN4mmha33masked_multihead_attention_kernelItLi96ELi128ELi2ELi16ELi128ELb0ELb0EEEv26Multihead_attention_paramsIT_XT5_EE,@"STO_CUDA_ENTRY STV_DEFAULT"
_ZN4mmha33masked_multihead_attention_kernelItLi96ELi128ELi2ELi16ELi128ELb0ELb0EEEv26Multihead_attention_paramsIT_XT5_EE:
.text._ZN4mmha33masked_multihead_attention_kernelItLi96ELi128ELi2ELi16ELi128ELb0ELb0EEEv26Multihead_attention_paramsIT_XT5_EE:
        /* <DEDUP_REMOVED lines=12> */
.L_x_2981:
[----:B------:R-:W1:Y:S01]  /*00c0*/  LDC R10, c[0x0][0x3f0] ;  /* 0x0000fc00ff0a7b82 */ /* 0x000e620000000800 */
[----:B--2---:R-:W-:-:S07]  /*00d0*/  IABS R8, R23 ;  /* 0x0000001700087213 */ /* 0x004fce0000000000 */
[----:B------:R-:W2:Y:S08]  /*00e0*/  LDC.64 R4, c[0x0][0x4a0] ;  /* 0x00012800ff047b82 */ /* 0x000eb00000000a00 */
[----:B------:R-:W3:Y:S01]  /*00f0*/  LDC R14, c[0x0][0x3f4] ;  /* 0x0000fd00ff0e7b82 */ /* 0x000ee20000000800 */
[----:B-1----:R-:W-:Y:S01]  /*0100*/  IABS R7, R10 ;  /* 0x0000000a00077213 */ /* 0x002fe20000000000 */
[----:B------:R-:W-:Y:S01]  /*0110*/  HFMA2 R22, -RZ, RZ, 0, 0 ;  /* 0x00000000ff167431 */ /* 0x000fe200000001ff */
[----:B------:R-:W1:Y:S05]  /*0120*/  S2R R24, SR_TID.X ;  /* 0x0000000000187919 */ /* 0x000e6a0000002100 */
[----:B------:R-:W4:Y:S01]  /*0130*/  LDC R33, c[0x0][0x3f8] ;  /* 0x0000fe00ff217b82 */ /* 0x000f220000000800 */
[----:B------:R-:W0:Y:S01]  /*0140*/  I2F.RP R0, R7 ;  /* 0x0000000700007306 */ /* 0x000e220000209400 */
[----:B--2---:R-:W-:-:S04]  /*0150*/  ISETP.NE.U32.AND P0, PT, R4, RZ, PT ;  /* 0x000000ff0400720c */ /* 0x004fc80003f05070 */
[----:B------:R-:W-:-:S03]  /*0160*/  ISETP.NE.AND.EX P0, PT, R5, RZ, PT, P0 ;  /* 0x000000ff0500720c */ /* 0x000fc60003f05300 */
[----:B0-----:R-:W0:Y:S10]  /*0170*/  MUFU.RCP R0, R0 ;  /* 0x0000000000007308 */ /* 0x001e340000001000 */
[----:B------:R-:W2:Y:S01]  /*0180*/  @P0 LDC.64 R4, c[0x0][0x4a0] ;  /* 0x00012800ff040b82 */ /* 0x000ea20000000a00 */
[----:B0-----:R-:W-:-:S04]  /*0190*/  VIADD R6, R0, 0xffffffe ;  /* 0x0ffffffe00067836 */ /* 0x001fc80000000000 */
[----:B------:R-:W0:Y:S01]  /*01a0*/  F2I.FTZ.U32.TRUNC.NTZ R3, R6 ;  /* 0x0000000600037305 */ /* 0x000e22000021f000 */
[----:B--2---:R-:W-:Y:S01]  /*01b0*/  @P0 IMAD.WIDE.U32 R4, R23, 0x4, R4 ;  /* 0x0000000417040825 */ /* 0x004fe200078e0004 */
[----:B0-----:R-:W-:-:S05]  /*01c0*/  IADD3 R2, PT, PT, RZ, -R3, RZ ;  /* 0x80000003ff027210 */ /* 0x001fca0007ffe0ff */
[----:B------:R-:W-:Y:S02]  /*01d0*/  IMAD R9, R2, R7, RZ ;  /* 0x0000000702097224 */ /* 0x000fe400078e02ff */
[----:B------:R-:W-:-:S04]  /*01e0*/  IMAD.MOV.U32 R2, RZ, RZ, RZ ;  /* 0x000000ffff027224 */ /* 0x000fc800078e00ff */
[----:B------:R-:W-:Y:S02]  /*01f0*/  IMAD.HI.U32 R0, R3, R9, R2 ;  /* 0x0000000903007227 */ /* 0x000fe400078e0002 */
[----:B------:R0:W2:Y:S01]  /*0200*/  @P0 LDG.E R9, desc[UR36][R4.64] ;  /* 0x0000002404090981 */ /* 0x0000a2000c1e1900 */
[----:B------:R-:W3:Y:S03]  /*0210*/  LDC.64 R2, c[0x0][0x460] ;  /* 0x00011800ff027b82 */ /* 0x000ee60000000a00 */
[----:B------:R-:W-:-:S05]  /*0220*/  IMAD.HI.U32 R0, R0, R8, RZ ;  /* 0x0000000800007227 */ /* 0x000fca00078e00ff */
[----:B------:R-:W-:-:S05]  /*0230*/  IADD3 R6, PT, PT, -R0, RZ, RZ ;  /* 0x000000ff00067210 */ /* 0x000fca0007ffe1ff */
[----:B------:R-:W-:-:S05]  /*0240*/  IMAD R6, R7, R6, R8 ;  /* 0x0000000607067224 */ /* 0x000fca00078e0208 */
[----:B------:R-:W-:-:S13]  /*0250*/  ISETP.GT.U32.AND P3, PT, R7, R6, PT ;  /* 0x000000060700720c */ /* 0x000fda0003f64070 */
[----:B------:R-:W-:-:S05]  /*0260*/  @!P3 IMAD.IADD R6, R6, 0x1, -R7 ;  /* 0x000000010606b824 */ /* 0x000fca00078e0a07 */
[----:B------:R-:W-:Y:S02]  /*0270*/  ISETP.GE.U32.AND P2, PT, R6, R7, PT ;  /* 0x000000070600720c */ /* 0x000fe40003f46070 */
[----:B------:R-:W-:Y:S02]  /*0280*/  @!P3 IADD3 R0, PT, PT, R0, 0x1, RZ ;  /* 0x000000010000b810 */ /* 0x000fe40007ffe0ff */
[----:B---3--:R-:W-:Y:S02]  /*0290*/  ISETP.NE.U32.AND P1, PT, R2, RZ, PT ;  /* 0x000000ff0200720c */ /* 0x008fe40003f25070 */
[----:B------:R-:W-:Y:S02]  /*02a0*/  IABS R16, R14 ;  /* 0x0000000e00107213 */ /* 0x000fe40000000000 */
[----:B------:R-:W-:-:S05]  /*02b0*/  ISETP.NE.AND.EX P1, PT, R3, RZ, PT, P1 ;  /* 0x000000ff0300720c */ /* 0x000fca0003f25310 */
[----:B------:R-:W-:-:S05]  /*02c0*/  @P2 VIADD R0, R0, 0x1 ;  /* 0x0000000100002836 */ /* 0x000fca0000000000 */
[----:B------:R-:W-:Y:S02]  /*02d0*/  MOV R29, R0 ;  /* 0x00000000001d7202 */ /* 0x000fe40000000f00 */
[----:B------:R-:W3:Y:S01]  /*02e0*/  I2F.RP R0, R16 ;  /* 0x0000001000007306 */ /* 0x000ee20000209400 */
[----:B------:R-:W0:Y:S01]  /*02f0*/  @P1 LDC.64 R6, c[0x0][0x460] ;  /* 0x00011800ff061b82 */ /* 0x000e220000000a00 */
[----:B------:R-:W-:Y:S02]  /*0300*/  LOP3.LUT R8, R23, R10, RZ, 0x3c, !PT ;  /* 0x0000000a17087212 */ /* 0x000fe400078e3cff */
[----:B------:R-:W-:Y:S02]  /*0310*/  ISETP.NE.AND P3, PT, R10, RZ, PT ;  /* 0x000000ff0a00720c */ /* 0x000fe40003f65270 */
[----:B------:R-:W-:-:S03]  /*0320*/  ISETP.GE.AND P4, PT, R8, RZ, PT ;  /* 0x000000ff0800720c */ /* 0x000fc60003f86270 */
[----:B------:R-:W2:Y:S01]  /*0330*/  @!P0 LDC R19, c[0x0][0x40c] ;  /* 0x00010300ff138b82 */ /* 0x000ea20000000800 */
[----:B---3--:R-:W3:Y:S07]  /*0340*/  MUFU.RCP R0, R0 ;  /* 0x0000000000007308 */ /* 0x008eee0000001000 */
[----:B------:R-:W2:Y:S02]  /*0350*/  @P0 LDC R8, c[0x0][0x430] ;  /* 0x00010c00ff080b82 */ /* 0x000ea40000000800 */
[----:B------:R-:W-:Y:S01]  /*0360*/  @!P4 IMAD.MOV R29, RZ, RZ, -R29 ;  /* 0x000000ffff1dc224 */ /* 0x000fe200078e0a1d */
[----:B------:R-:W-:-:S05]  /*0370*/  @!P3 LOP3.LUT R29, RZ, R10, RZ, 0x33, !PT ;  /* 0x0000000aff1db212 */ /* 0x000fca00078e33ff */
[----:B0-----:R-:W-:-:S05]  /*0380*/  @P1 IMAD.WIDE R4, R29, 0x4, R6 ;  /* 0x000000041d041825 */ /* 0x001fca00078e0206 */
[----:B------:R0:W5:Y:S01]  /*0390*/  @P1 LDG.E R22, desc[UR36][R4.64] ;  /* 0x0000002404161981 */ /* 0x000162000c1e1900 */
[----:B---3--:R-:W-:-:S04]  /*03a0*/  VIADD R6, R0, 0xffffffe ;  /* 0x0ffffffe00067836 */ /* 0x008fc80000000000 */
[----:B------:R3:W1:Y:S01]  /*03b0*/  F2I.FTZ.U32.TRUNC.NTZ R7, R6 ;  /* 0x0000000600077305 */ /* 0x000662000021f000 */
[----:B0-----:R-:W0:Y:S01]  /*03c0*/  LDC R4, c[0x0][0x3e8] ;  /* 0x0000fa00ff047b82 */ /* 0x001e220000000800 */
[----:B------:R-:W4:Y:S01]  /*03d0*/  S2R R52, SR_CTAID.X ;  /* 0x0000000000347919 */ /* 0x000f220000002500 */
[----:B---3--:R-:W-:Y:S01]  /*03e0*/  HFMA2 R6, -RZ, RZ, 0, 0 ;  /* 0x00000000ff067431 */ /* 0x008fe200000001ff */
[----:B-1----:R-:W-:-:S05]  /*03f0*/  IADD3 R5, PT, PT, RZ, -R7, RZ ;  /* 0x80000007ff057210 */ /* 0x002fca0007ffe0ff */
[----:B------:R-:W-:-:S04]  /*0400*/  IMAD R5, R5, R16, RZ ;  /* 0x0000001005057224 */ /* 0x000fc800078e02ff */
[----:B------:R-:W-:Y:S01]  /*0410*/  IMAD.HI.U32 R7, R7, R5, R6 ;  /* 0x0000000507077227 */ /* 0x000fe200078e0006 */
[C---:B------:R-:W-:Y:S01]  /*0420*/  ISETP.GT.U32.AND P3, PT, R24.reuse, 0x17, PT ;  /* 0x000000171800780c */ /* 0x040fe20003f64070 */
[----:B------:R-:W-:Y:S02]  /*0430*/  BSSY.RECONVERGENT B0, `(.L_x_2982) ;  /* 0x0000027000007945 */ /* 0x000fe40003800200 */
[----:B------:R-:W-:Y:S02]  /*0440*/  IMAD.SHL.U32 R27, R24, 0x4, RZ ;  /* 0x00000004181b7824 */ /* 0x000fe400078e00ff */
[----:B----4-:R-:W-:Y:S02]  /*0450*/  IMAD R25, R23, R33, R52 ;  /* 0x0000002117197224 */ /* 0x010fe400078e0234 */
[----:B--2---:R-:W-:-:S05]  /*0460*/  @P0 IMAD.IADD R19, R9, 0x1, R8 ;  /* 0x0000000109130824 */ /* 0x004fca00078e0208 */
[----:B------:R-:W-:-:S05]  /*0470*/  IABS R17, R19 ;  /* 0x0000001300117213 */ /* 0x000fca0000000000 */
[----:B------:R-:W-:-:S04]  /*0480*/  IMAD.HI.U32 R7, R7, R17, RZ ;  /* 0x0000001107077227 */ /* 0x000fc800078e00ff */
[----:B------:R-:W-:Y:S01]  /*0490*/  IMAD.MOV R7, RZ, RZ, -R7 ;  /* 0x000000ffff077224 */ /* 0x000fe200078e0a07 */
[----:B0-----:R-:W-:-:S03]  /*04a0*/  ISETP.NE.AND P0, PT, R4, RZ, PT ;  /* 0x000000ff0400720c */ /* 0x001fc60003f05270 */
[----:B------:R-:W-:-:S05]  /*04b0*/  IMAD R17, R16, R7, R17 ;  /* 0x0000000710117224 */ /* 0x000fca00078e0211 */
[----:B------:R-:W-:-:S05]  /*04c0*/  ISETP.GT.U32.AND P1, PT, R16, R17, PT ;  /* 0x000000111000720c */ /* 0x000fca0003f24070 */
[----:B------:R-:W-:Y:S02]  /*04d0*/  @P0 IMAD R5, R23, R4, RZ ;  /* 0x0000000417050224 */ /* 0x000fe400078e02ff */
[----:B------:R-:W-:Y:S02]  /*04e0*/  @!P0 IMAD R18, R25, 0x60, RZ ;  /* 0x0000006019128824 */ /* 0x000fe400078e02ff */
[----:B------:R-:W-:-:S04]  /*04f0*/  @P0 IMAD R18, R52, 0x60, R5 ;  /* 0x0000006034120824 */ /* 0x000fc800078e0205 */
[----:B------:R-:W-:Y:S02]  /*0500*/  @!P1 IADD3 R17, PT, PT, R17, -R16, RZ ;  /* 0x8000001011119210 */ /* 0x000fe40007ffe0ff */
[----:B------:R-:W-:Y:S02]  /*0510*/  CS2R R4, SRZ ;  /* 0x0000000000047805 */ /* 0x000fe4000001ff00 */
[----:B------:R-:W-:Y:S02]  /*0520*/  IADD3 R35, PT, PT, R27, R18, RZ ;  /* 0x000000121b237210 */ /* 0x000fe40007ffe0ff */
        /* <DEDUP_REMOVED lines=23> */
.L_x_2983:
[----:B------:R-:W-:Y:S05]  /*06a0*/  BSYNC.RECONVERGENT B0 ;  /* 0x0000000000007941 */ /* 0x000fea0003800200 */
.L_x_2982:
[----:B------:R-:W1:Y:S01]  /*06b0*/  LDCU UR4, c[0x0][0x478] ;  /* 0x00008f00ff0477ac */ /* 0x000e620008000800 */
[----:B------:R-:W-:Y:S01]  /*06c0*/  ISETP.GE.AND P2, PT, R19, RZ, PT ;  /* 0x000000ff1300720c */ /* 0x000fe20003f46270 */
[----:B------:R-:W-:Y:S01]  /*06d0*/  IMAD R15, R52, 0x60, R27 ;  /* 0x00000060340f7824 */ /* 0x000fe200078e021b */
[----:B------:R-:W-:Y:S01]  /*06e0*/  ISETP.NE.AND P0, PT, R14, RZ, PT ;  /* 0x000000ff0e00720c */ /* 0x000fe20003f05270 */
[----:B------:R-:W-:Y:S01]  /*06f0*/  IMAD R29, R29, R33, RZ ;  /* 0x000000211d1d7224 */ /* 0x000fe200078e02ff */
[----:B------:R-:W-:Y:S02]  /*0700*/  @!P1 IADD3 R17, PT, PT, R17, -R16, RZ ;  /* 0x8000001011119210 */ /* 0x000fe40007ffe0ff */
[----:B------:R-:W-:-:S04]  /*0710*/  IADD3 R16, PT, PT, R19, 0x1, -R14 ;  /* 0x0000000113107810 */ /* 0x000fc80007ffe80e */
[----:B------:R-:W-:-:S03]  /*0720*/  VIMNMX R16, PT, PT, RZ, R16, !PT ;  /* 0x00000010ff107248 */ /* 0x000fc60007fe0100 */
[----:B------:R-:W-:Y:S02]  /*0730*/  @!P2 IMAD.MOV R17, RZ, RZ, -R17 ;  /* 0x000000ffff11a224 */ /* 0x000fe400078e0a11 */
        /* <DEDUP_REMOVED lines=20> */
.L_x_2984:
[----:B------:R-:W-:Y:S01]  /*0880*/  BSSY.RECONVERGENT B0, `(.L_x_2985) ;  /* 0x0000006000007945 */ /* 0x000fe20003800200 */
[----:B------:R-:W-:-:S03]  /*0890*/  CS2R R30, SRZ ;  /* 0x00000000001e7805 */ /* 0x000fc6000001ff00 */
[----:B------:R-:W-:Y:S05]  /*08a0*/  @P3 BRA `(.L_x_2986) ;  /* 0x00000000000c3947 */ /* 0x000fea0003800000 */
[----:B0-----:R-:W0:Y:S02]  /*08b0*/  LDC.64 R6, c[0x0][0x398] ;  /* 0x0000e600ff067b82 */ /* 0x001e240000000a00 */
[----:B0-----:R-:W-:-:S05]  /*08c0*/  IMAD.WIDE R6, R35, 0x2, R6 ;  /* 0x0000000223067825 */ /* 0x001fca00078e0206 */
[----:B------:R1:W5:Y:S02]  /*08d0*/  LDG.E.64 R30, desc[UR36][R6.64] ;  /* 0x00000024061e7981 */ /* 0x000364000c1e1b00 */
.L_x_2986:
[----:B------:R-:W-:Y:S05]  /*08e0*/  BSYNC.RECONVERGENT B0 ;  /* 0x0000000000007941 */ /* 0x000fea0003800200 */
.L_x_2985:
[----:B------:R-:W2:Y:S01]  /*08f0*/  LDCU.64 UR4, c[0x0][0x390] ;  /* 0x00007200ff0477ac */ /* 0x000ea20008000a00 */
[----:B------:R-:W3:Y:S01]  /*0900*/  LDC.64 R10, c[0x0][0x418] ;  /* 0x00010600ff0a7b82 */ /* 0x000ee20000000a00 */
[----:B------:R-:W-:Y:S01]  /*0910*/  ISETP.EQ.U32.AND P3, PT, R2, RZ, PT ;  /* 0x000000ff0200720c */ /* 0x000fe20003f62070 */
[----:B------:R-:W4:Y:S01]  /*0920*/  LDCU.64 UR6, c[0x0][0x3a0] ;  /* 0x00007400ff0677ac */ /* 0x000f220008000a00 */
[----:B------:R-:W-:-:S04]  /*0930*/  ISETP.GT.U32.AND P2, PT, R24, 0x1f, PT ;  /* 0x0000001f1800780c */ /* 0x000fc80003f44070 */
[----:B------:R-:W-:Y:S01]  /*0940*/  ISETP.EQ.OR.EX P2, PT, R3, RZ, P2, P3 ;  /* 0x000000ff0300720c */ /* 0x000fe20001742730 */
[----:B------:R-:W0:Y:S01]  /*0950*/  LDC R20, c[0x0][0x400] ;  /* 0x00010000ff147b82 */ /* 0x000e220000000800 */
[----:B--2---:R-:W-:Y:S01]  /*0960*/  ISETP.NE.U32.AND P0, PT, RZ, UR4, PT ;  /* 0x00000004ff007c0c */ /* 0x004fe2000bf05070 */
[----:B------:R-:W-:Y:S01]  /*0970*/  HFMA2 R2, -RZ, RZ, 0, 0 ;  /* 0x00000000ff027431 */ /* 0x000fe200000001ff */
[----:B------:R-:W2:Y:S01]  /*0980*/  LDCU.U8 UR4, c[0x0][0x404] ;  /* 0x00008080ff0477ac */ /* 0x000ea20008000000 */
[----:B----4-:R-:W-:-:S08]  /*0990*/  ISETP.NE.U32.AND P1, PT, RZ, UR6, PT ;  /* 0x00000006ff007c0c */ /* 0x010fd0000bf25070 */
[----:B-----5:R-:W-:Y:S01]  /*09a0*/  @!P2 IMAD R0, R22, R33, RZ ;  /* 0x000000211600a224 */ /* 0x020fe200078e02ff */
[----:B------:R-:W-:Y:S02]  /*09b0*/  ISETP.NE.AND.EX P0, PT, RZ, UR5, PT, P0 ;  /* 0x00000005ff007c0c */ /* 0x000fe4000bf05300 */
[----:B------:R-:W-:Y:S02]  /*09c0*/  CS2R R32, SRZ ;  /* 0x0000000000207805 */ /* 0x000fe4000001ff00 */
[----:B------:R-:W-:Y:S01]  /*09d0*/  ISETP.NE.AND.EX P1, PT, RZ, UR7, PT, P1 ;  /* 0x00000007ff007c0c */ /* 0x000fe2000bf25310 */
[----:B------:R-:W-:Y:S01]  /*09e0*/  @!P2 IMAD R3, R0, 0x60, R15 ;  /* 0x000000600003a824 */ /* 0x000fe200078e020f */
[C---:B------:R-:W-:Y:S02]  /*09f0*/  ISETP.GT.U32.OR P0, PT, R24.reuse, 0x17, !P0 ;  /* 0x000000171800780c */ /* 0x040fe40004704470 */
[----:B------:R-:W-:Y:S02]  /*0a00*/  ISETP.GT.U32.OR P1, PT, R24, 0x17, !P1 ;  /* 0x000000171800780c */ /* 0x000fe40004f24470 */
[----:B---3--:R-:W-:-:S04]  /*0a10*/  ISETP.NE.U32.AND P3, PT, R10, RZ, PT ;  /* 0x000000ff0a00720c */ /* 0x008fc80003f65070 */
[----:B------:R-:W-:Y:S02]  /*0a20*/  ISETP.NE.AND.EX P3, PT, R11, RZ, PT, P3 ;  /* 0x000000ff0b00720c */ /* 0x000fe40003f65330 */
[----:B------:R-:W3:Y:S08]  /*0a30*/  @!P2 LDC.64 R10, c[0x0][0x450] ;  /* 0x00011400ff0aab82 */ /* 0x000ef00000000a00 */
[----:B01----:R-:W0:Y:S08]  /*0a40*/  @!P0 LDC.64 R6, c[0x0][0x390] ;  /* 0x0000e400ff068b82 */ /* 0x003e300000000a00 */
[----:B------:R-:W1:Y:S08]  /*0a50*/  @!P1 LDC.64 R8, c[0x0][0x3a0] ;  /* 0x0000e800ff089b82 */ /* 0x000e700000000a00 */
[----:B------:R-:W4:Y:S01]  /*0a60*/  @P3 LDC.64 R12, c[0x0][0x418] ;  /* 0x00010600ff0c3b82 */ /* 0x000f220000000a00 */
[----:B---3--:R-:W-:-:S06]  /*0a70*/  @!P2 IMAD.WIDE R10, R3, 0x2, R10 ;  /* 0x00000002030aa825 */ /* 0x008fcc00078e020a */
[----:B------:R-:W3:Y:S01]  /*0a80*/  @!P2 LDG.E.64 R10, desc[UR36][R10.64] ;  /* 0x000000240a0aa981 */ /* 0x000ee2000c1e1b00 */
[----:B0-----:R-:W-:-:S05]  /*0a90*/  @!P0 IMAD.WIDE.U32 R6, R15, 0x2, R6 ;  /* 0x000000020f068825 */ /* 0x001fca00078e0006 */
[----:B------:R-:W3:Y:S01]  /*0aa0*/  @!P0 LDG.E.64 R32, desc[UR36][R6.64] ;  /* 0x0000002406208981 */ /* 0x000ee2000c1e1b00 */
[----:B-1----:R-:W-:Y:S01]  /*0ab0*/  @!P1 IMAD.WIDE.U32 R8, R15, 0x2, R8 ;  /* 0x000000020f089825 */ /* 0x002fe200078e0008 */
[----:B------:R-:W-:-:S06]  /*0ac0*/  CS2R R14, SRZ ;  /* 0x00000000000e7805 */ /* 0x000fcc000001ff00 */
[----:B------:R-:W3:Y:S01]  /*0ad0*/  @!P1 LDG.E.64 R14, desc[UR36][R8.64] ;  /* 0x00000024080e9981 */ /* 0x000ee2000c1e1b00 */
[----:B----4-:R-:W-:-:S05]  /*0ae0*/  @P3 IMAD.WIDE.U32 R12, R23, 0x4, R12 ;  /* 0x00000004170c3825 */ /* 0x010fca00078e000c */
[----:B------:R0:W5:Y:S01]  /*0af0*/  @P3 LDG.E R2, desc[UR36][R12.64] ;  /* 0x000000240c023981 */ /* 0x000162000c1e1900 */
[----:B--2---:R-:W-:-:S04]  /*0b00*/  ISETP.NE.AND P0, PT, RZ, UR4, PT ;  /* 0x00000004ff007c0c */ /* 0x004fc8000bf05270 */
[----:B------:R-:W-:Y:S01]  /*0b10*/  ISETP.LT.OR P0, PT, R20, 0x1, P0 ;  /* 0x000000011400780c */ /* 0x000fe20000701670 */
[----:B------:R-:W-:Y:S01]  /*0b20*/  BSSY.RECONVERGENT B6, `(.L_x_2987) ;  /* 0x00000dc000067945 */ /* 0x000fe20003800200 */
[----:B---3--:R-:W-:Y:S02]  /*0b30*/  HFMA2 R33, R5, 1, 1, R33 ;  /* 0x3c003c0005217831 */ /* 0x008fe40000000021 */
        /* <DEDUP_REMOVED lines=59> */
.L_x_2988:
        /* <DEDUP_REMOVED lines=28> */
[----:B------:R-:W-:-:S04]  /*10b0*/  ISETP.GE.AND P0, PT, R27, R20, PT ;  /* 0x000000141b00720c */ /* 0x000fc80003f06270 */
        /* <DEDUP_REMOVED lines=10> */
[----:B------:R-:W-:Y:S01]  /*1160*/  HFMA2 R8, -RZ, RZ, 0, 8.0049037933349609375e-05 ;  /* 0x0000053fff087431 */ /* 0x000fe200000001ff */
[----:B------:R-:W-:Y:S01]  /*1170*/  MOV R12, 0x1 ;  /* 0x00000001000c7802 */ /* 0x000fe20000000f00 */
[----:B------:R1:W2:Y:S01]  /*1180*/  LDC.64 R14, c[0x4][R0] ;  /* 0x01000000000e7b82 */ /* 0x0002a20000000a00 */
[----:B------:R-:W3:Y:S01]  /*1190*/  LDCU.64 UR6, c[0x4][0xd0] ;  /* 0x01001a00ff0677ac */ /* 0x000ee20008000a00 */
[----:B------:R-:W-:Y:S01]  /*11a0*/  IMAD.MOV.U32 R13, RZ, RZ, RZ ;  /* 0x000000ffff0d7224 */ /* 0x000fe200078e00ff */
[----:B------:R-:W4:Y:S01]  /*11b0*/  LDCU.64 UR8, c[0x4][0x40] ;  /* 0x01000800ff0877ac */ /* 0x000f220008000a00 */
[----:B0-----:R-:W-:Y:S02]  /*11c0*/  MOV R4, UR4 ;  /* 0x0000000400047c02 */ /* 0x001fe40008000f00 */
[----:B------:R-:W-:Y:S01]  /*11d0*/  MOV R5, UR5 ;  /* 0x0000000500057c02 */ /* 0x000fe20008000f00 */
[----:B---3--:R-:W-:Y:S01]  /*11e0*/  IMAD.U32 R6, RZ, RZ, UR6 ;  /* 0x00000006ff067e24 */ /* 0x008fe2000f8e00ff */
[----:B------:R-:W-:-:S02]  /*11f0*/  MOV R7, UR7 ;  /* 0x0000000700077c02 */ /* 0x000fc40008000f00 */
[----:B----4-:R-:W-:Y:S01]  /*1200*/  MOV R10, UR8 ;  /* 0x00000008000a7c02 */ /* 0x010fe20008000f00 */
[----:B-1----:R-:W-:-:S07]  /*1210*/  IMAD.U32 R11, RZ, RZ, UR9 ;  /* 0x00000009ff0b7e24 */ /* 0x002fce000f8e00ff */
[----:B------:R-:W-:-:S07]  /*1220*/  LEPC R20, `(.L_x_2990) ;  /* 0x000000001014794e */ /* 0x000fce0000000000 */
[----:B--2--5:R-:W-:Y:S05]  /*1230*/  CALL.ABS.NOINC R14 ;  /* 0x000000000e007343 */ /* 0x024fea0003c00000 */
.L_x_2990:
[----:B------:R-:W0:Y:S01]  /*1240*/  S2R R3, SR_CgaCtaId ;  /* 0x0000000000037919 */ /* 0x000e220000008800 */
[----:B------:R-:W1:Y:S01]  /*1250*/  LDC R9, c[0x0][0x400] ;  /* 0x00010000ff097b82 */ /* 0x000e620000000800 */
[----:B------:R-:W-:Y:S01]  /*1260*/  ISETP.NE.AND P6, PT, R34, RZ, PT ;  /* 0x000000ff2200720c */ /* 0x000fe20003fc5270 */
[----:B------:R-:W-:Y:S05]  /*1270*/  WARPSYNC.ALL ;  /* 0x0000000000007948 */ /* 0x000fea0003800000 */
[----:B------:R-:W-:-:S04]  /*1280*/  MOV R0, 0x400 ;  /* 0x0000040000007802 */ /* 0x000fc80000000f00 */
[----:B------:R-:W-:-:S03]  /*1290*/  IADD3 R0, PT, PT, R0, 0x120, RZ ;  /* 0x0000012000007810 */ /* 0x000fc60007ffe0ff */
[----:B------:R-:W-:Y:S01]  /*12a0*/  @!P6 IMAD R4, R26, R35, R28 ;  /* 0x000000231a04e224 */ /* 0x000fe200078e021c */
        /* <DEDUP_REMOVED lines=82> */
.L_x_2994:
[----:B------:R-:W-:Y:S05]  /*17d0*/  BSYNC.RECONVERGENT B1 ;  /* 0x0000000000017941 */ /* 0x000fea0003800200 */
.L_x_2993:
        /* <DEDUP_REMOVED lines=8> */
.L_x_2992:
[----:B------:R-:W-:Y:S05]  /*1860*/  BSYNC.RECONVERGENT B0 ;  /* 0x0000000000007941 */ /* 0x000fea0003800200 */
.L_x_2991:
[----:B------:R-:W-:Y:S01]  /*1870*/  BAR.SYNC.DEFER_BLOCKING 0x0 ;  /* 0x0000000000007b1d */ /* 0x000fe20000010000 */
[----:B------:R-:W-:-:S04]  /*1880*/  @!P6 IMAD R26, R26, R35, R28 ;  /* 0x000000231a1ae224 */ /* 0x000fc800078e021c */
[C---:B------:R-:W-:Y:S01]  /*1890*/  @!P6 IMAD R3, R26.reuse, 0x2, R3 ;  /* 0x000000021a03e824 */ /* 0x040fe200078e0203 */
[----:B------:R-:W-:-:S05]  /*18a0*/  @!P6 LEA R0, R26, R0, 0x1 ;  /* 0x000000001a00e211 */ /* 0x000fca00078e08ff */
[----:B------:R0:W2:Y:S04]  /*18b0*/  @!P6 LDS.64 R32, [R0] ;  /* 0x000000000020e984 */ /* 0x0000a80000000a00 */
[----:B------:R0:W3:Y:S01]  /*18c0*/  @!P6 LDS.64 R30, [R3] ;  /* 0x00000000031ee984 */ /* 0x0000e20000000a00 */
[----:B------:R-:W-:Y:S06]  /*18d0*/  BAR.SYNC.DEFER_BLOCKING 0x0 ;  /* 0x0000000000007b1d */ /* 0x000fec0000010000 */
.L_x_2989:
[----:B------:R-:W-:Y:S05]  /*18e0*/  BSYNC.RECONVERGENT B6 ;  /* 0x0000000000067941 */ /* 0x000fea0003800200 */
.L_x_2987:
[----:B------:R-:W-:Y:S02]  /*18f0*/  ISETP.GT.U32.AND P0, PT, R24, 0x1f, PT ;  /* 0x0000001f1800780c */ /* 0x000fe40003f04070 */
[----:B------:R-:W-:-:S11]  /*1900*/  MOV R85, 0xff7fffff ;  /* 0xff7fffff00557802 */ /* 0x000fd60000000f00 */
[----:B------:R-:W-:Y:S05]  /*1910*/  @P0 BRA `(.L_x_2995) ;  /* 0x0000000000e80947 */ /* 0x000fea0003800000 */
[----:B------:R-:W4:Y:S01]  /*1920*/  S2R R9, SR_CgaCtaId ;  /* 0x0000000000097919 */ /* 0x000f220000008800 */
[----:B------:R-:W-:Y:S01]  /*1930*/  MOV R7, 0x400 ;  /* 0x0000040000077802 */ /* 0x000fe20000000f00 */
[----:B-123--:R-:W-:Y:S01]  /*1940*/  HMUL2 R15, R33, R31 ;  /* 0x0000001f210f7232 */ /* 0x00efe20000000000 */
[----:B------:R-:W-:Y:S01]  /*1950*/  ISETP.GT.U32.AND P0, PT, R24, 0x17, PT ;  /* 0x000000171800780c */ /* 0x000fe20003f04070 */
[----:B------:R-:W-:Y:S01]  /*1960*/  BSSY.RECONVERGENT B0, `(.L_x_2996) ;  /* 0x0000013000007945 */ /* 0x000fe20003800200 */
[----:B0-----:R-:W-:Y:S01]  /*1970*/  IADD3 R0, PT, PT, R7, 0x20, RZ ;  /* 0x0000002007007810 */ /* 0x001fe20007ffe0ff */
[----:B------:R-:W-:-:S05]  /*1980*/  HFMA2 R15, R32, R30, R15 ;  /* 0x0000001e200f7231 */ /* 0x000fca000000000f */
[--C-:B------:R-:W-:Y:S02]  /*1990*/  HADD2.F32 R13, -RZ, R15.reuse.H0_H0 ;  /* 0x2000000fff0d7230 */ /* 0x100fe40000004100 */
[----:B------:R-:W-:Y:S01]  /*19a0*/  HADD2.F32 R8, -RZ, R15.H1_H1 ;  /* 0x3000000fff087230 */ /* 0x000fe20000004100 */
[----:B----4-:R-:W-:-:S05]  /*19b0*/  LEA R3, R9, R0, 0x18 ;  /* 0x0000000009037211 */ /* 0x010fca00078ec0ff */
[----:B------:R-:W-:-:S05]  /*19c0*/  IMAD R3, R24, 0x8, R3 ;  /* 0x0000000818037824 */ /* 0x000fca00078e0203 */
[----:B------:R0:W-:Y:S01]  /*19d0*/  STS.64 [R3], R32 ;  /* 0x0000002003007388 */ /* 0x0001e20000000a00 */
[----:B------:R-:W-:Y:S05]  /*19e0*/  @P0 BRA `(.L_x_2997) ;  /* 0x0000000000280947 */ /* 0x000fea0003800000 */
[----:B------:R-:W1:Y:S01]  /*19f0*/  LDCU UR4, c[0x0][0x3f4] ;  /* 0x00007e80ff0477ac */ /* 0x000e620008000800 */
[----:B------:R-:W2:Y:S01]  /*1a00*/  LDC.64 R4, c[0x0][0x3b8] ;  /* 0x0000ee00ff047b82 */ /* 0x000ea20000000a00 */
[----:B------:R-:W-:Y:S02]  /*1a10*/  SHF.R.U32.HI R6, RZ, 0x1, R24 ;  /* 0x00000001ff067819 */ /* 0x000fe40000011618 */
[----:B------:R-:W-:Y:S01]  /*1a20*/  LOP3.LUT R0, R27, 0x4, RZ, 0xc0, !PT ;  /* 0x000000041b007812 */ /* 0x000fe200078ec0ff */
[----:B-1----:R-:W-:Y:S02]  /*1a30*/  IMAD R25, R25, UR4, RZ ;  /* 0x0000000419197c24 */ /* 0x002fe4000f8e02ff */
[----:B0-----:R-:W-:Y:S02]  /*1a40*/  IMAD R3, R6, UR4, R17 ;  /* 0x0000000406037c24 */ /* 0x001fe4000f8e0211 */
[----:B------:R-:W-:-:S05]  /*1a50*/  IMAD R0, R25, 0x60, R0 ;  /* 0x0000006019007824 */ /* 0x000fca00078e0200 */
[----:B------:R-:W-:-:S05]  /*1a60*/  LEA R3, R3, R0, 0x3 ;  /* 0x0000000003037211 */ /* 0x000fca00078e18ff */
[----:B--2---:R-:W-:-:S05]  /*1a70*/  IMAD.WIDE R4, R3, 0x2, R4 ;  /* 0x0000000203047825 */ /* 0x004fca00078e0204 */
[----:B------:R1:W-:Y:S02]  /*1a80*/  STG.E.64 desc[UR36][R4.64], R30 ;  /* 0x0000001e04007986 */ /* 0x0003e4000c101b24 */
.L_x_2997:
[----:B------:R-:W-:Y:S05]  /*1a90*/  BSYNC.RECONVERGENT B0 ;  /* 0x0000000000007941 */ /* 0x000fea0003800200 */
.L_x_2996:
        /* <DEDUP_REMOVED lines=12> */
.L_x_3073:
        /* <DEDUP_REMOVED lines=14> */
[----:B------:R-:W-:Y:S01]  /*1c40*/  VIADD R0, R7, 0x120 ;  /* 0x0000012007007836 */ /* 0x000fe20000000000 */
[----:B------:R-:W-:Y:S01]  /*1c50*/  IADD3 R3, PT, PT, -R16, R19, RZ ;  /* 0x0000001310037210 */ /* 0x000fe20007ffe1ff */
[----:B-1----:R-:W-:-:S03]  /*1c60*/  FMUL.FTZ R85, R14, UR4 ;  /* 0x000000040e557c20 */ /* 0x002fc60008410000 */
[----:B------:R-:W-:-:S04]  /*1c70*/  LEA R6, R9, R0, 0x18 ;  /* 0x0000000009067211 */ /* 0x000fc800078ec0ff */
[----:B------:R-:W-:Y:S01]  /*1c80*/  LEA R6, R3, R6, 0x2 ;  /* 0x0000000603067211 */ /* 0x000fe200078e10ff */
[----:B--2---:R-:W-:-:S05]  /*1c90*/  @P0 HADD2.F32 R0, -RZ, R4.H0_H0 ;  /* 0x20000004ff000230 */ /* 0x004fca0000004100 */
[----:B------:R-:W-:-:S05]  /*1ca0*/  @P0 FADD.FTZ R85, R85, R0 ;  /* 0x0000000055550221 */ /* 0x000fca0000010000 */
[----:B------:R4:W-:Y:S02]  /*1cb0*/  STS [R6], R85 ;  /* 0x0000005506007388 */ /* 0x0009e40000000800 */
.L_x_2995:
[----:B------:R-:W-:Y:S05]  /*1cc0*/  WARPSYNC.ALL ;  /* 0x0000000000007948 */ /* 0x000fea0003800000 */
[----:B0-----:R-:W-:Y:S01]  /*1cd0*/  IMAD.IADD R0, R19, 0x1, -R16 ;  /* 0x0000000113007824 */ /* 0x001fe200078e0a10 */
[----:B------:R-:W0:Y:S01]  /*1ce0*/  LDCU UR4, c[0x0][0x3f0] ;  /* 0x00007e00ff0477ac */ /* 0x000e220008000800 */
[----:B-1----:R-:W-:Y:S01]  /*1cf0*/  SHF.R.U32.HI R15, RZ, 0x1, R24 ;  /* 0x00000001ff0f7819 */ /* 0x002fe20000011618 */
[----:B------:R-:W-:Y:S02]  /*1d00*/  BSSY B0, `(.L_x_2999) ;  /* 0x000018f000007945 */ /* 0x000fe40003800000 */
[----:B------:R-:W-:Y:S01]  /*1d10*/  IADD3 R3, PT, PT, R0, 0xf, RZ ;  /* 0x0000000f00037810 */ /* 0x000fe20007ffe0ff */
[----:B------:R-:W1:Y:S03]  /*1d20*/  LDCU UR7, c[0x0][0x410] ;  /* 0x00008200ff0777ac */ /* 0x000e660008000800 */
[----:B------:R-:W-:Y:S01]  /*1d30*/  SHF.R.S32.HI R4, RZ, 0x1f, R3 ;  /* 0x0000001fff047819 */ /* 0x000fe20000011403 */
[----:B------:R-:W1:Y:S03]  /*1d40*/  LDCU.64 UR12, c[0x0][0x438] ;  /* 0x00008700ff0c77ac */ /* 0x000e660008000a00 */
[----:B------:R-:W-:Y:S01]  /*1d50*/  LEA.HI R4, R4, R3, RZ, 0x4 ;  /* 0x0000000304047211 */ /* 0x000fe200078f20ff */
[----:B------:R-:W1:Y:S03]  /*1d60*/  LDCU.64 UR10, c[0x0][0x448] ;  /* 0x00008900ff0a77ac */ /* 0x000e660008000a00 */
[----:B------:R-:W-:Y:S01]  /*1d70*/  LOP3.LUT R4, R4, 0xfffffff0, RZ, 0xc0, !PT ;  /* 0xfffffff004047812 */ /* 0x000fe200078ec0ff */
[----:B0-----:R-:W-:Y:S01]  /*1d80*/  IMAD R3, R29, UR4, R52 ;  /* 0x000000041d037c24 */ /* 0x001fe2000f8e0234 */
[----:B------:R-:W-:Y:S02]  /*1d90*/  BAR.SYNC.DEFER_BLOCKING 0x0 ;  /* 0x0000000000007b1d */ /* 0x000fe40000010000 */
[----:B------:R-:W-:Y:S01]  /*1da0*/  ISETP.GE.AND P0, PT, R15, R4, PT ;  /* 0x000000040f00720c */ /* 0x000fe20003f06270 */
[----:B------:R-:W-:-:S12]  /*1db0*/  IMAD R3, R3, 0x60, RZ ;  /* 0x0000006003037824 */ /* 0x000fd800078e02ff */
[----:B-1----:R-:W-:Y:S05]  /*1dc0*/  @P0 BRA `(.L_x_3000) ;  /* 0x0000001800080947 */ /* 0x002fea0003800000 */
[----:B----4-:R-:W0:Y:S01]  /*1dd0*/  LDC R6, c[0x0][0x3f4] ;  /* 0x0000fd00ff067b82 */ /* 0x010e220000000800 */
[----:B------:R-:W-:Y:S01]  /*1de0*/  UMOV UR4, 0x400 ;  /* 0x0000040000047882 */ /* 0x000fe20000000000 */
[----:B------:R-:W-:Y:S01]  /*1df0*/  SHF.L.U32 R24, R24, 0x3, RZ ;  /* 0x0000000318187819 */ /* 0x000fe200000006ff */
[----:B------:R-:W-:Y:S01]  /*1e00*/  UIADD3 UR5, UPT, UPT, UR4, 0x20, URZ ;  /* 0x0000002004057890 */ /* 0x000fe2000fffe0ff */
[----:B------:R-:W-:Y:S01]  /*1e10*/  IADD3 R84, PT, PT, R16, R15, RZ ;  /* 0x0000000f10547210 */ /* 0x000fe20007ffe0ff */
[----:B------:R-:W1:Y:S01]  /*1e20*/  LDCU.64 UR8, c[0x0][0x420] ;  /* 0x00008400ff0877ac */ /* 0x000e620008000a00 */
[----:B------:R-:W-:Y:S02]  /*1e30*/  LOP3.LUT R5, R24, 0x8, RZ, 0xc0, !PT ;  /* 0x0000000818057812 */ /* 0x000fe400078ec0ff */
[----:B------:R-:W4:Y:S01]  /*1e40*/  S2UR UR6, SR_CgaCtaId ;  /* 0x00000000000679c3 */ /* 0x000f220000008800 */
[----:B------:R-:W-:Y:S01]  /*1e50*/  UIADD3 UR4, UPT, UPT, UR4, 0x120, URZ ;  /* 0x0000012004047890 */ /* 0x000fe2000fffe0ff */
[----:B-1----:R-:W-:Y:S01]  /*1e60*/  ISETP.NE.U32.AND P0, PT, RZ, UR8, PT ;  /* 0x00000008ff007c0c */ /* 0x002fe2000bf05070 */
[-C--:B0-----:R-:W-:Y:S01]  /*1e70*/  IMAD R23, R23, R6.reuse, RZ ;  /* 0x0000000617177224 */ /* 0x081fe200078e02ff */
[----:B------:R-:W-:-:S02]  /*1e80*/  IABS R4, R6 ;  /* 0x0000000600047213 */ /* 0x000fc40000000000 */
[----:B------:R-:W-:Y:S02]  /*1e90*/  ISETP.NE.AND.EX P0, PT, RZ, UR9, PT, P0 ;  /* 0x00000009ff007c0c */ /* 0x000fe4000bf05300 */
[----:B------:R-:W0:Y:S01]  /*1ea0*/  I2F.RP R7, R4 ;  /* 0x0000000400077306 */ /* 0x000e220000209400 */
[----:B------:R-:W-:Y:S01]  /*1eb0*/  IADD3 R6, P1, P2, R23, UR8, R84 ;  /* 0x0000000817067c10 */ /* 0x000fe2000fa3e054 */
[----:B----4-:R-:W-:Y:S02]  /*1ec0*/  ULEA UR5, UR6, UR5, 0x18 ;  /* 0x0000000506057291 */ /* 0x010fe4000f8ec0ff */
[----:B------:R-:W-:-:S07]  /*1ed0*/  ULEA UR4, UR6, UR4, 0x18 ;  /* 0x0000000406047291 */ /* 0x000fce000f8ec0ff */
[----:B------:R-:W1:Y:S01]  /*1ee0*/  LDS.64 R50, [R5+UR5] ;  /* 0x0000000505327984 */ /* 0x000e620008000a00 */
[----:B0-----:R-:W0:Y:S03]  /*1ef0*/  MUFU.RCP R7, R7 ;  /* 0x0000000700077308 */ /* 0x001e260000001000 */
[----:B------:R-:W4:Y:S04]  /*1f00*/  LDS.64 R48, [R5+UR5+0x10] ;  /* 0x0000100505307984 */ /* 0x000f280008000a00 */
[----:B------:R-:W1:Y:S04]  /*1f10*/  LDS.64 R46, [R5+UR5+0x20] ;  /* 0x00002005052e7984 */ /* 0x000e680008000a00 */
[----:B------:R-:W1:Y:S04]  /*1f20*/  LDS.64 R44, [R5+UR5+0x30] ;  /* 0x00003005052c7984 */ /* 0x000e680008000a00 */
[----:B------:R-:W1:Y:S04]  /*1f30*/  LDS.64 R42, [R5+UR5+0x40] ;  /* 0x00004005052a7984 */ /* 0x000e680008000a00 */
[----:B------:R-:W1:Y:S01]  /*1f40*/  LDS.64 R40, [R5+UR5+0x50] ;  /* 0x0000500505287984 */ /* 0x000e620008000a00 */
[----:B0-----:R-:W-:Y:S01]  /*1f50*/  VIADD R10, R7, 0xffffffe ;  /* 0x0ffffffe070a7836 */ /* 0x001fe20000000000 */
[----:B------:R-:W-:-:S02]  /*1f60*/  SHF.R.S32.HI R7, RZ, 0x1f, R23 ;  /* 0x0000001fff077819 */ /* 0x000fc40000011417 */
[----:B------:R-:W0:Y:S01]  /*1f70*/  LDS.64 R38, [R5+UR5+0x60] ;  /* 0x0000600505267984 */ /* 0x000e220008000a00 */
[----:B------:R2:W3:Y:S01]  /*1f80*/  F2I.FTZ.U32.TRUNC.NTZ R11, R10 ;  /* 0x0000000a000b7305 */ /* 0x0004e2000021f000 */
[----:B------:R-:W-:Y:S02]  /*1f90*/  IADD3.X R7, PT, PT, R7, UR9, RZ, P1, P2 ;  /* 0x0000000907077c10 */ /* 0x000fe40008fe44ff */
[----:B------:R-:W0:Y:S01]  /*1fa0*/  LDS.64 R36, [R5+UR5+0x70] ;  /* 0x0000700505247984 */ /* 0x000e220008000a00 */
[----:B------:R-:W-:-:S03]  /*1fb0*/  LEA R23, R15, UR4, 0x2 ;  /* 0x000000040f177c11 */ /* 0x000fc6000f8e10ff */
[----:B------:R-:W0:Y:S01]  /*1fc0*/  LDS.64 R34, [R5+UR5+0x80] ;  /* 0x0000800505227984 */ /* 0x000e220008000a00 */
[----:B--2---:R-:W-:-:S03]  /*1fd0*/  IMAD.MOV.U32 R10, RZ, RZ, RZ ;  /* 0x000000ffff0a7224 */ /* 0x004fc600078e00ff */
[----:B------:R-:W2:Y:S04]  /*1fe0*/  LDS.64 R32, [R5+UR5+0x90] ;  /* 0x0000900505207984 */ /* 0x000ea80008000a00 */
[----:B---3--:R-:W3:Y:S01]  /*1ff0*/  LDS.64 R30, [R5+UR5+0xa0] ;  /* 0x0000a005051e7984 */ /* 0x008ee20008000a00 */
[----:B------:R-:W-:-:S03]  /*2000*/  IADD3 R13, PT, PT, RZ, -R11, RZ ;  /* 0x8000000bff0d7210 */ /* 0x000fc60007ffe0ff */
[----:B------:R-:W0:Y:S04]  /*2010*/  LDS.64 R28, [R5+UR5+0xb0] ;  /* 0x0000b005051c7984 */ /* 0x000e280008000a00 */
[----:B------:R-:W0:Y:S04]  /*2020*/  LDS.64 R26, [R5+UR5+0xc0] ;  /* 0x0000c005051a7984 */ /* 0x000e280008000a00 */
[----:B------:R-:W0:Y:S04]  /*2030*/  LDS.64 R24, [R5+UR5+0xd0] ;  /* 0x0000d00505187984 */ /* 0x000e280008000a00 */
[----:B------:R-:W0:Y:S04]  /*2040*/  LDS.64 R20, [R5+UR5+0xe0] ;  /* 0x0000e00505147984 */ /* 0x000e280008000a00 */
[----:B------:R4:W0:Y:S01]  /*2050*/  LDS.64 R8, [R5+UR5+0xf0] ;  /* 0x0000f00505087984 */ /* 0x0008220008000a00 */
[----:B------:R-:W1:Y:S01]  /*2060*/  LDCU UR5, c[0x0][0x440] ;  /* 0x00008800ff0577ac */ /* 0x000e620008000800 */
[----:B----4-:R-:W-:-:S04]  /*2070*/  IMAD R5, R13, R4, RZ ;  /* 0x000000040d057224 */ /* 0x010fc800078e02ff */
[----:B------:R-:W-:-:S04]  /*2080*/  IMAD.HI.U32 R5, R11, R5, R10 ;  /* 0x000000050b057227 */ /* 0x000fc800078e000a */
[----:B-1----:R-:W-:-:S04]  /*2090*/  IMAD R13, R52, UR5, R19 ;  /* 0x00000005340d7c24 */ /* 0x002fc8000f8e0213 */
[----:B--23--:R-:W-:-:S07]  /*20a0*/  IMAD R10, R13, UR5, R84 ;  /* 0x000000050d0a7c24 */ /* 0x00cfce000f8e0254 */
.L_x_3004:
[----:B------:R-:W1:Y:S01]  /*20b0*/  LDC R12, c[0x0][0x3f4] ;  /* 0x0000fd00ff0c7b82 */ /* 0x000e620000000800 */
[----:B------:R-:W-:Y:S02]  /*20c0*/  IABS R14, R84 ;  /* 0x00000054000e7213 */ /* 0x000fe40000000000 */
[----:B------:R-:W-:-:S03]  /*20d0*/  ISETP.GE.AND P2, PT, R84, RZ, PT ;  /* 0x000000ff5400720c */ /* 0x000fc60003f46270 */
[----:B------:R-:W-:-:S05]  /*20e0*/  IMAD.HI.U32 R11, R5, R14, RZ ;  /* 0x0000000e050b7227 */ /* 0x000fca00078e00ff */
[----:B------:R-:W-:Y:S02]  /*20f0*/  IADD3 R11, PT, PT, -R11, RZ, RZ ;  /* 0x000000ff0b0b7210 */ /* 0x000fe40007ffe1ff */
[----:B-1----:R-:W-:Y:S01]  /*2100*/  IABS R86, R12 ;  /* 0x0000000c00567213 */ /* 0x002fe20000000000 */
[C---:B0-----:R-:W-:Y:S01]  /*2110*/  IMAD R13, R12.reuse, 0x60, RZ ;  /* 0x000000600c0d7824 */ /* 0x041fe200078e02ff */
[----:B------:R-:W-:-:S03]  /*2120*/  ISETP.NE.AND P3, PT, R12, RZ, PT ;  /* 0x000000ff0c00720c */ /* 0x000fc60003f65270 */
[----:B------:R-:W-:Y:S02]  /*2130*/  IMAD R87, R86, R11, R14 ;  /* 0x0000000b56577224 */ /* 0x000fe400078e020e */
[----:B------:R-:W1:Y:S03]  /*2140*/  S2R R11, SR_TID.X ;  /* 0x00000000000b7919 */ /* 0x000e660000002100 */
[----:B------:R-:W-:-:S13]  /*2150*/  ISETP.GT.U32.AND P1, PT, R4, R87, PT ;  /* 0x000000570400720c */ /* 0x000fda0003f24070 */
[----:B------:R-:W-:-:S04]  /*2160*/  @!P1 IADD3 R87, PT, PT, R87, -R86, RZ ;  /* 0x8000005657579210 */ /* 0x000fc80007ffe0ff */
[----:B------:R-:W-:-:S13]  /*2170*/  ISETP.GT.U32.AND P1, PT, R4, R87, PT ;  /* 0x000000570400720c */ /* 0x000fda0003f24070 */
[----:B------:R-:W-:Y:S01]  /*2180*/  @!P1 IMAD.IADD R87, R87, 0x1, -R86 ;  /* 0x0000000157579824 */ /* 0x000fe200078e0a56 */
[----:B------:R-:W-:-:S04]  /*2190*/  ISETP.GE.AND P1, PT, R84, R19, PT ;  /* 0x000000135400720c */ /* 0x000fc80003f26270 */
[----:B------:R-:W-:Y:S02]  /*21a0*/  @!P2 IADD3 R87, PT, PT, -R87, RZ, RZ ;  /* 0x000000ff5757a210 */ /* 0x000fe40007ffe1ff */
[----:B------:R-:W-:-:S04]  /*21b0*/  @!P3 LOP3.LUT R87, RZ, R12, RZ, 0x33, !PT ;  /* 0x0000000cff57b212 */ /* 0x000fc800078e33ff */
[----:B------:R-:W-:-:S04]  /*21c0*/  SHF.L.U32 R86, R87, 0x3, RZ ;  /* 0x0000000357567819 */ /* 0x000fc800000006ff */
[----:B------:R-:W-:-:S13]  /*21d0*/  ISETP.GE.OR P4, PT, R86, R13, P1 ;  /* 0x0000000d5600720c */ /* 0x000fda0000f86670 */
[----:B------:R-:W2:Y:S01]  /*21e0*/  @!P4 LDC.64 R14, c[0x0][0x3b8] ;  /* 0x0000ee00ff0ecb82 */ /* 0x000ea20000000a00 */
[----:B-1----:R-:W-:-:S05]  /*21f0*/  @!P4 IMAD.SHL.U32 R13, R11, 0x4, RZ ;  /* 0x000000040b0dc824 */ /* 0x002fca00078e00ff */
[----:B------:R-:W-:-:S05]  /*2200*/  @!P4 LOP3.LUT R13, R13, 0x4, RZ, 0xc0, !PT ;  /* 0x000000040d0dc812 */ /* 0x000fca00078ec0ff */
[----:B------:R-:W-:-:S05]  /*2210*/  @!P4 IMAD R13, R3, R12, R13 ;  /* 0x0000000c030dc224 */ /* 0x000fca00078e020d */
[----:B------:R-:W-:-:S04]  /*2220*/  @!P4 IADD3 R86, P2, PT, R86, R13, RZ ;  /* 0x0000000d5656c210 */ /* 0x000fc80007f5e0ff */
[----:B------:R-:W-:Y:S02]  /*2230*/  @!P4 LEA.HI.X.SX32 R13, R13, RZ, 0x1, P2 ;  /* 0x000000ff0d0dc211 */ /* 0x000fe400010f0eff */
[----:B--2---:R-:W-:-:S04]  /*2240*/  @!P4 LEA R88, P2, R86, R14, 0x1 ;  /* 0x0000000e5658c211 */ /* 0x004fc800078408ff */
[----:B------:R-:W-:Y:S02]  /*2250*/  @!P4 LEA.HI.X R89, R86, R15, R13, 0x1, P2 ;  /* 0x0000000f5659c211 */ /* 0x000fe400010f0c0d */
[----:B------:R-:W-:Y:S02]  /*2260*/  SHF.L.U32 R13, R87, 0x3, RZ ;  /* 0x00000003570d7819 */ /* 0x000fe400000006ff */
[----:B------:R-:W-:Y:S02]  /*2270*/  ISETP.GE.AND P2, PT, R84, R19, PT ;  /* 0x000000135400720c */ /* 0x000fe40003f46270 */
[C---:B------:R-:W-:Y:S01]  /*2280*/  LEA R90, R12.reuse, R13, 0x4 ;  /* 0x0000000d0c5a7211 */ /* 0x040fe200078e20ff */
[----:B------:R-:W-:Y:S01]  /*2290*/  IMAD R13, R12, 0x60, RZ ;  /* 0x000000600c0d7824 */ /* 0x000fe200078e02ff */
[----:B------:R-:W-:Y:S02]  /*22a0*/  SEL R53, R53, RZ, P2 ;  /* 0x000000ff35357207 */ /* 0x000fe40001000000 */
[----:B------:R-:W-:-:S02]  /*22b0*/  SEL R52, R52, RZ, P2 ;  /* 0x000000ff34347207 */ /* 0x000fc40001000000 */
[----:B------:R-:W-:Y:S02]  /*22c0*/  ISETP.GE.OR P3, PT, R90, R13, P1 ;  /* 0x0000000d5a00720c */ /* 0x000fe40000f66670 */
[----:B------:R-:W-:Y:S02]  /*22d0*/  SHF.L.U32 R93, R87, 0x3, RZ ;  /* 0x00000003575d7819 */ /* 0x000fe400000006ff */
[----:B------:R1:W2:Y:S01]  /*22e0*/  @!P4 LDG.E.64 R52, desc[UR36][R88.64] ;  /* 0x000000245834c981 */ /* 0x0002a2000c1e1b00 */
[----:B------:R-:W-:Y:S02]  /*22f0*/  SEL R55, R55, RZ, P2 ;  /* 0x000000ff37377207 */ /* 0x000fe40001000000 */
[----:B------:R-:W-:-:S06]  /*2300*/  SEL R54, R54, RZ, P2 ;  /* 0x000000ff36367207 */ /* 0x000fcc0001000000 */
[----:B------:R-:W-:-:S05]  /*2310*/  @!P3 IMAD.SHL.U32 R14, R11, 0x4, RZ ;  /* 0x000000040b0eb824 */ /* 0x000fca00078e00ff */
[----:B------:R-:W-:Y:S02]  /*2320*/  @!P3 LOP3.LUT R86, R14, 0x4, RZ, 0xc0, !PT ;  /* 0x000000040e56b812 */ /* 0x000fe400078ec0ff */
[----:B------:R-:W1:Y:S03]  /*2330*/  @!P3 LDC.64 R14, c[0x0][0x3b8] ;  /* 0x0000ee00ff0ebb82 */ /* 0x000e660000000a00 */
[----:B------:R-:W-:Y:S01]  /*2340*/  @!P3 IMAD R91, R3, R12, R86 ;  /* 0x0000000c035bb224 */ /* 0x000fe200078e0256 */
[----:B------:R-:W-:-:S04]  /*2350*/  @!P3 SHF.R.S32.HI R86, RZ, 0x1f, R90 ;  /* 0x0000001fff56b819 */ /* 0x000fc8000001145a */
[----:B------:R-:W-:-:S04]  /*2360*/  @!P3 IADD3 R90, P4, PT, R91, R90, RZ ;  /* 0x0000005a5b5ab210 */ /* 0x000fc80007f9e0ff */
[----:B------:R-:W-:Y:S02]  /*2370*/  @!P3 LEA.HI.X.SX32 R91, R91, R86, 0x1, P4 ;  /* 0x000000565b5bb211 */ /* 0x000fe400020f0eff */
[----:B------:R-:W-:-:S04]  /*2380*/  LEA R86, R12, R93, 0x5 ;  /* 0x0000005d0c567211 */ /* 0x000fc800078e28ff */
[----:B------:R-:W-:Y:S02]  /*2390*/  ISETP.GE.OR P4, PT, R86, R13, P1 ;  /* 0x0000000d5600720c */ /* 0x000fe40000f86670 */
[----:B-1----:R-:W-:-:S04]  /*23a0*/  @!P3 LEA R88, P5, R90, R14, 0x1 ;  /* 0x0000000e5a58b211 */ /* 0x002fc800078a08ff */
[----:B------:R-:W-:-:S07]  /*23b0*/  @!P3 LEA.HI.X R89, R90, R15, R91, 0x1, P5 ;  /* 0x0000000f5a59b211 */ /* 0x000fce00028f0c5b */
[----:B------:R-:W-:Y:S01]  /*23c0*/  @!P4 IMAD.SHL.U32 R14, R11, 0x4, RZ ;  /* 0x000000040b0ec824 */ /* 0x000fe200078e00ff */
[----:B------:R-:W-:Y:S01]  /*23d0*/  @!P4 SHF.R.S32.HI R91, RZ, 0x1f, R86 ;  /* 0x0000001fff5bc819 */ /* 0x000fe20000011456 */
[----:B------:R1:W3:Y:S01]  /*23e0*/  @!P3 LDG.E.64 R54, desc[UR36][R88.64] ;  /* 0x000000245836b981 */ /* 0x0002e2000c1e1b00 */
[----:B------:R-:W-:Y:S02]  /*23f0*/  SEL R57, R57, RZ, P2 ;  /* 0x000000ff39397207 */ /* 0x000fe40001000000 */
[----:B------:R-:W-:Y:S02]  /*2400*/  @!P4 LOP3.LUT R90, R14, 0x4, RZ, 0xc0, !PT ;  /* 0x000000040e5ac812 */ /* 0x000fe400078ec0ff */
[----:B------:R-:W1:Y:S01]  /*2410*/  @!P4 LDC.64 R14, c[0x0][0x3b8] ;  /* 0x0000ee00ff0ecb82 */ /* 0x000e620000000a00 */
[----:B------:R-:W-:Y:S02]  /*2420*/  SEL R56, R56, RZ, P2 ;  /* 0x000000ff38387207 */ /* 0x000fe40001000000 */
[----:B------:R-:W-:-:S05]  /*2430*/  @!P4 IMAD R92, R3, R12, R90 ;  /* 0x0000000c035cc224 */ /* 0x000fca00078e025a */
[----:B------:R-:W-:Y:S02]  /*2440*/  @!P4 IADD3 R90, P3, PT, R92, R86, RZ ;  /* 0x000000565c5ac210 */ /* 0x000fe40007f7e0ff */
[----:B------:R-:W-:Y:S02]  /*2450*/  LEA R86, R12, R93, 0x6 ;  /* 0x0000005d0c567211 */ /* 0x000fe400078e30ff */
[----:B------:R-:W-:Y:S02]  /*2460*/  @!P4 LEA.HI.X.SX32 R91, R92, R91, 0x1, P3 ;  /* 0x0000005b5c5bc211 */ /* 0x000fe400018f0eff */
[----:B------:R-:W-:Y:S02]  /*2470*/  ISETP.GE.OR P5, PT, R86, R13, P1 ;  /* 0x0000000d5600720c */ /* 0x000fe40000fa6670 */
[----:B-1----:R-:W-:-:S04]  /*2480*/  @!P4 LEA R88, P3, R90, R14, 0x1 ;  /* 0x0000000e5a58c211 */ /* 0x002fc800078608ff */
[----:B------:R-:W-:-:S07]  /*2490*/  @!P4 LEA.HI.X R89, R90, R15, R91, 0x1, P3 ;  /* 0x0000000f5a59c211 */ /* 0x000fce00018f0c5b */
[----:B------:R-:W-:Y:S01]  /*24a0*/  @!P5 SHF.L.U32 R90, R11, 0x2, RZ ;  /* 0x000000020b5ad819 */ /* 0x000fe200000006ff */
[----:B------:R-:W1:Y:S01]  /*24b0*/  @!P5 LDC.64 R14, c[0x0][0x3b8] ;  /* 0x0000ee00ff0edb82 */ /* 0x000e620000000a00 */
[----:B------:R-:W-:Y:S01]  /*24c0*/  IMAD.IADD R91, R87, 0x1, R12 ;  /* 0x00000001575b7824 */ /* 0x000fe200078e020c */
[----:B------:R4:W3:Y:S01]  /*24d0*/  @!P4 LDG.E.64 R56, desc[UR36][R88.64] ;  /* 0x000000245838c981 */ /* 0x0008e2000c1e1b00 */
[----:B------:R-:W-:Y:S02]  /*24e0*/  @!P5 LOP3.LUT R90, R90, 0x4, RZ, 0xc0, !PT ;  /* 0x000000045a5ad812 */ /* 0x000fe400078ec0ff */
[----:B------:R-:W-:Y:S02]  /*24f0*/  SEL R59, R59, RZ, P2 ;  /* 0x000000ff3b3b7207 */ /* 0x000fe40001000000 */
[----:B------:R-:W-:Y:S01]  /*2500*/  SEL R58, R58, RZ, P2 ;  /* 0x000000ff3a3a7207 */ /* 0x000fe20001000000 */
[----:B------:R-:W-:Y:S01]  /*2510*/  @!P5 IMAD R93, R3, R12, R90 ;  /* 0x0000000c035dd224 */ /* 0x000fe200078e025a */
[----:B------:R-:W-:-:S04]  /*2520*/  @!P5 SHF.R.S32.HI R90, RZ, 0x1f, R86 ;  /* 0x0000001fff5ad819 */ /* 0x000fc80000011456 */
[----:B------:R-:W-:-:S04]  /*2530*/  @!P5 IADD3 R92, P3, PT, R93, R86, RZ ;  /* 0x000000565d5cd210 */ /* 0x000fc80007f7e0ff */
[----:B------:R-:W-:Y:S02]  /*2540*/  @!P5 LEA.HI.X.SX32 R87, R93, R90, 0x1, P3 ;  /* 0x0000005a5d57d211 */ /* 0x000fe400018f0eff */
[----:B------:R-:W-:-:S04]  /*2550*/  SHF.L.U32 R90, R91, 0x3, RZ ;  /* 0x000000035b5a7819 */ /* 0x000fc800000006ff */
[----:B------:R-:W-:Y:S02]  /*2560*/  ISETP.GE.OR P3, PT, R90, R13, P1 ;  /* 0x0000000d5a00720c */ /* 0x000fe40000f66670 */
[----:B-1----:R-:W-:-:S04]  /*2570*/  @!P5 LEA R86, P4, R92, R14, 0x1 ;  /* 0x0000000e5c56d211 */ /* 0x002fc800078808ff */
[----:B------:R-:W-:-:S05]  /*2580*/  @!P5 LEA.HI.X R87, R92, R15, R87, 0x1, P4 ;  /* 0x0000000f5c57d211 */ /* 0x000fca00020f0c57 */
[----:B------:R1:W3:Y:S01]  /*2590*/  @!P5 LDG.E.64 R58, desc[UR36][R86.64] ;  /* 0x00000024563ad981 */ /* 0x0002e2000c1e1b00 */
[----:B------:R-:W-:Y:S02]  /*25a0*/  SEL R61, R61, RZ, P2 ;  /* 0x000000ff3d3d7207 */ /* 0x000fe40001000000 */
[----:B------:R-:W-:Y:S02]  /*25b0*/  @!P3 SHF.L.U32 R14, R11, 0x2, RZ ;  /* 0x000000020b0eb819 */ /* 0x000fe400000006ff */
[----:B------:R-:W-:Y:S02]  /*25c0*/  SEL R60, R60, RZ, P2 ;  /* 0x000000ff3c3c7207 */ /* 0x000fe40001000000 */
[----:B----4-:R-:W-:Y:S02]  /*25d0*/  @!P3 LOP3.LUT R88, R14, 0x4, RZ, 0xc0, !PT ;  /* 0x000000040e58b812 */ /* 0x010fe400078ec0ff */
[----:B------:R-:W1:Y:S03]  /*25e0*/  @!P3 LDC.64 R14, c[0x0][0x3b8] ;  /* 0x0000ee00ff0ebb82 */ /* 0x000e660000000a00 */
[----:B------:R-:W-:Y:S01]  /*25f0*/  @!P3 IMAD R89, R3, R12, R88 ;  /* 0x0000000c0359b224 */ /* 0x000fe200078e0258 */
[----:B------:R-:W-:-:S04]  /*2600*/  @!P3 SHF.R.S32.HI R88, RZ, 0x1f, R90 ;  /* 0x0000001fff58b819 */ /* 0x000fc8000001145a */
[----:B------:R-:W-:-:S04]  /*2610*/  @!P3 IADD3 R90, P4, PT, R89, R90, RZ ;  /* 0x0000005a595ab210 */ /* 0x000fc80007f9e0ff */
[----:B------:R-:W-:Y:S01]  /*2620*/  @!P3 LEA.HI.X.SX32 R89, R89, R88, 0x1, P4 ;  /* 0x000000585959b211 */ /* 0x000fe200020f0eff */
[----:B------:R-:W-:-:S05]  /*2630*/  IMAD R88, R12, 0x2, R91 ;  /* 0x000000020c587824 */ /* 0x000fca00078e025b */
[----:B------:R-:W-:-:S04]  /*2640*/  SHF.L.U32 R88, R88, 0x3, RZ ;  /* 0x0000000358587819 */ /* 0x000fc800000006ff */
[----:B------:R-:W-:Y:S02]  /*2650*/  ISETP.GE.OR P4, PT, R88, R13, P1 ;  /* 0x0000000d5800720c */ /* 0x000fe40000f86670 */
[----:B-1----:R-:W-:-:S04]  /*2660*/  @!P3 LEA R86, P5, R90, R14, 0x1 ;  /* 0x0000000e5a56b211 */ /* 0x002fc800078a08ff */
[----:B------:R-:W-:Y:S01]  /*2670*/  @!P3 LEA.HI.X R87, R90, R15, R89, 0x1, P5 ;  /* 0x0000000f5a57b211 */ /* 0x000fe200028f0c59 */
[----:B------:R-:W-:-:S04]  /*2680*/  IMAD R91, R12, 0x4, R91 ;  /* 0x000000040c5b7824 */ /* 0x000fc800078e025b */
[----:B------:R1:W4:Y:S01]  /*2690*/  @!P3 LDG.E.64 R60, desc[UR36][R86.64] ;  /* 0x00000024563cb981 */ /* 0x000322000c1e1b00 */
[----:B------:R-:W-:Y:S01]  /*26a0*/  SEL R63, R63, RZ, P2 ;  /* 0x000000ff3f3f7207 */ /* 0x000fe20001000000 */
[----:B------:R-:W1:Y:S01]  /*26b0*/  @!P4 LDC.64 R14, c[0x0][0x3b8] ;  /* 0x0000ee00ff0ecb82 */ /* 0x000e620000000a00 */
[----:B------:R-:W-:Y:S02]  /*26c0*/  @!P4 SHF.L.U32 R89, R11, 0x2, RZ ;  /* 0x000000020b59c819 */ /* 0x000fe400000006ff */
[----:B------:R-:W-:Y:S02]  /*26d0*/  @!P4 SHF.R.S32.HI R90, RZ, 0x1f, R88 ;  /* 0x0000001fff5ac819 */ /* 0x000fe40000011458 */
[----:B------:R-:W-:Y:S02]  /*26e0*/  @!P4 LOP3.LUT R89, R89, 0x4, RZ, 0xc0, !PT ;  /* 0x000000045959c812 */ /* 0x000fe400078ec0ff */
[----:B------:R-:W-:-:S03]  /*26f0*/  SEL R62, R62, RZ, P2 ;  /* 0x000000ff3e3e7207 */ /* 0x000fc60001000000 */
[----:B------:R-:W-:-:S05]  /*2700*/  @!P4 IMAD R93, R3, R12, R89 ;  /* 0x0000000c035dc224 */ /* 0x000fca00078e0259 */
[----:B------:R-:W-:Y:S02]  /*2710*/  @!P4 IADD3 R89, P3, PT, R93, R88, RZ ;  /* 0x000000585d59c210 */ /* 0x000fe40007f7e0ff */
[----:B------:R-:W-:Y:S02]  /*2720*/  SHF.L.U32 R88, R91, 0x3, RZ ;  /* 0x000000035b587819 */ /* 0x000fe400000006ff */
[----:B------:R-:W-:Y:S02]  /*2730*/  @!P4 LEA.HI.X.SX32 R90, R93, R90, 0x1, P3 ;  /* 0x0000005a5d5ac211 */ /* 0x000fe400018f0eff */
[----:B------:R-:W-:Y:S02]  /*2740*/  ISETP.GE.OR P3, PT, R88, R13, P1 ;  /* 0x0000000d5800720c */ /* 0x000fe40000f66670 */
[----:B-1----:R-:W-:-:S04]  /*2750*/  @!P4 LEA R86, P5, R89, R14, 0x1 ;  /* 0x0000000e5956c211 */ /* 0x002fc800078a08ff */
[----:B------:R-:W-:Y:S01]  /*2760*/  @!P4 LEA.HI.X R87, R89, R15, R90, 0x1, P5 ;  /* 0x0000000f5957c211 */ /* 0x000fe200028f0c5a */
[----:B------:R-:W-:-:S04]  /*2770*/  IMAD.IADD R91, R91, 0x1, R12 ;  /* 0x000000015b5b7824 */ /* 0x000fc800078e020c */
[----:B------:R1:W3:Y:S02]  /*2780*/  @!P4 LDG.E.64 R62, desc[UR36][R86.64] ;  /* 0x00000024563ec981 */ /* 0x0002e4000c1e1b00 */
[----:B------:R-:W-:Y:S01]  /*2790*/  @!P3 SHF.L.U32 R89, R11, 0x2, RZ ;  /* 0x000000020b59b819 */ /* 0x000fe200000006ff */
[----:B------:R-:W1:Y:S01]  /*27a0*/  @!P3 LDC.64 R14, c[0x0][0x3b8] ;  /* 0x0000ee00ff0ebb82 */ /* 0x000e620000000a00 */
[----:B------:R-:W-:Y:S02]  /*27b0*/  @!P3 SHF.R.S32.HI R90, RZ, 0x1f, R88 ;  /* 0x0000001fff5ab819 */ /* 0x000fe40000011458 */
[----:B------:R-:W-:Y:S02]  /*27c0*/  @!P3 LOP3.LUT R89, R89, 0x4, RZ, 0xc0, !PT ;  /* 0x000000045959b812 */ /* 0x000fe400078ec0ff */
[----:B------:R-:W-:Y:S02]  /*27d0*/  SEL R65, R65, RZ, P2 ;  /* 0x000000ff41417207 */ /* 0x000fe40001000000 */
[----:B------:R-:W-:Y:S01]  /*27e0*/  SEL R64, R64, RZ, P2 ;  /* 0x000000ff40407207 */ /* 0x000fe20001000000 */
[----:B------:R-:W-:-:S05]  /*27f0*/  @!P3 IMAD R93, R3, R12, R89 ;  /* 0x0000000c035db224 */ /* 0x000fca00078e0259 */
[----:B------:R-:W-:Y:S02]  /*2800*/  @!P3 IADD3 R89, P4, PT, R93, R88, RZ ;  /* 0x000000585d59b210 */ /* 0x000fe40007f9e0ff */
[----:B------:R-:W-:Y:S02]  /*2810*/  SHF.L.U32 R88, R91, 0x3, RZ ;  /* 0x000000035b587819 */ /* 0x000fe400000006ff */
        /* <DEDUP_REMOVED lines=9> */
[----:B------:R-:W-:Y:S02]  /*28b0*/  @!P4 SHF.R.S32.HI R90, RZ, 0x1f, R88 ;  /* 0x0000001fff5ac819 */ /* 0x000fe40000011458 */
[----:B------:R-:W-:Y:S01]  /*28c0*/  SEL R67, R67, RZ, P2 ;  /* 0x000000ff43437207 */ /* 0x000fe20001000000 */
[----:B------:R-:W-:Y:S01]  /*28d0*/  @!P4 IMAD R93, R3, R12, R89 ;  /* 0x0000000c035dc224 */ /* 0x000fe200078e0259 */
[----:B------:R-:W-:-:S04]  /*28e0*/  SEL R66, R66, RZ, P2 ;  /* 0x000000ff42427207 */ /* 0x000fc80001000000 */
        /* <DEDUP_REMOVED lines=8> */
[----:B------:R-:W-:Y:S01]  /*2970*/  IMAD R91, R12, 0x2, R91 ;  /* 0x000000020c5b7824 */ /* 0x000fe200078e025b */
[----:B------:R1:W0:Y:S01]  /*2980*/  @!P4 LDG.E.64 R66, desc[UR36][R86.64] ;  /* 0x000000245642c981 */ /* 0x000222000c1e1b00 */
        /* <DEDUP_REMOVED lines=72> */
[----:B------:R-:W-:Y:S01]  /*2e10*/  IMAD.IADD R91, R91, 0x1, R12 ;  /* 0x000000015b5b7824 */ /* 0x000fe200078e020c */
[----:B------:R1:W3:Y:S01]  /*2e20*/  @!P3 LDG.E.64 R76, desc[UR36][R86.64] ;  /* 0x00000024564cb981 */ /* 0x0002e2000c1e1b00 */
[----:B------:R-:W-:Y:S02]  /*2e30*/  @!P4 SHF.R.S32.HI R90, RZ, 0x1f, R88 ;  /* 0x0000001fff5ac819 */ /* 0x000fe40000011458 */
[----:B------:R-:W-:Y:S02]  /*2e40*/  @!P4 LOP3.LUT R14, R14, 0x4, RZ, 0xc0, !PT ;  /* 0x000000040e0ec812 */ /* 0x000fe400078ec0ff */
[----:B------:R-:W-:Y:S02]  /*2e50*/  SEL R79, R79, RZ, P2 ;  /* 0x000000ff4f4f7207 */ /* 0x000fe40001000000 */
[----:B------:R-:W-:Y:S01]  /*2e60*/  SEL R78, R78, RZ, P2 ;  /* 0x000000ff4e4e7207 */ /* 0x000fe20001000000 */
[----:B------:R-:W-:-:S02]  /*2e70*/  @!P4 IMAD R93, R3, R12, R14 ;  /* 0x0000000c035dc224 */ /* 0x000fc400078e020e */
[----:B------:R-:W1:Y:S03]  /*2e80*/  @!P4 LDC.64 R14, c[0x0][0x3b8] ;  /* 0x0000ee00ff0ecb82 */ /* 0x000e660000000a00 */
[----:B------:R-:W-:Y:S02]  /*2e90*/  @!P4 IADD3 R89, P3, PT, R93, R88, RZ ;  /* 0x000000585d59c210 */ /* 0x000fe40007f7e0ff */
[----:B------:R-:W-:Y:S02]  /*2ea0*/  SHF.L.U32 R88, R91, 0x3, RZ ;  /* 0x000000035b587819 */ /* 0x000fe400000006ff */
[----:B------:R-:W-:Y:S02]  /*2eb0*/  @!P4 LEA.HI.X.SX32 R90, R93, R90, 0x1, P3 ;  /* 0x0000005a5d5ac211 */ /* 0x000fe400018f0eff */
[----:B------:R-:W-:Y:S02]  /*2ec0*/  ISETP.GE.OR P3, PT, R88, R13, P1 ;  /* 0x0000000d5800720c */ /* 0x000fe40000f66670 */
[----:B-1----:R-:W-:-:S11]  /*2ed0*/  @!P4 LEA R86, P5, R89, R14, 0x1 ;  /* 0x0000000e5956c211 */ /* 0x002fd600078a08ff */
[----:B------:R-:W-:Y:S02]  /*2ee0*/  @!P3 SHF.L.U32 R14, R11, 0x2, RZ ;  /* 0x000000020b0eb819 */ /* 0x000fe400000006ff */
[----:B------:R-:W-:Y:S01]  /*2ef0*/  @!P4 LEA.HI.X R87, R89, R15, R90, 0x1, P5 ;  /* 0x0000000f5957c211 */ /* 0x000fe200028f0c5a */
[----:B------:R-:W-:Y:S01]  /*2f00*/  IMAD.IADD R90, R91, 0x1, R12 ;  /* 0x000000015b5a7824 */ /* 0x000fe200078e020c */
[----:B------:R-:W-:Y:S02]  /*2f10*/  @!P3 LOP3.LUT R14, R14, 0x4, RZ, 0xc0, !PT ;  /* 0x000000040e0eb812 */ /* 0x000fe400078ec0ff */
[----:B------:R-:W-:Y:S01]  /*2f20*/  SEL R81, R81, RZ, P2 ;  /* 0x000000ff51517207 */ /* 0x000fe20001000000 */
[----:B------:R-:W3:Y:S01]  /*2f30*/  @!P4 LDG.E.64 R78, desc[UR36][R86.64] ;  /* 0x00000024564ec981 */ /* 0x000ee2000c1e1b00 */
[----:B------:R-:W-:Y:S01]  /*2f40*/  SHF.L.U32 R90, R90, 0x3, RZ ;  /* 0x000000035a5a7819 */ /* 0x000fe200000006ff */
[----:B------:R-:W-:Y:S01]  /*2f50*/  @!P3 IMAD R15, R3, R12, R14 ;  /* 0x0000000c030fb224 */ /* 0x000fe200078e020e */
[----:B------:R-:W-:-:S02]  /*2f60*/  @!P3 SHF.R.S32.HI R14, RZ, 0x1f, R88 ;  /* 0x0000001fff0eb819 */ /* 0x000fc40000011458 */
[----:B------:R-:W-:Y:S02]  /*2f70*/  ISETP.GE.OR P5, PT, R90, R13, P1 ;  /* 0x0000000d5a00720c */ /* 0x000fe40000fa6670 */
[----:B------:R-:W-:-:S04]  /*2f80*/  @!P3 IADD3 R89, P6, PT, R15, R88, RZ ;  /* 0x000000580f59b210 */ /* 0x000fc80007fde0ff */
[----:B------:R-:W-:Y:S02]  /*2f90*/  @!P3 LEA.HI.X.SX32 R92, R15, R14, 0x1, P6 ;  /* 0x0000000e0f5cb211 */ /* 0x000fe400030f0eff */
[----:B------:R-:W1:Y:S05]  /*2fa0*/  @!P3 LDC.64 R14, c[0x0][0x3b8] ;  /* 0x0000ee00ff0ebb82 */ /* 0x000e6a0000000a00 */
[----:B------:R-:W-:-:S04]  /*2fb0*/  @!P5 SHF.L.U32 R13, R11, 0x2, RZ ;  /* 0x000000020b0dd819 */ /* 0x000fc800000006ff */
[----:B------:R-:W-:-:S05]  /*2fc0*/  @!P5 LOP3.LUT R13, R13, 0x4, RZ, 0xc0, !PT ;  /* 0x000000040d0dd812 */ /* 0x000fca00078ec0ff */
[----:B------:R-:W-:Y:S01]  /*2fd0*/  @!P5 IMAD R13, R3, R12, R13 ;  /* 0x0000000c030dd224 */ /* 0x000fe200078e020d */
[----:B------:R-:W-:Y:S02]  /*2fe0*/  @!P5 SHF.R.S32.HI R12, RZ, 0x1f, R90 ;  /* 0x0000001fff0cd819 */ /* 0x000fe4000001145a */
[----:B-1----:R-:W-:-:S04]  /*2ff0*/  @!P3 LEA R88, P6, R89, R14, 0x1 ;  /* 0x0000000e5958b211 */ /* 0x002fc800078c08ff */
[----:B------:R-:W-:Y:S02]  /*3000*/  @!P3 LEA.HI.X R89, R89, R15, R92, 0x1, P6 ;  /* 0x0000000f5959b211 */ /* 0x000fe400030f0c5c */
[----:B------:R-:W1:Y:S01]  /*3010*/  @!P5 LDC.64 R14, c[0x0][0x3b8] ;  /* 0x0000ee00ff0edb82 */ /* 0x000e620000000a00 */
[C---:B------:R-:W-:Y:S02]  /*3020*/  @!P5 IADD3 R90, P6, PT, R13.reuse, R90, RZ ;  /* 0x0000005a0d5ad210 */ /* 0x040fe40007fde0ff */
[----:B------:R-:W-:Y:S02]  /*3030*/  SEL R80, R80, RZ, P2 ;  /* 0x000000ff50507207 */ /* 0x000fe40001000000 */
[----:B------:R-:W-:Y:S02]  /*3040*/  @!P5 LEA.HI.X.SX32 R12, R13, R12, 0x1, P6 ;  /* 0x0000000c0d0cd211 */ /* 0x000fe400030f0eff */
[----:B------:R-:W-:Y:S02]  /*3050*/  SEL R83, R83, RZ, P2 ;  /* 0x000000ff53537207 */ /* 0x000fe40001000000 */
[----:B------:R-:W-:Y:S01]  /*3060*/  SEL R82, R82, RZ, P2 ;  /* 0x000000ff52527207 */ /* 0x000fe20001000000 */
[----:B------:R-:W3:Y:S01]  /*3070*/  @!P3 LDG.E.64 R80, desc[UR36][R88.64] ;  /* 0x000000245850b981 */ /* 0x000ee2000c1e1b00 */
[----:B-1----:R-:W-:-:S04]  /*3080*/  @!P5 LEA R14, P6, R90, R14, 0x1 ;  /* 0x0000000e5a0ed211 */ /* 0x002fc800078c08ff */
[----:B------:R-:W-:Y:S02]  /*3090*/  @!P5 LEA.HI.X R15, R90, R15, R12, 0x1, P6 ;  /* 0x0000000f5a0fd211 */ /* 0x000fe400030f0c0c */
[----:B------:R-:W3:Y:S04]  /*30a0*/  @P0 LDG.E.U8 R12, desc[UR36][R6.64] ;  /* 0x00000024060c0981 */ /* 0x000ee8000c1e1100 */
[----:B------:R1:W3:Y:S01]  /*30b0*/  @!P5 LDG.E.64 R82, desc[UR36][R14.64] ;  /* 0x000000240e52d981 */ /* 0x0002e2000c1e1b00 */
[----:B--2---:R-:W-:-:S04]  /*30c0*/  HMUL2 R13, R50, R52 ;  /* 0x00000034320d7232 */ /* 0x004fc80000000000 */
[----:B----4-:R-:W-:Y:S02]  /*30d0*/  HFMA2 R13, R48, R60, R13 ;  /* 0x0000003c300d7231 */ /* 0x010fe4000000000d */
[----:B-1----:R-:W-:-:S04]  /*30e0*/  HFMA2 R15, R51, R53, -RZ ;  /* 0x00000035330f7231 */ /* 0x002fc800001000ff */
[----:B------:R-:W-:Y:S02]  /*30f0*/  HFMA2 R15, R49, R61, R15 ;  /* 0x0000003d310f7231 */ /* 0x000fe4000000000f */
[----:B---3--:R-:W-:Y:S02]  /*3100*/  HFMA2 R13, R46, R54, R13 ;  /* 0x000000362e0d7231 */ /* 0x008fe4000000000d */
[----:B------:R-:W-:Y:S02]  /*3110*/  HFMA2 R15, R47, R55, R15 ;  /* 0x000000372f0f7231 */ /* 0x000fe4000000000f */
[----:B------:R-:W-:Y:S02]  /*3120*/  HFMA2 R13, R44, R62, R13 ;  /* 0x0000003e2c0d7231 */ /* 0x000fe4000000000d */
[----:B------:R-:W-:Y:S02]  /*3130*/  HFMA2 R15, R45, R63, R15 ;  /* 0x0000003f2d0f7231 */ /* 0x000fe4000000000f */
[----:B------:R-:W-:-:S02]  /*3140*/  HFMA2 R13, R42, R56, R13 ;  /* 0x000000382a0d7231 */ /* 0x000fc4000000000d */
[----:B------:R-:W-:Y:S02]  /*3150*/  HFMA2 R15, R43, R57, R15 ;  /* 0x000000392b0f7231 */ /* 0x000fe4000000000f */
[----:B------:R-:W-:Y:S02]  /*3160*/  HFMA2 R13, R40, R64, R13 ;  /* 0x00000040280d7231 */ /* 0x000fe4000000000d */
[----:B------:R-:W-:Y:S02]  /*3170*/  HFMA2 R15, R41, R65, R15 ;  /* 0x00000041290f7231 */ /* 0x000fe4000000000f */
[----:B0-----:R-:W-:Y:S02]  /*3180*/  HFMA2 R13, R38, R66, R13 ;  /* 0x00000042260d7231 */ /* 0x001fe4000000000d */
[----:B------:R-:W-:Y:S02]  /*3190*/  HFMA2 R15, R39, R67, R15 ;  /* 0x00000043270f7231 */ /* 0x000fe4000000000f */
[----:B------:R-:W-:-:S02]  /*31a0*/  HFMA2 R13, R36, R68, R13 ;  /* 0x00000044240d7231 */ /* 0x000fc4000000000d */
[----:B------:R-:W-:Y:S02]  /*31b0*/  HFMA2 R15, R37, R69, R15 ;  /* 0x00000045250f7231 */ /* 0x000fe4000000000f */
[----:B------:R-:W-:Y:S02]  /*31c0*/  HFMA2 R13, R34, R58, R13 ;  /* 0x0000003a220d7231 */ /* 0x000fe4000000000d */
[----:B------:R-:W-:Y:S02]  /*31d0*/  HFMA2 R15, R35, R59, R15 ;  /* 0x0000003b230f7231 */ /* 0x000fe4000000000f */
[----:B------:R-:W-:Y:S02]  /*31e0*/  HFMA2 R13, R32, R70, R13 ;  /* 0x00000046200d7231 */ /* 0x000fe4000000000d */
[----:B------:R-:W-:Y:S01]  /*31f0*/  HFMA2 R15, R33, R71, R15 ;  /* 0x00000047210f7231 */ /* 0x000fe2000000000f */
[----:B------:R-:W-:Y:S01]  /*3200*/  UMOV UR4, 0xffffffff ;  /* 0xffffffff00047882 */ /* 0x000fe20000000000 */
[----:B------:R-:W-:-:S02]  /*3210*/  HFMA2 R14, R30, R72, R13 ;  /* 0x000000481e0e7231 */ /* 0x000fc4000000000d */
[----:B------:R-:W-:Y:S01]  /*3220*/  HFMA2 R15, R31, R73, R15 ;  /* 0x000000491f0f7231 */ /* 0x000fe2000000000f */
[----:B------:R-:W-:Y:S01]  /*3230*/  LOP3.LUT R86, R11, 0x1, RZ, 0xc0, !PT ;  /* 0x000000010b567812 */ /* 0x000fe200078ec0ff */
        /* <DEDUP_REMOVED lines=9> */
[----:B------:R-:W-:-:S04]  /*32d0*/  HFMA2 R15, R9, R83, R15 ;  /* 0x00000053090f7231 */ /* 0x000fc8000000000f */
[----:B------:R-:W-:Y:S01]  /*32e0*/  HADD2 R13, R13, R15 ;  /* 0x0000000f0d0d7230 */ /* 0x000fe20000000000 */
[----:B------:R-:W-:-:S04]  /*32f0*/  ISETP.NE.AND P2, PT, R12, RZ, P0 ;  /* 0x000000ff0c00720c */ /* 0x000fc80000745270 */
[--C-:B------:R-:W-:Y:S02]  /*3300*/  HADD2.F32 R12, -RZ, R13.reuse.H0_H0 ;  /* 0x2000000dff0c7230 */ /* 0x100fe40000004100 */
[----:B------:R-:W-:-:S05]  /*3310*/  HADD2.F32 R13, -RZ, R13.H1_H1 ;  /* 0x3000000dff0d7230 */ /* 0x000fca0000004100 */
[----:B------:R-:W-:Y:S01]  /*3320*/  FADD.FTZ R13, R12, R13 ;  /* 0x0000000d0c0d7221 */ /* 0x000fe20000010000 */
[----:B------:R-:W-:Y:S06]  /*3330*/  BRA.DIV UR4, `(.L_x_3001) ;  /* 0x0000005604dc7947 */ /* 0x000fec000b800000 */
[----:B------:R0:W1:Y:S02]  /*3340*/  SHFL.BFLY PT, R14, R13, 0x1, 0x1f ;  /* 0x0c201f000d0e7f89 */ /* 0x00006400000e0000 */
.L_x_3076:
        /* <DEDUP_REMOVED lines=13> */
[----:B0-----:R-:W-:-:S04]  /*3420*/  @P3 IMAD.WIDE R12, R10, 0x2, R12 ;  /* 0x000000020a0c3825 */ /* 0x001fc800078e020c */
[----:B-1----:R-:W-:Y:S02]  /*3430*/  @P1 IMAD.WIDE.U32 R14, R87, 0x2, R14 ;  /* 0x00000002570e1825 */ /* 0x002fe400078e000e */
[----:B------:R-:W3:Y:S01]  /*3440*/  @P3 LDG.E.U16 R12, desc[UR36][R12.64] ;  /* 0x000000240c0c3981 */ /* 0x000ee2000c1e1500 */
[----:B------:R-:W2:Y:S03]  /*3450*/  @P1 LDC R87, c[0x0][0x408] ;  /* 0x00010200ff571b82 */ /* 0x000ea60000000800 */
[----:B------:R-:W4:Y:S01]  /*3460*/  @P1 LDG.E.U16 R14, desc[UR36][R14.64] ;  /* 0x000000240e0e1981 */ /* 0x000f22000c1e1500 */
[----:B--2---:R-:W-:-:S05]  /*3470*/  @P1 IMAD.IADD R87, R86, 0x1, R87 ;  /* 0x0000000156571824 */ /* 0x004fca00078e0257 */
[----:B------:R-:W-:-:S04]  /*3480*/  @P1 ISETP.GE.AND P4, PT, R84, R87, PT ;  /* 0x000000575400120c */ /* 0x000fc80003f86270 */
[----:B-----5:R-:W-:-:S04]  /*3490*/  @P1 SEL R87, R2, RZ, !P4 ;  /* 0x000000ff02571207 */ /* 0x020fc80006000000 */
[----:B------:R-:W-:Y:S01]  /*34a0*/  @P1 IADD3 R87, PT, PT, R84, R87, -R19 ;  /* 0x0000005754571210 */ /* 0x000fe20007ffe813 */
[----:B---3--:R-:W-:-:S03]  /*34b0*/  @P3 HADD2.F32 R86, -RZ, R12.H0_H0 ;  /* 0x2000000cff563230 */ /* 0x008fc60000004100 */
[----:B------:R-:W-:Y:S01]  /*34c0*/  @P1 I2FP.F32.S32 R12, R87 ;  /* 0x00000057000c1245 */ /* 0x000fe20000201400 */
[----:B----4-:R-:W-:Y:S02]  /*34d0*/  @P1 HADD2.F32 R13, -RZ, R14.H0_H0 ;  /* 0x2000000eff0d1230 */ /* 0x010fe40000004100 */
[----:B------:R-:W-:-:S04]  /*34e0*/  @P3 FADD.FTZ R11, R11, R86 ;  /* 0x000000560b0b3221 */ /* 0x000fc80000010000 */
[----:B------:R-:W-:-:S05]  /*34f0*/  @P1 FFMA.FTZ R11, R12, R13, R11 ;  /* 0x0000000d0c0b1223 */ /* 0x000fca000001000b */
[----:B------:R1:W-:Y:S01]  /*3500*/  STS [R23], R11 ;  /* 0x0000000b17007388 */ /* 0x0003e20000000800 */
[----:B------:R-:W-:-:S07]  /*3510*/  @!P2 FMNMX.FTZ R85, R85, R11, !PT ;  /* 0x0000000b5555a209 */ /* 0x000fce0007810000 */
.L_x_3003:
[----:B------:R-:W-:Y:S05]  /*3520*/  BSYNC.RECONVERGENT B1 ;  /* 0x0000000000017941 */ /* 0x000fea0003800200 */
.L_x_3002:
[----:B-1----:R-:W-:Y:S02]  /*3530*/  IADD3 R11, PT, PT, R0, 0xf, RZ ;  /* 0x0000000f000b7810 */ /* 0x002fe40007ffe0ff */
[----:B------:R-:W-:Y:S02]  /*3540*/  IADD3 R84, PT, PT, R84, 0x40, RZ ;  /* 0x0000004054547810 */ /* 0x000fe40007ffe0ff */
[----:B------:R-:W-:Y:S02]  /*3550*/  SHF.R.S32.HI R12, RZ, 0x1f, R11 ;  /* 0x0000001fff0c7819 */ /* 0x000fe4000001140b */
[----:B------:R-:W-:Y:S02]  /*3560*/  IADD3 R6, P2, PT, R6, 0x40, RZ ;  /* 0x0000004006067810 */ /* 0x000fe40007f5e0ff */
[----:B------:R-:W-:Y:S02]  /*3570*/  LEA.HI R12, R12, R11, RZ, 0x4 ;  /* 0x0000000b0c0c7211 */ /* 0x000fe400078f20ff */
[----:B------:R-:W-:Y:S01]  /*3580*/  IADD3 R23, PT, PT, R23, 0x100, RZ ;  /* 0x0000010017177810 */ /* 0x000fe20007ffe0ff */
[----:B------:R-:W-:Y:S01]  /*3590*/  IMAD.X R7, RZ, RZ, R7, P2 ;  /* 0x000000ffff077224 */ /* 0x000fe200010e0607 */
[----:B------:R-:W-:-:S02]  /*35a0*/  LOP3.LUT R11, R12, 0xfffffff0, RZ, 0xc0, !PT ;  /* 0xfffffff00c0b7812 */ /* 0x000fc400078ec0ff */
[----:B------:R-:W-:-:S03]  /*35b0*/  IADD3 R10, PT, PT, R10, 0x40, RZ ;  /* 0x000000400a0a7810 */ /* 0x000fc60007ffe0ff */
[----:B------:R-:W-:-:S05]  /*35c0*/  IMAD.IADD R11, R16, 0x1, R11 ;  /* 0x00000001100b7824 */ /* 0x000fca00078e020b */
[----:B------:R-:W-:-:S13]  /*35d0*/  ISETP.GE.AND P1, PT, R84, R11, PT ;  /* 0x0000000b5400720c */ /* 0x000fda0003f26270 */
[----:B------:R-:W-:Y:S05]  /*35e0*/  @!P1 BRA `(.L_x_3004) ;  /* 0xffffffe800b09947 */ /* 0x000fea000383ffff */
.L_x_3000:
[----:B------:R-:W-:Y:S05]  /*35f0*/  BSYNC B0 ;  /* 0x0000000000007941 */ /* 0x000fea0003800000 */
.L_x_2999:
        /* <DEDUP_REMOVED lines=9> */
.L_x_3082:
[----:B------:R-:W5:Y:S01]  /*3690*/  S2R R21, SR_TID.X ;  /* 0x0000000000157919 */ /* 0x000f620000002100 */
[----:B------:R-:W-:Y:S01]  /*36a0*/  MOV R15, 0x400 ;  /* 0x00000400000f7802 */ /* 0x000fe20000000f00 */
[----:B------:R-:W-:Y:S05]  /*36b0*/  WARPSYNC.ALL ;  /* 0x0000000000007948 */ /* 0x000fea0003800000 */
[----:B------:R-:W4:Y:S01]  /*36c0*/  S2R R20, SR_CgaCtaId ;  /* 0x0000000000147919 */ /* 0x000f220000008800 */
[----:B-1----:R-:W-:Y:S02]  /*36d0*/  FMNMX.FTZ R14, R4, R14, !PT ;  /* 0x0000000e040e7209 */ /* 0x002fe40007810000 */
[----:B-----5:R-:W-:-:S02]  /*36e0*/  LOP3.LUT P0, R2, R21, 0x1f, RZ, 0xc0, !PT ;  /* 0x0000001f15027812 */ /* 0x020fc4000780c0ff */
[----:B----4-:R-:W-:-:S04]  /*36f0*/  LEA R6, R20, R15, 0x18 ;  /* 0x0000000f14067211 */ /* 0x010fc800078ec0ff */
[----:B------:R-:W-:-:S07]  /*3700*/  LEA.HI R5, R21, R6, RZ, 0x1d ;  /* 0x0000000615057211 */ /* 0x000fce00078fe8ff */
[----:B------:R-:W-:Y:S01]  /*3710*/  @!P0 STS [R5], R14 ;  /* 0x0000000e05008388 */ /* 0x000fe20000000800 */
[----:B------:R-:W-:Y:S01]  /*3720*/  BAR.SYNC.DEFER_BLOCKING 0x0 ;  /* 0x0000000000007b1d */ /* 0x000fe20000010000 */
[C---:B------:R-:W-:Y:S01]  /*3730*/  ISETP.GT.U32.AND P0, PT, R2.reuse, 0x3, PT ;  /* 0x000000030200780c */ /* 0x040fe20003f04070 */
[----:B------:R-:W-:Y:S01]  /*3740*/  HFMA2 R9, -RZ, RZ, 0, 0 ;  /* 0x00000000ff097431 */ /* 0x000fe200000001ff */
[----:B------:R-:W-:Y:S02]  /*3750*/  MOV R10, 0xff7fffff ;  /* 0xff7fffff000a7802 */ /* 0x000fe40000000f00 */
[----:B------:R-:W-:Y:S01]  /*3760*/  LEA R6, R2, R6, 0x2 ;  /* 0x0000000602067211 */ /* 0x000fe200078e10ff */
[----:B------:R-:W-:Y:S08]  /*3770*/  BSSY.RECONVERGENT B0, `(.L_x_3006) ;  /* 0x0000171000007945 */ /* 0x000ff00003800200 */
[----:B------:R-:W1:Y:S04]  /*3780*/  @!P0 LDS R10, [R6] ;  /* 0x00000000060a8984 */ /* 0x000e680000000800 */
[----:B-1----:R-:W1:Y:S02]  /*3790*/  SHFL.BFLY PT, R7, R10, 0x2, 0x1f ;  /* 0x0c401f000a077f89 */ /* 0x002e6400000e0000 */
[----:B-1----:R-:W-:-:S02]  /*37a0*/  FMNMX.FTZ R11, R7, R10, !PT ;  /* 0x0000000a070b7209 */ /* 0x002fc40007810000 */
[----:B------:R-:W-:-:S03]  /*37b0*/  IADD3 R7, PT, PT, R19, 0x1, RZ ;  /* 0x0000000113077810 */ /* 0x000fc60007ffe0ff */
        /* <DEDUP_REMOVED lines=18> */
[----:B------:R-:W-:-:S12]  /*38e0*/  IMAD.MOV.U32 R9, RZ, RZ, RZ ;  /* 0x000000ffff097224 */ /* 0x000fd800078e00ff */
[----:B------:R-:W-:Y:S05]  /*38f0*/  @!P0 BRA `(.L_x_3010) ;  /* 0x00000000004c8947 */ /* 0x000fea0003800000 */
[----:B------:R-:W-:Y:S02]  /*3900*/  LEA.HI R9, R11, 0x1, RZ, 0x19 ;  /* 0x000000010b097811 */ /* 0x000fe400078fc8ff */
[----:B------:R-:W-:Y:S02]  /*3910*/  IADD3 R13, PT, PT, R15, 0x120, RZ ;  /* 0x000001200f0d7810 */ /* 0x000fe40007ffe0ff */
[----:B------:R-:W-:Y:S01]  /*3920*/  LOP3.LUT R11, R9, 0x3, RZ, 0xc0, !PT ;  /* 0x00000003090b7812 */ /* 0x000fe200078ec0ff */
[----:B------:R-:W-:Y:S01]  /*3930*/  IMAD.MOV.U32 R9, RZ, RZ, RZ ;  /* 0x000000ffff097224 */ /* 0x000fe200078e00ff */
[----:B------:R-:W-:Y:S02]  /*3940*/  LEA R12, R20, R13, 0x18 ;  /* 0x0000000d140c7211 */ /* 0x000fe400078ec0ff */
[----:B------:R-:W-:Y:S01]  /*3950*/  MOV R10, R4 ;  /* 0x00000004000a7202 */ /* 0x000fe20000000f00 */
[----:B------:R-:W-:Y:S01]  /*3960*/  IMAD.MOV R11, RZ, RZ, -R11 ;  /* 0x000000ffff0b7224 */ /* 0x000fe200078e0a0b */
[----:B------:R-:W-:-:S07]  /*3970*/  LEA R12, R21, R12, 0x2 ;  /* 0x0000000c150c7211 */ /* 0x000fce00078e10ff */
.L_x_3011:
[----:B------:R-:W0:Y:S01]  /*3980*/  LDS R13, [R12] ;  /* 0x000000000c0d7984 */ /* 0x000e220000000800 */
[----:B------:R-:W-:Y:S02]  /*3990*/  IADD3 R11, PT, PT, R11, 0x1, RZ ;  /* 0x000000010b0b7810 */ /* 0x000fe40007ffe0ff */
[----:B------:R-:W-:Y:S02]  /*39a0*/  IADD3 R10, PT, PT, R10, 0x80, RZ ;  /* 0x000000800a0a7810 */ /* 0x000fe40007ffe0ff */
        /* <DEDUP_REMOVED lines=8> */
.L_x_3010:
[----:B------:R-:W-:Y:S05]  /*3a30*/  BSYNC.RECONVERGENT B1 ;  /* 0x0000000000017941 */ /* 0x000fea0003800200 */
.L_x_3009:
[----:B------:R-:W-:Y:S05]  /*3a40*/  @!P1 BRA `(.L_x_3007) ;  /* 0x00000014000c9947 */ /* 0x000fea0003800000 */
[----:B------:R-:W-:Y:S02]  /*3a50*/  SHF.L.U32 R11, R16, 0x2, RZ ;  /* 0x00000002100b7819 */ /* 0x000fe400000006ff */
[----:B------:R-:W-:-:S03]  /*3a60*/  IADD3 R15, PT, PT, R15, 0x120, RZ ;  /* 0x000001200f0f7810 */ /* 0x000fc60007ffe0ff */
[----:B------:R-:W-:Y:S01]  /*3a70*/  IMAD R11, R10, 0x4, -R11 ;  /* 0x000000040a0b7824 */ /* 0x000fe200078e0a0b */
[----:B------:R-:W-:Y:S02]  /*3a80*/  LEA R20, R20, R15, 0x18 ;  /* 0x0000000f14147211 */ /* 0x000fe400078ec0ff */
[----:B------:R-:W-:Y:S02]  /*3a90*/  IADD3 R10, PT, PT, R10, 0x200, RZ ;  /* 0x000002000a0a7810 */ /* 0x000fe40007ffe0ff */
[----:B------:R-:W-:Y:S02]  /*3aa0*/  IADD3 R11, PT, PT, R20, R11, RZ ;  /* 0x0000000b140b7210 */ /* 0x000fe40007ffe0ff */
[----:B------:R-:W-:-:S03]  /*3ab0*/  ISETP.GT.AND P0, PT, R10, R19, PT ;  /* 0x000000130a00720c */ /* 0x000fc60003f04270 */
[----:B------:R-:W0:Y:S04]  /*3ac0*/  LDS R13, [R11] ;  /* 0x000000000b0d7984 */ /* 0x000e280000000800 */
[----:B------:R-:W1:Y:S04]  /*3ad0*/  LDS R15, [R11+0x200] ;  /* 0x000200000b0f7984 */ /* 0x000e680000000800 */
[----:B------:R-:W4:Y:S04]  /*3ae0*/  LDS R23, [R11+0x400] ;  /* 0x000400000b177984 */ /* 0x000f280000000800 */
[----:B------:R-:W5:Y:S01]  /*3af0*/  LDS R25, [R11+0x600] ;  /* 0x000600000b197984 */ /* 0x000f620000000800 */
[C---:B0-----:R-:W-:Y:S01]  /*3b00*/  FADD.FTZ R13, -R8.reuse, R13 ;  /* 0x0000000d080d7221 */ /* 0x041fe20000010100 */
[----:B-1----:R-:W-:-:S03]  /*3b10*/  FADD.FTZ R15, -R8, R15 ;  /* 0x0000000f080f7221 */ /* 0x002fc60000010100 */
[----:B------:R-:W-:Y:S01]  /*3b20*/  FMUL.FTZ R13, R13, 1.4426950216293334961 ;  /* 0x3fb8aa3b0d0d7820 */ /* 0x000fe20000410000 */
[C---:B----4-:R-:W-:Y:S01]  /*3b30*/  FADD.FTZ R23, -R8.reuse, R23 ;  /* 0x0000001708177221 */ /* 0x050fe20000010100 */
[----:B------:R-:W-:Y:S02]  /*3b40*/  FMUL.FTZ R15, R15, 1.4426950216293334961 ;  /* 0x3fb8aa3b0f0f7820 */ /* 0x000fe40000410000 */
        /* <DEDUP_REMOVED lines=16> */
[----:B0-----:R-:W-:Y:S01]  /*3c50*/  IMAD.MOV.U32 R12, RZ, RZ, R10 ;  /* 0x000000ffff0c7224 */ /* 0x001fe200078e000a */
[----:B------:R-:W-:Y:S01]  /*3c60*/  BSSY.RECONVERGENT B1, `(.L_x_3012) ;  /* 0x000006c000017945 */ /* 0x000fe20003800200 */
[----:B------:R-:W-:-:S03]  /*3c70*/  PLOP3.LUT P0, PT, PT, PT, PT, 0x80, 0x8 ;  /* 0x000000000008781c */ /* 0x000fc60003f0f070 */
[----:B------:R-:W-:-:S04]  /*3c80*/  IADD3 R10, PT, PT, -R12, R19, RZ ;  /* 0x000000130c0a7210 */ /* 0x000fc80007ffe1ff */
[----:B------:R-:W-:Y:S02]  /*3c90*/  ISETP.GT.AND P1, PT, R10, 0x5ff, PT ;  /* 0x000005ff0a00780c */ /* 0x000fe40003f24270 */
[----:B------:R-:W-:-:S11]  /*3ca0*/  IADD3 R10, PT, PT, R11, 0xc00, RZ ;  /* 0x00000c000b0a7810 */ /* 0x000fd60007ffe0ff */
[----:B------:R-:W-:Y:S05]  /*3cb0*/  @!P1 BRA `(.L_x_3013) ;  /* 0x0000000400989947 */ /* 0x000fea0003800000 */
[----:B------:R-:W-:Y:S01]  /*3cc0*/  PLOP3.LUT P0, PT, PT, PT, PT, 0x8, 0x80 ;  /* 0x000000000080781c */ /* 0x000fe20003f0e170 */
[----:B------:R-:W-:-:S12]  /*3cd0*/  VIADD R11, R19, 0xfffffa01 ;  /* 0xfffffa01130b7836 */ /* 0x000fd80000000000 */
.L_x_3014:
[----:B------:R-:W0:Y:S01]  /*3ce0*/  LDS R13, [R10+-0x400] ;  /* 0xfffc00000a0d7984 */ /* 0x000e220000000800 */
[----:B------:R-:W-:-:S03]  /*3cf0*/  IADD3 R12, PT, PT, R12, 0x800, RZ ;  /* 0x000008000c0c7810 */ /* 0x000fc60007ffe0ff */
[----:B------:R-:W1:Y:S01]  /*3d00*/  LDS R15, [R10+-0x200] ;  /* 0xfffe00000a0f7984 */ /* 0x000e620000000800 */
[----:B------:R-:W-:-:S03]  /*3d10*/  ISETP.GE.AND P1, PT, R12, R11, PT ;  /* 0x0000000b0c00720c */ /* 0x000fc60003f26270 */
        /* <DEDUP_REMOVED lines=96> */
.L_x_3013:
[----:B------:R-:W-:Y:S05]  /*4320*/  BSYNC.RECONVERGENT B1 ;  /* 0x0000000000017941 */ /* 0x000fea0003800200 */
.L_x_3012:
[----:B------:R-:W-:Y:S01]  /*4330*/  IMAD.IADD R11, R19, 0x1, -R12 ;  /* 0x00000001130b7824 */ /* 0x000fe200078e0a0c */
[----:B------:R-:W-:Y:S04]  /*4340*/  BSSY.RECONVERGENT B1, `(.L_x_3015) ;  /* 0x0000036000017945 */ /* 0x000fe80003800200 */
        /* <DEDUP_REMOVED lines=8> */
[----:B------:R-:W2:Y:S04]  /*43d0*/  LDS R25, [R10+0x400] ;  /* 0x000400000a197984 */ /* 0x000ea80000000800 */
[----:B------:R-:W2:Y:S04]  /*43e0*/  LDS R27, [R10+0x600] ;  /* 0x000600000a1b7984 */ /* 0x000ea80000000800 */
[----:B------:R-:W2:Y:S04]  /*43f0*/  LDS R29, [R10+0x800] ;  /* 0x000800000a1d7984 */ /* 0x000ea80000000800 */
[----:B---3--:R-:W3:Y:S01]  /*4400*/  LDS R31, [R10+0xa00] ;  /* 0x000a00000a1f7984 */ /* 0x008ee20000000800 */
        /* <DEDUP_REMOVED lines=9> */
[C---:B--2---:R-:W-:Y:S01]  /*44a0*/  FADD.FTZ R25, -R8.reuse, R25 ;  /* 0x0000001908197221 */ /* 0x044fe20000010100 */
[----:B------:R-:W-:Y:S02]  /*44b0*/  FMUL.FTZ R23, R23, 1.4426950216293334961 ;  /* 0x3fb8aa3b17177820 */ /* 0x000fe40000410000 */
[----:B------:R-:W2:Y:S01]  /*44c0*/  MUFU.EX2 R15, R15 ;  /* 0x0000000f000f7308 */ /* 0x000ea20000000800 */
[----:B------:R-:W-:Y:S01]  /*44d0*/  FADD.FTZ R27, -R8, R27 ;  /* 0x0000001b081b7221 */ /* 0x000fe20000010100 */
[----:B------:R-:W-:-:S02]  /*44e0*/  FMUL.FTZ R25, R25, 1.4426950216293334961 ;  /* 0x3fb8aa3b19197820 */ /* 0x000fc40000410000 */
[----:B------:R-:W4:Y:S01]  /*44f0*/  MUFU.EX2 R23, R23 ;  /* 0x0000001700177308 */ /* 0x000f220000000800 */
[C---:B------:R-:W-:Y:S01]  /*4500*/  FADD.FTZ R29, -R8.reuse, R29 ;  /* 0x0000001d081d7221 */ /* 0x040fe20000010100 */
[----:B------:R-:W-:Y:S01]  /*4510*/  FMUL.FTZ R27, R27, 1.4426950216293334961 ;  /* 0x3fb8aa3b1b1b7820 */ /* 0x000fe20000410000 */
[----:B0-----:R-:W-:Y:S01]  /*4520*/  FADD.FTZ R9, R9, R11 ;  /* 0x0000000b09097221 */ /* 0x001fe20000010000 */
[----:B------:R-:W0:Y:S01]  /*4530*/  MUFU.EX2 R25, R25 ;  /* 0x0000001900197308 */ /* 0x000e220000000800 */
[----:B---3--:R-:W-:Y:S01]  /*4540*/  FADD.FTZ R31, -R8, R31 ;  /* 0x0000001f081f7221 */ /* 0x008fe20000010100 */
        /* <DEDUP_REMOVED lines=8> */
[----:B----4-:R-:W-:Y:S01]  /*45d0*/  FADD.FTZ R9, R9, R23 ;  /* 0x0000001709097221 */ /* 0x010fe20000010000 */
        /* <DEDUP_REMOVED lines=12> */
.L_x_3016:
[----:B------:R-:W-:Y:S05]  /*46a0*/  BSYNC.RECONVERGENT B1 ;  /* 0x0000000000017941 */ /* 0x000fea0003800200 */
.L_x_3015:
[----:B------:R-:W-:-:S13]  /*46b0*/  ISETP.GT.AND P1, PT, R12, R19, PT ;  /* 0x000000130c00720c */ /* 0x000fda0003f24270 */
        /* <DEDUP_REMOVED lines=26> */
.L_x_3008:
[----:B------:R-:W1:Y:S01]  /*4860*/  S2UR UR4, SR_CTAID.Y ;  /* 0x00000000000479c3 */ /* 0x000e620000002600 */
[----:B------:R-:W-:Y:S01]  /*4870*/  VIADDMNMX R13, R4, 0x80, R7, !PT ;  /* 0x00000080040d7846 */ /* 0x000fe20007800107 */
[----:B------:R-:W-:Y:S01]  /*4880*/  BSSY.RECONVERGENT B1, `(.L_x_3017) ;  /* 0x0000027000017945 */ /* 0x000fe20003800200 */
[----:B------:R-:W-:-:S04]  /*4890*/  LOP3.LUT R12, RZ, R21, RZ, 0x33, !PT ;  /* 0x00000015ff0c7212 */ /* 0x000fc800078e33ff */
[----:B------:R-:W-:Y:S01]  /*48a0*/  IADD3 R13, PT, PT, -R16, R13, R12 ;  /* 0x0000000d100d7210 */ /* 0x000fe20007ffe10c */
[----:B------:R-:W1:Y:S03]  /*48b0*/  LDC R9, c[0x0][0x3f4] ;  /* 0x0000fd00ff097b82 */ /* 0x000e660000000800 */
[C---:B------:R-:W-:Y:S02]  /*48c0*/  LOP3.LUT R12, R13.reuse, 0x180, RZ, 0xc0, !PT ;  /* 0x000001800d0c7812 */ /* 0x040fe400078ec0ff */
[----:B------:R-:W-:Y:S02]  /*48d0*/  ISETP.GE.U32.AND P1, PT, R13, 0x180, PT ;  /* 0x000001800d00780c */ /* 0x000fe40003f26070 */
[----:B------:R-:W-:Y:S02]  /*48e0*/  ISETP.NE.AND P0, PT, R12, 0x180, PT ;  /* 0x000001800c00780c */ /* 0x000fe40003f05270 */
[----:B------:R-:W-:Y:S01]  /*48f0*/  MOV R12, R4 ;  /* 0x00000004000c7202 */ /* 0x000fe20000000f00 */
[----:B-1----:R-:W-:-:S02]  /*4900*/  IMAD R25, R9, UR4, RZ ;  /* 0x0000000409197c24 */ /* 0x002fc4000f8e02ff */
[----:B------:R-:W-:-:S03]  /*4910*/  IMAD.MOV.U32 R9, RZ, RZ, RZ ;  /* 0x000000ffff097224 */ /* 0x000fc600078e00ff */
[----:B------:R-:W-:-:S05]  /*4920*/  SHF.R.S32.HI R24, RZ, 0x1f, R25 ;  /* 0x0000001fff187819 */ /* 0x000fca0000011419 */
[----:B------:R-:W-:Y:S05]  /*4930*/  @!P0 BRA `(.L_x_3018) ;  /* 0x00000000006c8947 */ /* 0x000fea0003800000 */
[----:B------:R-:W-:Y:S02]  /*4940*/  LEA.HI R9, R13, 0x1, RZ, 0x19 ;  /* 0x000000010d097811 */ /* 0x000fe400078fc8ff */
[----:B------:R-:W-:Y:S02]  /*4950*/  IADD3 R15, PT, PT, R15, 0x120, RZ ;  /* 0x000001200f0f7810 */ /* 0x000fe40007ffe0ff */
[----:B------:R-:W-:Y:S02]  /*4960*/  IADD3 R23, P0, P2, R25, R10, R4 ;  /* 0x0000000a19177210 */ /* 0x000fe40007a1e004 */
[----:B------:R-:W-:Y:S01]  /*4970*/  LOP3.LUT R10, R9, 0x3, RZ, 0xc0, !PT ;  /* 0x00000003090a7812 */ /* 0x000fe200078ec0ff */
[----:B------:R-:W-:Y:S01]  /*4980*/  IMAD.MOV.U32 R9, RZ, RZ, RZ ;  /* 0x000000ffff097224 */ /* 0x000fe200078e00ff */
[----:B------:R-:W-:Y:S02]  /*4990*/  LEA R20, R20, R15, 0x18 ;  /* 0x0000000f14147211 */ /* 0x000fe400078ec0ff */
[----:B------:R-:W-:Y:S01]  /*49a0*/  IADD3.X R11, PT, PT, R24, R11, RZ, P0, P2 ;  /* 0x0000000b180b7210 */ /* 0x000fe200007e44ff */
[----:B------:R-:W-:Y:S01]  /*49b0*/  IMAD.MOV R14, RZ, RZ, -R10 ;  /* 0x000000ffff0e7224 */ /* 0x000fe200078e0a0a */
[----:B------:R-:W-:-:S02]  /*49c0*/  MOV R12, R4 ;  /* 0x00000004000c7202 */ /* 0x000fc40000000f00 */
[----:B------:R-:W-:-:S07]  /*49d0*/  LEA R13, R21, R20, 0x2 ;  /* 0x00000014150d7211 */ /* 0x000fce00078e10ff */
.L_x_3019:
[----:B------:R-:W-:-:S06]  /*49e0*/  MOV R10, R23 ;  /* 0x00000017000a7202 */ /* 0x000fcc0000000f00 */
[----:B------:R1:W4:Y:S01]  /*49f0*/  LDG.E.U8 R10, desc[UR36][R10.64] ;  /* 0x000000240a0a7981 */ /* 0x000322000c1e1100 */
[----:B------:R-:W-:Y:S02]  /*4a00*/  HFMA2 R20, -RZ, RZ, 0, 0 ;  /* 0x00000000ff147431 */ /* 0x000fe400000001ff */
[----:B------:R-:W-:Y:S01]  /*4a10*/  VIADD R14, R14, 0x1 ;  /* 0x000000010e0e7836 */ /* 0x000fe20000000000 */
[----:B------:R-:W-:Y:S02]  /*4a20*/  IADD3 R23, P2, PT, R23, 0x80, RZ ;  /* 0x0000008017177810 */ /* 0x000fe40007f5e0ff */
[----:B------:R-:W-:Y:S02]  /*4a30*/  IADD3 R12, PT, PT, R12, 0x80, RZ ;  /* 0x000000800c0c7810 */ /* 0x000fe40007ffe0ff */
[----:B-1----:R-:W-:Y:S02]  /*4a40*/  IADD3.X R11, PT, PT, RZ, R11, RZ, P2, !PT ;  /* 0x0000000bff0b7210 */ /* 0x002fe400017fe4ff */
        /* <DEDUP_REMOVED lines=10> */
.L_x_3018:
[----:B------:R-:W-:Y:S05]  /*4af0*/  BSYNC.RECONVERGENT B1 ;  /* 0x0000000000017941 */ /* 0x000fea0003800200 */
.L_x_3017:
[----:B------:R-:W-:Y:S05]  /*4b00*/  @!P1 BRA `(.L_x_3007) ;  /* 0x0000000000dc9947 */ /* 0x000fea0003800000 */
[----:B------:R-:W1:Y:S01]  /*4b10*/  S2R R14, SR_CgaCtaId ;  /* 0x00000000000e7919 */ /* 0x000e620000008800 */
[----:B------:R-:W4:Y:S01]  /*4b20*/  LDCU.64 UR4, c[0x0][0x420] ;  /* 0x00008400ff0477ac */ /* 0x000f220008000a00 */
[----:B------:R-:W-:Y:S02]  /*4b30*/  MOV R10, 0x400 ;  /* 0x00000400000a7802 */ /* 0x000fe40000000f00 */
[----:B------:R-:W-:Y:S02]  /*4b40*/  SHF.L.U32 R11, R16, 0x2, RZ ;  /* 0x00000002100b7819 */ /* 0x000fe400000006ff */
[----:B------:R-:W-:-:S03]  /*4b50*/  IADD3 R13, PT, PT, R10, 0x120, RZ ;  /* 0x000001200a0d7810 */ /* 0x000fc60007ffe0ff */
[----:B------:R-:W-:Y:S01]  /*4b60*/  IMAD R10, R12, 0x4, -R11 ;  /* 0x000000040c0a7824 */ /* 0x000fe200078e0a0b */
[----:B----4-:R-:W-:-:S04]  /*4b70*/  IADD3 R15, P0, P1, R25, UR4, R12 ;  /* 0x00000004190f7c10 */ /* 0x010fc8000f91e00c */
[----:B------:R-:W-:Y:S02]  /*4b80*/  IADD3 R15, P2, PT, R15, 0x100, RZ ;  /* 0x000001000f0f7810 */ /* 0x000fe40007f5e0ff */
[----:B------:R-:W-:-:S04]  /*4b90*/  IADD3.X R11, PT, PT, R24, UR5, RZ, P0, P1 ;  /* 0x00000005180b7c10 */ /* 0x000fc800087e24ff */
[----:B------:R-:W-:Y:S02]  /*4ba0*/  IADD3.X R11, PT, PT, RZ, R11, RZ, P2, !PT ;  /* 0x0000000bff0b7210 */ /* 0x000fe400017fe4ff */
[----:B-1----:R-:W-:-:S04]  /*4bb0*/  LEA R13, R14, R13, 0x18 ;  /* 0x0000000d0e0d7211 */ /* 0x002fc800078ec0ff */
[----:B------:R-:W-:-:S07]  /*4bc0*/  IADD3 R13, PT, PT, R10, 0x400, R13 ;  /* 0x000004000a0d7810 */ /* 0x000fce0007ffe00d */
.L_x_3020:
[----:B------:R-:W-:-:S05]  /*4bd0*/  MOV R10, R15 ;  /* 0x0000000f000a7202 */ /* 0x000fca0000000f00 */
[----:B------:R-:W4:Y:S04]  /*4be0*/  LDG.E.U8 R23, desc[UR36][R10.64+-0x100] ;  /* 0xffff00240a177981 */ /* 0x000f28000c1e1100 */
[----:B------:R-:W5:Y:S04]  /*4bf0*/  LDG.E.U8 R14, desc[UR36][R10.64+-0x80] ;  /* 0xffff80240a0e7981 */ /* 0x000f68000c1e1100 */
[----:B------:R-:W2:Y:S04]  /*4c00*/  LDG.E.U8 R15, desc[UR36][R10.64] ;  /* 0x000000240a0f7981 */ /* 0x000ea8000c1e1100 */
[----:B------:R-:W3:Y:S01]  /*4c10*/  LDG.E.U8 R20, desc[UR36][R10.64+0x80] ;  /* 0x000080240a147981 */ /* 0x000ee2000c1e1100 */
[----:B------:R-:W-:Y:S01]  /*4c20*/  MOV R24, RZ ;  /* 0x000000ff00187202 */ /* 0x000fe20000000f00 */
[----:B------:R-:W-:Y:S01]  /*4c30*/  IMAD.MOV.U32 R26, RZ, RZ, RZ ;  /* 0x000000ffff1a7224 */ /* 0x000fe200078e00ff */
[----:B------:R-:W-:-:S02]  /*4c40*/  IADD3 R12, PT, PT, R12, 0x200, RZ ;  /* 0x000002000c0c7810 */ /* 0x000fc40007ffe0ff */
[----:B----4-:R-:W-:Y:S02]  /*4c50*/  ISETP.NE.AND P0, PT, R23, RZ, PT ;  /* 0x000000ff1700720c */ /* 0x010fe40003f05270 */
[----:B-----5:R-:W-:Y:S01]  /*4c60*/  ISETP.NE.AND P1, PT, R14, RZ, PT ;  /* 0x000000ff0e00720c */ /* 0x020fe20003f25270 */
[----:B------:R-:W-:Y:S01]  /*4c70*/  IMAD.MOV.U32 R14, RZ, RZ, RZ ;  /* 0x000000ffff0e7224 */ /* 0x000fe200078e00ff */
[----:B--2---:R-:W-:Y:S02]  /*4c80*/  ISETP.NE.AND P2, PT, R15, RZ, PT ;  /* 0x000000ff0f00720c */ /* 0x004fe40003f45270 */
[----:B---3--:R-:W-:-:S07]  /*4c90*/  ISETP.NE.AND P3, PT, R20, RZ, PT ;  /* 0x000000ff1400720c */ /* 0x008fce0003f65270 */
        /* <DEDUP_REMOVED lines=30> */
.L_x_3007:
[----:B------:R-:W-:Y:S05]  /*4e80*/  BSYNC.RECONVERGENT B0 ;  /* 0x0000000000007941 */ /* 0x000fea0003800200 */
.L_x_3006:
[----:B0-----:R-:W0:Y:S01]  /*4e90*/  SHFL.BFLY PT, R8, R9, 0x10, 0x1f ;  /* 0x0e001f0009087f89 */ /* 0x001e2200000e0000 */
[C---:B------:R-:W-:Y:S01]  /*4ea0*/  ISETP.NE.AND P0, PT, R2.reuse, RZ, PT ;  /* 0x000000ff0200720c */ /* 0x040fe20003f05270 */
[----:B------:R-:W1:Y:S01]  /*4eb0*/  LDCU UR4, c[0x0][0x40c] ;  /* 0x00008180ff0477ac */ /* 0x000e620008000800 */
[----:B------:R-:W-:Y:S01]  /*4ec0*/  ISETP.GT.U32.AND P1, PT, R2, 0x3, PT ;  /* 0x000000030200780c */ /* 0x000fe20003f24070 */
[----:B------:R-:W2:Y:S01]  /*4ed0*/  S2R R45, SR_CTAID.X ;  /* 0x00000000002d7919 */ /* 0x000ea20000002500 */
[----:B------:R-:W2:Y:S01]  /*4ee0*/  S2UR UR6, SR_CTAID.Y ;  /* 0x00000000000679c3 */ /* 0x000ea20000002600 */
[----:B------:R-:W1:Y:S01]  /*4ef0*/  LDCU UR5, c[0x0][0x3f4] ;  /* 0x00007e80ff0577ac */ /* 0x000e620008000800 */
[----:B------:R-:W4:Y:S01]  /*4f00*/  LDCU.U8 UR7, c[0x0][0x48c] ;  /* 0x00009180ff0777ac */ /* 0x000f220008000000 */
        /* <DEDUP_REMOVED lines=18> */
[----:B----4-:R-:W-:-:S05]  /*5030*/  ISETP.NE.AND P0, PT, RZ, UR7, PT ;  /* 0x00000007ff007c0c */ /* 0x010fca000bf05270 */
[----:B------:R0:W1:Y:S01]  /*5040*/  @!P1 LDS R12, [R6+0x10] ;  /* 0x00001000060c9984 */ /* 0x0000620000000800 */
[----:B------:R-:W-:Y:S01]  /*5050*/  ISETP.GT.AND P1, PT, R4, R19, PT ;  /* 0x000000130400720c */ /* 0x000fe20003f24270 */
[----:B0-----:R-:W2:Y:S02]  /*5060*/  LDC R6, c[0x0][0x3f8] ;  /* 0x0000fe00ff067b82 */ /* 0x001ea40000000800 */
[----:B--2---:R-:W-:Y:S01]  /*5070*/  IMAD R33, R6, UR6, R45 ;  /* 0x0000000606217c24 */ /* 0x004fe2000f8e022d */
[----:B-1----:R-:W0:Y:S02]  /*5080*/  SHFL.BFLY PT, R9, R12, 0x2, 0x1f ;  /* 0x0c401f000c097f89 */ /* 0x002e2400000e0000 */
[----:B0-----:R-:W-:-:S05]  /*5090*/  FADD.FTZ R9, R9, R12 ;  /* 0x0000000c09097221 */ /* 0x001fca0000010000 */
[----:B------:R-:W0:Y:S02]  /*50a0*/  SHFL.BFLY PT, R2, R9, 0x1, 0x1f ;  /* 0x0c201f0009027f89 */ /* 0x000e2400000e0000 */
[----:B0-----:R-:W-:Y:S01]  /*50b0*/  FADD.FTZ R2, R9, R2 ;  /* 0x0000000209027221 */ /* 0x001fe20000010000 */
[----:B------:R-:W-:-:S05]  /*50c0*/  CS2R R8, SRZ ;  /* 0x0000000000087805 */ /* 0x000fca000001ff00 */
[----:B------:R-:W0:Y:S02]  /*50d0*/  SHFL.IDX PT, R2, R2, RZ, 0x1f ;  /* 0x00001fff02027589 */ /* 0x000e2400000e0000 */
[----:B0-----:R-:W-:-:S04]  /*50e0*/  FADD.FTZ R5, R2, 9.9999999747524270788e-07 ;  /* 0x358637bd02057421 */ /* 0x001fc80000010000 */
[----:B------:R0:W1:Y:S01]  /*50f0*/  MUFU.RCP R15, R5 ;  /* 0x00000005000f7308 */ /* 0x0000620000001000 */
[----:B------:R-:W-:Y:S05]  /*5100*/  @!P0 BRA `(.L_x_3021) ;  /* 0x0000000000188947 */ /* 0x000fea0003800000 */
[----:B------:R-:W2:Y:S08]  /*5110*/  LDC R2, c[0x0][0x488] ;  /* 0x00012200ff027b82 */ /* 0x000eb00000000800 */
[----:B0-----:R-:W2:Y:S08]  /*5120*/  LDC R5, c[0x0][0x40c] ;  /* 0x00010300ff057b82 */ /* 0x001eb00000000800 */
[----:B------:R-:W0:Y:S01]  /*5130*/  LDC R9, c[0x0][0x3f4] ;  /* 0x0000fd00ff097b82 */ /* 0x000e220000000800 */
[----:B--2---:R-:W-:-:S04]  /*5140*/  IMAD R2, R33, R2, R5 ;  /* 0x0000000221027224 */ /* 0x004fc800078e0205 */
[----:B0-----:R-:W-:-:S05]  /*5150*/  IMAD R8, R2, R9, RZ ;  /* 0x0000000902087224 */ /* 0x001fca00078e02ff */
[----:B------:R-:W-:-:S07]  /*5160*/  SHF.R.S32.HI R9, RZ, 0x1f, R8 ;  /* 0x0000001fff097819 */ /* 0x000fce0000011408 */
.L_x_3021:
[----:B------:R-:W-:Y:S04]  /*5170*/  BSSY.RECONVERGENT B0, `(.L_x_3022) ;  /* 0x0000061000007945 */ /* 0x000fe80003800200 */
[----:B------:R-:W-:Y:S05]  /*5180*/  @P1 BRA `(.L_x_3023) ;  /* 0x00000004007c1947 */ /* 0x000fea0003800000 */
[----:B------:R-:W-:Y:S01]  /*5190*/  VIADDMNMX R7, R4, 0x80, R7, !PT ;  /* 0x0000008004077846 */ /* 0x000fe20007800107 */
[----:B------:R-:W-:Y:S01]  /*51a0*/  BSSY.RECONVERGENT B1, `(.L_x_3024) ;  /* 0x0000028000017945 */ /* 0x000fe20003800200 */
[----:B------:R-:W-:-:S04]  /*51b0*/  LOP3.LUT R2, RZ, R21, RZ, 0x33, !PT ;  /* 0x00000015ff027212 */ /* 0x000fc800078e33ff */
[----:B------:R-:W-:-:S04]  /*51c0*/  IADD3 R2, PT, PT, -R16, R7, R2 ;  /* 0x0000000710027210 */ /* 0x000fc80007ffe102 */
[C---:B0-----:R-:W-:Y:S02]  /*51d0*/  LOP3.LUT R5, R2.reuse, 0x180, RZ, 0xc0, !PT ;  /* 0x0000018002057812 */ /* 0x041fe400078ec0ff */
        /* <DEDUP_REMOVED lines=18> */
[----:B0-----:R-:W-:-:S06]  /*5300*/  ULEA UR4, UR6, UR4, 0x18 ;  /* 0x0000000406047291 */ /* 0x001fcc000f8ec0ff */
[----:B------:R-:W-:Y:S02]  /*5310*/  IADD3 R5, PT, PT, R5, UR4, RZ ;  /* 0x0000000405057c10 */ /* 0x000fe4000fffe0ff */
[----:B------:R-:W-:-:S07]  /*5320*/  LEA R2, R21, UR4, 0x2 ;  /* 0x0000000415027c11 */ /* 0x000fce000f8e10ff */
.L_x_3026:
[----:B--2---:R0:W1:Y:S01]  /*5330*/  LDS R6, [R2] ;  /* 0x0000000002067984 */ /* 0x0040620000000800 */
[----:B------:R-:W-:Y:S02]  /*5340*/  @P0 MOV R7, R12 ;  /* 0x0000000c00070202 */ /* 0x000fe40000000f00 */
[----:B------:R-:W-:-:S04]  /*5350*/  IADD3 R10, PT, PT, R10, 0x1, RZ ;  /* 0x000000010a0a7810 */ /* 0x000fc80007ffe0ff */
[----:B------:R-:W-:Y:S01]  /*5360*/  ISETP.NE.AND P3, PT, R10, RZ, PT ;  /* 0x000000ff0a00720c */ /* 0x000fe20003f65270 */
[----:B0-----:R-:W-:Y:S02]  /*5370*/  VIADD R2, R2, 0x200 ;  /* 0x0000020002027836 */ /* 0x001fe40000000000 */
        /* <DEDUP_REMOVED lines=8> */
[----:B0-----:R-:W-:Y:S01]  /*5400*/  IADD3 R5, PT, PT, R5, 0x100, RZ ;  /* 0x0000010005057810 */ /* 0x001fe20007ffe0ff */
[----:B------:R-:W-:Y:S06]  /*5410*/  @P3 BRA `(.L_x_3026) ;  /* 0xfffffffc00c43947 */ /* 0x000fec000383ffff */
.L_x_3025:
[----:B------:R-:W-:Y:S05]  /*5420*/  BSYNC.RECONVERGENT B1 ;  /* 0x0000000000017941 */ /* 0x000fea0003800200 */
.L_x_3024:
[----:B------:R-:W-:Y:S05]  /*5430*/  @!P2 BRA `(.L_x_3023) ;  /* 0x0000000000d0a947 */ /* 0x000fea0003800000 */
[----:B------:R-:W0:Y:S01]  /*5440*/  S2R R5, SR_CgaCtaId ;  /* 0x0000000000057919 */ /* 0x000e220000008800 */
[----:B------:R-:W4:Y:S01]  /*5450*/  LDCU.64 UR8, c[0x0][0x480] ;  /* 0x00009000ff0877ac */ /* 0x000f220008000a00 */
[----:B------:R-:W-:Y:S02]  /*5460*/  MOV R2, 0x400 ;  /* 0x0000040000027802 */ /* 0x000fe40000000f00 */
[----:B------:R-:W-:Y:S01]  /*5470*/  IADD3 R8, P0, PT, R4, R8, RZ ;  /* 0x0000000804087210 */ /* 0x000fe20007f1e0ff */
[----:B------:R-:W-:Y:S01]  /*5480*/  UISETP.NE.AND UP0, UPT, UR7, URZ, UPT ;  /* 0x000000ff0700728c */ /* 0x000fe2000bf05270 */
[----:B--2---:R-:W-:Y:S01]  /*5490*/  SHF.L.U32 R7, R16, 0x2, RZ ;  /* 0x0000000210077819 */ /* 0x004fe200000006ff */
[----:B------:R-:W-:Y:S01]  /*54a0*/  VIADD R2, R2, 0x120 ;  /* 0x0000012002027836 */ /* 0x000fe20000000000 */
[----:B------:R-:W-:Y:S02]  /*54b0*/  IADD3.X R11, PT, PT, RZ, R9, RZ, P0, !PT ;  /* 0x00000009ff0b7210 */ /* 0x000fe400007fe4ff */
[----:B------:R-:W-:-:S02]  /*54c0*/  ISETP.NE.AND P1, PT, RZ, UR7, PT ;  /* 0x00000007ff007c0c */ /* 0x000fc4000bf25270 */
[----:B------:R-:W-:Y:S02]  /*54d0*/  PLOP3.LUT P0, PT, PT, PT, UP0, 0x80, 0x8 ;  /* 0x000000000008781c */ /* 0x000fe40003f0f008 */
[----:B----4-:R-:W-:-:S04]  /*54e0*/  LEA R9, P3, R8, UR8, 0x2 ;  /* 0x0000000808097c11 */ /* 0x010fc8000f8610ff */
[----:B------:R-:W-:Y:S02]  /*54f0*/  IADD3 R9, P2, PT, R9, 0x400, RZ ;  /* 0x0000040009097810 */ /* 0x000fe40007f5e0ff */
[----:B------:R-:W-:-:S04]  /*5500*/  LEA.HI.X R11, R8, UR9, R11, 0x2, P3 ;  /* 0x00000009080b7c11 */ /* 0x000fc800098f140b */
[----:B------:R-:W-:Y:S02]  /*5510*/  IADD3.X R10, PT, PT, RZ, R11, RZ, P2, !PT ;  /* 0x0000000bff0a7210 */ /* 0x000fe400017fe4ff */
[----:B0-----:R-:W-:Y:S01]  /*5520*/  LEA R6, R5, R2, 0x18 ;  /* 0x0000000205067211 */ /* 0x001fe200078ec0ff */
[C---:B------:R-:W-:Y:S01]  /*5530*/  IMAD R2, R4.reuse, 0x4, -R7 ;  /* 0x0000000404027824 */ /* 0x040fe200078e0a07 */
[----:B------:R-:W-:-:S04]  /*5540*/  LEA R5, R4, UR5, 0x1 ;  /* 0x0000000504057c11 */ /* 0x000fc8000f8e08ff */
[----:B------:R-:W-:Y:S01]  /*5550*/  IADD3 R2, PT, PT, R2, 0x400, R6 ;  /* 0x0000040002027810 */ /* 0x000fe20007ffe006 */
[----:B------:R-:W-:-:S05]  /*5560*/  IMAD R5, R16, -0x2, R5 ;  /* 0xfffffffe10057824 */ /* 0x000fca00078e0205 */
[----:B------:R-:W-:-:S07]  /*5570*/  IADD3 R5, PT, PT, R5, 0x200, R6 ;  /* 0x0000020005057810 */ /* 0x000fce0007ffe006 */
.L_x_3027:
        /* <DEDUP_REMOVED lines=32> */
.L_x_3023:
[----:B------:R-:W-:Y:S05]  /*5780*/  BSYNC.RECONVERGENT B0 ;  /* 0x0000000000007941 */ /* 0x000fea0003800200 */
.L_x_3022:
[----:B------:R-:W-:Y:S01]  /*5790*/  SHF.R.S32.HI R2, RZ, 0x1f, R19 ;  /* 0x0000001fff027819 */ /* 0x000fe20000011413 */
[----:B------:R-:W4:Y:S01]  /*57a0*/  LDCU.64 UR6, c[0x0][0x3b0] ;  /* 0x00007600ff0677ac */ /* 0x000f220008000a00 */
[----:B------:R-:W-:Y:S02]  /*57b0*/  SHF.L.U32 R20, R21, 0x3, RZ ;  /* 0x0000000315147819 */ /* 0x000fe400000006ff */
[----:B--2---:R-:W-:Y:S02]  /*57c0*/  CS2R R6, SRZ ;  /* 0x0000000000067805 */ /* 0x004fe4000001ff00 */
[----:B------:R-:W-:Y:S02]  /*57d0*/  LEA.HI R2, R2, R19, RZ, 0x3 ;  /* 0x0000001302027211 */ /* 0x000fe400078f18ff */
[----:B------:R-:W-:Y:S02]  /*57e0*/  SHF.R.U32.HI R23, RZ, 0x4, R21 ;  /* 0x00000004ff177819 */ /* 0x000fe40000011615 */
[----:B------:R-:W-:-:S02]  /*57f0*/  LOP3.LUT R2, R2, 0xfffffff8, RZ, 0xc0, !PT ;  /* 0xfffffff802027812 */ /* 0x000fc400078ec0ff */
[----:B------:R-:W-:-:S03]  /*5800*/  LOP3.LUT R20, R20, 0x78, RZ, 0xc0, !PT ;  /* 0x0000007814147812 */ /* 0x000fc600078ec0ff */
[----:B------:R-:W-:-:S05]  /*5810*/  IMAD.IADD R42, R19, 0x1, -R2 ;  /* 0x00000001132a7824 */ /* 0x000fca00078e0a02 */
[----:B------:R-:W-:Y:S02]  /*5820*/  ISETP.NE.AND P0, PT, R23, R42, PT ;  /* 0x0000002a1700720c */ /* 0x000fe40003f05270 */
[----:B----4-:R-:W-:Y:S02]  /*5830*/  ISETP.EQ.U32.AND P1, PT, RZ, UR6, PT ;  /* 0x00000006ff007c0c */ /* 0x010fe4000bf22070 */
[----:B------:R-:W-:-:S04]  /*5840*/  ISETP.GT.U32.OR P0, PT, R20, 0x5f, P0 ;  /* 0x0000005f1400780c */ /* 0x000fc80000704470 */
[----:B------:R-:W-:-:S13]  /*5850*/  ISETP.EQ.OR.EX P0, PT, RZ, UR7, P0, P1 ;  /* 0x00000007ff007c0c */ /* 0x000fda0008702710 */
[----:B------:R-:W2:Y:S01]  /*5860*/  @!P0 LDC.64 R8, c[0x0][0x3b0] ;  /* 0x0000ec00ff088b82 */ /* 0x000ea20000000a00 */
[----:B0-----:R-:W-:Y:S01]  /*5870*/  @!P0 IMAD R5, R45, 0x60, R20 ;  /* 0x000000602d058824 */ /* 0x001fe200078e0214 */
[----:B------:R-:W-:Y:S01]  /*5880*/  BSSY.RECONVERGENT B0, `(.L_x_3028) ;  /* 0x000024f000007945 */ /* 0x000fe20003800200 */
[----:B------:R-:W-:Y:S02]  /*5890*/  HFMA2 R32, -RZ, RZ, 0, 0 ;  /* 0x00000000ff207431 */ /* 0x000fe400000001ff */
[----:B--2---:R-:W-:Y:S01]  /*58a0*/  @!P0 IMAD.WIDE.U32 R8, R5, 0x2, R8 ;  /* 0x0000000205088825 */ /* 0x004fe200078e0008 */
[----:B------:R-:W-:-:S06]  /*58b0*/  CS2R R4, SRZ ;  /* 0x0000000000047805 */ /* 0x000fcc000001ff00 */
[----:B------:R0:W5:Y:S01]  /*58c0*/  @!P0 LDG.E.128 R4, desc[UR36][R8.64] ;  /* 0x0000002408048981 */ /* 0x000162000c1e1d00 */
[----:B------:R-:W-:Y:S01]  /*58d0*/  BAR.SYNC.DEFER_BLOCKING 0x0 ;  /* 0x0000000000007b1d */ /* 0x000fe20000010000 */
[----:B------:R-:W-:Y:S01]  /*58e0*/  ISETP.GT.U32.AND P0, PT, R20, 0x5f, PT ;  /* 0x0000005f1400780c */ /* 0x000fe20003f04070 */
[----:B------:R-:W-:Y:S01]  /*58f0*/  IMAD R33, R33, 0x60, RZ ;  /* 0x0000006021217824 */ /* 0x000fe200078e02ff */
[----:B------:R-:W-:Y:S02]  /*5900*/  CS2R R34, SRZ ;  /* 0x0000000000227805 */ /* 0x000fe4000001ff00 */
[----:B------:R-:W-:Y:S02]  /*5910*/  CS2R R36, SRZ ;  /* 0x0000000000247805 */ /* 0x000fe4000001ff00 */
[----:B------:R-:W-:Y:S02]  /*5920*/  CS2R R38, SRZ ;  /* 0x0000000000267805 */ /* 0x000fe4000001ff00 */
[----:B------:R-:W-:-:S05]  /*5930*/  MOV R41, RZ ;  /* 0x000000ff00297202 */ /* 0x000fca0000000f00 */
[----:B0-----:R-:W-:Y:S05]  /*5940*/  @P0 BRA `(.L_x_3029) ;  /* 0x0000002400080947 */ /* 0x001fea0003800000 */
[----:B------:R-:W0:Y:S01]  /*5950*/  LDCU UR4, c[0x0][0x3f4] ;  /* 0x00007e80ff0477ac */ /* 0x000e220008000800 */
[----:B------:R-:W2:Y:S01]  /*5960*/  S2R R13, SR_CgaCtaId ;  /* 0x00000000000d7919 */ /* 0x000ea20000008800 */
[----:B------:R-:W4:Y:S01]  /*5970*/  LDC.64 R8, c[0x0][0x3c0] ;  /* 0x0000f000ff087b82 */ /* 0x000f220000000a00 */
[----:B------:R-:W-:Y:S01]  /*5980*/  IADD3 R44, PT, PT, R16, R23, RZ ;  /* 0x00000017102c7210 */ /* 0x000fe20007ffe0ff */
[----:B------:R-:W-:Y:S01]  /*5990*/  BSSY.RECONVERGENT B1, `(.L_x_3030) ;  /* 0x00000c4000017945 */ /* 0x000fe20003800200 */
[----:B------:R-:W-:Y:S01]  /*59a0*/  MOV R2, 0x400 ;  /* 0x0000040000027802 */ /* 0x000fe20000000f00 */
[----:B------:R-:W-:-:S03]  /*59b0*/  IMAD.MOV.U32 R32, RZ, RZ, RZ ;  /* 0x000000ffff207224 */ /* 0x000fc600078e00ff */
[----:B------:R-:W-:Y:S01]  /*59c0*/  IADD3 R2, PT, PT, R2, 0x120, RZ ;  /* 0x0000012002027810 */ /* 0x000fe20007ffe0ff */
[----:B0-----:R-:W-:-:S04]  /*59d0*/  IMAD.U32 R40, RZ, RZ, UR4 ;  /* 0x00000004ff287e24 */ /* 0x001fc8000f8e00ff */
[-C--:B------:R-:W-:Y:S01]  /*59e0*/  IMAD R3, R3, R40.reuse, R20 ;  /* 0x0000002803037224 */ /* 0x080fe200078e0214 */
[----:B------:R-:W-:-:S04]  /*59f0*/  VIMNMX R11, PT, PT, R19, R40, PT ;  /* 0x00000028130b7248 */ /* 0x000fc80003fe0100 */
[----:B------:R-:W-:Y:S02]  /*5a00*/  ISETP.GE.AND P0, PT, R44, R11, PT ;  /* 0x0000000b2c00720c */ /* 0x000fe40003f06270 */
[----:B--2---:R-:W-:Y:S01]  /*5a10*/  LEA R46, R13, R2, 0x18 ;  /* 0x000000020d2e7211 */ /* 0x004fe200078ec0ff */
[----:B----4-:R-:W-:-:S03]  /*5a20*/  IMAD.WIDE R2, R3, 0x2, R8 ;  /* 0x0000000203027825 */ /* 0x010fc600078e0208 */
[----:B------:R-:W-:-:S07]  /*5a30*/  IADD3 R43, PT, PT, R46, UR5, RZ ;  /* 0x000000052e2b7c10 */ /* 0x000fce000fffe0ff */
[----:B------:R-:W-:Y:S05]  /*5a40*/  @P0 BRA `(.L_x_3031) ;  /* 0x0000000800e00947 */ /* 0x000fea0003800000 */
[----:B------:R-:W-:Y:S01]  /*5a50*/  VIADDMNMX R48, R44, 0x8, R11, !PT ;  /* 0x000000082c307846 */ /* 0x000fe2000780010b */
[----:B------:R-:W-:Y:S01]  /*5a60*/  BSSY.RECONVERGENT B2, `(.L_x_3032) ;  /* 0x000006b000027945 */ /* 0x000fe20003800200 */
[----:B------:R-:W-:Y:S01]  /*5a70*/  LOP3.LUT R8, RZ, R16, RZ, 0x33, !PT ;  /* 0x00000010ff087212 */ /* 0x000fe200078e33ff */
[----:B------:R-:W-:Y:S02]  /*5a80*/  HFMA2 R41, -RZ, RZ, 0, 0 ;  /* 0x00000000ff297431 */ /* 0x000fe400000001ff */
[----:B------:R-:W-:Y:S01]  /*5a90*/  IMAD.MOV.U32 R47, RZ, RZ, R44 ;  /* 0x000000ffff2f7224 */ /* 0x000fe200078e002c */
[----:B------:R-:W-:Y:S02]  /*5aa0*/  CS2R R38, SRZ ;  /* 0x0000000000267805 */ /* 0x000fe4000001ff00 */
[----:B------:R-:W-:Y:S02]  /*5ab0*/  IADD3 R48, PT, PT, -R23, R48, R8 ;  /* 0x0000003017307210 */ /* 0x000fe40007ffe108 */
[----:B------:R-:W-:-:S02]  /*5ac0*/  CS2R R36, SRZ ;  /* 0x0000000000247805 */ /* 0x000fc4000001ff00 */
[----:B------:R-:W-:Y:S02]  /*5ad0*/  CS2R R34, SRZ ;  /* 0x0000000000227805 */ /* 0x000fe4000001ff00 */
[----:B------:R-:W-:Y:S02]  /*5ae0*/  MOV R32, RZ ;  /* 0x000000ff00207202 */ /* 0x000fe40000000f00 */
        /* <DEDUP_REMOVED lines=8> */
.L_x_3034:
[----:B------:R-:W-:-:S04]  /*5b70*/  IMAD R29, R47, 0x60, RZ ;  /* 0x000000602f1d7824 */ /* 0x000fc800078e02ff */
[----:B------:R-:W-:-:S06]  /*5b80*/  IMAD.WIDE.U32 R8, R29, 0x2, R2 ;  /* 0x000000021d087825 */ /* 0x000fcc00078e0002 */
[----:B------:R-:W2:Y:S01]  /*5b90*/  LDG.E.128 R8, desc[UR36][R8.64] ;  /* 0x0000002408087981 */ /* 0x000ea2000c1e1d00 */
[C---:B------:R-:W-:Y:S01]  /*5ba0*/  IADD3 R13, PT, PT, R29.reuse, 0x300, RZ ;  /* 0x000003001d0d7810 */ /* 0x040fe20007ffe0ff */
[----:B------:R-:W-:-:S04]  /*5bb0*/  VIADD R25, R29, 0x600 ;  /* 0x000006001d197836 */ /* 0x000fc80000000000 */
[----:B------:R-:W-:Y:S01]  /*5bc0*/  IMAD.WIDE.U32 R12, R13, 0x2, R2 ;  /* 0x000000020d0c7825 */ /* 0x000fe200078e0002 */
[----:B------:R-:W-:-:S03]  /*5bd0*/  IADD3 R29, PT, PT, R29, 0x900, RZ ;  /* 0x000009001d1d7810 */ /* 0x000fc60007ffe0ff */
[--C-:B------:R-:W-:Y:S02]  /*5be0*/  IMAD.WIDE.U32 R24, R25, 0x2, R2.reuse ;  /* 0x0000000219187825 */ /* 0x100fe400078e0002 */
[----:B-1----:R-:W4:Y:S02]  /*5bf0*/  LDG.E.128 R12, desc[UR36][R12.64] ;  /* 0x000000240c0c7981 */ /* 0x002f24000c1e1d00 */
[----:B------:R-:W-:Y:S02]  /*5c00*/  IMAD.WIDE.U32 R28, R29, 0x2, R2 ;  /* 0x000000021d1c7825 */ /* 0x000fe400078e0002 */
[----:B------:R-:W4:Y:S04]  /*5c10*/  LDG.E.128 R24, desc[UR36][R24.64] ;  /* 0x0000002418187981 */ /* 0x000f28000c1e1d00 */
[----:B---3--:R-:W3:Y:S01]  /*5c20*/  LDG.E.128 R28, desc[UR36][R28.64] ;  /* 0x000000241c1c7981 */ /* 0x008ee2000c1e1d00 */
[----:B------:R-:W-:-:S02]  /*5c30*/  IADD3 R52, PT, PT, -R16, R47, RZ ;  /* 0x0000002f10347210 */ /* 0x000fc40007ffe1ff */
[----:B------:R-:W-:Y:S02]  /*5c40*/  IADD3 R50, PT, PT, R50, 0x4, RZ ;  /* 0x0000000432327810 */ /* 0x000fe40007ffe0ff */
[----:B------:R-:W-:Y:S01]  /*5c50*/  IADD3 R47, PT, PT, R47, 0x20, RZ ;  /* 0x000000202f2f7810 */ /* 0x000fe20007ffe0ff */
[----:B------:R-:W-:Y:S01]  /*5c60*/  IMAD R52, R52, 0x2, R43 ;  /* 0x0000000234347824 */ /* 0x000fe200078e022b */
[----:B------:R-:W-:-:S04]  /*5c70*/  ISETP.NE.AND P0, PT, R50, R49, PT ;  /* 0x000000313200720c */ /* 0x000fc80003f05270 */
[----:B------:R-:W0:Y:S04]  /*5c80*/  LDS.U16 R51, [R52] ;  /* 0x0000000034337984 */ /* 0x000e280000000400 */
[----:B------:R-:W-:Y:S04]  /*5c90*/  LDS.U16 R57, [R52+0x10] ;  /* 0x0000100034397984 */ /* 0x000fe80000000400 */
[----:B------:R-:W1:Y:S01]  /*5ca0*/  LDS.U16 R59, [R52+0x20] ;  /* 0x00002000343b7984 */ /* 0x000e620000000400 */
[----:B0-----:R-:W-:Y:S02]  /*5cb0*/  HADD2.F32 R54, -RZ, R51.H0_H0 ;  /* 0x20000033ff367230 */ /* 0x001fe40000004100 */
[----:B-1----:R-:W-:-:S02]  /*5cc0*/  HADD2.F32 R59, -RZ, R59.H0_H0 ;  /* 0x2000003bff3b7230 */ /* 0x002fc40000004100 */
[--C-:B--2---:R-:W-:Y:S02]  /*5cd0*/  HADD2.F32 R53, -RZ, R8.reuse.H0_H0 ;  /* 0x20000008ff357230 */ /* 0x104fe40000004100 */
[----:B------:R-:W-:Y:S02]  /*5ce0*/  HADD2.F32 R55, -RZ, R8.H1_H1 ;  /* 0x30000008ff377230 */ /* 0x000fe40000004100 */
[----:B------:R-:W-:Y:S02]  /*5cf0*/  HADD2.F32 R8, -RZ, R9.H0_H0 ;  /* 0x20000009ff087230 */ /* 0x000fe40000004100 */
[C---:B------:R-:W-:Y:S01]  /*5d00*/  FFMA.FTZ R53, R54.reuse, R53, R41 ;  /* 0x0000003536357223 */ /* 0x040fe20000010029 */
[--C-:B------:R-:W-:Y:S02]  /*5d10*/  HADD2.F32 R56, -RZ, R10.reuse.H0_H0 ;  /* 0x2000000aff387230 */ /* 0x100fe40000004100 */
[----:B------:R-:W-:Y:S01]  /*5d20*/  FFMA.FTZ R55, R54, R55, R38 ;  /* 0x0000003736377223 */ /* 0x000fe20000010026 */
[----:B------:R-:W-:-:S02]  /*5d30*/  HADD2.F32 R51, -RZ, R10.H1_H1 ;  /* 0x3000000aff337230 */ /* 0x000fc40000004100 */
[C---:B------:R-:W-:Y:S01]  /*5d40*/  FFMA.FTZ R39, R54.reuse, R8, R39 ;  /* 0x0000000836277223 */ /* 0x040fe20000010027 */
[----:B------:R-:W-:Y:S01]  /*5d50*/  HADD2.F32 R10, -RZ, R11.H0_H0 ;  /* 0x2000000bff0a7230 */ /* 0x000fe20000004100 */
[----:B------:R0:W1:Y:S01]  /*5d60*/  LDS.U16 R8, [R52+0x30] ;  /* 0x0000300034087984 */ /* 0x0000620000000400 */
[----:B------:R-:W-:Y:S02]  /*5d70*/  HADD2.F32 R9, -RZ, R9.H1_H1 ;  /* 0x30000009ff097230 */ /* 0x000fe40000004100 */
[C---:B------:R-:W-:Y:S01]  /*5d80*/  FFMA.FTZ R51, R54.reuse, R51, R34 ;  /* 0x0000003336337223 */ /* 0x040fe20000010022 */
[----:B------:R-:W-:Y:S02]  /*5d90*/  HADD2.F32 R11, -RZ, R11.H1_H1 ;  /* 0x3000000bff0b7230 */ /* 0x000fe40000004100 */
[C---:B------:R-:W-:Y:S01]  /*5da0*/  FFMA.FTZ R10, R54.reuse, R10, R35 ;  /* 0x0000000a360a7223 */ /* 0x040fe20000010023 */
[--C-:B----4-:R-:W-:Y:S02]  /*5db0*/  HADD2.F32 R38, -RZ, R13.reuse.H1_H1 ;  /* 0x3000000dff267230 */ /* 0x110fe40000004100 */
[----:B------:R-:W-:Y:S01]  /*5dc0*/  FFMA.FTZ R9, R54, R9, R36 ;  /* 0x0000000936097223 */ /* 0x000fe20000010024 */
[----:B------:R-:W-:-:S02]  /*5dd0*/  HADD2.F32 R36, -RZ, R13.H0_H0 ;  /* 0x2000000dff247230 */ /* 0x000fc40000004100 */
[C---:B------:R-:W-:Y:S01]  /*5de0*/  FFMA.FTZ R11, R54.reuse, R11, R32 ;  /* 0x0000000b360b7223 */ /* 0x040fe20000010020 */
[----:B------:R-:W-:Y:S02]  /*5df0*/  HADD2.F32 R32, -RZ, R57.H0_H0 ;  /* 0x20000039ff207230 */ /* 0x000fe40000004100 */
[----:B------:R-:W-:Y:S01]  /*5e00*/  FFMA.FTZ R56, R54, R56, R37 ;  /* 0x0000003836387223 */ /* 0x000fe20000010025 */
        /* <DEDUP_REMOVED lines=9> */
[----:B0-----:R-:W-:Y:S02]  /*5ea0*/  HADD2.F32 R52, -RZ, R15.H1_H1 ;  /* 0x3000000fff347230 */ /* 0x001fe40000004100 */
[C---:B------:R-:W-:Y:S01]  /*5eb0*/  FFMA.FTZ R12, R32.reuse, R12, R55 ;  /* 0x0000000c200c7223 */ /* 0x040fe20000010037 */
[--C-:B------:R-:W-:Y:S02]  /*5ec0*/  HADD2.F32 R15, -RZ, R24.reuse.H0_H0 ;  /* 0x20000018ff0f7230 */ /* 0x100fe40000004100 */
[----:B------:R-:W-:Y:S01]  /*5ed0*/  FFMA.FTZ R13, R32, R13, R56 ;  /* 0x0000000d200d7223 */ /* 0x000fe20000010038 */
[----:B------:R-:W-:-:S02]  /*5ee0*/  HADD2.F32 R35, -RZ, R24.H1_H1 ;  /* 0x30000018ff237230 */ /* 0x000fc40000004100 */
[C---:B------:R-:W-:Y:S01]  /*5ef0*/  FFMA.FTZ R14, R32.reuse, R14, R51 ;  /* 0x0000000e200e7223 */ /* 0x040fe20000010033 */
[----:B------:R-:W-:Y:S01]  /*5f00*/  FFMA.FTZ R11, R32, R52, R11 ;  /* 0x00000034200b7223 */ /* 0x000fe2000001000b */
        /* <DEDUP_REMOVED lines=12> */
[----:B-1----:R-:W-:Y:S02]  /*5fd0*/  HADD2.F32 R8, -RZ, R8.H0_H0 ;  /* 0x20000008ff087230 */ /* 0x002fe40000004100 */
[----:B------:R-:W-:Y:S01]  /*5fe0*/  FFMA.FTZ R10, R59, R39, R10 ;  /* 0x000000273b0a7223 */ /* 0x000fe2000001000a */
[----:B---3--:R-:W-:-:S02]  /*5ff0*/  HADD2.F32 R39, -RZ, R29.H0_H0 ;  /* 0x2000001dff277230 */ /* 0x008fc40000004100 */
[----:B------:R-:W-:Y:S01]  /*6000*/  FFMA.FTZ R11, R59, R26, R11 ;  /* 0x0000001a3b0b7223 */ /* 0x000fe2000001000b */
[--C-:B------:R-:W-:Y:S02]  /*6010*/  HADD2.F32 R41, -RZ, R28.reuse.H0_H0 ;  /* 0x2000001cff297230 */ /* 0x100fe40000004100 */
        /* <DEDUP_REMOVED lines=13> */
[----:B------:R-:W-:Y:S01]  /*60f0*/  FFMA.FTZ R32, R8, R32, R11 ;  /* 0x0000002008207223 */ /* 0x000fe2000001000b */
[----:B------:R-:W-:Y:S06]  /*6100*/  @P0 BRA `(.L_x_3034) ;  /* 0xfffffff800980947 */ /* 0x000fec000383ffff */
.L_x_3033:
[----:B------:R-:W-:Y:S05]  /*6110*/  BSYNC.RECONVERGENT B2 ;  /* 0x0000000000027941 */ /* 0x000fea0003800200 */
.L_x_3032:
[----:B------:R-:W-:Y:S05]  /*6120*/  @!P1 BRA `(.L_x_3031) ;  /* 0x0000000400289947 */ /* 0x000fea0003800000 */
[----:B------:R-:W-:Y:S01]  /*6130*/  ISETP.NE.AND P1, PT, R58, 0x1, PT ;  /* 0x000000013a00780c */ /* 0x000fe20003f25270 */
[----:B------:R-:W-:Y:S01]  /*6140*/  BSSY.RECONVERGENT B2, `(.L_x_3035) ;  /* 0x0000030000027945 */ /* 0x000fe20003800200 */
[----:B------:R-:W-:-:S11]  /*6150*/  LOP3.LUT P0, RZ, R48, 0x8, RZ, 0xc0, !PT ;  /* 0x0000000830ff7812 */ /* 0x000fd6000780c0ff */
[----:B------:R-:W-:Y:S05]  /*6160*/  @!P1 BRA `(.L_x_3036) ;  /* 0x0000000000b49947 */ /* 0x000fea0003800000 */
[----:B------:R-:W-:-:S04]  /*6170*/  IMAD R13, R47, 0x60, RZ ;  /* 0x000000602f0d7824 */ /* 0x000fc800078e02ff */
[----:B------:R-:W-:-:S04]  /*6180*/  IMAD.WIDE.U32 R8, R13, 0x2, R2 ;  /* 0x000000020d087825 */ /* 0x000fc800078e0002 */
[----:B------:R-:W-:Y:S02]  /*6190*/  VIADD R13, R13, 0x300 ;  /* 0x000003000d0d7836 */ /* 0x000fe40000000000 */
[----:B------:R-:W2:Y:S02]  /*61a0*/  LDG.E.128 R8, desc[UR36][R8.64] ;  /* 0x0000002408087981 */ /* 0x000ea4000c1e1d00 */
[----:B------:R-:W-:-:S06]  /*61b0*/  IMAD.WIDE.U32 R12, R13, 0x2, R2 ;  /* 0x000000020d0c7825 */ /* 0x000fcc00078e0002 */
[----:B-1----:R-:W4:Y:S01]  /*61c0*/  LDG.E.128 R12, desc[UR36][R12.64] ;  /* 0x000000240c0c7981 */ /* 0x002f22000c1e1d00 */
[----:B------:R-:W-:Y:S01]  /*61d0*/  IADD3 R24, PT, PT, -R16, R47, RZ ;  /* 0x0000002f10187210 */ /* 0x000fe20007ffe1ff */
[----:B------:R-:W-:-:S03]  /*61e0*/  VIADD R47, R47, 0x10 ;  /* 0x000000102f2f7836 */ /* 0x000fc60000000000 */
[----:B------:R-:W-:-:S05]  /*61f0*/  LEA R24, R24, R43, 0x1 ;  /* 0x0000002b18187211 */ /* 0x000fca00078e08ff */
[----:B------:R-:W-:Y:S04]  /*6200*/  LDS.U16 R25, [R24] ;  /* 0x0000000018197984 */ /* 0x000fe80000000400 */
[----:B------:R-:W0:Y:S02]  /*6210*/  LDS.U16 R29, [R24+0x10] ;  /* 0x00001000181d7984 */ /* 0x000e240000000400 */
[----:B0-----:R-:W-:Y:S02]  /*6220*/  HADD2.F32 R29, -RZ, R29.H0_H0 ;  /* 0x2000001dff1d7230 */ /* 0x001fe40000004100 */
[--C-:B--2---:R-:W-:Y:S02]  /*6230*/  HADD2.F32 R26, -RZ, R8.reuse.H0_H0 ;  /* 0x20000008ff1a7230 */ /* 0x104fe40000004100 */
[----:B------:R-:W-:-:S02]  /*6240*/  HADD2.F32 R27, -RZ, R8.H1_H1 ;  /* 0x30000008ff1b7230 */ /* 0x000fc40000004100 */
[----:B------:R-:W-:Y:S02]  /*6250*/  HADD2.F32 R8, -RZ, R25.H0_H0 ;  /* 0x20000019ff087230 */ /* 0x000fe40000004100 */
[--C-:B---3--:R-:W-:Y:S02]  /*6260*/  HADD2.F32 R30, -RZ, R10.reuse.H0_H0 ;  /* 0x2000000aff1e7230 */ /* 0x108fe40000004100 */
[----:B------:R-:W-:Y:S02]  /*6270*/  HADD2.F32 R25, -RZ, R10.H1_H1 ;  /* 0x3000000aff197230 */ /* 0x000fe40000004100 */
        /* <DEDUP_REMOVED lines=9> */
[----:B----4-:R-:W-:Y:S02]  /*6310*/  HADD2.F32 R41, -RZ, R12.H0_H0 ;  /* 0x2000000cff297230 */ /* 0x010fe40000004100 */
        /* <DEDUP_REMOVED lines=17> */
[----:B------:R-:W-:-:S07]  /*6430*/  FFMA.FTZ R32, R29, R32, R11 ;  /* 0x000000201d207223 */ /* 0x000fce000001000b */
.L_x_3036:
[----:B------:R-:W-:Y:S05]  /*6440*/  BSYNC.RECONVERGENT B2 ;  /* 0x0000000000027941 */ /* 0x000fea0003800200 */
.L_x_3035:
[----:B------:R-:W-:Y:S05]  /*6450*/  @P0 BRA `(.L_x_3031) ;  /* 0x00000000005c0947 */ /* 0x000fea0003800000 */
[----:B------:R-:W-:-:S04]  /*6460*/  IMAD R9, R47, 0x60, RZ ;  /* 0x000000602f097824 */ /* 0x000fc800078e02ff */
[----:B------:R-:W-:-:S06]  /*6470*/  IMAD.WIDE.U32 R8, R9, 0x2, R2 ;  /* 0x0000000209087825 */ /* 0x000fcc00078e0002 */
[----:B------:R-:W2:Y:S01]  /*6480*/  LDG.E.128 R8, desc[UR36][R8.64] ;  /* 0x0000002408087981 */ /* 0x000ea2000c1e1d00 */
[----:B------:R-:W-:-:S04]  /*6490*/  IADD3 R12, PT, PT, -R16, R47, RZ ;  /* 0x0000002f100c7210 */ /* 0x000fc80007ffe1ff */
[----:B------:R-:W-:-:S06]  /*64a0*/  LEA R12, R12, R43, 0x1 ;  /* 0x0000002b0c0c7211 */ /* 0x000fcc00078e08ff */
[----:B------:R-:W0:Y:S02]  /*64b0*/  LDS.U16 R12, [R12] ;  /* 0x000000000c0c7984 */ /* 0x000e240000000400 */
[----:B0-----:R-:W-:Y:S02]  /*64c0*/  HADD2.F32 R14, -RZ, R12.H0_H0 ;  /* 0x2000000cff0e7230 */ /* 0x001fe40000004100 */
[--C-:B--2---:R-:W-:Y:S02]  /*64d0*/  HADD2.F32 R13, -RZ, R8.reuse.H0_H0 ;  /* 0x20000008ff0d7230 */ /* 0x104fe40000004100 */
[----:B-1----:R-:W-:Y:S02]  /*64e0*/  HADD2.F32 R15, -RZ, R8.H1_H1 ;  /* 0x30000008ff0f7230 */ /* 0x002fe40000004100 */
        /* <DEDUP_REMOVED lines=14> */
.L_x_3031:
[----:B------:R-:W-:Y:S05]  /*65d0*/  BSYNC.RECONVERGENT B1 ;  /* 0x0000000000017941 */ /* 0x000fea0003800200 */
.L_x_3030:
        /* <DEDUP_REMOVED lines=16> */
.L_x_3043:
        /* <DEDUP_REMOVED lines=12> */
[----:B------:R0:W2:Y:S02]  /*67a0*/  F2I.FTZ.U32.TRUNC.NTZ R9, R13 ;  /* 0x0000000d00097305 */ /* 0x0000a4000021f000 */
[----:B0-----:R-:W0:Y:S01]  /*67b0*/  LDS.U16 R13, [R46] ;  /* 0x000000002e0d7984 */ /* 0x001e220000000400 */
        /* <DEDUP_REMOVED lines=34> */
.L_x_3042:
[----:B------:R-:W-:Y:S05]  /*69e0*/  BSYNC.RECONVERGENT B3 ;  /* 0x0000000000037941 */ /* 0x000fea0003800200 */
.L_x_3041:
[----:B------:R-:W-:Y:S01]  /*69f0*/  IADD3 R44, PT, PT, R44, 0x8, RZ ;  /* 0x000000082c2c7810 */ /* 0x000fe20007ffe0ff */
[----:B------:R-:W-:Y:S01]  /*6a00*/  VIADD R46, R46, 0x10 ;  /* 0x000000102e2e7836 */ /* 0x000fe20000000000 */
[----:B------:R-:W-:Y:S06]  /*6a10*/  @P2 BRA `(.L_x_3043) ;  /* 0xfffffffc00302947 */ /* 0x000fec000383ffff */
.L_x_3040:
[----:B------:R-:W-:Y:S05]  /*6a20*/  BSYNC.RECONVERGENT B2 ;  /* 0x0000000000027941 */ /* 0x000fea0003800200 */
.L_x_3039:
[----:B------:R-:W-:-:S13]  /*6a30*/  ISETP.GE.U32.AND P0, PT, R28, 0x18, PT ;  /* 0x000000181c00780c */ /* 0x000fda0003f06070 */
[----:B------:R-:W-:Y:S05]  /*6a40*/  @!P0 BRA `(.L_x_3038) ;  /* 0x0000000c00148947 */ /* 0x000fea0003800000 */
[----:B------:R-:W0:Y:S02]  /*6a50*/  LDC R40, c[0x0][0x3f4] ;  /* 0x0000fd00ff287b82 */ /* 0x000e240000000800 */
.L_x_3052:
[C---:B0-----:R-:W-:Y:S01]  /*6a60*/  ISETP.GE.AND P3, PT, R44.reuse, R40, PT ;  /* 0x000000282c00720c */ /* 0x041fe20003f66270 */
[C---:B------:R-:W-:Y:S01]  /*6a70*/  VIADD R13, R44.reuse, 0x18 ;  /* 0x000000182c0d7836 */ /* 0x040fe20000000000 */
[C---:B---3--:R-:W-:Y:S01]  /*6a80*/  IADD3 R31, PT, PT, R44.reuse, 0x8, RZ ;  /* 0x000000082c1f7810 */ /* 0x048fe20007ffe0ff */
[----:B------:R-:W-:Y:S01]  /*6a90*/  BSSY.RECONVERGENT B2, `(.L_x_3044) ;  /* 0x0000033000027945 */ /* 0x000fe20003800200 */
[----:B-1----:R-:W-:Y:S02]  /*6aa0*/  IADD3 R15, PT, PT, R44, 0x10, RZ ;  /* 0x000000102c0f7810 */ /* 0x002fe40007ffe0ff */
        /* <DEDUP_REMOVED lines=12> */
[----:B0-----:R-:W-:-:S06]  /*6b70*/  VIADD R14, R10, 0xffffffe ;  /* 0x0ffffffe0a0e7836 */ /* 0x001fcc0000000000 */
[----:B------:R0:W1:Y:S02]  /*6b80*/  F2I.FTZ.U32.TRUNC.NTZ R9, R14 ;  /* 0x0000000e00097305 */ /* 0x000064000021f000 */
[----:B0-----:R-:W0:Y:S01]  /*6b90*/  LDS.U16 R14, [R12] ;  /* 0x000000000c0e7984 */ /* 0x001e220000000400 */
[----:B-1----:R-:W-:-:S05]  /*6ba0*/  IADD3 R8, PT, PT, RZ, -R9, RZ ;  /* 0x80000009ff087210 */ /* 0x002fca0007ffe0ff */
        /* <DEDUP_REMOVED lines=33> */
.L_x_3045:
[----:B------:R-:W-:Y:S05]  /*6dc0*/  BSYNC.RECONVERGENT B2 ;  /* 0x0000000000027941 */ /* 0x000fea0003800200 */
.L_x_3044:
        /* <DEDUP_REMOVED lines=10> */
[----:B0-----:R-:W0:Y:S01]  /*6e70*/  LDS.U16 R14, [R12+0x10] ;  /* 0x000010000c0e7984 */ /* 0x001e220000000400 */
[----:B-1----:R-:W-:-:S04]  /*6e80*/  IMAD.MOV R8, RZ, RZ, -R9 ;  /* 0x000000ffff087224 */ /* 0x002fc800078e0a09 */
        /* <DEDUP_REMOVED lines=33> */
.L_x_3047:
[----:B------:R-:W-:Y:S05]  /*70a0*/  BSYNC.RECONVERGENT B2 ;  /* 0x0000000000027941 */ /* 0x000fea0003800200 */
.L_x_3046:
        /* <DEDUP_REMOVED lines=45> */
.L_x_3049:
[----:B------:R-:W-:Y:S05]  /*7380*/  BSYNC.RECONVERGENT B2 ;  /* 0x0000000000027941 */ /* 0x000fea0003800200 */
.L_x_3048:
[----:B------:R-:W-:Y:S04]  /*7390*/  BSSY.RECONVERGENT B2, `(.L_x_3050) ;  /* 0x000002d000027945 */ /* 0x000fe80003800200 */
[----:B------:R-:W-:Y:S05]  /*73a0*/  @!P1 BRA `(.L_x_3051) ;  /* 0x0000000000ac9947 */ /* 0x000fea0003800000 */
[----:B------:R-:W-:Y:S01]  /*73b0*/  IABS R11, R40 ;  /* 0x00000028000b7213 */ /* 0x000fe20000000000 */
[----:B------:R-:W0:Y:S01]  /*73c0*/  LDS.U16 R12, [R12+0x30] ;  /* 0x000030000c0c7984 */ /* 0x000e220000000400 */
[----:B------:R-:W-:Y:S02]  /*73d0*/  IABS R24, R13 ;  /* 0x0000000d00187213 */ /* 0x000fe40000000000 */
[----:B------:R-:W1:Y:S01]  /*73e0*/  I2F.RP R10, R11 ;  /* 0x0000000b000a7306 */ /* 0x000e620000209400 */
[----:B------:R-:W-:Y:S02]  /*73f0*/  ISETP.GE.AND P1, PT, R13, RZ, PT ;  /* 0x000000ff0d00720c */ /* 0x000fe40003f26270 */
[----:B------:R-:W-:-:S05]  /*7400*/  ISETP.NE.AND P2, PT, R40, RZ, PT ;  /* 0x000000ff2800720c */ /* 0x000fca0003f45270 */
[----:B-1----:R-:W1:Y:S02]  /*7410*/  MUFU.RCP R10, R10 ;  /* 0x0000000a000a7308 */ /* 0x002e640000001000 */
[----:B-1----:R-:W-:-:S06]  /*7420*/  VIADD R14, R10, 0xffffffe ;  /* 0x0ffffffe0a0e7836 */ /* 0x002fcc0000000000 */
[----:B------:R-:W1:Y:S02]  /*7430*/  F2I.FTZ.U32.TRUNC.NTZ R9, R14 ;  /* 0x0000000e00097305 */ /* 0x000e64000021f000 */
[----:B-1----:R-:W-:-:S05]  /*7440*/  IADD3 R8, PT, PT, RZ, -R9, RZ ;  /* 0x80000009ff087210 */ /* 0x002fca0007ffe0ff */
        /* <DEDUP_REMOVED lines=33> */
.L_x_3051:
[----:B------:R-:W-:Y:S05]  /*7660*/  BSYNC.RECONVERGENT B2 ;  /* 0x0000000000027941 */ /* 0x000fea0003800200 */
.L_x_3050:
[----:B------:R-:W-:-:S04]  /*7670*/  IADD3 R44, PT, PT, R44, 0x20, RZ ;  /* 0x000000202c2c7810 */ /* 0x000fc80007ffe0ff */
[----:B------:R-:W-:-:S13]  /*7680*/  ISETP.GE.AND P0, PT, R44, R19, PT ;  /* 0x000000132c00720c */ /* 0x000fda0003f06270 */
[----:B------:R-:W-:Y:S05]  /*7690*/  @!P0 BRA `(.L_x_3052) ;  /* 0xfffffff000f08947 */ /* 0x000fea000383ffff */
.L_x_3038:
[----:B------:R-:W-:Y:S05]  /*76a0*/  BSYNC.RECONVERGENT B1 ;  /* 0x0000000000017941 */ /* 0x000fea0003800200 */
.L_x_3037:
        /* <DEDUP_REMOVED lines=8> */
[----:B------:R-:W-:-:S05]  /*7730*/  LEA.HI.X.SX32 R3, R3, UR7, 0x1, P0 ;  /* 0x0000000703037c11 */ /* 0x000fca00080f0eff */
[----:B------:R-:W1:Y:S01]  /*7740*/  LDG.E.64 R18, desc[UR36][R2.64] ;  /* 0x0000002402127981 */ /* 0x000e62000c1e1b00 */
[----:B------:R-:W0:Y:S03]  /*7750*/  LDC.64 R8, c[0x0][0x468] ;  /* 0x00011a00ff087b82 */ /* 0x000e260000000a00 */
[----:B0-----:R0:W2:Y:S01]  /*7760*/  LDG.E R8, desc[UR36][R8.64+0x8] ;  /* 0x0000082408087981 */ /* 0x0010a2000c1e1900 */
[----:B-1----:R-:W-:Y:S01]  /*7770*/  LOP3.LUT R15, R19, 0xff, RZ, 0xc0, !PT ;  /* 0x000000ff130f7812 */ /* 0x002fe200078ec0ff */
[----:B------:R-:W2:Y:S01]  /*7780*/  I2F.S8 R11, R18 ;  /* 0x00000012000b7306 */ /* 0x000ea20000001400 */
        /* <DEDUP_REMOVED lines=12> */
[----:B--2---:R-:W-:Y:S01]  /*7850*/  FMUL.FTZ R11, R8, R11 ;  /* 0x0000000b080b7220 */ /* 0x004fe20000410000 */
        /* <DEDUP_REMOVED lines=33> */
.L_x_3053:
[----:B------:R-:W0:Y:S02]  /*7a70*/  LDC.64 R8, c[0x0][0x3a8] ;  /* 0x0000ea00ff087b82 */ /* 0x000e240000000a00 */
[----:B0-----:R-:W-:-:S06]  /*7a80*/  IMAD.WIDE R8, R3, 0x2, R8 ;  /* 0x0000000203087825 */ /* 0x001fcc00078e0208 */
[----:B------:R-:W5:Y:S02]  /*7a90*/  LDG.E.128 R8, desc[UR36][R8.64] ;  /* 0x0000002408087981 */ /* 0x000f64000c1e1d00 */
.L_x_3054:
[----:B------:R-:W0:Y:S02]  /*7aa0*/  LDCU.64 UR6, c[0x0][0x460] ;  /* 0x00008c00ff0677ac */ /* 0x000e240008000a00 */
[----:B0-----:R-:W-:-:S04]  /*7ab0*/  ISETP.NE.U32.AND P0, PT, RZ, UR6, PT ;  /* 0x00000006ff007c0c */ /* 0x001fc8000bf05070 */
[----:B------:R-:W-:Y:S01]  /*7ac0*/  ISETP.NE.AND.EX P0, PT, RZ, UR7, PT, P0 ;  /* 0x00000007ff007c0c */ /* 0x000fe2000bf05300 */
[----:B------:R-:W-:Y:S01]  /*7ad0*/  IMAD R0, R0, 0x2, R43 ;  /* 0x0000000200007824 */ /* 0x000fe200078e022b */
[----:B------:R-:W0:Y:S05]  /*7ae0*/  LDCU.64 UR6, c[0x0][0x3c0] ;  /* 0x00007800ff0677ac */ /* 0x000e2a0008000a00 */
[----:B------:R-:W2:Y:S06]  /*7af0*/  LDS.U16 R0, [R0] ;  /* 0x0000000000007984 */ /* 0x000eac0000000400 */
[----:B------:R-:W4:Y:S08]  /*7b00*/  @P0 LDC R2, c[0x0][0x3f8] ;  /* 0x0000fe00ff020b82 */ /* 0x000f300000000800 */
[----:B------:R-:W1:Y:S01]  /*7b10*/  @P0 LDC.64 R12, c[0x0][0x458] ;  /* 0x00011600ff0c0b82 */ /* 0x000e620000000a00 */
[----:B----4-:R-:W-:-:S04]  /*7b20*/  @P0 IMAD R45, R22, R2, R45 ;  /* 0x00000002162d0224 */ /* 0x010fc800078e022d */
[----:B------:R-:W-:-:S04]  /*7b30*/  @P0 IMAD R45, R45, 0x60, R20 ;  /* 0x000000602d2d0824 */ /* 0x000fc800078e0214 */
[----:B-1----:R-:W-:-:S06]  /*7b40*/  @P0 IMAD.WIDE R12, R45, 0x2, R12 ;  /* 0x000000022d0c0825 */ /* 0x002fcc00078e020c */
[----:B------:R-:W4:Y:S01]  /*7b50*/  @P0 LDG.E.128 R12, desc[UR36][R12.64] ;  /* 0x000000240c0c0981 */ /* 0x000f22000c1e1d00 */
[----:B------:R-:W-:Y:S02]  /*7b60*/  IMAD R40, R33, R40, R20 ;  /* 0x0000002821287224 */ /* 0x000fe400078e0214 */
[----:B-----5:R-:W-:Y:S02]  /*7b70*/  HFMA2 R4, R8, 1, 1, R4 ;  /* 0x3c003c0008047831 */ /* 0x020fe40000000004 */
[----:B------:R-:W-:Y:S02]  /*7b80*/  IMAD R17, R17, 0x60, RZ ;  /* 0x0000006011117824 */ /* 0x000fe400078e02ff */
[----:B------:R-:W-:Y:S02]  /*7b90*/  HADD2 R5, R9, R5 ;  /* 0x0000000509057230 */ /* 0x000fe40000000000 */
[----:B------:R-:W-:Y:S01]  /*7ba0*/  HFMA2 R6, R10, 1, 1, R6 ;  /* 0x3c003c000a067831 */ /* 0x000fe20000000006 */
[----:B------:R-:W-:Y:S01]  /*7bb0*/  SHF.R.S32.HI R2, RZ, 0x1f, R40 ;  /* 0x0000001fff027819 */ /* 0x000fe20000011428 */
[----:B------:R-:W-:Y:S01]  /*7bc0*/  HADD2 R7, R11, R7 ;  /* 0x000000070b077230 */ /* 0x000fe20000000000 */
[----:B------:R-:W-:Y:S01]  /*7bd0*/  IADD3 R40, P1, PT, R17, R40, RZ ;  /* 0x0000002811287210 */ /* 0x000fe20007f3e0ff */
[----:B--2---:R-:W-:-:S03]  /*7be0*/  HADD2.F32 R0, -RZ, R0.H0_H0 ;  /* 0x20000000ff007230 */ /* 0x004fc60000004100 */
[----:B------:R-:W-:Y:S02]  /*7bf0*/  LEA.HI.X.SX32 R17, R17, R2, 0x1, P1 ;  /* 0x0000000211117211 */ /* 0x000fe400008f0eff */
[----:B0-----:R-:W-:-:S04]  /*7c00*/  LEA R2, P1, R40, UR6, 0x1 ;  /* 0x0000000628027c11 */ /* 0x001fc8000f8208ff */
[----:B------:R-:W-:Y:S01]  /*7c10*/  LEA.HI.X R3, R40, UR7, R17, 0x1, P1 ;  /* 0x0000000728037c11 */ /* 0x000fe200088f0c11 */
[----:B----4-:R-:W-:Y:S02]  /*7c20*/  @P0 HMUL2 R4, R4, R12 ;  /* 0x0000000c04040232 */ /* 0x010fe40000000000 */
[----:B------:R-:W-:Y:S02]  /*7c30*/  @P0 HFMA2 R5, R5, R13, -RZ ;  /* 0x0000000d05050231 */ /* 0x000fe400001000ff */
[----:B------:R-:W-:Y:S02]  /*7c40*/  @P0 HMUL2 R6, R6, R14 ;  /* 0x0000000e06060232 */ /* 0x000fe40000000000 */
[----:B------:R-:W-:Y:S02]  /*7c50*/  @P0 HFMA2 R7, R7, R15, -RZ ;  /* 0x0000000f07070231 */ /* 0x000fe400001000ff */
[--C-:B------:R-:W-:Y:S02]  /*7c60*/  HADD2.F32 R8, -RZ, R4.reuse.H0_H0 ;  /* 0x20000004ff087230 */ /* 0x100fe40000004100 */
[----:B------:R-:W-:Y:S01]  /*7c70*/  HADD2.F32 R9, -RZ, R4.H1_H1 ;  /* 0x30000004ff097230 */ /* 0x000fe20000004100 */
[----:B------:R0:W-:Y:S01]  /*7c80*/  STG.E.128 desc[UR36][R2.64], R4 ;  /* 0x0000000402007986 */ /* 0x0001e2000c101d24 */
        /* <DEDUP_REMOVED lines=13> */
[----:B0-----:R-:W-:-:S07]  /*7d60*/  FFMA.FTZ R32, R0, R15, R32 ;  /* 0x0000000f00207223 */ /* 0x001fce0000010020 */
.L_x_3029:
[----:B------:R-:W-:Y:S05]  /*7d70*/  BSYNC.RECONVERGENT B0 ;  /* 0x0000000000007941 */ /* 0x000fea0003800200 */
.L_x_3028:
        /* <DEDUP_REMOVED lines=24> */
.L_x_3056:
[----:B------:R-:W-:Y:S05]  /*7f00*/  WARPSYNC.ALL ;  /* 0x0000000000007948 */ /* 0x000fea0003800000 */
[----:B------:R-:W-:Y:S06]  /*7f10*/  BAR.SYNC.DEFER_BLOCKING 0x0 ;  /* 0x0000000000007b1d */ /* 0x000fec0000010000 */
[----:B------:R-:W-:Y:S04]  /*7f20*/  BSSY.RECONVERGENT B0, `(.L_x_3057) ;  /* 0x0000013000007945 */ /* 0x000fe80003800200 */
[----:B------:R-:W-:Y:S05]  /*7f30*/  @P2 BRA `(.L_x_3058) ;  /* 0x0000000000442947 */ /* 0x000fea0003800000 */
[----:B0----5:R-:W0:Y:S02]  /*7f40*/  LDS.128 R4, [R23] ;  /* 0x0000000017047984 */ /* 0x021e240000000c00 */
        /* <DEDUP_REMOVED lines=16> */
.L_x_3058:
[----:B------:R-:W-:Y:S05]  /*8050*/  BSYNC.RECONVERGENT B0 ;  /* 0x0000000000007941 */ /* 0x000fea0003800200 */
.L_x_3057:
        /* <DEDUP_REMOVED lines=8> */
.L_x_3060:
[----:B------:R-:W-:Y:S05]  /*80e0*/  BSYNC.RECONVERGENT B0 ;  /* 0x0000000000007941 */ /* 0x000fea0003800200 */
.L_x_3059:
[----:B------:R-:W-:Y:S06]  /*80f0*/  BAR.SYNC.DEFER_BLOCKING 0x0 ;  /* 0x0000000000007b1d */ /* 0x000fec0000010000 */
[----:B------:R-:W-:Y:S04]  /*8100*/  BSSY.RECONVERGENT B0, `(.L_x_3061) ;  /* 0x0000013000007945 */ /* 0x000fe80003800200 */
[----:B------:R-:W-:Y:S05]  /*8110*/  @P6 BRA `(.L_x_3062) ;  /* 0x0000000000446947 */ /* 0x000fea0003800000 */
[----:B0-2--5:R-:W0:Y:S02]  /*8120*/  LDS.128 R4, [R23] ;  /* 0x0000000017047984 */ /* 0x025e240000000c00 */
        /* <DEDUP_REMOVED lines=16> */
.L_x_3062:
[----:B------:R-:W-:Y:S05]  /*8230*/  BSYNC.RECONVERGENT B0 ;  /* 0x0000000000007941 */ /* 0x000fea0003800200 */
.L_x_3061:
[----:B------:R-:W-:Y:S06]  /*8240*/  BAR.SYNC.DEFER_BLOCKING 0x0 ;  /* 0x0000000000007b1d */ /* 0x000fec0000010000 */
[----:B------:R-:W-:Y:S04]  /*8250*/  BSSY.RECONVERGENT B0, `(.L_x_3063) ;  /* 0x0000007000007945 */ /* 0x000fe80003800200 */
[----:B------:R-:W-:Y:S05]  /*8260*/  @P4 BRA `(.L_x_3064) ;  /* 0x0000000000144947 */ /* 0x000fea0003800000 */
[----:B0-2--5:R-:W-:Y:S02]  /*8270*/  F2FP.F16.F32.PACK_AB R4, R38, R41 ;  /* 0x000000292604723e */ /* 0x025fe400000000ff */
[----:B------:R-:W-:Y:S02]  /*8280*/  F2FP.F16.F32.PACK_AB R5, R36, R39 ;  /* 0x000000272405723e */ /* 0x000fe400000000ff */
[----:B------:R-:W-:Y:S02]  /*8290*/  F2FP.F16.F32.PACK_AB R6, R34, R37 ;  /* 0x000000252206723e */ /* 0x000fe400000000ff */
[----:B------:R-:W-:-:S05]  /*82a0*/  F2FP.F16.F32.PACK_AB R7, R32, R35 ;  /* 0x000000232007723e */ /* 0x000fca00000000ff */
[----:B------:R4:W-:Y:S02]  /*82b0*/  STS.128 [R23+-0xc0], R4 ;  /* 0xffff400417007388 */ /* 0x0009e40000000c00 */
.L_x_3064:
[----:B------:R-:W-:Y:S05]  /*82c0*/  BSYNC.RECONVERGENT B0 ;  /* 0x0000000000007941 */ /* 0x000fea0003800200 */
.L_x_3063:
        /* <DEDUP_REMOVED lines=20> */
.L_x_3066:
[----:B------:R-:W-:Y:S05]  /*8410*/  BSYNC.RECONVERGENT B0 ;  /* 0x0000000000007941 */ /* 0x000fea0003800200 */
.L_x_3065:
[----:B------:R-:W-:Y:S06]  /*8420*/  BAR.SYNC.DEFER_BLOCKING 0x0 ;  /* 0x0000000000007b1d */ /* 0x000fec0000010000 */
.L_x_3055:
[----:B------:R-:W-:-:S13]  /*8430*/  ISETP.GT.U32.OR P0, PT, R21, 0xf, P0 ;  /* 0x0000000f1500780c */ /* 0x000fda0000704470 */
[----:B------:R-:W-:Y:S05]  /*8440*/  @P0 EXIT ;  /* 0x000000000000094d */ /* 0x000fea0003800000 */
[----:B------:R-:W0:Y:S02]  /*8450*/  LDCU UR4, c[0x0][0x478] ;  /* 0x00008f00ff0477ac */ /* 0x000e240008000800 */
[----:B0-----:R-:W-:-:S09]  /*8460*/  UISETP.NE.AND UP0, UPT, UR4, 0x2, UPT ;  /* 0x000000020400788c */ /* 0x001fd2000bf05270 */
[----:B------:R-:W-:Y:S05]  /*8470*/  BRA.U UP0, `(.L_x_3067) ;  /* 0x0000000100e07547 */ /* 0x000fea000b800000 */
[----:B------:R-:W0:Y:S01]  /*8480*/  LDC.64 R2, c[0x0][0x470] ;  /* 0x00011c00ff027b82 */ /* 0x000e220000000a00 */
[----:B------:R-:W1:Y:S01]  /*8490*/  LDCU.64 UR4, c[0x0][0x380] ;  /* 0x00007000ff0477ac */ /* 0x000e620008000a00 */
[----:B0-----:R-:W2:Y:S01]  /*84a0*/  LDG.E R2, desc[UR36][R2.64] ;  /* 0x0000002402027981 */ /* 0x001ea2000c1e1900 */
[----:B------:R-:W-:-:S04]  /*84b0*/  IADD3 R20, PT, PT, R33, R20, RZ ;  /* 0x0000001421147210 */ /* 0x000fc80007ffe0ff */
        /* <DEDUP_REMOVED lines=17> */
[----:B----45:R-:W-:Y:S02]  /*85d0*/  LOP3.LUT R4, R0, 0xff0000, RZ, 0xc0, !PT ;  /* 0x00ff000000047812 */ /* 0x030fe400078ec0ff */
[----:B------:R-:W-:Y:S02]  /*85e0*/  PRMT R0, R34, 0x7710, RZ ;  /* 0x0000771022007816 */ /* 0x000fe400000000ff */
[----:B0-----:R-:W-:Y:S01]  /*85f0*/  PRMT R3, R32, 0x8880, RZ ;  /* 0x0000888020037816 */ /* 0x001fe200000000ff */
[----:B------:R-:W0:Y:S02]  /*8600*/  F2I.S8.NTZ R38, R38 ;  /* 0x0000002600267305 */ /* 0x000e240000202100 */
[----:B------:R-:W-:Y:S01]  /*8610*/  IMAD.SHL.U32 R0, R0, 0x100, RZ ;  /* 0x0000010000007824 */ /* 0x000fe200078e00ff */
[----:B------:R-:W-:-:S04]  /*8620*/  PRMT R3, R3, 0x7710, RZ ;  /* 0x0000771003037816 */ /* 0x000fc800000000ff */
[----:B------:R-:W-:Y:S01]  /*8630*/  PRMT R3, R4, 0x4210, R3 ;  /* 0x0000421004037816 */ /* 0x000fe20000000003 */
[----:B------:R-:W1:Y:S01]  /*8640*/  F2I.S8.NTZ R39, R39 ;  /* 0x0000002700277305 */ /* 0x000e620000202100 */
[----:B--2---:R-:W-:Y:S02]  /*8650*/  PRMT R4, R36, 0x8880, RZ ;  /* 0x0000888024047816 */ /* 0x004fe400000000ff */
        /* <DEDUP_REMOVED lines=26> */
.L_x_3067:
        /* <DEDUP_REMOVED lines=12> */
.L_x_2998:
[----:B------:R-:W-:Y:S02]  /*88c0*/  HFMA2 R12, -RZ, RZ, 0, 9.5367431640625e-07 ;  /* 0x00000010ff0c7431 */ /* 0x000fe400000001ff */
[----:B------:R-:W-:Y:S01]  /*88d0*/  IMAD.MOV.U32 R11, RZ, RZ, 0x1f ;  /* 0x0000001fff0b7424 */ /* 0x000fe200078e00ff */
[----:B------:R-:W-:-:S07]  /*88e0*/  MOV R15, 0xffffffff ;  /* 0xffffffff000f7802 */ /* 0x000fce0000000f00 */
[----:B01---5:R-:W-:Y:S05]  /*88f0*/  WARPSYNC.COLLECTIVE R15, `(.L_x_3068) ;  /* 0x000000000f087348 */ /* 0x023fea0003c00000 */
[----:B------:R2:W3:Y:S02]  /*8900*/  SHFL.BFLY P6, R14, R13, R12, R11 ;  /* 0x0c00000c0d0e7389 */ /* 0x0004e400000c000b */
[----:B0123-5:R-:W-:Y:S05]  /*8910*/  ENDCOLLECTIVE ;  /* 0x000000000000791b */ /* 0x02ffea0003800000 */
.L_x_3068:
[----:B------:R-:W-:Y:S02]  /*8920*/  IMAD.MOV.U32 R12, RZ, RZ, 0x8 ;  /* 0x00000008ff0c7424 */ /* 0x000fe400078e00ff */
[----:B------:R-:W-:-:S05]  /*8930*/  FADD.FTZ R0, R13, R14 ;  /* 0x0000000e0d007221 */ /* 0x000fca0000010000 */
[----:B------:R-:W-:-:S07]  /*8940*/  MOV R13, R0 ;  /* 0x00000000000d7202 */ /* 0x000fce0000000f00 */
[----:B------:R-:W-:Y:S05]  /*8950*/  WARPSYNC.COLLECTIVE R15, `(.L_x_3069) ;  /* 0x000000000f087348 */ /* 0x000fea0003c00000 */
[----:B------:R0:W1:Y:S02]  /*8960*/  SHFL.BFLY P6, R14, R13, R12, R11 ;  /* 0x0c00000c0d0e7389 */ /* 0x00006400000c000b */
[----:B01----:R-:W-:Y:S05]  /*8970*/  ENDCOLLECTIVE ;  /* 0x000000000000791b */ /* 0x003fea0003800000 */
.L_x_3069:
[----:B------:R-:W-:Y:S02]  /*8980*/  HFMA2 R12, -RZ, RZ, 0, 2.384185791015625e-07 ;  /* 0x00000004ff0c7431 */ /* 0x000fe400000001ff */
[----:B------:R-:W-:-:S05]  /*8990*/  FADD.FTZ R3, R0, R14 ;  /* 0x0000000e00037221 */ /* 0x000fca0000010000 */
[----:B------:R-:W-:-:S07]  /*89a0*/  MOV R13, R3 ;  /* 0x00000003000d7202 */ /* 0x000fce0000000f00 */
[----:B------:R-:W-:Y:S05]  /*89b0*/  WARPSYNC.COLLECTIVE R15, `(.L_x_3070) ;  /* 0x000000000f087348 */ /* 0x000fea0003c00000 */
[----:B------:R0:W1:Y:S02]  /*89c0*/  SHFL.BFLY P6, R14, R13, R12, R11 ;  /* 0x0c00000c0d0e7389 */ /* 0x00006400000c000b */
[----:B01----:R-:W-:Y:S05]  /*89d0*/  ENDCOLLECTIVE ;  /* 0x000000000000791b */ /* 0x003fea0003800000 */
.L_x_3070:
[----:B------:R-:W-:Y:S01]  /*89e0*/  MOV R12, 0x2 ;  /* 0x00000002000c7802 */ /* 0x000fe20000000f00 */
[----:B------:R-:W-:-:S04]  /*89f0*/  FADD.FTZ R4, R3, R14 ;  /* 0x0000000e03047221 */ /* 0x000fc80000010000 */
[----:B------:R-:W-:-:S07]  /*8a00*/  IMAD.MOV.U32 R13, RZ, RZ, R4 ;  /* 0x000000ffff0d7224 */ /* 0x000fce00078e0004 */
[----:B------:R-:W-:Y:S05]  /*8a10*/  WARPSYNC.COLLECTIVE R15, `(.L_x_3071) ;  /* 0x000000000f087348 */ /* 0x000fea0003c00000 */
[----:B------:R0:W1:Y:S02]  /*8a20*/  SHFL.BFLY P6, R14, R13, R12, R11 ;  /* 0x0c00000c0d0e7389 */ /* 0x00006400000c000b */
[----:B01----:R-:W-:Y:S05]  /*8a30*/  ENDCOLLECTIVE ;  /* 0x000000000000791b */ /* 0x003fea0003800000 */
.L_x_3071:
[----:B------:R-:W-:Y:S02]  /*8a40*/  IMAD.MOV.U32 R12, RZ, RZ, 0x1 ;  /* 0x00000001ff0c7424 */ /* 0x000fe400078e00ff */
[----:B------:R-:W-:-:S05]  /*8a50*/  FADD.FTZ R5, R4, R14 ;  /* 0x0000000e04057221 */ /* 0x000fca0000010000 */
[----:B------:R-:W-:-:S07]  /*8a60*/  MOV R13, R5 ;  /* 0x00000005000d7202 */ /* 0x000fce0000000f00 */
[----:B------:R-:W-:Y:S05]  /*8a70*/  WARPSYNC.COLLECTIVE R15, `(.L_x_3072) ;  /* 0x000000000f087348 */ /* 0x000fea0003c00000 */
[----:B------:R0:W1:Y:S02]  /*8a80*/  SHFL.BFLY P6, R14, R13, R12, R11 ;  /* 0x0c00000c0d0e7389 */ /* 0x00006400000c000b */
[----:B01----:R-:W-:Y:S05]  /*8a90*/  ENDCOLLECTIVE ;  /* 0x000000000000791b */ /* 0x003fea0003800000 */
.L_x_3072:
[----:B------:R-:W-:Y:S05]  /*8aa0*/  BRA `(.L_x_3073) ;  /* 0xffffff90002c7947 */ /* 0x000fea000383ffff */
.L_x_3001:
[----:B------:R-:W-:Y:S01]  /*8ab0*/  BSSY B1, `(.L_x_3074) ;  /* 0x0000007000017945 */ /* 0x000fe20003800000 */
[----:B------:R-:W-:Y:S01]  /*8ac0*/  MOV R12, 0x1 ;  /* 0x00000001000c7802 */ /* 0x000fe20000000f00 */
[----:B------:R-:W-:Y:S01]  /*8ad0*/  IMAD.MOV.U32 R15, RZ, RZ, -0x1 ;  /* 0xffffffffff0f7424 */ /* 0x000fe200078e00ff */
[----:B------:R-:W-:-:S07]  /*8ae0*/  MOV R11, 0x1f ;  /* 0x0000001f000b7802 */ /* 0x000fce0000000f00 */
[----:B-----5:R-:W-:Y:S05]  /*8af0*/  WARPSYNC.COLLECTIVE R15, `(.L_x_3075) ;  /* 0x000000000f087348 */ /* 0x020fea0003c00000 */
[----:B------:R0:W1:Y:S02]  /*8b00*/  SHFL.BFLY P6, R14, R13, R12, R11 ;  /* 0x0c00000c0d0e7389 */ /* 0x00006400000c000b */
[----:B01---5:R-:W-:Y:S05]  /*8b10*/  ENDCOLLECTIVE ;  /* 0x000000000000791b */ /* 0x023fea0003800000 */
.L_x_3075:
[----:B------:R-:W-:Y:S05]  /*8b20*/  BSYNC B1 ;  /* 0x0000000000017941 */ /* 0x000fea0003800000 */
.L_x_3074:
[----:B------:R-:W-:Y:S05]  /*8b30*/  BRA `(.L_x_3076) ;  /* 0xffffffa800047947 */ /* 0x000fea000383ffff */
.L_x_3005:
[----:B------:R-:W-:Y:S01]  /*8b40*/  HFMA2 R12, -RZ, RZ, 0, 9.5367431640625e-07 ;  /* 0x00000010ff0c7431 */ /* 0x000fe200000001ff */
[----:B------:R-:W-:Y:S01]  /*8b50*/  BSSY B0, `(.L_x_3077) ;  /* 0x0000007000007945 */ /* 0x000fe20003800000 */
[----:B0-----:R-:W-:Y:S01]  /*8b60*/  MOV R13, R85 ;  /* 0x00000055000d7202 */ /* 0x001fe20000000f00 */
[----:B------:R-:W-:Y:S01]  /*8b70*/  IMAD.MOV.U32 R11, RZ, RZ, 0x1f ;  /* 0x0000001fff0b7424 */ /* 0x000fe200078e00ff */
[----:B------:R-:W-:-:S07]  /*8b80*/  MOV R15, 0xffffffff ;  /* 0xffffffff000f7802 */ /* 0x000fce0000000f00 */
[----:B--2345:R-:W-:Y:S05]  /*8b90*/  WARPSYNC.COLLECTIVE R15, `(.L_x_3078) ;  /* 0x000000000f087348 */ /* 0x03cfea0003c00000 */
[----:B------:R0:W1:Y:S02]  /*8ba0*/  SHFL.BFLY P6, R14, R13, R12, R11 ;  /* 0x0c00000c0d0e7389 */ /* 0x00006400000c000b */
[----:B012345:R-:W-:Y:S05]  /*8bb0*/  ENDCOLLECTIVE ;  /* 0x000000000000791b */ /* 0x03ffea0003800000 */
.L_x_3078:
[----:B------:R-:W-:Y:S05]  /*8bc0*/  BSYNC B0 ;  /* 0x0000000000007941 */ /* 0x000fea0003800000 */
.L_x_3077:
[----:B------:R-:W-:Y:S01]  /*8bd0*/  FMNMX.FTZ R13, R14, R85, !PT ;  /* 0x000000550e0d7209 */ /* 0x000fe20007810000 */
[----:B------:R-:W-:Y:S02]  /*8be0*/  HFMA2 R12, -RZ, RZ, 0, 4.76837158203125e-07 ;  /* 0x00000008ff0c7431 */ /* 0x000fe400000001ff */
[----:B------:R-:W-:Y:S01]  /*8bf0*/  IMAD.MOV.U32 R11, RZ, RZ, 0x1f ;  /* 0x0000001fff0b7424 */ /* 0x000fe200078e00ff */
[----:B------:R-:W-:-:S07]  /*8c00*/  MOV R15, 0xffffffff ;  /* 0xffffffff000f7802 */ /* 0x000fce0000000f00 */
[----:B------:R-:W-:Y:S05]  /*8c10*/  WARPSYNC.COLLECTIVE R15, `(.L_x_3079) ;  /* 0x000000000f087348 */ /* 0x000fea0003c00000 */
[----:B------:R0:W1:Y:S02]  /*8c20*/  SHFL.BFLY P6, R14, R13, R12, R11 ;  /* 0x0c00000c0d0e7389 */ /* 0x00006400000c000b */
[----:B01----:R-:W-:Y:S05]  /*8c30*/  ENDCOLLECTIVE ;  /* 0x000000000000791b */ /* 0x003fea0003800000 */
.L_x_3079:
[----:B------:R-:W-:Y:S01]  /*8c40*/  IMAD.MOV.U32 R12, RZ, RZ, 0x4 ;  /* 0x00000004ff0c7424 */ /* 0x000fe200078e00ff */
[----:B------:R-:W-:-:S04]  /*8c50*/  FMNMX.FTZ R2, R13, R14, !PT ;  /* 0x0000000e0d027209 */ /* 0x000fc80007810000 */
[----:B------:R-:W-:-:S07]  /*8c60*/  MOV R13, R2 ;  /* 0x00000002000d7202 */ /* 0x000fce0000000f00 */
[----:B------:R-:W-:Y:S05]  /*8c70*/  WARPSYNC.COLLECTIVE R15, `(.L_x_3080) ;  /* 0x000000000f087348 */ /* 0x000fea0003c00000 */
[----:B------:R0:W1:Y:S02]  /*8c80*/  SHFL.BFLY P6, R14, R13, R12, R11 ;  /* 0x0c00000c0d0e7389 */ /* 0x00006400000c000b */
[----:B01----:R-:W-:Y:S05]  /*8c90*/  ENDCOLLECTIVE ;  /* 0x000000000000791b */ /* 0x003fea0003800000 */
.L_x_3080:
[----:B------:R-:W-:Y:S01]  /*8ca0*/  HFMA2 R12, -RZ, RZ, 0, 1.1920928955078125e-07 ;  /* 0x00000002ff0c7431 */ /* 0x000fe200000001ff */
[----:B------:R-:W-:-:S04]  /*8cb0*/  FMNMX.FTZ R4, R2, R14, !PT ;  /* 0x0000000e02047209 */ /* 0x000fc80007810000 */
[----:B------:R-:W-:-:S07]  /*8cc0*/  MOV R13, R4 ;  /* 0x00000004000d7202 */ /* 0x000fce0000000f00 */
[----:B------:R-:W-:Y:S05]  /*8cd0*/  WARPSYNC.COLLECTIVE R15, `(.L_x_3081) ;  /* 0x000000000f087348 */ /* 0x000fea0003c00000 */
[----:B------:R0:W1:Y:S02]  /*8ce0*/  SHFL.BFLY P6, R14, R13, R12, R11 ;  /* 0x0c00000c0d0e7389 */ /* 0x00006400000c000b */
[----:B01----:R-:W-:Y:S05]  /*8cf0*/  ENDCOLLECTIVE ;  /* 0x000000000000791b */ /* 0x003fea0003800000 */
.L_x_3081:
[----:B------:R-:W-:Y:S05]  /*8d00*/  BRA `(.L_x_3082) ;  /* 0xffffffa800607947 */ /* 0x000fea000383ffff */
.L_x_3083:
        /* <DEDUP_REMOVED lines=15> */
.L_x_4069:


//--------------------- .text._ZN4mmha33masked_multihead_attention_kernelItLi96ELi128ELi4ELi16ELi64ELb0ELb0EEEv26Multihead_attention_paramsIT_XT5_EE --------------------------
	.section	.text._ZN4mmha33masked_multihead_attention_kernelItLi96ELi128ELi4ELi16ELi64ELb0ELb0EEEv26Multihead_attention_paramsIT_XT5_EE,"ax",@progbits
	.align	128
        .global         _ZN4mmha33masked_multihead_attention_kernelItLi96ELi128ELi4ELi16ELi64ELb0ELb0EEEv26Multihead_attention_paramsIT_XT5_EE
        .type           _ZN4mmha33masked_multihead_attention_kernelItLi96ELi128ELi4ELi16ELi64ELb0ELb0EEEv26Multihead_attention_paramsIT_XT5_EE,@function
        .size           _ZN4mmha33masked_multihead_attention_kernelItLi96ELi128ELi4ELi16ELi64ELb0ELb0EEEv26Multihead_attention_paramsIT_XT5_EE,(.L_x_4070 - _ZN4mmha33masked_multihead_attention_kernelItLi96ELi128ELi4ELi16ELi64ELb0ELb0EEEv26Multihead_attention_paramsIT_XT5_EE)
        .other          _ZN4mmha33masked_multihead_attention_kernelItLi96ELi128ELi4ELi16ELi64ELb0ELb0EEEv26Multihead_attention_paramsIT_XT5_EE,@"STO_CUDA_ENTRY STV_DEFAULT"
_ZN4mmha33masked_multihead_attention_kernelItLi96ELi128ELi4ELi16ELi64ELb0ELb0EEEv26Multihead_attention_paramsIT_XT5_EE:
.text._ZN4mmha33masked_multihead_attention_kernelItLi96ELi128ELi4ELi16ELi64ELb0ELb0EEEv26Multihead_attention_paramsIT_XT5_EE:
        /* <DEDUP_REMOVED lines=12> */
.L_x_3084:
[----:B------:R-:W1:Y:S01]  /*00c0*/  LDC.64 R2, c[0x0][0x4a0] ;  /* 0x00012800ff027b82 */ /* 0x000e620000000a00 */
[----:B------:R-:W3:Y:S07]  /*00d0*/  LDCU UR4, c[0x0][0x3f4] ;  /* 0x00007e80ff0477ac */ /* 0x000eee0008000800 */
[----:B------:R-:W4:Y:S01]  /*00e0*/  LDC R11, c[0x0][0x3f0] ;  /* 0x0000fc00ff0b7b82 */ /* 0x000f220000000800 */
[----:B-1----:R-:W-:-:S04]  /*00f0*/  ISETP.NE.U32.AND P0, PT, R2, RZ, PT ;  /* 0x000000ff0200720c */ /* 0x002fc80003f05070 */
[----:B------:R-:W-:Y:S02]  /*0100*/  ISETP.NE.AND.EX P0, PT, R3, RZ, PT, P0 ;  /* 0x000000ff0300720c */ /* 0x000fe40003f05300 */
[----:B----4-:R-:W-:-:S04]  /*0110*/  IABS R9, R11 ;  /* 0x0000000b00097213 */ /* 0x010fc80000000000 */
[----:B------:R-:W1:Y:S07]  /*0120*/  I2F.RP R6, R9 ;  /* 0x0000000900067306 */ /* 0x000e6e0000209400 */
[----:B------:R-:W2:Y:S08]  /*0130*/  @P0 LDC.64 R2, c[0x0][0x4a0] ;  /* 0x00012800ff020b82 */ /* 0x000eb00000000a00 */
[----:B------:R-:W4:Y:S01]  /*0140*/  @P0 LDC R12, c[0x0][0x430] ;  /* 0x00010c00ff0c0b82 */ /* 0x000f220000000800 */
[----:B-1----:R-:W1:Y:S01]  /*0150*/  MUFU.RCP R6, R6 ;  /* 0x0000000600067308 */ /* 0x002e620000001000 */
[----:B--2---:R-:W-:-:S06]  /*0160*/  @P0 IMAD.WIDE.U32 R2, R0, 0x4, R2 ;  /* 0x0000000400020825 */ /* 0x004fcc00078e0002 */
[----:B------:R2:W4:Y:S01]  /*0170*/  @P0 LDG.E R3, desc[UR36][R2.64] ;  /* 0x0000002402030981 */ /* 0x000522000c1e1900 */
[----:B-1----:R-:W-:Y:S02]  /*0180*/  IADD3 R7, PT, PT, R6, 0xffffffe, RZ ;  /* 0x0ffffffe06077810 */ /* 0x002fe40007ffe0ff */
[----:B------:R-:W-:Y:S02]  /*0190*/  IABS R6, R0 ;  /* 0x0000000000067213 */ /* 0x000fe40000000000 */
[----:B------:R-:W1:Y:S02]  /*01a0*/  F2I.FTZ.U32.TRUNC.NTZ R5, R7 ;  /* 0x0000000700057305 */ /* 0x000e64000021f000 */
[----:B-1----:R-:W-:-:S04]  /*01b0*/  IMAD.MOV R4, RZ, RZ, -R5 ;  /* 0x000000ffff047224 */ /* 0x002fc800078e0a05 */
[----:B------:R-:W-:Y:S02]  /*01c0*/  IMAD R13, R4, R9, RZ ;  /* 0x00000009040d7224 */ /* 0x000fe400078e02ff */
[----:B------:R-:W-:-:S05]  /*01d0*/  HFMA2 R4, -RZ, RZ, 0, 0 ;  /* 0x00000000ff047431 */ /* 0x000fca00000001ff */
[----:B------:R-:W-:Y:S02]  /*01e0*/  IMAD.HI.U32 R8, R5, R13, R4 ;  /* 0x0000000d05087227 */ /* 0x000fe400078e0004 */
[----:B------:R-:W1:Y:S04]  /*01f0*/  LDC.64 R4, c[0x0][0x460] ;  /* 0x00011800ff047b82 */ /* 0x000e680000000a00 */
[----:B------:R-:W-:-:S04]  /*0200*/  IMAD.HI.U32 R24, R8, R6, RZ ;  /* 0x0000000608187227 */ /* 0x000fc800078e00ff */
[----:B--2---:R-:W-:-:S04]  /*0210*/  IMAD.MOV R2, RZ, RZ, -R24 ;  /* 0x000000ffff027224 */ /* 0x004fc800078e0a18 */
[----:B------:R-:W-:-:S05]  /*0220*/  IMAD R2, R9, R2, R6 ;  /* 0x0000000209027224 */ /* 0x000fca00078e0206 */
[----:B------:R-:W-:Y:S02]  /*0230*/  ISETP.GT.U32.AND P3, PT, R9, R2, PT ;  /* 0x000000020900720c */ /* 0x000fe40003f64070 */
[----:B-1----:R-:W-:Y:S01]  /*0240*/  ISETP.NE.U32.AND P1, PT, R4, RZ, PT ;  /* 0x000000ff0400720c */ /* 0x002fe20003f25070 */
[----:B---3--:R-:W-:-:S03]  /*0250*/  IMAD.U32 R8, RZ, RZ, UR4 ;  /* 0x00000004ff087e24 */ /* 0x008fc6000f8e00ff */
[----:B------:R-:W-:-:S07]  /*0260*/  ISETP.NE.AND.EX P1, PT, R5, RZ, PT, P1 ;  /* 0x000000ff0500720c */ /* 0x000fce0003f25310 */
[-C--:B------:R-:W-:Y:S02]  /*0270*/  @!P3 IADD3 R2, PT, PT, R2, -R9.reuse, RZ ;  /* 0x800000090202b210 */ /* 0x080fe40007ffe0ff */
[----:B------:R-:W-:Y:S02]  /*0280*/  @!P3 IADD3 R24, PT, PT, R24, 0x1, RZ ;  /* 0x000000011818b810 */ /* 0x000fe40007ffe0ff */
[----:B------:R-:W-:Y:S02]  /*0290*/  ISETP.GE.U32.AND P2, PT, R2, R9, PT ;  /* 0x000000090200720c */ /* 0x000fe40003f46070 */
[----:B------:R-:W-:Y:S02]  /*02a0*/  LOP3.LUT R2, R0, R11, RZ, 0x3c, !PT ;  /* 0x0000000b00027212 */ /* 0x000fe400078e3cff */
[----:B------:R-:W-:Y:S02]  /*02b0*/  ISETP.NE.AND P3, PT, R11, RZ, PT ;  /* 0x000000ff0b00720c */ /* 0x000fe40003f65270 */
[----:B------:R-:W-:Y:S01]  /*02c0*/  ISETP.GE.AND P4, PT, R2, RZ, PT ;  /* 0x000000ff0200720c */ /* 0x000fe20003f86270 */
[----:B------:R-:W1:Y:S01]  /*02d0*/  @P1 LDC.64 R6, c[0x0][0x460] ;  /* 0x00011800ff061b82 */ /* 0x000e620000000a00 */
[----:B------:R-:W-:-:S05]  /*02e0*/  MOV R2, RZ ;  /* 0x000000ff00027202 */ /* 0x000fca0000000f00 */
[----:B------:R-:W-:-:S06]  /*02f0*/  @P2 VIADD R24, R24, 0x1 ;  /* 0x0000000118182836 */ /* 0x000fcc0000000000 */
[----:B------:R-:W-:Y:S02]  /*0300*/  @!P4 IADD3 R24, PT, PT, -R24, RZ, RZ ;  /* 0x000000ff1818c210 */ /* 0x000fe40007ffe1ff */
[----:B------:R-:W-:Y:S02]  /*0310*/  @!P3 LOP3.LUT R24, RZ, R11, RZ, 0x33, !PT ;  /* 0x0000000bff18b212 */ /* 0x000fe400078e33ff */
[----:B------:R-:W-:-:S04]  /*0320*/  IABS R11, R8 ;  /* 0x00000008000b7213 */ /* 0x000fc80000000000 */
[----:B------:R-:W2:Y:S01]  /*0330*/  I2F.RP R10, R11 ;  /* 0x0000000b000a7306 */ /* 0x000ea20000209400 */
[----:B------:R-:W3:Y:S01]  /*0340*/  @!P0 LDC R16, c[0x0][0x40c] ;  /* 0x00010300ff108b82 */ /* 0x000ee20000000800 */
[----:B-1----:R-:W-:-:S05]  /*0350*/  @P1 IMAD.WIDE R6, R24, 0x4, R6 ;  /* 0x0000000418061825 */ /* 0x002fca00078e0206 */
[----:B------:R1:W5:Y:S01]  /*0360*/  @P1 LDG.E R2, desc[UR36][R6.64] ;  /* 0x0000002406021981 */ /* 0x000362000c1e1900 */
[----:B------:R-:W-:Y:S02]  /*0370*/  UISETP.NE.AND UP0, UPT, UR4, URZ, UPT ;  /* 0x000000ff0400728c */ /* 0x000fe4000bf05270 */
[----:B------:R-:W-:Y:S01]  /*0380*/  IMAD R23, R0, UR4, RZ ;  /* 0x0000000400177c24 */ /* 0x000fe2000f8e02ff */
[----:B------:R-:W-:Y:S01]  /*0390*/  BSSY.RECONVERGENT B0, `(.L_x_3085) ;  /* 0x000003d000007945 */ /* 0x000fe20003800200 */
[----:B------:R-:W0:Y:S01]  /*03a0*/  S2R R17, SR_CTAID.X ;  /* 0x0000000000117919 */ /* 0x000e220000002500 */
[----:B------:R-:W-:Y:S01]  /*03b0*/  CS2R R30, SRZ ;  /* 0x00000000001e7805 */ /* 0x000fe2000001ff00 */
[----:B--2---:R-:W2:Y:S01]  /*03c0*/  MUFU.RCP R10, R10 ;  /* 0x0000000a000a7308 */ /* 0x004ea20000001000 */
[----:B------:R-:W3:Y:S01]  /*03d0*/  S2R R27, SR_TID.X ;  /* 0x00000000001b7919 */ /* 0x000ee20000002100 */
[----:B-1----:R-:W1:Y:S01]  /*03e0*/  LDC R7, c[0x0][0x3e8] ;  /* 0x0000fa00ff077b82 */ /* 0x002e620000000800 */
[----:B--2---:R-:W-:-:S05]  /*03f0*/  IADD3 R8, PT, PT, R10, 0xffffffe, RZ ;  /* 0x0ffffffe0a087810 */ /* 0x004fca0007ffe0ff */
[----:B------:R2:W0:Y:S02]  /*0400*/  F2I.FTZ.U32.TRUNC.NTZ R9, R8 ;  /* 0x0000000800097305 */ /* 0x000424000021f000 */
[----:B--2---:R-:W-:Y:S02]  /*0410*/  HFMA2 R8, -RZ, RZ, 0, 0 ;  /* 0x00000000ff087431 */ /* 0x004fe400000001ff */
[----:B---3--:R-:W-:Y:S01]  /*0420*/  IMAD.SHL.U32 R26, R27, 0x4, RZ ;  /* 0x000000041b1a7824 */ /* 0x008fe200078e00ff */
[----:B0-----:R-:W-:Y:S01]  /*0430*/  IADD3 R6, PT, PT, RZ, -R9, RZ ;  /* 0x80000009ff067210 */ /* 0x001fe20007ffe0ff */
[----:B----4-:R-:W-:-:S04]  /*0440*/  @P0 IMAD.IADD R16, R3, 0x1, R12 ;  /* 0x0000000103100824 */ /* 0x010fc800078e020c */
[----:B------:R-:W-:Y:S01]  /*0450*/  IMAD R3, R6, R11, RZ ;  /* 0x0000000b06037224 */ /* 0x000fe200078e02ff */
[----:B------:R-:W-:-:S03]  /*0460*/  IABS R6, R16 ;  /* 0x0000001000067213 */ /* 0x000fc60000000000 */
[----:B------:R-:W-:Y:S01]  /*0470*/  IMAD.HI.U32 R9, R9, R3, R8 ;  /* 0x0000000309097227 */ /* 0x000fe200078e0008 */
[C---:B------:R-:W-:Y:S02]  /*0480*/  ISETP.GE.AND P2, PT, R16.reuse, RZ, PT ;  /* 0x000000ff1000720c */ /* 0x040fe40003f46270 */
[----:B------:R-:W-:-:S03]  /*0490*/  IADD3 R37, PT, PT, R16, 0x1, RZ ;  /* 0x0000000110257810 */ /* 0x000fc60007ffe0ff */
[----:B------:R-:W-:Y:S01]  /*04a0*/  IMAD.HI.U32 R9, R9, R6, RZ ;  /* 0x0000000609097227 */ /* 0x000fe200078e00ff */
[----:B------:R-:W-:-:S04]  /*04b0*/  VIADDMNMX R37, R37, -UR4, RZ, !PT ;  /* 0x8000000425257c46 */ /* 0x000fc8000f8001ff */
[----:B------:R-:W-:-:S03]  /*04c0*/  IADD3 R9, PT, PT, -R9, RZ, RZ ;  /* 0x000000ff09097210 */ /* 0x000fc60007ffe1ff */
[----:B------:R-:W-:Y:S02]  /*04d0*/  VOTEU.ANY UP1, P2 ;  /* 0x0000000000ff7886 */ /* 0x000fe40001020100 */
[----:B------:R-:W-:-:S05]  /*04e0*/  IMAD R9, R11, R9, R6 ;  /* 0x000000090b097224 */ /* 0x000fca00078e0206 */
[----:B------:R-:W-:-:S13]  /*04f0*/  R2UR UR38, R9 ;  /* 0x00000000092672ca */ /* 0x000fda00000e0000 */
[----:B------:R-:W-:-:S13]  /*0500*/  ISETP.GT.U32.AND P0, PT, R11, UR38, PT ;  /* 0x000000260b007c0c */ /* 0x000fda000bf04070 */
[----:B------:R-:W-:-:S04]  /*0510*/  @!P0 IADD3 R3, PT, PT, -R11, UR38, RZ ;  /* 0x000000260b038c10 */ /* 0x000fc8000fffe1ff */
[----:B------:R-:W-:Y:S02]  /*0520*/  @!P0 R2UR UR38, R3 ;  /* 0x00000000032682ca */ /* 0x000fe400000e0000 */
[----:B------:R-:W0:Y:S01]  /*0530*/  LDC R3, c[0x0][0x3f8] ;  /* 0x0000fe00ff037b82 */ /* 0x000e220000000800 */
[----:B-1----:R-:W-:-:S10]  /*0540*/  ISETP.NE.AND P0, PT, R7, RZ, PT ;  /* 0x000000ff0700720c */ /* 0x002fd40003f05270 */
[----:B------:R-:W-:-:S03]  /*0550*/  ISETP.GT.U32.AND P1, PT, R11, UR38, PT ;  /* 0x000000260b007c0c */ /* 0x000fc6000bf24070 */
[----:B------:R-:W-:-:S10]  /*0560*/  @P0 IMAD R6, R0, R7, RZ ;  /* 0x0000000700060224 */ /* 0x000fd400078e02ff */
[----:B------:R-:W-:Y:S01]  /*0570*/  @!P1 IADD3 R11, PT, PT, -R11, UR38, RZ ;  /* 0x000000260b0b9c10 */ /* 0x000fe2000fffe1ff */
[----:B0-----:R-:W-:-:S03]  /*0580*/  IMAD R18, R0, R3, R17 ;  /* 0x0000000300127224 */ /* 0x001fc600078e0211 */
[----:B------:R-:W-:Y:S01]  /*0590*/  @!P1 R2UR UR38, R11 ;  /* 0x000000000b2692ca */ /* 0x000fe200000e0000 */
[----:B------:R-:W-:Y:S02]  /*05a0*/  @!P0 IMAD R19, R18, 0x60, RZ ;  /* 0x0000006012138824 */ /* 0x000fe400078e02ff */
[----:B------:R-:W-:Y:S01]  /*05b0*/  @P0 IMAD R19, R17, 0x60, R6 ;  /* 0x0000006011130824 */ /* 0x000fe200078e0206 */
[----:B------:R-:W-:-:S04]  /*05c0*/  ISETP.GT.U32.AND P0, PT, R27, 0x17, PT ;  /* 0x000000171b00780c */ /* 0x000fc80003f04070 */
[----:B------:R-:W-:-:S05]  /*05d0*/  IADD3 R33, PT, PT, R26, R19, RZ ;  /* 0x000000131a217210 */ /* 0x000fca0007ffe0ff */
        /* <DEDUP_REMOVED lines=24> */
.L_x_3086:
[----:B------:R-:W-:Y:S05]  /*0760*/  BSYNC.RECONVERGENT B0 ;  /* 0x0000000000007941 */ /* 0x000fea0003800200 */
.L_x_3085:
        /* <DEDUP_REMOVED lines=23> */
.L_x_3087:
[----:B------:R-:W-:Y:S01]  /*08e0*/  BSSY.RECONVERGENT B0, `(.L_x_3088) ;  /* 0x0000006000007945 */ /* 0x000fe20003800200 */
[----:B------:R-:W-:-:S03]  /*08f0*/  CS2R R28, SRZ ;  /* 0x00000000001c7805 */ /* 0x000fc6000001ff00 */
[----:B------:R-:W-:Y:S05]  /*0900*/  @P0 BRA `(.L_x_3089) ;  /* 0x00000000000c0947 */ /* 0x000fea0003800000 */
[----:B------:R-:W1:Y:S02]  /*0910*/  LDC.64 R28, c[0x0][0x398] ;  /* 0x0000e600ff1c7b82 */ /* 0x000e640000000a00 */
[----:B-1----:R-:W-:-:S06]  /*0920*/  IMAD.WIDE R28, R33, 0x2, R28 ;  /* 0x00000002211c7825 */ /* 0x002fcc00078e021c */
[----:B------:R-:W5:Y:S02]  /*0930*/  LDG.E.64 R28, desc[UR36][R28.64] ;  /* 0x000000241c1c7981 */ /* 0x000f64000c1e1b00 */
.L_x_3089:
[----:B------:R-:W-:Y:S05]  /*0940*/  BSYNC.RECONVERGENT B0 ;  /* 0x0000000000007941 */ /* 0x000fea0003800200 */
.L_x_3088:
[----:B------:R-:W1:Y:S01]  /*0950*/  LDCU.64 UR6, c[0x0][0x3a0] ;  /* 0x00007400ff0677ac */ /* 0x000e620008000a00 */
[----:B0-----:R-:W0:Y:S01]  /*0960*/  LDC.64 R6, c[0x0][0x418] ;  /* 0x00010600ff067b82 */ /* 0x001e220000000a00 */
[----:B------:R-:W-:Y:S02]  /*0970*/  ISETP.EQ.U32.AND P3, PT, R4, RZ, PT ;  /* 0x000000ff0400720c */ /* 0x000fe40003f62070 */
[----:B------:R-:W-:Y:S01]  /*0980*/  CS2R R14, SRZ ;  /* 0x00000000000e7805 */ /* 0x000fe2000001ff00 */
[----:B------:R-:W2:Y:S01]  /*0990*/  LDCU.64 UR4, c[0x0][0x390] ;  /* 0x00007200ff0477ac */ /* 0x000ea20008000a00 */
[----:B------:R-:W-:-:S04]  /*09a0*/  ISETP.GT.U32.AND P1, PT, R27, 0x1f, PT ;  /* 0x0000001f1b00780c */ /* 0x000fc80003f24070 */
[----:B------:R-:W-:Y:S02]  /*09b0*/  ISETP.EQ.OR.EX P1, PT, R5, RZ, P1, P3 ;  /* 0x000000ff0500720c */ /* 0x000fe40000f22730 */
[----:B-1----:R-:W-:Y:S02]  /*09c0*/  ISETP.NE.U32.AND P2, PT, RZ, UR6, PT ;  /* 0x00000006ff007c0c */ /* 0x002fe4000bf45070 */
[----:B--2---:R-:W-:-:S09]  /*09d0*/  ISETP.NE.U32.AND P0, PT, RZ, UR4, PT ;  /* 0x00000004ff007c0c */ /* 0x004fd2000bf05070 */
[----:B------:R-:W1:Y:S01]  /*09e0*/  @!P1 LDC.64 R8, c[0x0][0x450] ;  /* 0x00011400ff089b82 */ /* 0x000e620000000a00 */
[----:B------:R-:W-:Y:S01]  /*09f0*/  ISETP.NE.AND.EX P2, PT, RZ, UR7, PT, P2 ;  /* 0x00000007ff007c0c */ /* 0x000fe2000bf45320 */
[----:B-----5:R-:W-:Y:S01]  /*0a00*/  @!P1 IMAD R12, R2, R3, RZ ;  /* 0x00000003020c9224 */ /* 0x020fe200078e02ff */
[----:B------:R-:W-:Y:S01]  /*0a10*/  ISETP.NE.AND.EX P0, PT, RZ, UR5, PT, P0 ;  /* 0x00000005ff007c0c */ /* 0x000fe2000bf05300 */
[----:B------:R-:W-:Y:S01]  /*0a20*/  IMAD.MOV.U32 R25, RZ, RZ, RZ ;  /* 0x000000ffff197224 */ /* 0x000fe200078e00ff */
[C---:B------:R-:W-:Y:S01]  /*0a30*/  ISETP.GT.U32.OR P2, PT, R27.reuse, 0x17, !P2 ;  /* 0x000000171b00780c */ /* 0x040fe20005744470 */
        /* <DEDUP_REMOVED lines=81> */
.L_x_3091:
        /* <DEDUP_REMOVED lines=41> */
[----:B------:R-:W1:Y:S02]  /*11e0*/  LDCU.64 UR6, c[0x4][0xd0] ;  /* 0x01001a00ff0677ac */ /* 0x000e640008000a00 */
[----:B------:R-:W2:Y:S01]  /*11f0*/  LDC.64 R14, c[0x4][R14] ;  /* 0x010000000e0e7b82 */ /* 0x000ea20000000a00 */
[----:B------:R-:W-:Y:S01]  /*1200*/  MOV R13, RZ ;  /* 0x000000ff000d7202 */ /* 0x000fe20000000f00 */
[----:B------:R-:W3:Y:S01]  /*1210*/  LDCU.64 UR8, c[0x4][0x38] ;  /* 0x01000700ff0877ac */ /* 0x000ee20008000a00 */
[----:B0-----:R-:W-:Y:S01]  /*1220*/  IMAD.U32 R4, RZ, RZ, UR4 ;  /* 0x00000004ff047e24 */ /* 0x001fe2000f8e00ff */
[----:B------:R-:W-:-:S02]  /*1230*/  MOV R5, UR5 ;  /* 0x0000000500057c02 */ /* 0x000fc40008000f00 */
[----:B-1----:R-:W-:Y:S01]  /*1240*/  MOV R6, UR6 ;  /* 0x0000000600067c02 */ /* 0x002fe20008000f00 */
[----:B------:R-:W-:Y:S01]  /*1250*/  IMAD.U32 R7, RZ, RZ, UR7 ;  /* 0x00000007ff077e24 */ /* 0x000fe2000f8e00ff */
[----:B---3--:R-:W-:Y:S02]  /*1260*/  MOV R10, UR8 ;  /* 0x00000008000a7c02 */ /* 0x008fe40008000f00 */
[----:B------:R-:W-:-:S07]  /*1270*/  MOV R11, UR9 ;  /* 0x00000009000b7c02 */ /* 0x000fce0008000f00 */
[----:B------:R-:W-:-:S07]  /*1280*/  LEPC R20, `(.L_x_3093) ;  /* 0x000000001014794e */ /* 0x000fce0000000000 */
[----:B--2--5:R-:W-:Y:S05]  /*1290*/  CALL.ABS.NOINC R14 ;  /* 0x000000000e007343 */ /* 0x024fea0003c00000 */
.L_x_3093:
        /* <DEDUP_REMOVED lines=89> */
.L_x_3097:
[----:B------:R-:W-:Y:S05]  /*1830*/  BSYNC.RECONVERGENT B1 ;  /* 0x0000000000017941 */ /* 0x000fea0003800200 */
.L_x_3096:
        /* <DEDUP_REMOVED lines=8> */
.L_x_3095:
[----:B------:R-:W-:Y:S05]  /*18c0*/  BSYNC.RECONVERGENT B0 ;  /* 0x0000000000007941 */ /* 0x000fea0003800200 */
.L_x_3094:
[----:B------:R-:W-:Y:S01]  /*18d0*/  BAR.SYNC.DEFER_BLOCKING 0x0 ;  /* 0x0000000000007b1d */ /* 0x000fe20000010000 */
[----:B------:R-:W-:-:S05]  /*18e0*/  @!P6 IMAD R32, R33, R32, R34 ;  /* 0x000000202120e224 */ /* 0x000fca00078e0222 */
[C---:B------:R-:W-:Y:S02]  /*18f0*/  @!P6 LEA R0, R32.reuse, R0, 0x1 ;  /* 0x000000002000e211 */ /* 0x040fe400078e08ff */
[----:B------:R-:W-:-:S03]  /*1900*/  @!P6 LEA R3, R32, R3, 0x1 ;  /* 0x000000032003e211 */ /* 0x000fc600078e08ff */
[----:B------:R0:W2:Y:S04]  /*1910*/  @!P6 LDS.64 R30, [R0] ;  /* 0x00000000001ee984 */ /* 0x0000a80000000a00 */
[----:B------:R0:W3:Y:S01]  /*1920*/  @!P6 LDS.64 R28, [R3] ;  /* 0x00000000031ce984 */ /* 0x0000e20000000a00 */
[----:B------:R-:W-:Y:S06]  /*1930*/  BAR.SYNC.DEFER_BLOCKING 0x0 ;  /* 0x0000000000007b1d */ /* 0x000fec0000010000 */
.L_x_3092:
[----:B------:R-:W-:Y:S05]  /*1940*/  BSYNC.RECONVERGENT B6 ;  /* 0x0000000000067941 */ /* 0x000fea0003800200 */
.L_x_3090:
[----:B------:R-:W-:Y:S01]  /*1950*/  ISETP.GT.U32.AND P0, PT, R27, 0x1f, PT ;  /* 0x0000001f1b00780c */ /* 0x000fe20003f04070 */
[----:B0-----:R-:W-:-:S12]  /*1960*/  IMAD.MOV.U32 R0, RZ, RZ, -0x800001 ;  /* 0xff7fffffff007424 */ /* 0x001fd800078e00ff */
[----:B------:R-:W-:Y:S05]  /*1970*/  @P0 BRA `(.L_x_3098) ;  /* 0x0000000000ec0947 */ /* 0x000fea0003800000 */
[----:B------:R-:W0:Y:S01]  /*1980*/  S2R R7, SR_CgaCtaId ;  /* 0x0000000000077919 */ /* 0x000e220000008800 */
[----:B-1----:R-:W-:Y:S01]  /*1990*/  MOV R8, 0x400 ;  /* 0x0000040000087802 */ /* 0x002fe20000000f00 */
        /* <DEDUP_REMOVED lines=11> */
[----:B------:R-:W1:Y:S01]  /*1a50*/  LDCU UR4, c[0x0][0x3f4] ;  /* 0x00007e80ff0477ac */ /* 0x000e620008000800 */
[----:B0-----:R-:W0:Y:S01]  /*1a60*/  LDC.64 R4, c[0x0][0x3b8] ;  /* 0x0000ee00ff047b82 */ /* 0x001e220000000a00 */
[----:B------:R-:W-:Y:S02]  /*1a70*/  LOP3.LUT R6, R26, 0x4, RZ, 0xc0, !PT ;  /* 0x000000041a067812 */ /* 0x000fe400078ec0ff */
[----:B------:R-:W-:Y:S01]  /*1a80*/  SHF.R.U32.HI R9, RZ, 0x1, R27 ;  /* 0x00000001ff097819 */ /* 0x000fe2000001161b */
[----:B-1----:R-:W-:Y:S02]  /*1a90*/  IMAD R3, R18, UR4, RZ ;  /* 0x0000000412037c24 */ /* 0x002fe4000f8e02ff */
[----:B------:R-:W-:Y:S02]  /*1aa0*/  IMAD.U32 R10, RZ, RZ, UR4 ;  /* 0x00000004ff0a7e24 */ /* 0x000fe4000f8e00ff */
[----:B------:R-:W-:Y:S02]  /*1ab0*/  IMAD R3, R3, 0x60, R6 ;  /* 0x0000006003037824 */ /* 0x000fe400078e0206 */
[----:B------:R-:W-:-:S05]  /*1ac0*/  IMAD R6, R9, R10, UR38 ;  /* 0x0000002609067e24 */ /* 0x000fca000f8e020a */
[----:B------:R-:W-:-:S05]  /*1ad0*/  LEA R3, R6, R3, 0x3 ;  /* 0x0000000306037211 */ /* 0x000fca00078e18ff */
[----:B0-----:R-:W-:-:S05]  /*1ae0*/  IMAD.WIDE R4, R3, 0x2, R4 ;  /* 0x0000000203047825 */ /* 0x001fca00078e0204 */
[----:B------:R1:W-:Y:S02]  /*1af0*/  STG.E.64 desc[UR36][R4.64], R28 ;  /* 0x0000001c04007986 */ /* 0x0003e4000c101b24 */
.L_x_3100:
[----:B------:R-:W-:Y:S05]  /*1b00*/  BSYNC.RECONVERGENT B0 ;  /* 0x0000000000007941 */ /* 0x000fea0003800200 */
.L_x_3099:
[----:B------:R-:W-:Y:S01]  /*1b10*/  UMOV UR4, 0xffffffff ;  /* 0xffffffff00047882 */ /* 0x000fe20000000000 */
[----:B------:R-:W-:Y:S02]  /*1b20*/  FADD.FTZ R13, R13, R14 ;  /* 0x0000000e0d0d7221 */ /* 0x000fe40000010000 */
[----:B------:R-:W-:Y:S05]  /*1b30*/  BRA.DIV UR4, `(.L_x_3101) ;  /* 0x0000006604687947 */ /* 0x000fea000b800000 */
[----:B------:R-:W2:Y:S02]  /*1b40*/  SHFL.BFLY PT, R14, R13, 0x10, 0x1f ;  /* 0x0e001f000d0e7f89 */ /* 0x000ea400000e0000 */
[----:B--2---:R-:W-:-:S05]  /*1b50*/  FADD.FTZ R3, R13, R14 ;  /* 0x0000000e0d037221 */ /* 0x004fca0000010000 */
[----:B------:R-:W0:Y:S02]  /*1b60*/  SHFL.BFLY PT, R14, R3, 0x8, 0x1f ;  /* 0x0d001f00030e7f89 */ /* 0x000e2400000e0000 */
[----:B01----:R-:W-:-:S05]  /*1b70*/  FADD.FTZ R4, R3, R14 ;  /* 0x0000000e03047221 */ /* 0x003fca0000010000 */
[----:B------:R-:W0:Y:S02]  /*1b80*/  SHFL.BFLY PT, R14, R4, 0x4, 0x1f ;  /* 0x0c801f00040e7f89 */ /* 0x000e2400000e0000 */
[----:B0-----:R-:W-:-:S05]  /*1b90*/  FADD.FTZ R5, R4, R14 ;  /* 0x0000000e04057221 */ /* 0x001fca0000010000 */
[----:B------:R-:W0:Y:S02]  /*1ba0*/  SHFL.BFLY PT, R14, R5, 0x2, 0x1f ;  /* 0x0c401f00050e7f89 */ /* 0x000e2400000e0000 */
[----:B0-----:R-:W-:-:S05]  /*1bb0*/  FADD.FTZ R6, R5, R14 ;  /* 0x0000000e05067221 */ /* 0x001fca0000010000 */
[----:B------:R0:W1:Y:S02]  /*1bc0*/  SHFL.BFLY PT, R14, R6, 0x1, 0x1f ;  /* 0x0c201f00060e7f89 */ /* 0x00006400000e0000 */
.L_x_3172:
        /* <DEDUP_REMOVED lines=22> */
.L_x_3098:
[----:B------:R-:W-:Y:S05]  /*1d30*/  WARPSYNC.ALL ;  /* 0x0000000000007948 */ /* 0x000fea0003800000 */
[----:B------:R-:W-:Y:S01]  /*1d40*/  IMAD.IADD R3, R16, 0x1, -R37 ;  /* 0x0000000110037824 */ /* 0x000fe200078e0a25 */
[----:B-1----:R-:W1:Y:S01]  /*1d50*/  LDC.64 R10, c[0x0][0x3f0] ;  /* 0x0000fc00ff0a7b82 */ /* 0x002e620000000a00 */
        /* <DEDUP_REMOVED lines=9> */
[----:B------:R-:W0:Y:S01]  /*1df0*/  LDCU UR12, c[0x0][0x410] ;  /* 0x00008200ff0c77ac */ /* 0x000e220008000800 */
[----:B------:R-:W-:-:S02]  /*1e00*/  SHF.L.U32 R12, R27, 0x1, RZ ;  /* 0x000000011b0c7819 */ /* 0x000fc400000006ff */
[----:B------:R-:W-:Y:S01]  /*1e10*/  LEA.HI R5, R5, R4, RZ, 0x3 ;  /* 0x0000000405057211 */ /* 0x000fe200078f18ff */
[----:B------:R-:W0:Y:S03]  /*1e20*/  LDCU.64 UR14, c[0x0][0x438] ;  /* 0x00008700ff0e77ac */ /* 0x000e260008000a00 */
[----:B------:R-:W-:Y:S01]  /*1e30*/  LOP3.LUT R5, R5, 0xfffffff8, RZ, 0xc0, !PT ;  /* 0xfffffff805057812 */ /* 0x000fe200078ec0ff */
[----:B------:R-:W-:Y:S03]  /*1e40*/  BAR.SYNC.DEFER_BLOCKING 0x0 ;  /* 0x0000000000007b1d */ /* 0x000fe60000010000 */
[----:B------:R-:W-:Y:S01]  /*1e50*/  ISETP.GE.AND P0, PT, R56, R5, PT ;  /* 0x000000053800720c */ /* 0x000fe20003f06270 */
[----:B-1----:R-:W-:-:S04]  /*1e60*/  IMAD R4, R24, R10, R17 ;  /* 0x0000000a18047224 */ /* 0x002fc800078e0211 */
[----:B------:R-:W-:Y:S01]  /*1e70*/  IMAD R4, R4, 0x60, RZ ;  /* 0x0000006004047824 */ /* 0x000fe200078e02ff */
[----:B--2---:R-:W-:-:S07]  /*1e80*/  ULEA UR4, UR10, UR4, 0x18 ;  /* 0x000000040a047291 */ /* 0x004fce000f8ec0ff */
[----:B0-----:R-:W-:Y:S05]  /*1e90*/  @P0 BRA `(.L_x_3103) ;  /* 0x0000001000780947 */ /* 0x001fea0003800000 */
[----:B------:R0:W1:Y:S01]  /*1ea0*/  LDS R35, [R13+UR4] ;  /* 0x000000040d237984 */ /* 0x0000620008000800 */
[----:B------:R-:W2:Y:S01]  /*1eb0*/  LDC R58, c[0x0][0x430] ;  /* 0x00010c00ff3a7b82 */ /* 0x000ea20000000800 */
[----:B------:R-:W3:Y:S01]  /*1ec0*/  LDCU.64 UR8, c[0x0][0x420] ;  /* 0x00008400ff0877ac */ /* 0x000ee20008000a00 */
[----:B------:R-:W-:Y:S01]  /*1ed0*/  IMAD.IADD R37, R37, 0x1, R56 ;  /* 0x0000000125257824 */ /* 0x000fe200078e0238 */
[----:B------:R0:W0:Y:S01]  /*1ee0*/  LDS R5, [R13+UR4+0x10] ;  /* 0x000010040d057984 */ /* 0x0000220008000800 */
[----:B------:R-:W-:Y:S01]  /*1ef0*/  LOP3.LUT R12, R12, 0x6, RZ, 0xc0, !PT ;  /* 0x000000060c0c7812 */ /* 0x000fe200078ec0ff */
[----:B------:R-:W3:Y:S01]  /*1f00*/  LDCU UR11, c[0x0][0x440] ;  /* 0x00008800ff0b77ac */ /* 0x000ee20008000800 */
[----:B------:R-:W-:Y:S01]  /*1f10*/  IMAD R32, R11, 0x60, RZ ;  /* 0x000000600b207824 */ /* 0x000fe200078e02ff */
[----:B------:R0:W0:Y:S01]  /*1f20*/  LDS R6, [R13+UR4+0x20] ;  /* 0x000020040d067984 */ /* 0x0000220008000800 */
[-C--:B------:R-:W-:Y:S01]  /*1f30*/  IABS R36, R11.reuse ;  /* 0x0000000b00247213 */ /* 0x080fe20000000000 */
[----:B------:R-:W2:Y:S01]  /*1f40*/  LDCU UR6, c[0x0][0x408] ;  /* 0x00008100ff0677ac */ /* 0x000ea20008000800 */
[----:B------:R-:W-:Y:S01]  /*1f50*/  IMAD R33, R4, R11, R12 ;  /* 0x0000000b04217224 */ /* 0x000fe200078e020c */
[----:B----4-:R4:W0:Y:S01]  /*1f60*/  LDS R7, [R13+UR4+0x30] ;  /* 0x000030040d077984 */ /* 0x0108220008000800 */
[----:B------:R-:W-:-:S03]  /*1f70*/  UIADD3 UR5, UPT, UPT, UR7, 0x110, URZ ;  /* 0x0000011007057890 */ /* 0x000fc6000fffe0ff */
[----:B------:R4:W0:Y:S01]  /*1f80*/  LDS R8, [R13+UR4+0x40] ;  /* 0x000040040d087984 */ /* 0x0008220008000800 */
[----:B------:R-:W-:-:S03]  /*1f90*/  ULEA UR5, UR10, UR5, 0x18 ;  /* 0x000000050a057291 */ /* 0x000fc6000f8ec0ff */
[----:B------:R4:W0:Y:S01]  /*1fa0*/  LDS R9, [R13+UR4+0x50] ;  /* 0x000050040d097984 */ /* 0x0008220008000800 */
[----:B---3--:R-:W-:Y:S02]  /*1fb0*/  ISETP.NE.U32.AND P0, PT, RZ, UR8, PT ;  /* 0x00000008ff007c0c */ /* 0x008fe4000bf05070 */
[--C-:B------:R-:W-:Y:S01]  /*1fc0*/  IADD3 R34, P1, P2, R23, UR8, R37.reuse ;  /* 0x0000000817227c10 */ /* 0x100fe2000fa3e025 */
[----:B------:R4:W3:Y:S01]  /*1fd0*/  LDS R10, [R13+UR4+0x60] ;  /* 0x000060040d0a7984 */ /* 0x0008e20008000800 */
[----:B------:R-:W-:Y:S01]  /*1fe0*/  IMAD R54, R17, UR11, R16 ;  /* 0x0000000b11367c24 */ /* 0x000fe2000f8e0210 */
[----:B------:R-:W-:Y:S02]  /*1ff0*/  ISETP.NE.AND.EX P0, PT, RZ, UR9, PT, P0 ;  /* 0x00000009ff007c0c */ /* 0x000fe4000bf05300 */
[----:B------:R4:W0:Y:S01]  /*2000*/  LDS R20, [R13+UR4+0x70] ;  /* 0x000070040d147984 */ /* 0x0008220008000800 */
[----:B------:R-:W-:Y:S01]  /*2010*/  IADD3.X R39, PT, PT, R22, UR9, RZ, P1, P2 ;  /* 0x0000000916277c10 */ /* 0x000fe20008fe44ff */
[----:B------:R-:W-:Y:S01]  /*2020*/  IMAD R54, R54, UR11, R37 ;  /* 0x0000000b36367c24 */ /* 0x000fe2000f8e0225 */
[----:B--2---:R-:W-:Y:S01]  /*2030*/  IADD3 R58, PT, PT, R58, UR6, RZ ;  /* 0x000000063a3a7c10 */ /* 0x004fe2000fffe0ff */
[----:B------:R4:W2:Y:S01]  /*2040*/  LDS R21, [R13+UR4+0x80] ;  /* 0x000080040d157984 */ /* 0x0008a20008000800 */
[----:B------:R-:W-:-:S03]  /*2050*/  LEA R56, R56, UR5, 0x2 ;  /* 0x0000000538387c11 */ /* 0x000fc6000f8e10ff */
[----:B------:R4:W0:Y:S04]  /*2060*/  LDS R24, [R13+UR4+0x90] ;  /* 0x000090040d187984 */ /* 0x0008280008000800 */
[----:B------:R4:W0:Y:S04]  /*2070*/  LDS R26, [R13+UR4+0xa0] ;  /* 0x0000a0040d1a7984 */ /* 0x0008280008000800 */
[----:B------:R4:W0:Y:S04]  /*2080*/  LDS R27, [R13+UR4+0xb0] ;  /* 0x0000b0040d1b7984 */ /* 0x0008280008000800 */
[----:B------:R4:W0:Y:S04]  /*2090*/  LDS R28, [R13+UR4+0xc0] ;  /* 0x0000c0040d1c7984 */ /* 0x0008280008000800 */
[----:B------:R4:W0:Y:S04]  /*20a0*/  LDS R29, [R13+UR4+0xd0] ;  /* 0x0000d0040d1d7984 */ /* 0x0008280008000800 */
[----:B------:R4:W0:Y:S04]  /*20b0*/  LDS R30, [R13+UR4+0xe0] ;  /* 0x0000e0040d1e7984 */ /* 0x0008280008000800 */
[----:B-1-3--:R4:W0:Y:S02]  /*20c0*/  LDS R31, [R13+UR4+0xf0] ;  /* 0x0000f0040d1f7984 */ /* 0x00a8240008000800 */
.L_x_3107:
[----:B------:R-:W1:Y:S01]  /*20d0*/  I2F.RP R11, R36 ;  /* 0x00000024000b7306 */ /* 0x000e620000209400 */
[----:B------:R-:W3:Y:S01]  /*20e0*/  LDC R14, c[0x0][0x3f4] ;  /* 0x0000fd00ff0e7b82 */ /* 0x000ee20000000800 */
[----:B------:R-:W-:-:S06]  /*20f0*/  ISETP.GE.AND P2, PT, R37, RZ, PT ;  /* 0x000000ff2500720c */ /* 0x000fcc0003f46270 */
[----:B-1----:R-:W1:Y:S02]  /*2100*/  MUFU.RCP R11, R11 ;  /* 0x0000000b000b7308 */ /* 0x002e640000001000 */
[----:B-1----:R-:W-:-:S06]  /*2110*/  IADD3 R12, PT, PT, R11, 0xffffffe, RZ ;  /* 0x0ffffffe0b0c7810 */ /* 0x002fcc0007ffe0ff */
[----:B0---4-:R0:W1:Y:S02]  /*2120*/  F2I.FTZ.U32.TRUNC.NTZ R13, R12 ;  /* 0x0000000c000d7305 */ /* 0x011064000021f000 */
[----:B0-----:R-:W-:Y:S02]  /*2130*/  HFMA2 R12, -RZ, RZ, 0, 0 ;  /* 0x00000000ff0c7431 */ /* 0x001fe400000001ff */
[----:B-1----:R-:W-:-:S04]  /*2140*/  IMAD.MOV R15, RZ, RZ, -R13 ;  /* 0x000000ffff0f7224 */ /* 0x002fc800078e0a0d */
[----:B------:R-:W-:-:S04]  /*2150*/  IMAD R15, R15, R36, RZ ;  /* 0x000000240f0f7224 */ /* 0x000fc800078e02ff */
[----:B------:R-:W-:Y:S01]  /*2160*/  IMAD.HI.U32 R60, R13, R15, R12 ;  /* 0x0000000f0d3c7227 */ /* 0x000fe200078e000c */
[----:B------:R-:W-:-:S05]  /*2170*/  IABS R15, R37 ;  /* 0x00000025000f7213 */ /* 0x000fca0000000000 */
[----:B------:R-:W-:Y:S01]  /*2180*/  IMAD.HI.U32 R11, R60, R15, RZ ;  /* 0x0000000f3c0b7227 */ /* 0x000fe200078e00ff */
[----:B---3--:R-:W-:-:S04]  /*2190*/  IABS R60, R14 ;  /* 0x0000000e003c7213 */ /* 0x008fc80000000000 */
[----:B------:R-:W-:Y:S02]  /*21a0*/  IADD3 R12, PT, PT, -R11, RZ, RZ ;  /* 0x000000ff0b0c7210 */ /* 0x000fe40007ffe1ff */
[----:B------:R-:W-:-:S03]  /*21b0*/  SHF.R.S32.HI R11, RZ, 0x1f, R33 ;  /* 0x0000001fff0b7819 */ /* 0x000fc60000011421 */
[----:B------:R-:W-:-:S05]  /*21c0*/  IMAD R15, R60, R12, R15 ;  /* 0x0000000c3c0f7224 */ /* 0x000fca00078e020f */
[----:B------:R-:W-:-:S13]  /*21d0*/  ISETP.GT.U32.AND P1, PT, R36, R15, PT ;  /* 0x0000000f2400720c */ /* 0x000fda0003f24070 */
[----:B------:R-:W-:-:S05]  /*21e0*/  @!P1 IMAD.IADD R15, R15, 0x1, -R60 ;  /* 0x000000010f0f9824 */ /* 0x000fca00078e0a3c */
[----:B------:R-:W-:-:S13]  /*21f0*/  ISETP.GT.U32.AND P1, PT, R36, R15, PT ;  /* 0x0000000f2400720c */ /* 0x000fda0003f24070 */
[----:B------:R-:W-:Y:S02]  /*2200*/  @!P1 IADD3 R15, PT, PT, R15, -R60, RZ ;  /* 0x8000003c0f0f9210 */ /* 0x000fe40007ffe0ff */
[----:B------:R-:W-:Y:S02]  /*2210*/  ISETP.NE.AND P1, PT, R14, RZ, PT ;  /* 0x000000ff0e00720c */ /* 0x000fe40003f25270 */
[----:B------:R-:W-:-:S11]  /*2220*/  @!P2 IADD3 R15, PT, PT, -R15, RZ, RZ ;  /* 0x000000ff0f0fa210 */ /* 0x000fd60007ffe1ff */
[----:B------:R-:W-:Y:S02]  /*2230*/  @!P1 LOP3.LUT R15, RZ, R14, RZ, 0x33, !PT ;  /* 0x0000000eff0f9212 */ /* 0x000fe400078e33ff */
[----:B------:R-:W-:-:S03]  /*2240*/  ISETP.GE.AND P1, PT, R37, R16, PT ;  /* 0x000000102500720c */ /* 0x000fc60003f26270 */
[----:B------:R-:W-:-:S05]  /*2250*/  IMAD.SHL.U32 R57, R15, 0x8, RZ ;  /* 0x000000080f397824 */ /* 0x000fca00078e00ff */
[----:B------:R-:W-:-:S04]  /*2260*/  LEA R60, R14, R57, 0x4 ;  /* 0x000000390e3c7211 */ /* 0x000fc800078e20ff */
[----:B------:R-:W-:-:S13]  /*2270*/  ISETP.GE.OR P3, PT, R60, R32, P1 ;  /* 0x000000203c00720c */ /* 0x000fda0000f66670 */
[----:B------:R-:W0:Y:S01]  /*2280*/  @!P3 LDC.64 R12, c[0x0][0x3b8] ;  /* 0x0000ee00ff0cbb82 */ /* 0x000e220000000a00 */
[----:B------:R-:W-:-:S04]  /*2290*/  @!P3 IADD3 R59, P2, PT, R33, R60, RZ ;  /* 0x0000003c213bb210 */ /* 0x000fc80007f5e0ff */
[----:B------:R-:W-:Y:S02]  /*22a0*/  @!P3 LEA.HI.X.SX32 R60, R60, R11, 0x1, P2 ;  /* 0x0000000b3c3cb211 */ /* 0x000fe400010f0eff */
[----:B0-----:R-:W-:-:S04]  /*22b0*/  @!P3 LEA R12, P2, R59, R12, 0x1 ;  /* 0x0000000c3b0cb211 */ /* 0x001fc800078408ff */
[----:B------:R-:W-:Y:S02]  /*22c0*/  @!P3 LEA.HI.X R13, R59, R13, R60, 0x1, P2 ;  /* 0x0000000d3b0db211 */ /* 0x000fe400010f0c3c */
[----:B------:R-:W-:Y:S02]  /*22d0*/  LEA R60, R14, R57, 0x5 ;  /* 0x000000390e3c7211 */ /* 0x000fe400078e28ff */
[----:B------:R-:W-:Y:S02]  /*22e0*/  ISETP.GE.AND P2, PT, R37, R16, PT ;  /* 0x000000102500720c */ /* 0x000fe40003f46270 */
[----:B------:R-:W-:Y:S02]  /*22f0*/  ISETP.GE.OR P4, PT, R60, R32, P1 ;  /* 0x000000203c00720c */ /* 0x000fe40000f86670 */
[----:B------:R-:W-:-:S06]  /*2300*/  SEL R41, R41, RZ, P2 ;  /* 0x000000ff29297207 */ /* 0x000fcc0001000000 */
[----:B------:R0:W3:Y:S01]  /*2310*/  @!P3 LDG.E R41, desc[UR36][R12.64] ;  /* 0x000000240c29b981 */ /* 0x0000e2000c1e1900 */
[----:B------:R-:W-:-:S04]  /*2320*/  SEL R43, R43, RZ, P2 ;  /* 0x000000ff2b2b7207 */ /* 0x000fc80001000000 */
[----:B------:R-:W-:-:S04]  /*2330*/  @!P4 IADD3 R59, P3, PT, R33, R60, RZ ;  /* 0x0000003c213bc210 */ /* 0x000fc80007f7e0ff */
[----:B------:R-:W-:Y:S01]  /*2340*/  @!P4 LEA.HI.X.SX32 R60, R60, R11, 0x1, P3 ;  /* 0x0000000b3c3cc211 */ /* 0x000fe200018f0eff */
[----:B0-----:R-:W0:Y:S02]  /*2350*/  @!P4 LDC.64 R12, c[0x0][0x3b8] ;  /* 0x0000ee00ff0ccb82 */ /* 0x001e240000000a00 */
[----:B0-----:R-:W-:-:S04]  /*2360*/  @!P4 LEA R12, P3, R59, R12, 0x1 ;  /* 0x0000000c3b0cc211 */ /* 0x001fc800078608ff */
[----:B------:R-:W-:Y:S02]  /*2370*/  @!P4 LEA.HI.X R13, R59, R13, R60, 0x1, P3 ;  /* 0x0000000d3b0dc211 */ /* 0x000fe400018f0c3c */
[----:B------:R-:W-:-:S03]  /*2380*/  ISETP.GE.OR P3, PT, R57, R32, P1 ;  /* 0x000000203900720c */ /* 0x000fc60000f66670 */
[----:B------:R0:W4:Y:S01]  /*2390*/  @!P4 LDG.E R43, desc[UR36][R12.64] ;  /* 0x000000240c2bc981 */ /* 0x000122000c1e1900 */
[----:B------:R-:W-:-:S09]  /*23a0*/  SEL R38, R38, RZ, P2 ;  /* 0x000000ff26267207 */ /* 0x000fd20001000000 */
[----:B0-----:R-:W0:Y:S01]  /*23b0*/  @!P3 LDC.64 R12, c[0x0][0x3b8] ;  /* 0x0000ee00ff0cbb82 */ /* 0x001e220000000a00 */
[----:B------:R-:W-:-:S05]  /*23c0*/  @!P3 IADD3 R59, P4, PT, R33, R57, RZ ;  /* 0x00000039213bb210 */ /* 0x000fca0007f9e0ff */
[----:B------:R-:W-:Y:S01]  /*23d0*/  @!P3 IMAD.X R61, RZ, RZ, R11, P4 ;  /* 0x000000ffff3db224 */ /* 0x000fe200020e060b */
[----:B0-----:R-:W-:-:S04]  /*23e0*/  @!P3 LEA R60, P5, R59, R12, 0x1 ;  /* 0x0000000c3b3cb211 */ /* 0x001fc800078a08ff */
[----:B------:R-:W-:Y:S02]  /*23f0*/  @!P3 LEA.HI.X R61, R59, R13, R61, 0x1, P5 ;  /* 0x0000000d3b3db211 */ /* 0x000fe400028f0c3d */
[----:B------:R-:W-:-:S03]  /*2400*/  LEA R59, R14, R57, 0x6 ;  /* 0x000000390e3b7211 */ /* 0x000fc600078e30ff */
[----:B------:R0:W2:Y:S01]  /*2410*/  @!P3 LDG.E R38, desc[UR36][R60.64] ;  /* 0x000000243c26b981 */ /* 0x0000a2000c1e1900 */
[----:B------:R-:W-:-:S13]  /*2420*/  ISETP.GE.OR P4, PT, R59, R32, P1 ;  /* 0x000000203b00720c */ /* 0x000fda0000f86670 */
[----:B------:R-:W0:Y:S01]  /*2430*/  @!P4 LDC.64 R12, c[0x0][0x3b8] ;  /* 0x0000ee00ff0ccb82 */ /* 0x000e220000000a00 */
[----:B------:R-:W-:Y:S02]  /*2440*/  @!P4 IADD3 R57, P3, PT, R33, R59, RZ ;  /* 0x0000003b2139c210 */ /* 0x000fe40007f7e0ff */
[----:B------:R-:W-:Y:S02]  /*2450*/  IADD3 R15, PT, PT, R15, R14, RZ ;  /* 0x0000000e0f0f7210 */ /* 0x000fe40007ffe0ff */
[----:B------:R-:W-:Y:S02]  /*2460*/  @!P4 LEA.HI.X.SX32 R59, R59, R11, 0x1, P3 ;  /* 0x0000000b3b3bc211 */ /* 0x000fe400018f0eff */
[----:B0-----:R-:W-:-:S04]  /*2470*/  @!P4 LEA R60, P3, R57, R12, 0x1 ;  /* 0x0000000c393cc211 */ /* 0x001fc800078608ff */
[----:B------:R-:W-:Y:S01]  /*2480*/  @!P4 LEA.HI.X R61, R57, R13, R59, 0x1, P3 ;  /* 0x0000000d393dc211 */ /* 0x000fe200018f0c3b */
[----:B------:R-:W-:-:S05]  /*2490*/  IMAD.SHL.U32 R57, R15, 0x8, RZ ;  /* 0x000000080f397824 */ /* 0x000fca00078e00ff */
[----:B------:R-:W-:-:S13]  /*24a0*/  ISETP.GE.OR P3, PT, R57, R32, P1 ;  /* 0x000000203900720c */ /* 0x000fda0000f66670 */
[----:B------:R-:W0:Y:S01]  /*24b0*/  @!P3 LDC.64 R12, c[0x0][0x3b8] ;  /* 0x0000ee00ff0cbb82 */ /* 0x000e220000000a00 */
[----:B------:R-:W-:-:S06]  /*24c0*/  SEL R46, R46, RZ, P2 ;  /* 0x000000ff2e2e7207 */ /* 0x000fcc0001000000 */
[----:B------:R1:W4:Y:S01]  /*24d0*/  @!P4 LDG.E R46, desc[UR36][R60.64] ;  /* 0x000000243c2ec981 */ /* 0x000322000c1e1900 */
[----:B------:R-:W-:-:S04]  /*24e0*/  @!P3 IADD3 R59, P4, PT, R33, R57, RZ ;  /* 0x00000039213bb210 */ /* 0x000fc80007f9e0ff */
[----:B-1----:R-:W-:Y:S02]  /*24f0*/  @!P3 LEA.HI.X.SX32 R60, R57, R11, 0x1, P4 ;  /* 0x0000000b393cb211 */ /* 0x002fe400020f0eff */
[----:B0-----:R-:W-:-:S04]  /*2500*/  @!P3 LEA R12, P5, R59, R12, 0x1 ;  /* 0x0000000c3b0cb211 */ /* 0x001fc800078a08ff */
[----:B------:R-:W-:Y:S02]  /*2510*/  @!P3 LEA.HI.X R13, R59, R13, R60, 0x1, P5 ;  /* 0x0000000d3b0db211 */ /* 0x000fe400028f0c3c */
[----:B------:R-:W-:-:S04]  /*2520*/  LEA R59, R14, R57, 0x4 ;  /* 0x000000390e3b7211 */ /* 0x000fc800078e20ff */
[----:B------:R-:W-:Y:S02]  /*2530*/  ISETP.GE.OR P4, PT, R59, R32, P1 ;  /* 0x000000203b00720c */ /* 0x000fe40000f86670 */
[----:B------:R-:W-:-:S06]  /*2540*/  SEL R40, R40, RZ, P2 ;  /* 0x000000ff28287207 */ /* 0x000fcc0001000000 */
[----:B------:R0:W3:Y:S05]  /*2550*/  @!P3 LDG.E R40, desc[UR36][R12.64] ;  /* 0x000000240c28b981 */ /* 0x0000ea000c1e1900 */
[----:B0-----:R-:W0:Y:S01]  /*2560*/  @!P4 LDC.64 R12, c[0x0][0x3b8] ;  /* 0x0000ee00ff0ccb82 */ /* 0x001e220000000a00 */
[----:B------:R-:W-:Y:S02]  /*2570*/  @!P4 IADD3 R57, P3, PT, R33, R59, RZ ;  /* 0x0000003b2139c210 */ /* 0x000fe40007f7e0ff */
[----:B------:R-:W-:Y:S02]  /*2580*/  LEA R15, R14, R15, 0x2 ;  /* 0x0000000f0e0f7211 */ /* 0x000fe400078e10ff */
[----:B------:R-:W-:-:S02]  /*2590*/  @!P4 LEA.HI.X.SX32 R59, R59, R11, 0x1, P3 ;  /* 0x0000000b3b3bc211 */ /* 0x000fc400018f0eff */
[----:B0-----:R-:W-:-:S04]  /*25a0*/  @!P4 LEA R60, P3, R57, R12, 0x1 ;  /* 0x0000000c393cc211 */ /* 0x001fc800078608ff */
[----:B------:R-:W-:Y:S01]  /*25b0*/  @!P4 LEA.HI.X R61, R57, R13, R59, 0x1, P3 ;  /* 0x0000000d393dc211 */ /* 0x000fe200018f0c3b */
[----:B------:R-:W-:-:S05]  /*25c0*/  IMAD.SHL.U32 R59, R15, 0x8, RZ ;  /* 0x000000080f3b7824 */ /* 0x000fca00078e00ff */
[----:B------:R-:W-:-:S13]  /*25d0*/  ISETP.GE.OR P3, PT, R59, R32, P1 ;  /* 0x000000203b00720c */ /* 0x000fda0000f66670 */
[----:B------:R-:W0:Y:S01]  /*25e0*/  @!P3 LDC.64 R12, c[0x0][0x3b8] ;  /* 0x0000ee00ff0cbb82 */ /* 0x000e220000000a00 */
[----:B------:R-:W-:-:S06]  /*25f0*/  SEL R42, R42, RZ, P2 ;  /* 0x000000ff2a2a7207 */ /* 0x000fcc0001000000 */
[----:B------:R-:W4:Y:S01]  /*2600*/  @!P4 LDG.E R42, desc[UR36][R60.64] ;  /* 0x000000243c2ac981 */ /* 0x000f22000c1e1900 */
[----:B------:R-:W-:Y:S02]  /*2610*/  @!P3 IADD3 R57, P4, PT, R33, R59, RZ ;  /* 0x0000003b2139b210 */ /* 0x000fe40007f9e0ff */
[----:B------:R-:W-:Y:S02]  /*2620*/  IADD3 R15, PT, PT, R15, R14, RZ ;  /* 0x0000000e0f0f7210 */ /* 0x000fe40007ffe0ff */
[----:B------:R-:W-:Y:S02]  /*2630*/  @!P3 LEA.HI.X.SX32 R59, R59, R11, 0x1, P4 ;  /* 0x0000000b3b3bb211 */ /* 0x000fe400020f0eff */
[----:B0-----:R-:W-:-:S04]  /*2640*/  @!P3 LEA R12, P4, R57, R12, 0x1 ;  /* 0x0000000c390cb211 */ /* 0x001fc800078808ff */
[----:B------:R-:W-:Y:S02]  /*2650*/  @!P3 LEA.HI.X R13, R57, R13, R59, 0x1, P4 ;  /* 0x0000000d390db211 */ /* 0x000fe400020f0c3b */
[----:B------:R-:W-:-:S04]  /*2660*/  SHF.L.U32 R59, R15, 0x3, RZ ;  /* 0x000000030f3b7819 */ /* 0x000fc800000006ff */
[----:B------:R-:W-:Y:S02]  /*2670*/  ISETP.GE.OR P4, PT, R59, R32, P1 ;  /* 0x000000203b00720c */ /* 0x000fe40000f86670 */
[----:B------:R-:W-:-:S06]  /*2680*/  SEL R44, R44, RZ, P2 ;  /* 0x000000ff2c2c7207 */ /* 0x000fcc0001000000 */
[----:B------:R0:W4:Y:S05]  /*2690*/  @!P3 LDG.E R44, desc[UR36][R12.64] ;  /* 0x000000240c2cb981 */ /* 0x00012a000c1e1900 */
[----:B0-----:R-:W0:Y:S01]  /*26a0*/  @!P4 LDC.64 R12, c[0x0][0x3b8] ;  /* 0x0000ee00ff0ccb82 */ /* 0x001e220000000a00 */
[----:B------:R-:W-:Y:S01]  /*26b0*/  @!P4 IADD3 R57, P3, PT, R33, R59, RZ ;  /* 0x0000003b2139c210 */ /* 0x000fe20007f7e0ff */
[----:B------:R-:W-:-:S03]  /*26c0*/  IMAD.IADD R15, R15, 0x1, R14 ;  /* 0x000000010f0f7824 */ /* 0x000fc600078e020e */
[----:B------:R-:W-:Y:S02]  /*26d0*/  @!P4 LEA.HI.X.SX32 R59, R59, R11, 0x1, P3 ;  /* 0x0000000b3b3bc211 */ /* 0x000fe400018f0eff */
[----:B0-----:R-:W-:-:S04]  /*26e0*/  @!P4 LEA R60, P3, R57, R12, 0x1 ;  /* 0x0000000c393cc211 */ /* 0x001fc800078608ff */
[----:B------:R-:W-:Y:S02]  /*26f0*/  @!P4 LEA.HI.X R61, R57, R13, R59, 0x1, P3 ;  /* 0x0000000d393dc211 */ /* 0x000fe400018f0c3b */
[----:B------:R-:W-:-:S04]  /*2700*/  SHF.L.U32 R59, R15, 0x3, RZ ;  /* 0x000000030f3b7819 */ /* 0x000fc800000006ff */
[----:B------:R-:W-:-:S13]  /*2710*/  ISETP.GE.OR P3, PT, R59, R32, P1 ;  /* 0x000000203b00720c */ /* 0x000fda0000f66670 */
[----:B------:R-:W0:Y:S01]  /*2720*/  @!P3 LDC.64 R12, c[0x0][0x3b8] ;  /* 0x0000ee00ff0cbb82 */ /* 0x000e220000000a00 */
[----:B------:R-:W-:-:S06]  /*2730*/  SEL R45, R45, RZ, P2 ;  /* 0x000000ff2d2d7207 */ /* 0x000fcc0001000000 */
[----:B------:R-:W4:Y:S01]  /*2740*/  @!P4 LDG.E R45, desc[UR36][R60.64] ;  /* 0x000000243c2dc981 */ /* 0x000f22000c1e1900 */
[----:B------:R-:W-:Y:S02]  /*2750*/  @!P3 IADD3 R57, P4, PT, R33, R59, RZ ;  /* 0x0000003b2139b210 */ /* 0x000fe40007f9e0ff */
[----:B------:R-:W-:Y:S02]  /*2760*/  LEA R15, R14, R15, 0x1 ;  /* 0x0000000f0e0f7211 */ /* 0x000fe400078e08ff */
[----:B------:R-:W-:Y:S02]  /*2770*/  @!P3 LEA.HI.X.SX32 R59, R59, R11, 0x1, P4 ;  /* 0x0000000b3b3bb211 */ /* 0x000fe400020f0eff */
[----:B0-----:R-:W-:-:S04]  /*2780*/  @!P3 LEA R12, P4, R57, R12, 0x1 ;  /* 0x0000000c390cb211 */ /* 0x001fc800078808ff */
[----:B------:R-:W-:Y:S01]  /*2790*/  @!P3 LEA.HI.X R13, R57, R13, R59, 0x1, P4 ;  /* 0x0000000d390db211 */ /* 0x000fe200020f0c3b */
[----:B------:R-:W-:-:S05]  /*27a0*/  IMAD.SHL.U32 R59, R15, 0x8, RZ ;  /* 0x000000080f3b7824 */ /* 0x000fca00078e00ff */
[----:B------:R-:W-:Y:S02]  /*27b0*/  ISETP.GE.OR P4, PT, R59, R32, P1 ;  /* 0x000000203b00720c */ /* 0x000fe40000f86670 */
[----:B------:R-:W-:-:S06]  /*27c0*/  SEL R47, R47, RZ, P2 ;  /* 0x000000ff2f2f7207 */ /* 0x000fcc0001000000 */
[----:B------:R0:W4:Y:S05]  /*27d0*/  @!P3 LDG.E R47, desc[UR36][R12.64] ;  /* 0x000000240c2fb981 */ /* 0x00012a000c1e1900 */
[----:B0-----:R-:W0:Y:S01]  /*27e0*/  @!P4 LDC.64 R12, c[0x0][0x3b8] ;  /* 0x0000ee00ff0ccb82 */ /* 0x001e220000000a00 */
[----:B------:R-:W-:Y:S02]  /*27f0*/  @!P4 IADD3 R57, P3, PT, R33, R59, RZ ;  /* 0x0000003b2139c210 */ /* 0x000fe40007f7e0ff */
[----:B------:R-:W-:Y:S02]  /*2800*/  IADD3 R15, PT, PT, R15, R14, RZ ;  /* 0x0000000e0f0f7210 */ /* 0x000fe40007ffe0ff */
[----:B------:R-:W-:-:S02]  /*2810*/  @!P4 LEA.HI.X.SX32 R59, R59, R11, 0x1, P3 ;  /* 0x0000000b3b3bc211 */ /* 0x000fc400018f0eff */
[----:B0-----:R-:W-:-:S04]  /*2820*/  @!P4 LEA R60, P3, R57, R12, 0x1 ;  /* 0x0000000c393cc211 */ /* 0x001fc800078608ff */
[----:B------:R-:W-:Y:S02]  /*2830*/  @!P4 LEA.HI.X R61, R57, R13, R59, 0x1, P3 ;  /* 0x0000000d393dc211 */ /* 0x000fe400018f0c3b */
[----:B------:R-:W-:-:S04]  /*2840*/  SHF.L.U32 R59, R15, 0x3, RZ ;  /* 0x000000030f3b7819 */ /* 0x000fc800000006ff */
[----:B------:R-:W-:-:S13]  /*2850*/  ISETP.GE.OR P3, PT, R59, R32, P1 ;  /* 0x000000203b00720c */ /* 0x000fda0000f66670 */
[----:B------:R-:W0:Y:S01]  /*2860*/  @!P3 LDC.64 R12, c[0x0][0x3b8] ;  /* 0x0000ee00ff0cbb82 */ /* 0x000e220000000a00 */
[----:B------:R-:W-:-:S06]  /*2870*/  SEL R49, R49, RZ, P2 ;  /* 0x000000ff31317207 */ /* 0x000fcc0001000000 */
[----:B------:R-:W4:Y:S01]  /*2880*/  @!P4 LDG.E R49, desc[UR36][R60.64] ;  /* 0x000000243c31c981 */ /* 0x000f22000c1e1900 */
[----:B------:R-:W-:Y:S01]  /*2890*/  @!P3 IADD3 R57, P4, PT, R33, R59, RZ ;  /* 0x0000003b2139b210 */ /* 0x000fe20007f9e0ff */
[----:B------:R-:W-:-:S03]  /*28a0*/  IMAD.IADD R15, R15, 0x1, R14 ;  /* 0x000000010f0f7824 */ /* 0x000fc600078e020e */
        /* <DEDUP_REMOVED lines=28> */
[----:B------:R-:W-:-:S04]  /*2a70*/  @!P4 IADD3 R57, P3, PT, R33, R59, RZ ;  /* 0x0000003b2139c210 */ /* 0x000fc80007f7e0ff */
[----:B------:R-:W-:Y:S02]  /*2a80*/  @!P4 LEA.HI.X.SX32 R59, R59, R11, 0x1, P3 ;  /* 0x0000000b3b3bc211 */ /* 0x000fe400018f0eff */
[----:B0-----:R-:W-:-:S04]  /*2a90*/  @!P4 LEA R60, P3, R57, R12, 0x1 ;  /* 0x0000000c393cc211 */ /* 0x001fc800078608ff */
[----:B------:R-:W-:Y:S01]  /*2aa0*/  @!P4 LEA.HI.X R61, R57, R13, R59, 0x1, P3 ;  /* 0x0000000d393dc211 */ /* 0x000fe200018f0c3b */
[----:B------:R-:W-:-:S05]  /*2ab0*/  IMAD.IADD R57, R15, 0x1, R14 ;  /* 0x000000010f397824 */ /* 0x000fca00078e020e */
[----:B------:R-:W-:-:S04]  /*2ac0*/  SHF.L.U32 R15, R57, 0x3, RZ ;  /* 0x00000003390f7819 */ /* 0x000fc800000006ff */
[----:B------:R-:W-:Y:S02]  /*2ad0*/  ISETP.GE.OR P3, PT, R15, R32, P1 ;  /* 0x000000200f00720c */ /* 0x000fe40000f66670 */
[----:B------:R-:W-:-:S11]  /*2ae0*/  IADD3 R57, PT, PT, R57, R14, RZ ;  /* 0x0000000e39397210 */ /* 0x000fd60007ffe0ff */
[----:B------:R-:W0:Y:S01]  /*2af0*/  @!P3 LDC.64 R12, c[0x0][0x3b8] ;  /* 0x0000ee00ff0cbb82 */ /* 0x000e220000000a00 */
[----:B------:R-:W-:Y:S01]  /*2b00*/  IMAD.SHL.U32 R57, R57, 0x8, RZ ;  /* 0x0000000839397824 */ /* 0x000fe200078e00ff */
[----:B------:R-:W-:-:S04]  /*2b10*/  SEL R50, R50, RZ, P2 ;  /* 0x000000ff32327207 */ /* 0x000fc80001000000 */
[----:B------:R-:W-:Y:S02]  /*2b20*/  ISETP.GE.OR P1, PT, R57, R32, P1 ;  /* 0x000000203900720c */ /* 0x000fe40000f26670 */
[----:B------:R1:W4:Y:S01]  /*2b30*/  @!P4 LDG.E R50, desc[UR36][R60.64] ;  /* 0x000000243c32c981 */ /* 0x000322000c1e1900 */
[----:B------:R-:W-:-:S04]  /*2b40*/  @!P3 IADD3 R59, P4, PT, R33, R15, RZ ;  /* 0x0000000f213bb210 */ /* 0x000fc80007f9e0ff */
[----:B------:R-:W-:Y:S02]  /*2b50*/  @!P3 LEA.HI.X.SX32 R15, R15, R11, 0x1, P4 ;  /* 0x0000000b0f0fb211 */ /* 0x000fe400020f0eff */
[----:B0-----:R-:W-:-:S04]  /*2b60*/  @!P3 LEA R14, P4, R59, R12, 0x1 ;  /* 0x0000000c3b0eb211 */ /* 0x001fc800078808ff */
[----:B------:R-:W-:Y:S02]  /*2b70*/  @!P3 LEA.HI.X R15, R59, R13, R15, 0x1, P4 ;  /* 0x0000000d3b0fb211 */ /* 0x000fe400020f0c0f */
[----:B------:R-:W0:Y:S01]  /*2b80*/  @!P1 LDC.64 R12, c[0x0][0x3b8] ;  /* 0x0000ee00ff0c9b82 */ /* 0x000e220000000a00 */
[----:B------:R-:W-:-:S06]  /*2b90*/  SEL R55, R55, RZ, P2 ;  /* 0x000000ff37377207 */ /* 0x000fcc0001000000 */
[----:B------:R-:W4:Y:S01]  /*2ba0*/  @!P3 LDG.E R55, desc[UR36][R14.64] ;  /* 0x000000240e37b981 */ /* 0x000f22000c1e1900 */
[----:B------:R-:W-:-:S04]  /*2bb0*/  @!P1 IADD3 R59, P3, PT, R33, R57, RZ ;  /* 0x00000039213b9210 */ /* 0x000fc80007f7e0ff */
[----:B-1----:R-:W-:Y:S02]  /*2bc0*/  @!P1 LEA.HI.X.SX32 R60, R57, R11, 0x1, P3 ;  /* 0x0000000b393c9211 */ /* 0x002fe400018f0eff */
[----:B------:R-:W-:Y:S02]  /*2bd0*/  SEL R52, R52, RZ, P2 ;  /* 0x000000ff34347207 */ /* 0x000fe40001000000 */
[----:B0-----:R-:W-:-:S04]  /*2be0*/  @!P1 LEA R12, P3, R59, R12, 0x1 ;  /* 0x0000000c3b0c9211 */ /* 0x001fc800078608ff */
[----:B------:R-:W-:-:S05]  /*2bf0*/  @!P1 LEA.HI.X R13, R59, R13, R60, 0x1, P3 ;  /* 0x0000000d3b0d9211 */ /* 0x000fca00018f0c3c */
[----:B------:R0:W4:Y:S02]  /*2c00*/  @!P1 LDG.E R52, desc[UR36][R12.64] ;  /* 0x000000240c349981 */ /* 0x000124000c1e1900 */
[----:B0-----:R-:W-:Y:S02]  /*2c10*/  @P0 MOV R12, R34 ;  /* 0x00000022000c0202 */ /* 0x001fe40000000f00 */
[----:B------:R-:W-:-:S05]  /*2c20*/  @P0 MOV R13, R39 ;  /* 0x00000027000d0202 */ /* 0x000fca0000000f00 */
[----:B------:R2:W4:Y:S02]  /*2c30*/  @P0 LDG.E.U8 R11, desc[UR36][R12.64] ;  /* 0x000000240c0b0981 */ /* 0x000524000c1e1100 */
[----:B--2---:R-:W-:-:S04]  /*2c40*/  HMUL2 R13, R35, R38 ;  /* 0x00000026230d7232 */ /* 0x004fc80000000000 */
[----:B---3--:R-:W-:-:S04]  /*2c50*/  HFMA2 R13, R5, R40, R13 ;  /* 0x00000028050d7231 */ /* 0x008fc8000000000d */
[----:B------:R-:W-:-:S04]  /*2c60*/  HFMA2 R13, R6, R41, R13 ;  /* 0x00000029060d7231 */ /* 0x000fc8000000000d */
[----:B----4-:R-:W-:-:S04]  /*2c70*/  HFMA2 R13, R7, R42, R13 ;  /* 0x0000002a070d7231 */ /* 0x010fc8000000000d */
[----:B------:R-:W-:-:S04]  /*2c80*/  HFMA2 R13, R8, R43, R13 ;  /* 0x0000002b080d7231 */ /* 0x000fc8000000000d */
[----:B------:R-:W-:-:S04]  /*2c90*/  HFMA2 R13, R9, R44, R13 ;  /* 0x0000002c090d7231 */ /* 0x000fc8000000000d */
[----:B------:R-:W-:-:S04]  /*2ca0*/  HFMA2 R13, R10, R45, R13 ;  /* 0x0000002d0a0d7231 */ /* 0x000fc8000000000d */
[----:B------:R-:W-:-:S04]  /*2cb0*/  HFMA2 R13, R20, R47, R13 ;  /* 0x0000002f140d7231 */ /* 0x000fc8000000000d */
[----:B------:R-:W-:Y:S01]  /*2cc0*/  HFMA2 R13, R21, R46, R13 ;  /* 0x0000002e150d7231 */ /* 0x000fe2000000000d */
[----:B------:R-:W0:Y:S03]  /*2cd0*/  S2R R14, SR_TID.X ;  /* 0x00000000000e7919 */ /* 0x000e260000002100 */
[----:B------:R-:W-:-:S04]  /*2ce0*/  HFMA2 R13, R24, R49, R13 ;  /* 0x00000031180d7231 */ /* 0x000fc8000000000d */
[----:B------:R-:W-:Y:S01]  /*2cf0*/  HFMA2 R13, R26, R51, R13 ;  /* 0x000000331a0d7231 */ /* 0x000fe2000000000d */
[----:B------:R-:W-:Y:S01]  /*2d00*/  UMOV UR5, 0xffffffff ;  /* 0xffffffff00057882 */ /* 0x000fe20000000000 */
[----:B0-----:R-:W-:Y:S02]  /*2d10*/  LOP3.LUT P1, RZ, R14, 0x3, RZ, 0xc0, !PT ;  /* 0x000000030eff7812 */ /* 0x001fe4000782c0ff */
        /* <DEDUP_REMOVED lines=8> */
[----:B------:R-:W-:Y:S01]  /*2da0*/  ISETP.NE.AND P2, PT, R11, RZ, P0 ;  /* 0x000000ff0b00720c */ /* 0x000fe20000745270 */
[----:B------:R-:W-:-:S12]  /*2db0*/  BRA.DIV UR5, `(.L_x_3104) ;  /* 0x0000005605447947 */ /* 0x000fd8000b800000 */
[----:B------:R-:W0:Y:S02]  /*2dc0*/  SHFL.BFLY PT, R14, R13, 0x2, 0x1f ;  /* 0x0c401f000d0e7f89 */ /* 0x000e2400000e0000 */
[----:B0-----:R-:W-:-:S05]  /*2dd0*/  FADD.FTZ R13, R13, R14 ;  /* 0x0000000e0d0d7221 */ /* 0x001fca0000010000 */
[----:B------:R0:W1:Y:S02]  /*2de0*/  SHFL.BFLY PT, R14, R13, 0x1, 0x1f ;  /* 0x0c201f000d0e7f89 */ /* 0x00006400000e0000 */
.L_x_3176:
[----:B------:R-:W-:Y:S01]  /*2df0*/  ISETP.GE.OR P1, PT, R37, R16, P1 ;  /* 0x000000102500720c */ /* 0x000fe20000f26670 */
[----:B-1----:R-:W-:Y:S01]  /*2e00*/  FADD.FTZ R11, R13, R14 ;  /* 0x0000000e0d0b7221 */ /* 0x002fe20000010000 */
[----:B------:R-:W-:Y:S03]  /*2e10*/  BSSY.RECONVERGENT B1, `(.L_x_3105) ;  /* 0x0000018000017945 */ /* 0x000fe60003800200 */
[----:B------:R-:W-:-:S08]  /*2e20*/  FMUL.FTZ R11, R11, UR12 ;  /* 0x0000000c0b0b7c20 */ /* 0x000fd00008410000 */
[----:B------:R-:W-:Y:S05]  /*2e30*/  @P1 BRA `(.L_x_3106) ;  /* 0x0000000000541947 */ /* 0x000fea0003800000 */
[----:B0-----:R-:W0:Y:S01]  /*2e40*/  LDC.64 R12, c[0x0][0x448] ;  /* 0x00011200ff0c7b82 */ /* 0x001e220000000a00 */
[----:B------:R-:W-:-:S04]  /*2e50*/  ISETP.NE.U32.AND P1, PT, RZ, UR14, PT ;  /* 0x0000000eff007c0c */ /* 0x000fc8000bf25070 */
[----:B------:R-:W-:Y:S02]  /*2e60*/  ISETP.NE.AND.EX P3, PT, RZ, UR15, PT, P1 ;  /* 0x0000000fff007c0c */ /* 0x000fe4000bf65310 */
[----:B0-----:R-:W-:-:S04]  /*2e70*/  ISETP.NE.U32.AND P1, PT, R12, RZ, PT ;  /* 0x000000ff0c00720c */ /* 0x001fc80003f25070 */
[----:B------:R-:W-:-:S07]  /*2e80*/  ISETP.NE.AND.EX P1, PT, R13, RZ, PT, P1 ;  /* 0x000000ff0d00720c */ /* 0x000fce0003f25310 */
[----:B------:R-:W0:Y:S08]  /*2e90*/  @P3 LDC.64 R12, c[0x0][0x438] ;  /* 0x00010e00ff0c3b82 */ /* 0x000e300000000a00 */
[----:B------:R-:W1:Y:S01]  /*2ea0*/  @P1 LDC.64 R14, c[0x0][0x448] ;  /* 0x00011200ff0e1b82 */ /* 0x000e620000000a00 */
[----:B0-----:R-:W-:-:S06]  /*2eb0*/  @P3 IMAD.WIDE R12, R54, 0x2, R12 ;  /* 0x00000002360c3825 */ /* 0x001fcc00078e020c */
[----:B------:R-:W2:Y:S01]  /*2ec0*/  @P3 LDG.E.U16 R12, desc[UR36][R12.64] ;  /* 0x000000240c0c3981 */ /* 0x000ea2000c1e1500 */
[----:B-1----:R-:W-:-:S06]  /*2ed0*/  @P1 IMAD.WIDE.U32 R14, R17, 0x2, R14 ;  /* 0x00000002110e1825 */ /* 0x002fcc00078e000e */
[----:B------:R-:W3:Y:S01]  /*2ee0*/  @P1 LDG.E.U16 R14, desc[UR36][R14.64] ;  /* 0x000000240e0e1981 */ /* 0x000ee2000c1e1500 */
[----:B------:R-:W-:-:S04]  /*2ef0*/  @P1 ISETP.GE.AND P4, PT, R37, R58, PT ;  /* 0x0000003a2500120c */ /* 0x000fc80003f86270 */
[----:B-----5:R-:W-:-:S04]  /*2f00*/  @P1 SEL R57, R25, RZ, !P4 ;  /* 0x000000ff19391207 */ /* 0x020fc80006000000 */
[----:B------:R-:W-:Y:S01]  /*2f10*/  @P1 IADD3 R57, PT, PT, R37, R57, -R16 ;  /* 0x0000003925391210 */ /* 0x000fe20007ffe810 */
[----:B--2---:R-:W-:-:S05]  /*2f20*/  @P3 HADD2.F32 R60, -RZ, R12.H0_H0 ;  /* 0x2000000cff3c3230 */ /* 0x004fca0000004100 */
[----:B------:R-:W-:Y:S01]  /*2f30*/  @P3 FADD.FTZ R11, R11, R60 ;  /* 0x0000003c0b0b3221 */ /* 0x000fe20000010000 */
[----:B------:R-:W-:Y:S01]  /*2f40*/  @P1 I2FP.F32.S32 R60, R57 ;  /* 0x00000039003c1245 */ /* 0x000fe20000201400 */
[----:B---3--:R-:W-:-:S05]  /*2f50*/  @P1 HADD2.F32 R57, -RZ, R14.H0_H0 ;  /* 0x2000000eff391230 */ /* 0x008fca0000004100 */
[----:B------:R-:W-:-:S05]  /*2f60*/  @P1 FFMA.FTZ R11, R60, R57, R11 ;  /* 0x000000393c0b1223 */ /* 0x000fca000001000b */
[----:B------:R1:W-:Y:S01]  /*2f70*/  STS [R56], R11 ;  /* 0x0000000b38007388 */ /* 0x0003e20000000800 */
[----:B------:R-:W-:-:S07]  /*2f80*/  @!P2 FMNMX.FTZ R0, R0, R11, !PT ;  /* 0x0000000b0000a209 */ /* 0x000fce0007810000 */
.L_x_3106:
[----:B------:R-:W-:Y:S05]  /*2f90*/  BSYNC.RECONVERGENT B1 ;  /* 0x0000000000017941 */ /* 0x000fea0003800200 */
.L_x_3105:
[----:B------:R-:W-:Y:S01]  /*2fa0*/  VIADD R12, R3, 0x7 ;  /* 0x00000007030c7836 */ /* 0x000fe20000000000 */
[----:B-1----:R-:W-:Y:S02]  /*2fb0*/  IADD3 R11, PT, PT, R16, 0x1, RZ ;  /* 0x00000001100b7810 */ /* 0x002fe40007ffe0ff */
[----:B------:R-:W-:Y:S02]  /*2fc0*/  IADD3 R37, PT, PT, R37, 0x10, RZ ;  /* 0x0000001025257810 */ /* 0x000fe40007ffe0ff */
[----:B0-----:R-:W-:Y:S02]  /*2fd0*/  SHF.R.S32.HI R13, RZ, 0x1f, R12 ;  /* 0x0000001fff0d7819 */ /* 0x001fe4000001140c */
[----:B------:R-:W-:Y:S02]  /*2fe0*/  VIADDMNMX R11, R11, -UR13, RZ, !PT ;  /* 0x8000000d0b0b7c46 */ /* 0x000fe4000f8001ff */
[----:B------:R-:W-:Y:S02]  /*2ff0*/  LEA.HI R13, R13, R12, RZ, 0x3 ;  /* 0x0000000c0d0d7211 */ /* 0x000fe400078f18ff */
[----:B------:R-:W-:-:S02]  /*3000*/  IADD3 R34, P2, PT, R34, 0x10, RZ ;  /* 0x0000001022227810 */ /* 0x000fc40007f5e0ff */
[----:B------:R-:W-:Y:S02]  /*3010*/  LOP3.LUT R12, R13, 0xfffffff8, RZ, 0xc0, !PT ;  /* 0xfffffff80d0c7812 */ /* 0x000fe400078ec0ff */
[----:B------:R-:W-:Y:S01]  /*3020*/  IADD3 R56, PT, PT, R56, 0x40, RZ ;  /* 0x0000004038387810 */ /* 0x000fe20007ffe0ff */
[----:B------:R-:W-:Y:S01]  /*3030*/  IMAD.X R39, RZ, RZ, R39, P2 ;  /* 0x000000ffff277224 */ /* 0x000fe200010e0627 */
[----:B------:R-:W-:Y:S01]  /*3040*/  IADD3 R54, PT, PT, R54, 0x10, RZ ;  /* 0x0000001036367810 */ /* 0x000fe20007ffe0ff */
[----:B------:R-:W-:-:S05]  /*3050*/  IMAD.IADD R12, R11, 0x1, R12 ;  /* 0x000000010b0c7824 */ /* 0x000fca00078e020c */
[----:B------:R-:W-:-:S13]  /*3060*/  ISETP.GE.AND P1, PT, R37, R12, PT ;  /* 0x0000000c2500720c */ /* 0x000fda0003f26270 */
[----:B------:R-:W-:Y:S05]  /*3070*/  @!P1 BRA `(.L_x_3107) ;  /* 0xfffffff000149947 */ /* 0x000fea000383ffff */
.L_x_3103:
[----:B------:R-:W-:Y:S05]  /*3080*/  BSYNC B0 ;  /* 0x0000000000007941 */ /* 0x000fea0003800000 */
.L_x_3102:
[----:B------:R-:W0:Y:S01]  /*3090*/  S2R R5, SR_TID.X ;  /* 0x0000000000057919 */ /* 0x000e220000002100 */
[----:B------:R-:W1:Y:S01]  /*30a0*/  LDCU UR5, c[0x0][0x3f4] ;  /* 0x00007e80ff0577ac */ /* 0x000e620008000800 */
[----:B------:R-:W-:-:S04]  /*30b0*/  IADD3 R8, PT, PT, R16, 0x1, RZ ;  /* 0x0000000110087810 */ /* 0x000fc80007ffe0ff */
[----:B-1----:R-:W-:Y:S01]  /*30c0*/  VIADDMNMX R6, R8, -UR5, RZ, !PT ;  /* 0x8000000508067c46 */ /* 0x002fe2000f8001ff */
[----:B------:R-:W-:Y:S01]  /*30d0*/  UMOV UR5, 0xffffffff ;  /* 0xffffffff00057882 */ /* 0x000fe20000000000 */
[----:B0-----:R-:W-:Y:S02]  /*30e0*/  SHF.L.U32 R9, R5, 0x2, RZ ;  /* 0x0000000205097819 */ /* 0x001fe400000006ff */
[----:B------:R-:W-:Y:S05]  /*30f0*/  BRA.DIV UR5, `(.L_x_3108) ;  /* 0x0000005205b47947 */ /* 0x000fea000b800000 */
[----:B------:R-:W0:Y:S02]  /*3100*/  SHFL.BFLY PT, R14, R0, 0x10, 0x1f ;  /* 0x0e001f00000e7f89 */ /* 0x000e2400000e0000 */
[----:B0-----:R-:W-:-:S05]  /*3110*/  FMNMX.FTZ R13, R14, R0, !PT ;  /* 0x000000000e0d7209 */ /* 0x001fca0007810000 */
[----:B------:R-:W4:Y:S02]  /*3120*/  SHFL.BFLY PT, R14, R13, 0x8, 0x1f ;  /* 0x0d001f000d0e7f89 */ /* 0x000f2400000e0000 */
[----:B----4-:R-:W-:-:S05]  /*3130*/  FMNMX.FTZ R7, R13, R14, !PT ;  /* 0x0000000e0d077209 */ /* 0x010fca0007810000 */
[----:B------:R0:W1:Y:S02]  /*3140*/  SHFL.BFLY PT, R14, R7, 0x4, 0x1f ;  /* 0x0c801f00070e7f89 */ /* 0x00006400000e0000 */
.L_x_3181:
[----:B-----5:R-:W2:Y:S01]  /*3150*/  S2R R25, SR_CgaCtaId ;  /* 0x0000000000197919 */ /* 0x020ea20000008800 */
        /* <DEDUP_REMOVED lines=11> */
[----:B------:R-:W-:Y:S02]  /*3210*/  IMAD.MOV.U32 R13, RZ, RZ, RZ ;  /* 0x000000ffff0d7224 */ /* 0x000fe400078e00ff */
[----:B------:R-:W-:Y:S08]  /*3220*/  BSSY.RECONVERGENT B0, `(.L_x_3109) ;  /* 0x000016a000007945 */ /* 0x000ff00003800200 */
[----:B------:R-:W0:Y:S04]  /*3230*/  @!P0 LDS R14, [R11] ;  /* 0x000000000b0e8984 */ /* 0x000e280000000800 */
[----:B0-----:R-:W0:Y:S02]  /*3240*/  SHFL.BFLY PT, R7, R14, 0x1, 0x1f ;  /* 0x0c201f000e077f89 */ /* 0x001e2400000e0000 */
[----:B0-----:R-:W-:-:S02]  /*3250*/  FMNMX.FTZ R12, R7, R14, !PT ;  /* 0x0000000e070c7209 */ /* 0x001fc40007810000 */
[----:B------:R-:W-:-:S04]  /*3260*/  IADD3 R7, PT, PT, R6, R5, RZ ;  /* 0x0000000506077210 */ /* 0x000fc80007ffe0ff */
        /* <DEDUP_REMOVED lines=17> */
[----:B------:R-:W-:Y:S01]  /*3380*/  VIADD R14, R24, 0x110 ;  /* 0x00000110180e7836 */ /* 0x000fe20000000000 */
[----:B------:R-:W-:-:S04]  /*3390*/  LEA.HI R13, R15, 0x1, RZ, 0x1a ;  /* 0x000000010f0d7811 */ /* 0x000fc800078fd0ff */
[----:B------:R-:W-:Y:S02]  /*33a0*/  LEA R20, R25, R14, 0x18 ;  /* 0x0000000e19147211 */ /* 0x000fe400078ec0ff */
[----:B------:R-:W-:Y:S02]  /*33b0*/  LOP3.LUT R15, R13, 0x3, RZ, 0xc0, !PT ;  /* 0x000000030d0f7812 */ /* 0x000fe400078ec0ff */
[----:B------:R-:W-:Y:S01]  /*33c0*/  MOV R13, RZ ;  /* 0x000000ff000d7202 */ /* 0x000fe20000000f00 */
[----:B------:R-:W-:Y:S01]  /*33d0*/  IMAD.IADD R20, R9, 0x1, R20 ;  /* 0x0000000109147824 */ /* 0x000fe200078e0214 */
[----:B------:R-:W-:Y:S02]  /*33e0*/  MOV R14, R7 ;  /* 0x00000007000e7202 */ /* 0x000fe40000000f00 */
[----:B------:R-:W-:-:S07]  /*33f0*/  IADD3 R15, PT, PT, -R15, RZ, RZ ;  /* 0x000000ff0f0f7210 */ /* 0x000fce0007ffe1ff */
.L_x_3114:
        /* <DEDUP_REMOVED lines=11> */
.L_x_3113:
[----:B------:R-:W-:Y:S05]  /*34b0*/  BSYNC.RECONVERGENT B1 ;  /* 0x0000000000017941 */ /* 0x000fea0003800200 */
.L_x_3112:
[----:B------:R-:W-:Y:S05]  /*34c0*/  @!P1 BRA `(.L_x_3110) ;  /* 0x0000001000fc9947 */ /* 0x000fea0003800000 */
[----:B------:R-:W-:Y:S01]  /*34d0*/  IMAD.SHL.U32 R15, R6, 0x4, RZ ;  /* 0x00000004060f7824 */ /* 0x000fe200078e00ff */
[----:B------:R-:W-:Y:S01]  /*34e0*/  IADD3 R24, PT, PT, R24, 0x110, RZ ;  /* 0x0000011018187810 */ /* 0x000fe20007ffe0ff */
[----:B------:R-:W-:-:S03]  /*34f0*/  VIADD R27, R14, 0x100 ;  /* 0x000001000e1b7836 */ /* 0x000fc60000000000 */
[----:B------:R-:W-:Y:S02]  /*3500*/  LEA R20, R25, R24, 0x18 ;  /* 0x0000001819147211 */ /* 0x000fe400078ec0ff */
[----:B------:R-:W-:Y:S02]  /*3510*/  LEA R15, R14, -R15, 0x2 ;  /* 0x8000000f0e0f7211 */ /* 0x000fe400078e10ff */
[----:B------:R-:W-:Y:S02]  /*3520*/  ISETP.GT.AND P0, PT, R27, R16, PT ;  /* 0x000000101b00720c */ /* 0x000fe40003f04270 */
[----:B------:R-:W-:-:S05]  /*3530*/  IADD3 R20, PT, PT, R20, R15, RZ ;  /* 0x0000000f14147210 */ /* 0x000fca0007ffe0ff */
[----:B------:R-:W0:Y:S04]  /*3540*/  LDS R15, [R20] ;  /* 0x00000000140f7984 */ /* 0x000e280000000800 */
[----:B------:R-:W1:Y:S04]  /*3550*/  LDS R21, [R20+0x100] ;  /* 0x0001000014157984 */ /* 0x000e680000000800 */
[----:B------:R-:W2:Y:S04]  /*3560*/  LDS R23, [R20+0x200] ;  /* 0x0002000014177984 */ /* 0x000ea80000000800 */
        /* <DEDUP_REMOVED lines=24> */
[----:B------:R-:W-:Y:S02]  /*36f0*/  PLOP3.LUT P0, PT, PT, PT, PT, 0x80, 0x8 ;  /* 0x000000000008781c */ /* 0x000fe40003f0f070 */
[----:B------:R-:W-:-:S04]  /*3700*/  IADD3 R14, PT, PT, -R15, R16, RZ ;  /* 0x000000100f0e7210 */ /* 0x000fc80007ffe1ff */
[----:B------:R-:W-:Y:S01]  /*3710*/  ISETP.GT.AND P1, PT, R14, 0x2ff, PT ;  /* 0x000002ff0e00780c */ /* 0x000fe20003f24270 */
[----:B------:R-:W-:-:S12]  /*3720*/  VIADD R14, R20, 0x600 ;  /* 0x00000600140e7836 */ /* 0x000fd80000000000 */
[----:B------:R-:W-:Y:S05]  /*3730*/  @!P1 BRA `(.L_x_3116) ;  /* 0x0000000400989947 */ /* 0x000fea0003800000 */
[----:B------:R-:W-:Y:S02]  /*3740*/  PLOP3.LUT P0, PT, PT, PT, PT, 0x8, 0x80 ;  /* 0x000000000080781c */ /* 0x000fe40003f0e170 */
[----:B------:R-:W-:-:S11]  /*3750*/  IADD3 R20, PT, PT, R16, -0x2ff, RZ ;  /* 0xfffffd0110147810 */ /* 0x000fd60007ffe0ff */
.L_x_3117:
[----:B------:R-:W0:Y:S01]  /*3760*/  LDS R23, [R14+-0x200] ;  /* 0xfffe00000e177984 */ /* 0x000e220000000800 */
[----:B------:R-:W-:-:S03]  /*3770*/  IADD3 R15, PT, PT, R15, 0x400, RZ ;  /* 0x000004000f0f7810 */ /* 0x000fc60007ffe0ff */
[----:B------:R-:W1:Y:S01]  /*3780*/  LDS R25, [R14+-0x100] ;  /* 0xffff00000e197984 */ /* 0x000e620000000800 */
[----:B------:R-:W-:-:S03]  /*3790*/  ISETP.GE.AND P1, PT, R15, R20, PT ;  /* 0x000000140f00720c */ /* 0x000fc60003f26270 */
[----:B---3--:R-:W2:Y:S04]  /*37a0*/  LDS R29, [R14] ;  /* 0x000000000e1d7984 */ /* 0x008ea80000000800 */
        /* <DEDUP_REMOVED lines=10> */
[----:B------:R-:W-:Y:S01]  /*3850*/  FMUL.FTZ R22, R22, 1.4426950216293334961 ;  /* 0x3fb8aa3b16167820 */ /* 0x000fe20000410000 */
[C---:B-1----:R-:W-:Y:S02]  /*3860*/  FADD.FTZ R24, -R12.reuse, R25 ;  /* 0x000000190c187221 */ /* 0x042fe40000010100 */
[----:B------:R-:W1:Y:S01]  /*3870*/  LDS R23, [R14+0xa00] ;  /* 0x000a00000e177984 */ /* 0x000e620000000800 */
[----:B--2---:R-:W-:Y:S01]  /*3880*/  FADD.FTZ R26, -R12, R29 ;  /* 0x0000001d0c1a7221 */ /* 0x004fe20000010100 */
[----:B------:R-:W-:Y:S01]  /*3890*/  FMUL.FTZ R24, R24, 1.4426950216293334961 ;  /* 0x3fb8aa3b18187820 */ /* 0x000fe20000410000 */
[----:B------:R-:W2:Y:S01]  /*38a0*/  MUFU.EX2 R22, R22 ;  /* 0x0000001600167308 */ /* 0x000ea20000000800 */
[----:B------:R-:W1:Y:S01]  /*38b0*/  LDS R25, [R14+0xb00] ;  /* 0x000b00000e197984 */ /* 0x000e620000000800 */
[----:B---3--:R-:W-:Y:S01]  /*38c0*/  FADD.FTZ R28, -R12, R31 ;  /* 0x0000001f0c1c7221 */ /* 0x008fe20000010100 */
[----:B------:R-:W-:Y:S01]  /*38d0*/  FMUL.FTZ R26, R26, 1.4426950216293334961 ;  /* 0x3fb8aa3b1a1a7820 */ /* 0x000fe20000410000 */
[----:B------:R5:W3:Y:S01]  /*38e0*/  MUFU.EX2 R45, R24 ;  /* 0x00000018002d7308 */ /* 0x000ae20000000800 */
[----:B------:R-:W1:Y:S01]  /*38f0*/  LDS R29, [R14+0xc00] ;  /* 0x000c00000e1d7984 */ /* 0x000e620000000800 */
[----:B----4-:R-:W-:Y:S01]  /*3900*/  FADD.FTZ R30, -R12, R33 ;  /* 0x000000210c1e7221 */ /* 0x010fe20000010100 */
[----:B------:R-:W-:Y:S01]  /*3910*/  FMUL.FTZ R28, R28, 1.4426950216293334961 ;  /* 0x3fb8aa3b1c1c7820 */ /* 0x000fe20000410000 */
[----:B------:R-:W4:Y:S01]  /*3920*/  MUFU.EX2 R33, R26 ;  /* 0x0000001a00217308 */ /* 0x000f220000000800 */
[----:B------:R-:W1:Y:S01]  /*3930*/  LDS R31, [R14+0xd00] ;  /* 0x000d00000e1f7984 */ /* 0x000e620000000800 */
[----:B------:R-:W-:Y:S01]  /*3940*/  FMUL.FTZ R30, R30, 1.4426950216293334961 ;  /* 0x3fb8aa3b1e1e7820 */ /* 0x000fe20000410000 */
[C---:B-----5:R-:W-:Y:S01]  /*3950*/  FADD.FTZ R24, -R12.reuse, R39 ;  /* 0x000000270c187221 */ /* 0x060fe20000010100 */
[----:B------:R-:W-:Y:S01]  /*3960*/  FADD.FTZ R32, -R12, R35 ;  /* 0x000000230c207221 */ /* 0x000fe20000010100 */
[----:B--2---:R-:W-:Y:S01]  /*3970*/  STS [R14+-0x200], R22 ;  /* 0xfffe00160e007388 */ /* 0x004fe20000000800 */
[----:B------:R-:W2:Y:S01]  /*3980*/  MUFU.EX2 R35, R28 ;  /* 0x0000001c00237308 */ /* 0x000ea20000000800 */
[----:B------:R-:W-:Y:S01]  /*3990*/  FMUL.FTZ R43, R24, 1.4426950216293334961 ;  /* 0x3fb8aa3b182b7820 */ /* 0x000fe20000410000 */
[----:B------:R-:W-:Y:S01]  /*39a0*/  FADD.FTZ R24, R22, R13 ;  /* 0x0000000d16187221 */ /* 0x000fe20000010000 */
[----:B------:R-:W-:Y:S01]  /*39b0*/  FADD.FTZ R34, -R12, R37 ;  /* 0x000000250c227221 */ /* 0x000fe20000010100 */
[----:B------:R-:W-:Y:S01]  /*39c0*/  FMUL.FTZ R32, R32, 1.4426950216293334961 ;  /* 0x3fb8aa3b20207820 */ /* 0x000fe20000410000 */
[----:B------:R-:W5:Y:S01]  /*39d0*/  MUFU.EX2 R37, R30 ;  /* 0x0000001e00257308 */ /* 0x000f620000000800 */
[----:B---3--:R-:W-:Y:S01]  /*39e0*/  FADD.FTZ R24, R24, R45 ;  /* 0x0000002d18187221 */ /* 0x008fe20000010000 */
[----:B------:R-:W-:Y:S01]  /*39f0*/  FMUL.FTZ R34, R34, 1.4426950216293334961 ;  /* 0x3fb8aa3b22227820 */ /* 0x000fe20000410000 */
[----:B------:R-:W-:Y:S01]  /*3a00*/  FADD.FTZ R36, -R12, R41 ;  /* 0x000000290c247221 */ /* 0x000fe20000010100 */
[----:B------:R-:W3:Y:S01]  /*3a10*/  MUFU.EX2 R39, R32 ;  /* 0x0000002000277308 */ /* 0x000ee20000000800 */
[----:B----4-:R-:W-:Y:S01]  /*3a20*/  FADD.FTZ R24, R24, R33 ;  /* 0x0000002118187221 */ /* 0x010fe20000010000 */
[----:B------:R-:W-:Y:S01]  /*3a30*/  FADD.FTZ R47, -R12, R47 ;  /* 0x0000002f0c2f7221 */ /* 0x000fe20000010100 */
[----:B------:R-:W-:Y:S01]  /*3a40*/  FMUL.FTZ R36, R36, 1.4426950216293334961 ;  /* 0x3fb8aa3b24247820 */ /* 0x000fe20000410000 */
[----:B------:R-:W4:Y:S01]  /*3a50*/  MUFU.EX2 R41, R34 ;  /* 0x0000002200297308 */ /* 0x000f220000000800 */
[----:B--2---:R-:W-:Y:S01]  /*3a60*/  FADD.FTZ R24, R24, R35 ;  /* 0x0000002318187221 */ /* 0x004fe20000010000 */
[C---:B------:R-:W-:Y:S01]  /*3a70*/  FADD.FTZ R27, -R12.reuse, R27 ;  /* 0x0000001b0c1b7221 */ /* 0x040fe20000010100 */
[----:B------:R-:W-:Y:S01]  /*3a80*/  FMUL.FTZ R47, R47, 1.4426950216293334961 ;  /* 0x3fb8aa3b2f2f7820 */ /* 0x000fe20000410000 */
[----:B------:R-:W2:Y:S01]  /*3a90*/  MUFU.EX2 R43, R43 ;  /* 0x0000002b002b7308 */ /* 0x000ea20000000800 */
[----:B0-----:R-:W-:Y:S01]  /*3aa0*/  FADD.FTZ R21, -R12, R21 ;  /* 0x000000150c157221 */ /* 0x001fe20000010100 */
[----:B-----5:R-:W-:Y:S01]  /*3ab0*/  FADD.FTZ R24, R24, R37 ;  /* 0x0000002518187221 */ /* 0x020fe20000010000 */
[----:B------:R-:W-:Y:S01]  /*3ac0*/  FMUL.FTZ R27, R27, 1.4426950216293334961 ;  /* 0x3fb8aa3b1b1b7820 */ /* 0x000fe20000410000 */
[----:B------:R-:W0:Y:S01]  /*3ad0*/  MUFU.EX2 R13, R36 ;  /* 0x00000024000d7308 */ /* 0x000e220000000800 */
[----:B-1----:R-:W-:Y:S01]  /*3ae0*/  FADD.FTZ R23, -R12, R23 ;  /* 0x000000170c177221 */ /* 0x002fe20000010100 */
[----:B---3--:R-:W-:Y:S01]  /*3af0*/  FADD.FTZ R24, R24, R39 ;  /* 0x0000002718187221 */ /* 0x008fe20000010000 */
[----:B------:R-:W-:Y:S01]  /*3b00*/  FMUL.FTZ R21, R21, 1.4426950216293334961 ;  /* 0x3fb8aa3b15157820 */ /* 0x000fe20000410000 */
[----:B------:R-:W1:Y:S01]  /*3b10*/  MUFU.EX2 R47, R47 ;  /* 0x0000002f002f7308 */ /* 0x000e620000000800 */
[----:B------:R-:W-:Y:S01]  /*3b20*/  FADD.FTZ R25, -R12, R25 ;  /* 0x000000190c197221 */ /* 0x000fe20000010100 */
[----:B----4-:R-:W-:Y:S01]  /*3b30*/  FADD.FTZ R24, R24, R41 ;  /* 0x0000002918187221 */ /* 0x010fe20000010000 */
[----:B------:R-:W-:Y:S01]  /*3b40*/  FMUL.FTZ R23, R23, 1.4426950216293334961 ;  /* 0x3fb8aa3b17177820 */ /* 0x000fe20000410000 */
[----:B------:R-:W3:Y:S01]  /*3b50*/  MUFU.EX2 R27, R27 ;  /* 0x0000001b001b7308 */ /* 0x000ee20000000800 */
[----:B------:R-:W-:Y:S01]  /*3b60*/  FADD.FTZ R29, -R12, R29 ;  /* 0x0000001d0c1d7221 */ /* 0x000fe20000010100 */
[----:B--2---:R-:W-:Y:S01]  /*3b70*/  FADD.FTZ R24, R24, R43 ;  /* 0x0000002b18187221 */ /* 0x004fe20000010000 */
[----:B------:R-:W-:Y:S01]  /*3b80*/  FMUL.FTZ R25, R25, 1.4426950216293334961 ;  /* 0x3fb8aa3b19197820 */ /* 0x000fe20000410000 */
[----:B------:R-:W2:Y:S01]  /*3b90*/  MUFU.EX2 R21, R21 ;  /* 0x0000001500157308 */ /* 0x000ea20000000800 */
[----:B------:R-:W-:Y:S01]  /*3ba0*/  FADD.FTZ R31, -R12, R31 ;  /* 0x0000001f0c1f7221 */ /* 0x000fe20000010100 */
[----:B0-----:R-:W-:Y:S01]  /*3bb0*/  FADD.FTZ R24, R24, R13 ;  /* 0x0000000d18187221 */ /* 0x001fe20000010000 */
[----:B------:R-:W-:Y:S01]  /*3bc0*/  FMUL.FTZ R29, R29, 1.4426950216293334961 ;  /* 0x3fb8aa3b1d1d7820 */ /* 0x000fe20000410000 */
[----:B------:R-:W0:Y:S01]  /*3bd0*/  MUFU.EX2 R23, R23 ;  /* 0x0000001700177308 */ /* 0x000e220000000800 */
[----:B------:R-:W-:Y:S01]  /*3be0*/  FMUL.FTZ R31, R31, 1.4426950216293334961 ;  /* 0x3fb8aa3b1f1f7820 */ /* 0x000fe20000410000 */
[----:B-1----:R-:W-:Y:S01]  /*3bf0*/  FADD.FTZ R24, R24, R47 ;  /* 0x0000002f18187221 */ /* 0x002fe20000010000 */
[----:B------:R-:W-:Y:S01]  /*3c00*/  STS [R14+-0x100], R45 ;  /* 0xffff002d0e007388 */ /* 0x000fe20000000800 */
[----:B------:R-:W1:Y:S02]  /*3c10*/  MUFU.EX2 R25, R25 ;  /* 0x0000001900197308 */ /* 0x000e640000000800 */
[----:B---3--:R-:W-:Y:S01]  /*3c20*/  FADD.FTZ R24, R24, R27 ;  /* 0x0000001b18187221 */ /* 0x008fe20000010000 */
[----:B------:R-:W-:Y:S01]  /*3c30*/  STS [R14], R33 ;  /* 0x000000210e007388 */ /* 0x000fe20000000800 */
[----:B------:R-:W3:Y:S02]  /*3c40*/  MUFU.EX2 R29, R29 ;  /* 0x0000001d001d7308 */ /* 0x000ee40000000800 */
[----:B--2---:R-:W-:Y:S01]  /*3c50*/  FADD.FTZ R24, R24, R21 ;  /* 0x0000001518187221 */ /* 0x004fe20000010000 */
[----:B------:R-:W-:Y:S01]  /*3c60*/  STS [R14+0x100], R35 ;  /* 0x000100230e007388 */ /* 0x000fe20000000800 */
[----:B------:R-:W2:Y:S02]  /*3c70*/  MUFU.EX2 R31, R31 ;  /* 0x0000001f001f7308 */ /* 0x000ea40000000800 */
[----:B0-----:R-:W-:Y:S01]  /*3c80*/  FADD.FTZ R24, R24, R23 ;  /* 0x0000001718187221 */ /* 0x001fe20000010000 */
[----:B------:R-:W-:Y:S03]  /*3c90*/  STS [R14+0x200], R37 ;  /* 0x000200250e007388 */ /* 0x000fe60000000800 */
[----:B-1----:R-:W-:Y:S01]  /*3ca0*/  FADD.FTZ R24, R24, R25 ;  /* 0x0000001918187221 */ /* 0x002fe20000010000 */
[----:B------:R-:W-:Y:S03]  /*3cb0*/  STS [R14+0x300], R39 ;  /* 0x000300270e007388 */ /* 0x000fe60000000800 */
[----:B---3--:R-:W-:Y:S01]  /*3cc0*/  FADD.FTZ R24, R24, R29 ;  /* 0x0000001d18187221 */ /* 0x008fe20000010000 */
[----:B------:R-:W-:Y:S04]  /*3cd0*/  STS [R14+0x400], R41 ;  /* 0x000400290e007388 */ /* 0x000fe80000000800 */
        /* <DEDUP_REMOVED lines=8> */
[----:B------:R-:W-:Y:S04]  /*3d60*/  STS [R14+0xc00], R29 ;  /* 0x000c001d0e007388 */ /* 0x000fe80000000800 */
[----:B------:R0:W-:Y:S02]  /*3d70*/  STS [R14+0xd00], R31 ;  /* 0x000d001f0e007388 */ /* 0x0001e40000000800 */
[----:B0-----:R-:W-:Y:S01]  /*3d80*/  VIADD R14, R14, 0x1000 ;  /* 0x000010000e0e7836 */ /* 0x001fe20000000000 */
[----:B------:R-:W-:Y:S06]  /*3d90*/  @!P1 BRA `(.L_x_3117) ;  /* 0xfffffff800709947 */ /* 0x000fec000383ffff */
.L_x_3116:
[----:B------:R-:W-:Y:S05]  /*3da0*/  BSYNC.RECONVERGENT B1 ;  /* 0x0000000000017941 */ /* 0x000fea0003800200 */
.L_x_3115:
[----:B------:R-:W-:Y:S01]  /*3db0*/  IADD3 R20, PT, PT, -R15, R16, RZ ;  /* 0x000000100f147210 */ /* 0x000fe20007ffe1ff */
        /* <DEDUP_REMOVED lines=54> */
.L_x_3119:
[----:B------:R-:W-:Y:S05]  /*4120*/  BSYNC.RECONVERGENT B1 ;  /* 0x0000000000017941 */ /* 0x000fea0003800200 */
.L_x_3118:
        /* <DEDUP_REMOVED lines=27> */
.L_x_3111:
        /* <DEDUP_REMOVED lines=12> */
[----:B------:R-:W-:Y:S02]  /*43a0*/  IADD3 R27, P1, P2, R23, R14, R7 ;  /* 0x0000000e171b7210 */ /* 0x000fe40007a3e007 */
[----:B------:R-:W-:Y:S02]  /*43b0*/  LEA R24, R25, R24, 0x18 ;  /* 0x0000001819187211 */ /* 0x000fe400078ec0ff */
[----:B------:R-:W-:Y:S02]  /*43c0*/  LOP3.LUT R14, R13, 0x3, RZ, 0xc0, !PT ;  /* 0x000000030d0e7812 */ /* 0x000fe400078ec0ff */
[----:B------:R-:W-:Y:S01]  /*43d0*/  IADD3.X R15, PT, PT, R22, R15, RZ, P1, P2 ;  /* 0x0000000f160f7210 */ /* 0x000fe20000fe44ff */
[----:B------:R-:W-:Y:S01]  /*43e0*/  IMAD.IADD R21, R9, 0x1, R24 ;  /* 0x0000000109157824 */ /* 0x000fe200078e0218 */
[----:B------:R-:W-:-:S02]  /*43f0*/  MOV R13, RZ ;  /* 0x000000ff000d7202 */ /* 0x000fc40000000f00 */
[----:B------:R-:W-:Y:S02]  /*4400*/  MOV R20, R7 ;  /* 0x0000000700147202 */ /* 0x000fe40000000f00 */
[----:B------:R-:W-:-:S07]  /*4410*/  IADD3 R24, PT, PT, -R14, RZ, RZ ;  /* 0x000000ff0e187210 */ /* 0x000fce0007ffe1ff */
.L_x_3122:
[----:B------:R-:W-:-:S06]  /*4420*/  MOV R14, R27 ;  /* 0x0000001b000e7202 */ /* 0x000fcc0000000f00 */
[----:B------:R1:W2:Y:S01]  /*4430*/  LDG.E.U8 R14, desc[UR36][R14.64] ;  /* 0x000000240e0e7981 */ /* 0x0002a2000c1e1100 */
[----:B------:R-:W-:Y:S01]  /*4440*/  IMAD.MOV.U32 R26, RZ, RZ, RZ ;  /* 0x000000ffff1a7224 */ /* 0x000fe200078e00ff */
[----:B------:R-:W-:Y:S02]  /*4450*/  IADD3 R24, PT, PT, R24, 0x1, RZ ;  /* 0x0000000118187810 */ /* 0x000fe40007ffe0ff */
        /* <DEDUP_REMOVED lines=13> */
.L_x_3121:
[----:B------:R-:W-:Y:S05]  /*4530*/  BSYNC.RECONVERGENT B1 ;  /* 0x0000000000017941 */ /* 0x000fea0003800200 */
.L_x_3120:
[----:B------:R-:W-:Y:S05]  /*4540*/  @!P0 BRA `(.L_x_3110) ;  /* 0x0000000000dc8947 */ /* 0x000fea0003800000 */
[----:B------:R-:W1:Y:S01]  /*4550*/  S2R R24, SR_CgaCtaId ;  /* 0x0000000000187919 */ /* 0x000e620000008800 */
[----:B------:R-:W2:Y:S01]  /*4560*/  LDCU.64 UR4, c[0x0][0x420] ;  /* 0x00008400ff0477ac */ /* 0x000ea20008000a00 */
[----:B------:R-:W-:Y:S02]  /*4570*/  MOV R14, 0x400 ;  /* 0x00000400000e7802 */ /* 0x000fe40000000f00 */
[----:B------:R-:W-:-:S03]  /*4580*/  SHF.L.U32 R15, R6, 0x2, RZ ;  /* 0x00000002060f7819 */ /* 0x000fc600000006ff */
[----:B------:R-:W-:Y:S01]  /*4590*/  VIADD R21, R14, 0x110 ;  /* 0x000001100e157836 */ /* 0x000fe20000000000 */
[----:B------:R-:W-:Y:S02]  /*45a0*/  LEA R14, R20, -R15, 0x2 ;  /* 0x8000000f140e7211 */ /* 0x000fe400078e10ff */
[----:B--2---:R-:W-:-:S04]  /*45b0*/  IADD3 R23, P0, P1, R23, UR4, R20 ;  /* 0x0000000417177c10 */ /* 0x004fc8000f91e014 */
[----:B------:R-:W-:Y:S02]  /*45c0*/  IADD3 R23, P2, PT, R23, 0x80, RZ ;  /* 0x0000008017177810 */ /* 0x000fe40007f5e0ff */
[----:B------:R-:W-:-:S04]  /*45d0*/  IADD3.X R15, PT, PT, R22, UR5, RZ, P0, P1 ;  /* 0x00000005160f7c10 */ /* 0x000fc800087e24ff */
[----:B------:R-:W-:Y:S02]  /*45e0*/  IADD3.X R15, PT, PT, RZ, R15, RZ, P2, !PT ;  /* 0x0000000fff0f7210 */ /* 0x000fe400017fe4ff */
[----:B-1----:R-:W-:-:S04]  /*45f0*/  LEA R21, R24, R21, 0x18 ;  /* 0x0000001518157211 */ /* 0x002fc800078ec0ff */
[----:B------:R-:W-:-:S07]  /*4600*/  IADD3 R21, PT, PT, R14, 0x200, R21 ;  /* 0x000002000e157810 */ /* 0x000fce0007ffe015 */
.L_x_3123:
[----:B------:R-:W-:-:S05]  /*4610*/  IMAD.MOV.U32 R14, RZ, RZ, R23 ;  /* 0x000000ffff0e7224 */ /* 0x000fca00078e0017 */
[----:B------:R-:W2:Y:S04]  /*4620*/  LDG.E.U8 R25, desc[UR36][R14.64+-0x80] ;  /* 0xffff80240e197981 */ /* 0x000ea8000c1e1100 */
[----:B------:R-:W4:Y:S04]  /*4630*/  LDG.E.U8 R22, desc[UR36][R14.64+-0x40] ;  /* 0xffffc0240e167981 */ /* 0x000f28000c1e1100 */
[----:B------:R-:W5:Y:S04]  /*4640*/  LDG.E.U8 R23, desc[UR36][R14.64] ;  /* 0x000000240e177981 */ /* 0x000f68000c1e1100 */
[----:B------:R-:W5:Y:S01]  /*4650*/  LDG.E.U8 R24, desc[UR36][R14.64+0x40] ;  /* 0x000040240e187981 */ /* 0x000f62000c1e1100 */
[----:B------:R-:W-:-:S02]  /*4660*/  IMAD.MOV.U32 R26, RZ, RZ, RZ ;  /* 0x000000ffff1a7224 */ /* 0x000fc400078e00ff */
[----:B---3--:R-:W-:Y:S01]  /*4670*/  HFMA2 R28, -RZ, RZ, 0, 0 ;  /* 0x00000000ff1c7431 */ /* 0x008fe200000001ff */
[----:B------:R-:W-:Y:S02]  /*4680*/  IADD3 R20, PT, PT, R20, 0x100, RZ ;  /* 0x0000010014147810 */ /* 0x000fe40007ffe0ff */
[----:B--2---:R-:W-:Y:S02]  /*4690*/  ISETP.NE.AND P0, PT, R25, RZ, PT ;  /* 0x000000ff1900720c */ /* 0x004fe40003f05270 */
[----:B----4-:R-:W-:Y:S01]  /*46a0*/  ISETP.NE.AND P1, PT, R22, RZ, PT ;  /* 0x000000ff1600720c */ /* 0x010fe20003f25270 */
[----:B------:R-:W-:Y:S01]  /*46b0*/  HFMA2 R22, -RZ, RZ, 0, 0 ;  /* 0x00000000ff167431 */ /* 0x000fe200000001ff */
[----:B-----5:R-:W-:Y:S02]  /*46c0*/  ISETP.NE.AND P2, PT, R23, RZ, PT ;  /* 0x000000ff1700720c */ /* 0x020fe40003f45270 */
[----:B------:R-:W-:-:S07]  /*46d0*/  ISETP.NE.AND P3, PT, R24, RZ, PT ;  /* 0x000000ff1800720c */ /* 0x000fce0003f65270 */
        /* <DEDUP_REMOVED lines=30> */
.L_x_3110:
[----:B------:R-:W-:Y:S05]  /*48c0*/  BSYNC.RECONVERGENT B0 ;  /* 0x0000000000007941 */ /* 0x000fea0003800200 */
.L_x_3109:
        /* <DEDUP_REMOVED lines=25> */
[----:B------:R0:W1:Y:S01]  /*4a60*/  @!P1 LDS R13, [R11+0x8] ;  /* 0x000008000b0d9984 */ /* 0x0000620000000800 */
[----:B------:R-:W-:Y:S02]  /*4a70*/  ISETP.GT.AND P1, PT, R7, R16, PT ;  /* 0x000000100700720c */ /* 0x000fe40003f24270 */
[----:B0-----:R-:W-:Y:S01]  /*4a80*/  CS2R R10, SRZ ;  /* 0x00000000000a7805 */ /* 0x001fe2000001ff00 */
[----:B-1----:R-:W0:Y:S02]  /*4a90*/  SHFL.BFLY PT, R0, R13, 0x1, 0x1f ;  /* 0x0c201f000d007f89 */ /* 0x002e2400000e0000 */
[----:B0-----:R-:W-:-:S06]  /*4aa0*/  FADD.FTZ R12, R0, R13 ;  /* 0x0000000d000c7221 */ /* 0x001fcc0000010000 */
[----:B------:R-:W0:Y:S02]  /*4ab0*/  SHFL.IDX PT, R12, R12, RZ, 0x1f ;  /* 0x00001fff0c0c7589 */ /* 0x000e2400000e0000 */
[----:B0-----:R-:W-:-:S06]  /*4ac0*/  FADD.FTZ R0, R12, 9.9999999747524270788e-07 ;  /* 0x358637bd0c007421 */ /* 0x001fcc0000010000 */
        /* <DEDUP_REMOVED lines=8> */
.L_x_3124:
        /* <DEDUP_REMOVED lines=10> */
[----:B------:R-:W1:Y:S01]  /*4bf0*/  S2R R21, SR_CgaCtaId ;  /* 0x0000000000157919 */ /* 0x000e620000008800 */
[----:B------:R-:W2:Y:S01]  /*4c00*/  LDCU.64 UR8, c[0x0][0x480] ;  /* 0x00009000ff0877ac */ /* 0x000ea20008000a00 */
[----:B------:R-:W-:Y:S02]  /*4c10*/  MOV R12, 0x400 ;  /* 0x00000400000c7802 */ /* 0x000fe40000000f00 */
[----:B------:R-:W-:Y:S02]  /*4c20*/  LEA.HI R8, R8, 0x1, RZ, 0x1a ;  /* 0x0000000108087811 */ /* 0x000fe400078fd0ff */
[----:B------:R-:W-:Y:S02]  /*4c30*/  IADD3 R14, PT, PT, R12, 0x110, RZ ;  /* 0x000001100c0e7810 */ /* 0x000fe40007ffe0ff */
[----:B------:R-:W-:Y:S01]  /*4c40*/  IADD3 R20, P2, PT, R7, R10, RZ ;  /* 0x0000000a07147210 */ /* 0x000fe20007f5e0ff */
[C---:B------:R-:W-:Y:S01]  /*4c50*/  IMAD.SHL.U32 R12, R8.reuse, 0x40, RZ ;  /* 0x00000040080c7824 */ /* 0x040fe200078e00ff */
[----:B------:R-:W-:-:S02]  /*4c60*/  LOP3.LUT R8, R8, 0x3, RZ, 0xc0, !PT ;  /* 0x0000000308087812 */ /* 0x000fc400078ec0ff */
[----:B------:R-:W-:Y:S02]  /*4c70*/  IADD3.X R13, PT, PT, RZ, R11, RZ, P2, !PT ;  /* 0x0000000bff0d7210 */ /* 0x000fe400017fe4ff */
[----:B------:R-:W-:Y:S02]  /*4c80*/  LOP3.LUT R12, R12, 0xc0, RZ, 0xc0, !PT ;  /* 0x000000c00c0c7812 */ /* 0x000fe400078ec0ff */
[----:B--2---:R-:W-:-:S03]  /*4c90*/  LEA R15, P2, R20, UR8, 0x2 ;  /* 0x00000008140f7c11 */ /* 0x004fc6000f8410ff */
[----:B------:R-:W-:Y:S01]  /*4ca0*/  IMAD.IADD R7, R7, 0x1, R12 ;  /* 0x0000000107077824 */ /* 0x000fe200078e020c */
[----:B------:R-:W-:Y:S02]  /*4cb0*/  LEA.HI.X R20, R20, UR9, R13, 0x2, P2 ;  /* 0x0000000914147c11 */ /* 0x000fe400090f140d */
[----:B-1----:R-:W-:Y:S02]  /*4cc0*/  LEA R14, R21, R14, 0x18 ;  /* 0x0000000e150e7211 */ /* 0x002fe400078ec0ff */
[----:B------:R-:W-:Y:S02]  /*4cd0*/  SHF.L.U32 R21, R5, 0x1, RZ ;  /* 0x0000000105157819 */ /* 0x000fe400000006ff */
[----:B------:R-:W-:Y:S02]  /*4ce0*/  IADD3 R13, PT, PT, R9, R14, RZ ;  /* 0x0000000e090d7210 */ /* 0x000fe40007ffe0ff */
[----:B------:R-:W-:Y:S02]  /*4cf0*/  IADD3 R12, PT, PT, R14, UR5, R21 ;  /* 0x000000050e0c7c10 */ /* 0x000fe4000fffe015 */
[----:B------:R-:W-:-:S07]  /*4d00*/  IADD3 R14, PT, PT, -R8, RZ, RZ ;  /* 0x000000ff080e7210 */ /* 0x000fce0007ffe1ff */
.L_x_3129:
[----:B-1----:R1:W0:Y:S01]  /*4d10*/  LDS R9, [R13] ;  /* 0x000000000d097984 */ /* 0x0022220000000800 */
[----:B------:R-:W-:-:S04]  /*4d20*/  IADD3 R14, PT, PT, R14, 0x1, RZ ;  /* 0x000000010e0e7810 */ /* 0x000fc80007ffe0ff */
[----:B------:R-:W-:Y:S01]  /*4d30*/  ISETP.NE.AND P3, PT, R14, RZ, PT ;  /* 0x000000ff0e00720c */ /* 0x000fe20003f65270 */
[----:B-1----:R-:W-:Y:S02]  /*4d40*/  VIADD R13, R13, 0x100 ;  /* 0x000001000d0d7836 */ /* 0x002fe40000000000 */
[----:B0-----:R-:W-:Y:S01]  /*4d50*/  FMUL.FTZ R21, R9, R0 ;  /* 0x0000000009157220 */ /* 0x001fe20000410000 */
[----:B------:R-:W-:-:S04]  /*4d60*/  @P0 MOV R9, R20 ;  /* 0x0000001400090202 */ /* 0x000fc80000000f00 */
        /* <DEDUP_REMOVED lines=9> */
.L_x_3128:
[----:B------:R-:W-:Y:S05]  /*4e00*/  BSYNC.RECONVERGENT B1 ;  /* 0x0000000000017941 */ /* 0x000fea0003800200 */
.L_x_3127:
[----:B------:R-:W-:Y:S05]  /*4e10*/  @!P1 BRA `(.L_x_3126) ;  /* 0x0000000000d49947 */ /* 0x000fea0003800000 */
[----:B-1----:R-:W1:Y:S01]  /*4e20*/  S2R R9, SR_CgaCtaId ;  /* 0x0000000000097919 */ /* 0x002e620000008800 */
[----:B------:R-:W2:Y:S01]  /*4e30*/  LDCU.64 UR8, c[0x0][0x480] ;  /* 0x00009000ff0877ac */ /* 0x000ea20008000a00 */
[----:B------:R-:W-:Y:S02]  /*4e40*/  MOV R8, 0x400 ;  /* 0x0000040000087802 */ /* 0x000fe40000000f00 */
[----:B------:R-:W-:Y:S01]  /*4e50*/  IADD3 R10, P0, PT, R7, R10, RZ ;  /* 0x0000000a070a7210 */ /* 0x000fe20007f1e0ff */
[----:B------:R-:W-:Y:S02]  /*4e60*/  UISETP.NE.AND UP0, UPT, UR6, URZ, UPT ;  /* 0x000000ff0600728c */ /* 0x000fe4000bf05270 */
[----:B------:R-:W-:Y:S01]  /*4e70*/  ISETP.NE.AND P1, PT, RZ, UR6, PT ;  /* 0x00000006ff007c0c */ /* 0x000fe2000bf25270 */
[----:B------:R-:W-:Y:S01]  /*4e80*/  VIADD R8, R8, 0x110 ;  /* 0x0000011008087836 */ /* 0x000fe20000000000 */
[----:B------:R-:W-:Y:S02]  /*4e90*/  IADD3.X R13, PT, PT, RZ, R11, RZ, P0, !PT ;  /* 0x0000000bff0d7210 */ /* 0x000fe400007fe4ff */
[----:B------:R-:W-:-:S02]  /*4ea0*/  PLOP3.LUT P0, PT, PT, PT, UP0, 0x80, 0x8 ;  /* 0x000000000008781c */ /* 0x000fc40003f0f008 */
[----:B--2---:R-:W-:-:S04]  /*4eb0*/  LEA R12, P3, R10, UR8, 0x2 ;  /* 0x000000080a0c7c11 */ /* 0x004fc8000f8610ff */
[----:B------:R-:W-:Y:S02]  /*4ec0*/  IADD3 R12, P2, PT, R12, 0x200, RZ ;  /* 0x000002000c0c7810 */ /* 0x000fe40007f5e0ff */
[----:B------:R-:W-:-:S04]  /*4ed0*/  LEA.HI.X R13, R10, UR9, R13, 0x2, P3 ;  /* 0x000000090a0d7c11 */ /* 0x000fc800098f140d */
[----:B------:R-:W-:Y:S02]  /*4ee0*/  IADD3.X R15, PT, PT, RZ, R13, RZ, P2, !PT ;  /* 0x0000000dff0f7210 */ /* 0x000fe400017fe4ff */
[----:B-1----:R-:W-:Y:S02]  /*4ef0*/  LEA R11, R9, R8, 0x18 ;  /* 0x00000008090b7211 */ /* 0x002fe400078ec0ff */
[----:B------:R-:W-:Y:S02]  /*4f00*/  SHF.L.U32 R8, R6, 0x2, RZ ;  /* 0x0000000206087819 */ /* 0x000fe400000006ff */
[----:B------:R-:W-:-:S03]  /*4f10*/  LEA R9, R7, UR5, 0x1 ;  /* 0x0000000507097c11 */ /* 0x000fc6000f8e08ff */
[----:B------:R-:W-:Y:S02]  /*4f20*/  IMAD R8, R7, 0x4, -R8 ;  /* 0x0000000407087824 */ /* 0x000fe400078e0a08 */
[----:B------:R-:W-:-:S03]  /*4f30*/  IMAD R9, R6, -0x2, R9 ;  /* 0xfffffffe06097824 */ /* 0x000fc600078e0209 */
[--C-:B------:R-:W-:Y:S02]  /*4f40*/  IADD3 R10, PT, PT, R8, 0x200, R11.reuse ;  /* 0x00000200080a7810 */ /* 0x100fe40007ffe00b */
[----:B------:R-:W-:-:S07]  /*4f50*/  IADD3 R11, PT, PT, R9, 0x100, R11 ;  /* 0x00000100090b7810 */ /* 0x000fce0007ffe00b */
.L_x_3130:
        /* <DEDUP_REMOVED lines=13> */
[----:B0-----:R-:W-:Y:S01]  /*5030*/  FMUL.FTZ R25, R9, R0 ;  /* 0x0000000009197220 */ /* 0x001fe20000410000 */
[----:B------:R-:W-:-:S04]  /*5040*/  IMAD.MOV.U32 R9, RZ, RZ, R15 ;  /* 0x000000ffff097224 */ /* 0x000fc800078e000f */
[----:B------:R-:W-:-:S05]  /*5050*/  F2FP.F16.F32.PACK_AB R8, RZ, R25 ;  /* 0x00000019ff08723e */ /* 0x000fca00000000ff */
[----:B------:R0:W-:Y:S04]  /*5060*/  STS.U16 [R11], R8 ;  /* 0x000000080b007388 */ /* 0x0001e80000000400 */
[----:B------:R1:W2:Y:S01]  /*5070*/  LDS R13, [R10+0x100] ;  /* 0x000100000a0d7984 */ /* 0x0002a20000000800 */
[----:B0-----:R-:W-:Y:S01]  /*5080*/  MOV R8, R12 ;  /* 0x0000000c00087202 */ /* 0x001fe20000000f00 */
[----:B-1----:R-:W-:-:S04]  /*5090*/  VIADD R10, R10, 0x400 ;  /* 0x000004000a0a7836 */ /* 0x002fc80000000000 */
        /* <DEDUP_REMOVED lines=9> */
[----:B------:R0:W-:Y:S01]  /*5130*/  STS.U16 [R11+0x80], R14 ;  /* 0x0000800e0b007388 */ /* 0x0001e20000000400 */
[----:B------:R-:W-:Y:S02]  /*5140*/  IADD3.X R15, PT, PT, RZ, R9, RZ, P3, !PT ;  /* 0x00000009ff0f7210 */ /* 0x000fe40001ffe4ff */
[----:B0-----:R-:W-:Y:S01]  /*5150*/  IADD3 R11, PT, PT, R11, 0x200, RZ ;  /* 0x000002000b0b7810 */ /* 0x001fe20007ffe0ff */
[----:B------:R-:W-:Y:S06]  /*5160*/  @!P2 BRA `(.L_x_3130) ;  /* 0xfffffffc007ca947 */ /* 0x000fec000383ffff */
.L_x_3126:
[----:B------:R-:W-:Y:S05]  /*5170*/  BSYNC.RECONVERGENT B0 ;  /* 0x0000000000007941 */ /* 0x000fea0003800200 */
.L_x_3125:
[----:B------:R-:W-:Y:S01]  /*5180*/  SHF.R.S32.HI R7, RZ, 0x1f, R16 ;  /* 0x0000001fff077819 */ /* 0x000fe20000011410 */
[----:B------:R-:W2:Y:S01]  /*5190*/  LDCU.64 UR6, c[0x0][0x3b0] ;  /* 0x00007600ff0677ac */ /* 0x000ea20008000a00 */
[----:B0-----:R-:W-:Y:S02]  /*51a0*/  SHF.L.U32 R0, R5, 0x3, RZ ;  /* 0x0000000305007819 */ /* 0x001fe400000006ff */
[----:B------:R-:W-:Y:S02]  /*51b0*/  CS2R R10, SRZ ;  /* 0x00000000000a7805 */ /* 0x000fe4000001ff00 */
[----:B------:R-:W-:Y:S02]  /*51c0*/  LEA.HI R7, R7, R16, RZ, 0x2 ;  /* 0x0000001007077211 */ /* 0x000fe400078f10ff */
[----:B------:R-:W-:Y:S02]  /*51d0*/  LOP3.LUT R0, R0, 0x78, RZ, 0xc0, !PT ;  /* 0x0000007800007812 */ /* 0x000fe400078ec0ff */
[----:B-1----:R-:W-:-:S02]  /*51e0*/  LOP3.LUT R9, R7, 0xfffffffc, RZ, 0xc0, !PT ;  /* 0xfffffffc07097812 */ /* 0x002fc400078ec0ff */
[----:B------:R-:W-:-:S03]  /*51f0*/  SHF.R.U32.HI R7, RZ, 0x4, R5 ;  /* 0x00000004ff077819 */ /* 0x000fc60000011605 */
[----:B------:R-:W-:-:S05]  /*5200*/  IMAD.IADD R38, R16, 0x1, -R9 ;  /* 0x0000000110267824 */ /* 0x000fca00078e0a09 */
[----:B------:R-:W-:Y:S02]  /*5210*/  ISETP.NE.AND P0, PT, R7, R38, PT ;  /* 0x000000260700720c */ /* 0x000fe40003f05270 */
[----:B--2---:R-:W-:Y:S02]  /*5220*/  ISETP.EQ.U32.AND P1, PT, RZ, UR6, PT ;  /* 0x00000006ff007c0c */ /* 0x004fe4000bf22070 */
        /* <DEDUP_REMOVED lines=14> */
[----:B------:R-:W-:Y:S01]  /*5310*/  MOV R41, RZ ;  /* 0x000000ff00297202 */ /* 0x000fe20000000f00 */
[----:B------:R-:W-:Y:S01]  /*5320*/  IMAD.MOV.U32 R34, RZ, RZ, RZ ;  /* 0x000000ffff227224 */ /* 0x000fe200078e00ff */
[----:B------:R-:W-:Y:S01]  /*5330*/  MOV R32, RZ ;  /* 0x000000ff00207202 */ /* 0x000fe20000000f00 */
[----:B------:R-:W-:-:S04]  /*5340*/  IMAD.MOV.U32 R18, RZ, RZ, RZ ;  /* 0x000000ffff127224 */ /* 0x000fc800078e00ff */
[----:B0-----:R-:W-:Y:S05]  /*5350*/  @P0 BRA `(.L_x_3132) ;  /* 0x0000002400100947 */ /* 0x001fea0003800000 */
[----:B------:R-:W0:Y:S01]  /*5360*/  LDCU UR4, c[0x0][0x3f4] ;  /* 0x00007e80ff0477ac */ /* 0x000e220008000800 */
[----:B------:R-:W1:Y:S01]  /*5370*/  S2R R15, SR_CgaCtaId ;  /* 0x00000000000f7919 */ /* 0x000e620000008800 */
[----:B------:R-:W2:Y:S01]  /*5380*/  LDC.64 R46, c[0x0][0x3c0] ;  /* 0x0000f000ff2e7b82 */ /* 0x000ea20000000a00 */
[----:B------:R-:W-:Y:S01]  /*5390*/  IADD3 R45, PT, PT, R6, R7, RZ ;  /* 0x00000007062d7210 */ /* 0x000fe20007ffe0ff */
[----:B------:R-:W-:Y:S01]  /*53a0*/  BSSY.RECONVERGENT B1, `(.L_x_3133) ;  /* 0x00000c6000017945 */ /* 0x000fe20003800200 */
[----:B------:R-:W-:Y:S02]  /*53b0*/  MOV R12, 0x400 ;  /* 0x00000400000c7802 */ /* 0x000fe40000000f00 */
[----:B------:R-:W-:-:S03]  /*53c0*/  MOV R43, RZ ;  /* 0x000000ff002b7202 */ /* 0x000fc60000000f00 */
[----:B------:R-:W-:Y:S01]  /*53d0*/  VIADD R12, R12, 0x110 ;  /* 0x000001100c0c7836 */ /* 0x000fe20000000000 */
[----:B0-----:R-:W-:-:S04]  /*53e0*/  MOV R35, UR4 ;  /* 0x0000000400237c02 */ /* 0x001fc80008000f00 */
[-C--:B------:R-:W-:Y:S01]  /*53f0*/  VIMNMX R42, PT, PT, R16, R35.reuse, PT ;  /* 0x00000023102a7248 */ /* 0x080fe20003fe0100 */
[----:B------:R-:W-:-:S03]  /*5400*/  IMAD R13, R4, R35, R0 ;  /* 0x00000023040d7224 */ /* 0x000fc600078e0200 */
[----:B------:R-:W-:Y:S01]  /*5410*/  ISETP.GE.AND P0, PT, R45, R42, PT ;  /* 0x0000002a2d00720c */ /* 0x000fe20003f06270 */
[----:B--2---:R-:W-:Y:S01]  /*5420*/  IMAD.WIDE R46, R13, 0x2, R46 ;  /* 0x000000020d2e7825 */ /* 0x004fe200078e022e */
[----:B-1----:R-:W-:-:S04]  /*5430*/  LEA R40, R15, R12, 0x18 ;  /* 0x0000000c0f287211 */ /* 0x002fc800078ec0ff */
[----:B------:R-:W-:-:S07]  /*5440*/  IADD3 R4, PT, PT, R40, UR5, RZ ;  /* 0x0000000528047c10 */ /* 0x000fce000fffe0ff */
[----:B------:R-:W-:Y:S05]  /*5450*/  @P0 BRA `(.L_x_3134) ;  /* 0x0000000800e80947 */ /* 0x000fea0003800000 */
[----:B------:R-:W-:Y:S01]  /*5460*/  VIADDMNMX R42, R45, 0x4, R42, !PT ;  /* 0x000000042d2a7846 */ /* 0x000fe2000780012a */
[----:B------:R-:W-:Y:S01]  /*5470*/  BSSY.RECONVERGENT B2, `(.L_x_3135) ;  /* 0x000006d000027945 */ /* 0x000fe20003800200 */
[----:B------:R-:W-:Y:S01]  /*5480*/  LOP3.LUT R12, RZ, R6, RZ, 0x33, !PT ;  /* 0x00000006ff0c7212 */ /* 0x000fe200078e33ff */
[----:B------:R-:W-:Y:S02]  /*5490*/  HFMA2 R32, -RZ, RZ, 0, 0 ;  /* 0x00000000ff207431 */ /* 0x000fe400000001ff */
[----:B------:R-:W-:Y:S02]  /*54a0*/  IMAD.MOV.U32 R18, RZ, RZ, RZ ;  /* 0x000000ffff127224 */ /* 0x000fe400078e00ff */
[----:B------:R-:W-:Y:S01]  /*54b0*/  HFMA2 R41, -RZ, RZ, 0, 0 ;  /* 0x00000000ff297431 */ /* 0x000fe200000001ff */
[----:B------:R-:W-:Y:S02]  /*54c0*/  IADD3 R42, PT, PT, -R7, R42, R12 ;  /* 0x0000002a072a7210 */ /* 0x000fe40007ffe10c */
[----:B------:R-:W-:-:S02]  /*54d0*/  CS2R R36, SRZ ;  /* 0x0000000000247805 */ /* 0x000fc4000001ff00 */
[----:B------:R-:W-:Y:S01]  /*54e0*/  MOV R49, R45 ;  /* 0x0000002d00317202 */ /* 0x000fe20000000f00 */
[----:B------:R-:W-:Y:S01]  /*54f0*/  IMAD.MOV.U32 R39, RZ, RZ, RZ ;  /* 0x000000ffff277224 */ /* 0x000fe200078e00ff */
[C---:B------:R-:W-:Y:S01]  /*5500*/  ISETP.GE.U32.AND P0, PT, R42.reuse, 0xc, PT ;  /* 0x0000000c2a00780c */ /* 0x040fe20003f06070 */
[----:B------:R-:W-:Y:S01]  /*5510*/  IMAD.MOV.U32 R43, RZ, RZ, RZ ;  /* 0x000000ffff2b7224 */ /* 0x000fe200078e00ff */
[----:B------:R-:W-:Y:S02]  /*5520*/  LEA.HI R44, R42, 0x1, RZ, 0x1e ;  /* 0x000000012a2c7811 */ /* 0x000fe400078ff0ff */
[----:B------:R-:W-:Y:S02]  /*5530*/  MOV R34, RZ ;  /* 0x000000ff00227202 */ /* 0x000fe40000000f00 */
[----:B------:R-:W-:-:S07]  /*5540*/  LOP3.LUT P1, R52, R44, 0x3, RZ, 0xc0, !PT ;  /* 0x000000032c347812 */ /* 0x000fce000782c0ff */
[----:B------:R-:W-:Y:S06]  /*5550*/  @!P0 BRA `(.L_x_3136) ;  /* 0x0000000400788947 */ /* 0x000fec0003800000 */
[----:B------:R-:W-:Y:S01]  /*5560*/  LOP3.LUT R44, R44, 0x7ffffffc, RZ, 0xc0, !PT ;  /* 0x7ffffffc2c2c7812 */ /* 0x000fe200078ec0ff */
[----:B------:R-:W-:Y:S01]  /*5570*/  IMAD.MOV.U32 R49, RZ, RZ, R45 ;  /* 0x000000ffff317224 */ /* 0x000fe200078e002d */
[----:B------:R-:W-:Y:S02]  /*5580*/  MOV R51, RZ ;  /* 0x000000ff00337202 */ /* 0x000fe40000000f00 */
[----:B------:R-:W-:-:S07]  /*5590*/  MOV R18, RZ ;  /* 0x000000ff00127202 */ /* 0x000fce0000000f00 */
.L_x_3137:
[----:B---3--:R-:W-:-:S04]  /*55a0*/  IMAD R29, R49, 0x60, RZ ;  /* 0x00000060311d7824 */ /* 0x008fc800078e02ff */
[----:B------:R-:W-:-:S06]  /*55b0*/  IMAD.WIDE.U32 R12, R29, 0x2, R46 ;  /* 0x000000021d0c7825 */ /* 0x000fcc00078e002e */
[----:B------:R-:W2:Y:S01]  /*55c0*/  LDG.E.128 R12, desc[UR36][R12.64] ;  /* 0x000000240c0c7981 */ /* 0x000ea2000c1e1d00 */
[C---:B------:R-:W-:Y:S02]  /*55d0*/  IADD3 R21, PT, PT, R29.reuse, 0x180, RZ ;  /* 0x000001801d157810 */ /* 0x040fe40007ffe0ff */
[----:B------:R-:W-:-:S03]  /*55e0*/  IADD3 R25, PT, PT, R29, 0x300, RZ ;  /* 0x000003001d197810 */ /* 0x000fc60007ffe0ff */
[----:B------:R-:W-:-:S04]  /*55f0*/  IMAD.WIDE.U32 R20, R21, 0x2, R46 ;  /* 0x0000000215147825 */ /* 0x000fc800078e002e */
[--C-:B------:R-:W-:Y:S02]  /*5600*/  IMAD.WIDE.U32 R24, R25, 0x2, R46.reuse ;  /* 0x0000000219187825 */ /* 0x100fe400078e002e */
[----:B------:R-:W3:Y:S02]  /*5610*/  LDG.E.128 R20, desc[UR36][R20.64] ;  /* 0x0000002414147981 */ /* 0x000ee4000c1e1d00 */
[----:B------:R-:W-:Y:S02]  /*5620*/  VIADD R29, R29, 0x480 ;  /* 0x000004801d1d7836 */ /* 0x000fe40000000000 */
[----:B------:R-:W4:Y:S02]  /*5630*/  LDG.E.128 R24, desc[UR36][R24.64] ;  /* 0x0000002418187981 */ /* 0x000f24000c1e1d00 */
[----:B------:R-:W-:-:S06]  /*5640*/  IMAD.WIDE.U32 R28, R29, 0x2, R46 ;  /* 0x000000021d1c7825 */ /* 0x000fcc00078e002e */
[----:B------:R-:W4:Y:S01]  /*5650*/  LDG.E.128 R28, desc[UR36][R28.64] ;  /* 0x000000241c1c7981 */ /* 0x000f22000c1e1d00 */
[----:B------:R-:W-:Y:S01]  /*5660*/  IADD3 R53, PT, PT, -R6, R49, RZ ;  /* 0x0000003106357210 */ /* 0x000fe20007ffe1ff */
[----:B------:R-:W-:Y:S01]  /*5670*/  VIADD R51, R51, 0x4 ;  /* 0x0000000433337836 */ /* 0x000fe20000000000 */
[----:B------:R-:W-:Y:S02]  /*5680*/  IADD3 R49, PT, PT, R49, 0x10, RZ ;  /* 0x0000001031317810 */ /* 0x000fe40007ffe0ff */
[----:B------:R-:W-:Y:S02]  /*5690*/  LEA R54, R53, R4, 0x1 ;  /* 0x0000000435367211 */ /* 0x000fe400078e08ff */
[----:B------:R-:W-:-:S03]  /*56a0*/  ISETP.NE.AND P0, PT, R51, R44, PT ;  /* 0x0000002c3300720c */ /* 0x000fc60003f05270 */
[----:B------:R-:W0:Y:S04]  /*56b0*/  LDS.U16 R53, [R54] ;  /* 0x0000000036357984 */ /* 0x000e280000000400 */
[----:B------:R-:W1:Y:S04]  /*56c0*/  LDS.U16 R50, [R54+0x8] ;  /* 0x0000080036327984 */ /* 0x000e680000000400 */
[----:B------:R-:W4:Y:S01]  /*56d0*/  LDS.U16 R48, [R54+0x10] ;  /* 0x0000100036307984 */ /* 0x000f220000000400 */
[----:B0-----:R-:W-:Y:S02]  /*56e0*/  HADD2.F32 R53, -RZ, R53.H0_H0 ;  /* 0x20000035ff357230 */ /* 0x001fe40000004100 */
[----:B--2---:R-:W-:-:S02]  /*56f0*/  HADD2.F32 R55, -RZ, R12.H0_H0 ;  /* 0x2000000cff377230 */ /* 0x004fc40000004100 */
[----:B------:R-:W-:Y:S02]  /*5700*/  HADD2.F32 R12, -RZ, R12.H1_H1 ;  /* 0x3000000cff0c7230 */ /* 0x000fe40000004100 */
[--C-:B------:R-:W-:Y:S02]  /*5710*/  HADD2.F32 R56, -RZ, R13.reuse.H1_H1 ;  /* 0x3000000dff387230 */ /* 0x100fe40000004100 */
[C---:B------:R-:W-:Y:S01]  /*5720*/  FFMA.FTZ R18, R53.reuse, R55, R18 ;  /* 0x0000003735127223 */ /* 0x040fe20000010012 */
[----:B------:R-:W-:Y:S02]  /*5730*/  HADD2.F32 R55, -RZ, R13.H0_H0 ;  /* 0x2000000dff377230 */ /* 0x000fe40000004100 */
[C---:B------:R-:W-:Y:S01]  /*5740*/  FFMA.FTZ R37, R53.reuse, R12, R37 ;  /* 0x0000000c35257223 */ /* 0x040fe20000010025 */
[--C-:B------:R-:W-:Y:S01]  /*5750*/  HADD2.F32 R13, -RZ, R14.reuse.H0_H0 ;  /* 0x2000000eff0d7230 */ /* 0x100fe20000004100 */
[----:B------:R0:W2:Y:S01]  /*5760*/  LDS.U16 R12, [R54+0x18] ;  /* 0x00001800360c7984 */ /* 0x0000a20000000400 */
[C---:B------:R-:W-:Y:S01]  /*5770*/  FFMA.FTZ R39, R53.reuse, R56, R39 ;  /* 0x0000003835277223 */ /* 0x040fe20000010027 */
[----:B------:R-:W-:Y:S01]  /*5780*/  FFMA.FTZ R32, R53, R55, R32 ;  /* 0x0000003735207223 */ /* 0x000fe20000010020 */
[----:B------:R-:W-:-:S02]  /*5790*/  HADD2.F32 R14, -RZ, R14.H1_H1 ;  /* 0x3000000eff0e7230 */ /* 0x000fc40000004100 */
[C---:B------:R-:W-:Y:S01]  /*57a0*/  FFMA.FTZ R34, R53.reuse, R13, R34 ;  /* 0x0000000d35227223 */ /* 0x040fe20000010022 */
[--C-:B------:R-:W-:Y:S02]  /*57b0*/  HADD2.F32 R55, -RZ, R15.reuse.H0_H0 ;  /* 0x2000000fff377230 */ /* 0x100fe40000004100 */
[----:B------:R-:W-:Y:S02]  /*57c0*/  HADD2.F32 R56, -RZ, R15.H1_H1 ;  /* 0x3000000fff387230 */ /* 0x000fe40000004100 */
[C---:B------:R-:W-:Y:S01]  /*57d0*/  FFMA.FTZ R41, R53.reuse, R14, R41 ;  /* 0x0000000e35297223 */ /* 0x040fe20000010029 */
[----:B-1----:R-:W-:Y:S02]  /*57e0*/  HADD2.F32 R13, -RZ, R50.H0_H0 ;  /* 0x20000032ff0d7230 */ /* 0x002fe40000004100 */
[C---:B------:R-:W-:Y:S01]  /*57f0*/  FFMA.FTZ R36, R53.reuse, R55, R36 ;  /* 0x0000003735247223 */ /* 0x040fe20000010024 */
[--C-:B---3--:R-:W-:Y:S02]  /*5800*/  HADD2.F32 R15, -RZ, R21.reuse.H0_H0 ;  /* 0x20000015ff0f7230 */ /* 0x108fe40000004100 */
[----:B------:R-:W-:Y:S01]  /*5810*/  FFMA.FTZ R43, R53, R56, R43 ;  /* 0x00000038352b7223 */ /* 0x000fe2000001002b */
[----:B------:R-:W-:-:S02]  /*5820*/  HADD2.F32 R50, -RZ, R21.H1_H1 ;  /* 0x30000015ff327230 */ /* 0x000fc40000004100 */
[----:B------:R-:W-:Y:S02]  /*5830*/  HADD2.F32 R14, -RZ, R20.H0_H0 ;  /* 0x20000014ff0e7230 */ /* 0x000fe40000004100 */
[C---:B------:R-:W-:Y:S01]  /*5840*/  FFMA.FTZ R32, R13.reuse, R15, R32 ;  /* 0x0000000f0d207223 */ /* 0x040fe20000010020 */
[----:B------:R-:W-:Y:S02]  /*5850*/  HADD2.F32 R21, -RZ, R22.H0_H0 ;  /* 0x20000016ff157230 */ /* 0x000fe40000004100 */
[C---:B------:R-:W-:Y:S01]  /*5860*/  FFMA.FTZ R39, R13.reuse, R50, R39 ;  /* 0x000000320d277223 */ /* 0x040fe20000010027 */
[----:B------:R-:W-:Y:S02]  /*5870*/  HADD2.F32 R20, -RZ, R20.H1_H1 ;  /* 0x30000014ff147230 */ /* 0x000fe40000004100 */
[C---:B------:R-:W-:Y:S01]  /*5880*/  FFMA.FTZ R18, R13.reuse, R14, R18 ;  /* 0x0000000e0d127223 */ /* 0x040fe20000010012 */
[----:B------:R-:W-:Y:S02]  /*5890*/  HADD2.F32 R22, -RZ, R22.H1_H1 ;  /* 0x30000016ff167230 */ /* 0x000fe40000004100 */
[----:B------:R-:W-:Y:S01]  /*58a0*/  FFMA.FTZ R34, R13, R21, R34 ;  /* 0x000000150d227223 */ /* 0x000fe20000010022 */
[----:B------:R-:W-:-:S02]  /*58b0*/  HADD2.F32 R53, -RZ, R23.H0_H0 ;  /* 0x20000017ff357230 */ /* 0x000fc40000004100 */
[C---:B------:R-:W-:Y:S01]  /*58c0*/  FFMA.FTZ R37, R13.reuse, R20, R37 ;  /* 0x000000140d257223 */ /* 0x040fe20000010025 */
[----:B0-----:R-:W-:Y:S02]  /*58d0*/  HADD2.F32 R54, -RZ, R23.H1_H1 ;  /* 0x30000017ff367230 */ /* 0x001fe40000004100 */
[C---:B------:R-:W-:Y:S01]  /*58e0*/  FFMA.FTZ R41, R13.reuse, R22, R41 ;  /* 0x000000160d297223 */ /* 0x040fe20000010029 */
[----:B----4-:R-:W-:Y:S02]  /*58f0*/  HADD2.F32 R14, -RZ, R24.H0_H0 ;  /* 0x20000018ff0e7230 */ /* 0x010fe40000004100 */
[C---:B------:R-:W-:Y:S01]  /*5900*/  FFMA.FTZ R36, R13.reuse, R53, R36 ;  /* 0x000000350d247223 */ /* 0x040fe20000010024 */
[----:B------:R-:W-:Y:S02]  /*5910*/  HADD2.F32 R21, -RZ, R26.H0_H0 ;  /* 0x2000001aff157230 */ /* 0x000fe40000004100 */
[----:B------:R-:W-:Y:S01]  /*5920*/  FFMA.FTZ R43, R13, R54, R43 ;  /* 0x000000360d2b7223 */ /* 0x000fe2000001002b */
[----:B------:R-:W-:-:S02]  /*5930*/  HADD2.F32 R13, -RZ, R48.H0_H0 ;  /* 0x20000030ff0d7230 */ /* 0x000fc40000004100 */
[----:B------:R-:W-:Y:S02]  /*5940*/  HADD2.F32 R24, -RZ, R24.H1_H1 ;  /* 0x30000018ff187230 */ /* 0x000fe40000004100 */
        /* <DEDUP_REMOVED lines=12> */
[----:B------:R-:W-:Y:S02]  /*5a10*/  HADD2.F32 R21, -RZ, R30.H0_H0 ;  /* 0x2000001eff157230 */ /* 0x000fe40000004100 */
[----:B------:R-:W-:Y:S01]  /*5a20*/  FFMA.FTZ R43, R13, R22, R43 ;  /* 0x000000160d2b7223 */ /* 0x000fe2000001002b */
        /* <DEDUP_REMOVED lines=15> */
[----:B------:R-:W-:Y:S01]  /*5b20*/  FFMA.FTZ R43, R13, R20, R43 ;  /* 0x000000140d2b7223 */ /* 0x000fe2000001002b */
[----:B------:R-:W-:Y:S06]  /*5b30*/  @P0 BRA `(.L_x_3137) ;  /* 0xfffffff800980947 */ /* 0x000fec000383ffff */
.L_x_3136:
[----:B------:R-:W-:Y:S05]  /*5b40*/  BSYNC.RECONVERGENT B2 ;  /* 0x0000000000027941 */ /* 0x000fea0003800200 */
.L_x_3135:
[----:B------:R-:W-:Y:S05]  /*5b50*/  @!P1 BRA `(.L_x_3134) ;  /* 0x0000000400289947 */ /* 0x000fea0003800000 */
[----:B------:R-:W-:Y:S01]  /*5b60*/  ISETP.NE.AND P1, PT, R52, 0x1, PT ;  /* 0x000000013400780c */ /* 0x000fe20003f25270 */
[----:B------:R-:W-:Y:S01]  /*5b70*/  BSSY.RECONVERGENT B2, `(.L_x_3138) ;  /* 0x0000030000027945 */ /* 0x000fe20003800200 */
[----:B------:R-:W-:-:S11]  /*5b80*/  LOP3.LUT P0, RZ, R42, 0x4, RZ, 0xc0, !PT ;  /* 0x000000042aff7812 */ /* 0x000fd6000780c0ff */
[----:B------:R-:W-:Y:S05]  /*5b90*/  @!P1 BRA `(.L_x_3139) ;  /* 0x0000000000b49947 */ /* 0x000fea0003800000 */
[----:B------:R-:W-:-:S04]  /*5ba0*/  IMAD R21, R49, 0x60, RZ ;  /* 0x0000006031157824 */ /* 0x000fc800078e02ff */
[C---:B------:R-:W-:Y:S01]  /*5bb0*/  IMAD.WIDE.U32 R12, R21.reuse, 0x2, R46 ;  /* 0x00000002150c7825 */ /* 0x040fe200078e002e */
[----:B------:R-:W-:-:S05]  /*5bc0*/  IADD3 R21, PT, PT, R21, 0x180, RZ ;  /* 0x0000018015157810 */ /* 0x000fca0007ffe0ff */
[----:B------:R-:W2:Y:S01]  /*5bd0*/  LDG.E.128 R12, desc[UR36][R12.64] ;  /* 0x000000240c0c7981 */ /* 0x000ea2000c1e1d00 */
[----:B------:R-:W-:-:S06]  /*5be0*/  IMAD.WIDE.U32 R20, R21, 0x2, R46 ;  /* 0x0000000215147825 */ /* 0x000fcc00078e002e */
[----:B------:R-:W4:Y:S01]  /*5bf0*/  LDG.E.128 R20, desc[UR36][R20.64] ;  /* 0x0000002414147981 */ /* 0x000f22000c1e1d00 */
[C---:B------:R-:W-:Y:S01]  /*5c00*/  IMAD.IADD R25, R49.reuse, 0x1, -R6 ;  /* 0x0000000131197824 */ /* 0x040fe200078e0a06 */
[----:B------:R-:W-:-:S04]  /*5c10*/  IADD3 R49, PT, PT, R49, 0x8, RZ ;  /* 0x0000000831317810 */ /* 0x000fc80007ffe0ff */
[----:B------:R-:W-:-:S05]  /*5c20*/  LEA R25, R25, R4, 0x1 ;  /* 0x0000000419197211 */ /* 0x000fca00078e08ff */
[----:B------:R-:W0:Y:S04]  /*5c30*/  LDS.U16 R24, [R25] ;  /* 0x0000000019187984 */ /* 0x000e280000000400 */
[----:B------:R-:W1:Y:S01]  /*5c40*/  LDS.U16 R30, [R25+0x8] ;  /* 0x00000800191e7984 */ /* 0x000e620000000400 */
[--C-:B--2---:R-:W-:Y:S02]  /*5c50*/  HADD2.F32 R26, -RZ, R12.reuse.H0_H0 ;  /* 0x2000000cff1a7230 */ /* 0x104fe40000004100 */
[----:B---3--:R-:W-:Y:S02]  /*5c60*/  HADD2.F32 R28, -RZ, R12.H1_H1 ;  /* 0x3000000cff1c7230 */ /* 0x008fe40000004100 */
[--C-:B------:R-:W-:Y:S02]  /*5c70*/  HADD2.F32 R27, -RZ, R13.reuse.H0_H0 ;  /* 0x2000000dff1b7230 */ /* 0x100fe40000004100 */
[----:B------:R-:W-:-:S02]  /*5c80*/  HADD2.F32 R12, -RZ, R13.H1_H1 ;  /* 0x3000000dff0c7230 */ /* 0x000fc40000004100 */
[----:B0-----:R-:W-:Y:S02]  /*5c90*/  HADD2.F32 R13, -RZ, R24.H0_H0 ;  /* 0x20000018ff0d7230 */ /* 0x001fe40000004100 */
[--C-:B------:R-:W-:Y:S02]  /*5ca0*/  HADD2.F32 R29, -RZ, R14.reuse.H0_H0 ;  /* 0x2000000eff1d7230 */ /* 0x100fe40000004100 */
        /* <DEDUP_REMOVED lines=8> */
[C---:B------:R-:W-:Y:S01]  /*5d30*/  FFMA.FTZ R14, R13.reuse, R14, R41 ;  /* 0x0000000e0d0e7223 */ /* 0x040fe20000010029 */
[C---:B------:R-:W-:Y:S01]  /*5d40*/  FFMA.FTZ R31, R13.reuse, R31, R36 ;  /* 0x0000001f0d1f7223 */ /* 0x040fe20000010024 */
[----:B------:R-:W-:Y:S01]  /*5d50*/  FFMA.FTZ R24, R13, R24, R43 ;  /* 0x000000180d187223 */ /* 0x000fe2000001002b */
[----:B----4-:R-:W-:Y:S02]  /*5d60*/  HADD2.F32 R32, -RZ, R21.H0_H0 ;  /* 0x20000015ff207230 */ /* 0x010fe40000004100 */
[----:B-1----:R-:W-:Y:S02]  /*5d70*/  HADD2.F32 R43, -RZ, R30.H0_H0 ;  /* 0x2000001eff2b7230 */ /* 0x002fe40000004100 */
[----:B------:R-:W-:-:S02]  /*5d80*/  HADD2.F32 R13, -RZ, R20.H0_H0 ;  /* 0x20000014ff0d7230 */ /* 0x000fc40000004100 */
[----:B------:R-:W-:Y:S02]  /*5d90*/  HADD2.F32 R37, -RZ, R20.H1_H1 ;  /* 0x30000014ff257230 */ /* 0x000fe40000004100 */
        /* <DEDUP_REMOVED lines=13> */
.L_x_3139:
[----:B------:R-:W-:Y:S05]  /*5e70*/  BSYNC.RECONVERGENT B2 ;  /* 0x0000000000027941 */ /* 0x000fea0003800200 */
.L_x_3138:
[----:B------:R-:W-:Y:S05]  /*5e80*/  @P0 BRA `(.L_x_3134) ;  /* 0x00000000005c0947 */ /* 0x000fea0003800000 */
[----:B------:R-:W-:-:S04]  /*5e90*/  IMAD R13, R49, 0x60, RZ ;  /* 0x00000060310d7824 */ /* 0x000fc800078e02ff */
[----:B------:R-:W-:-:S06]  /*5ea0*/  IMAD.WIDE.U32 R12, R13, 0x2, R46 ;  /* 0x000000020d0c7825 */ /* 0x000fcc00078e002e */
[----:B------:R-:W2:Y:S01]  /*5eb0*/  LDG.E.128 R12, desc[UR36][R12.64] ;  /* 0x000000240c0c7981 */ /* 0x000ea2000c1e1d00 */
[----:B------:R-:W-:-:S05]  /*5ec0*/  IMAD.IADD R21, R49, 0x1, -R6 ;  /* 0x0000000131157824 */ /* 0x000fca00078e0a06 */
[----:B------:R-:W-:-:S06]  /*5ed0*/  LEA R21, R21, R4, 0x1 ;  /* 0x0000000415157211 */ /* 0x000fcc00078e08ff */
[----:B------:R-:W0:Y:S02]  /*5ee0*/  LDS.U16 R21, [R21] ;  /* 0x0000000015157984 */ /* 0x000e240000000400 */
        /* <DEDUP_REMOVED lines=17> */
.L_x_3134:
[----:B------:R-:W-:Y:S05]  /*6000*/  BSYNC.RECONVERGENT B1 ;  /* 0x0000000000017941 */ /* 0x000fea0003800200 */
.L_x_3133:
        /* <DEDUP_REMOVED lines=13> */
[----:B------:R-:W-:Y:S02]  /*60e0*/  LOP3.LUT R12, R12, 0x3, RZ, 0xc0, !PT ;  /* 0x000000030c0c7812 */ /* 0x000fe400078ec0ff */
[----:B------:R-:W-:-:S03]  /*60f0*/  IADD3 R40, PT, PT, R40, R13, RZ ;  /* 0x0000000d28287210 */ /* 0x000fc60007ffe0ff */
[----:B------:R-:W-:-:S07]  /*6100*/  IMAD.MOV R21, RZ, RZ, -R12 ;  /* 0x000000ffff157224 */ /* 0x000fce00078e0a0c */
.L_x_3146:
        /* <DEDUP_REMOVED lines=14> */
[----:B-1----:R-:W-:-:S04]  /*61f0*/  IMAD.MOV R12, RZ, RZ, -R13 ;  /* 0x000000ffff0c7224 */ /* 0x002fc800078e0a0d */
        /* <DEDUP_REMOVED lines=33> */
.L_x_3145:
[----:B------:R-:W-:Y:S05]  /*6410*/  BSYNC.RECONVERGENT B3 ;  /* 0x0000000000037941 */ /* 0x000fea0003800200 */
.L_x_3144:
[----:B------:R-:W-:Y:S02]  /*6420*/  IADD3 R45, PT, PT, R45, 0x4, RZ ;  /* 0x000000042d2d7810 */ /* 0x000fe40007ffe0ff */
[----:B------:R-:W-:Y:S01]  /*6430*/  IADD3 R40, PT, PT, R40, 0x8, RZ ;  /* 0x0000000828287810 */ /* 0x000fe20007ffe0ff */
[----:B------:R-:W-:Y:S06]  /*6440*/  @P2 BRA `(.L_x_3146) ;  /* 0xfffffffc00302947 */ /* 0x000fec000383ffff */
.L_x_3143:
[----:B------:R-:W-:Y:S05]  /*6450*/  BSYNC.RECONVERGENT B2 ;  /* 0x0000000000027941 */ /* 0x000fea0003800200 */
.L_x_3142:
[----:B------:R-:W-:-:S13]  /*6460*/  ISETP.GE.U32.AND P0, PT, R20, 0xc, PT ;  /* 0x0000000c1400780c */ /* 0x000fda0003f06070 */
[----:B------:R-:W-:Y:S05]  /*6470*/  @!P0 BRA `(.L_x_3141) ;  /* 0x0000000c00148947 */ /* 0x000fea0003800000 */
[----:B------:R-:W0:Y:S02]  /*6480*/  LDC R35, c[0x0][0x3f4] ;  /* 0x0000fd00ff237b82 */ /* 0x000e240000000800 */
.L_x_3155:
        /* <DEDUP_REMOVED lines=40> */
[----:B---3--:R-:W-:Y:S02]  /*6710*/  HADD2.F32 R28, -RZ, R12.H1_H1 ;  /* 0x3000000cff1c7230 */ /* 0x008fe40000004100 */
        /* <DEDUP_REMOVED lines=13> */
.L_x_3148:
[----:B------:R-:W-:Y:S05]  /*67f0*/  BSYNC.RECONVERGENT B2 ;  /* 0x0000000000027941 */ /* 0x000fea0003800200 */
.L_x_3147:
        /* <DEDUP_REMOVED lines=45> */
.L_x_3150:
[----:B------:R-:W-:Y:S05]  /*6ad0*/  BSYNC.RECONVERGENT B2 ;  /* 0x0000000000027941 */ /* 0x000fea0003800200 */
.L_x_3149:
        /* <DEDUP_REMOVED lines=10> */
[----:B0-----:R-:W0:Y:S01]  /*6b80*/  LDS.U16 R21, [R20+0x10] ;  /* 0x0000100014157984 */ /* 0x001e220000000400 */
        /* <DEDUP_REMOVED lines=34> */
.L_x_3152:
[----:B------:R-:W-:Y:S05]  /*6db0*/  BSYNC.RECONVERGENT B2 ;  /* 0x0000000000027941 */ /* 0x000fea0003800200 */
.L_x_3151:
        /* <DEDUP_REMOVED lines=9> */
[----:B-1----:R-:W-:-:S06]  /*6e50*/  IADD3 R21, PT, PT, R14, 0xffffffe, RZ ;  /* 0x0ffffffe0e157810 */ /* 0x002fcc0007ffe0ff */
[----:B------:R-:W1:Y:S02]  /*6e60*/  F2I.FTZ.U32.TRUNC.NTZ R13, R21 ;  /* 0x00000015000d7305 */ /* 0x000e64000021f000 */
        /* <DEDUP_REMOVED lines=30> */
[----:B---3--:R-:W-:-:S02]  /*7050*/  HADD2.F32 R28, -RZ, R15.H1_H1 ;  /* 0x3000000fff1c7230 */ /* 0x008fc40000004100 */
[C---:B------:R-:W-:Y:S01]  /*7060*/  FFMA.FTZ R41, R21.reuse, R14, R41 ;  /* 0x0000000e15297223 */ /* 0x040fe20000010029 */
[C---:B------:R-:W-:Y:S02]  /*7070*/  FFMA.FTZ R36, R21.reuse, R27, R36 ;  /* 0x0000001b15247223 */ /* 0x040fe40000010024 */
[----:B------:R-:W-:-:S07]  /*7080*/  FFMA.FTZ R43, R21, R28, R43 ;  /* 0x0000001c152b7223 */ /* 0x000fce000001002b */
.L_x_3154:
[----:B------:R-:W-:Y:S05]  /*7090*/  BSYNC.RECONVERGENT B2 ;  /* 0x0000000000027941 */ /* 0x000fea0003800200 */
.L_x_3153:
[----:B------:R-:W-:-:S04]  /*70a0*/  IADD3 R45, PT, PT, R45, 0x10, RZ ;  /* 0x000000102d2d7810 */ /* 0x000fc80007ffe0ff */
[----:B------:R-:W-:-:S13]  /*70b0*/  ISETP.GE.AND P0, PT, R45, R16, PT ;  /* 0x000000102d00720c */ /* 0x000fda0003f06270 */
[----:B------:R-:W-:Y:S05]  /*70c0*/  @!P0 BRA `(.L_x_3155) ;  /* 0xfffffff000f08947 */ /* 0x000fea000383ffff */
.L_x_3141:
[----:B------:R-:W-:Y:S05]  /*70d0*/  BSYNC.RECONVERGENT B1 ;  /* 0x0000000000017941 */ /* 0x000fea0003800200 */
.L_x_3140:
        /* <DEDUP_REMOVED lines=8> */
[----:B------:R-:W-:-:S06]  /*7160*/  LEA.HI.X.SX32 R13, R19, UR7, 0x1, P0 ;  /* 0x00000007130d7c11 */ /* 0x000fcc00080f0eff */
[----:B------:R-:W2:Y:S01]  /*7170*/  LDG.E.64 R12, desc[UR36][R12.64] ;  /* 0x000000240c0c7981 */ /* 0x000ea2000c1e1b00 */
[----:B------:R-:W0:Y:S03]  /*7180*/  LDC.64 R14, c[0x0][0x468] ;  /* 0x00011a00ff0e7b82 */ /* 0x000e260000000a00 */
[----:B0-----:R-:W4:Y:S01]  /*7190*/  LDG.E R14, desc[UR36][R14.64+0x8] ;  /* 0x000008240e0e7981 */ /* 0x001f22000c1e1900 */
[----:B--2---:R-:W-:Y:S01]  /*71a0*/  LOP3.LUT R24, R13, 0xff, RZ, 0xc0, !PT ;  /* 0x000000ff0d187812 */ /* 0x004fe200078ec0ff */
[----:B------:R0:W4:Y:S01]  /*71b0*/  I2F.S8 R19, R12 ;  /* 0x0000000c00137306 */ /* 0x0001220000001400 */
[--C-:B---3--:R-:W-:Y:S02]  /*71c0*/  SHF.R.S32.HI R29, RZ, 0x18, R13.reuse ;  /* 0x00000018ff1d7819 */ /* 0x108fe4000001140d */
[----:B------:R-:W-:Y:S02]  /*71d0*/  SHF.R.U64 R16, R24, 0x7, RZ ;  /* 0x0000000718107819 */ /* 0x000fe400000012ff */
[----:B------:R-:W-:-:S02]  /*71e0*/  SHF.R.S64 R26, R12, 0x10, R13 ;  /* 0x000000100c1a7819 */ /* 0x000fc4000000100d */
[----:B------:R-:W-:Y:S01]  /*71f0*/  ISETP.NE.U32.AND P1, PT, R16, RZ, PT ;  /* 0x000000ff1000720c */ /* 0x000fe20003f25070 */
[----:B------:R-:W1:Y:S01]  /*7200*/  I2F.S16 R29, R29 ;  /* 0x0000001d001d7306 */ /* 0x000e620000101400 */
[----:B------:R-:W-:Y:S02]  /*7210*/  PRMT R16, R13, 0x9910, RZ ;  /* 0x000099100d107816 */ /* 0x000fe400000000ff */
[--C-:B------:R-:W-:Y:S02]  /*7220*/  SHF.R.U64 R20, R12, 0x10, R13.reuse ;  /* 0x000000100c147819 */ /* 0x100fe4000000120d */
[----:B------:R-:W-:Y:S02]  /*7230*/  SHF.R.S32.HI R13, RZ, 0x10, R13 ;  /* 0x00000010ff0d7819 */ /* 0x000fe4000001140d */
[----:B------:R-:W-:Y:S02]  /*7240*/  LOP3.LUT R26, R26, 0xff, RZ, 0xc0, !PT ;  /* 0x000000ff1a1a7812 */ /* 0x000fe400078ec0ff */
[----:B------:R-:W-:-:S02]  /*7250*/  LOP3.LUT R27, R13, 0xff, RZ, 0xc0, !PT ;  /* 0x000000ff0d1b7812 */ /* 0x000fc400078ec0ff */
[----:B------:R-:W-:Y:S02]  /*7260*/  PRMT R6, R12, 0x9910, RZ ;  /* 0x000099100c067816 */ /* 0x000fe400000000ff */
[----:B------:R-:W-:Y:S02]  /*7270*/  SHF.R.U64 R13, R27, 0x7, RZ ;  /* 0x000000071b0d7819 */ /* 0x000fe400000012ff */
[----:B0-----:R-:W-:Y:S01]  /*7280*/  SHF.R.U64 R12, R26, 0x7, RZ ;  /* 0x000000071a0c7819 */ /* 0x001fe200000012ff */
[C---:B----4-:R-:W-:Y:S01]  /*7290*/  FMUL.FTZ R19, R14.reuse, R19 ;  /* 0x000000130e137220 */ /* 0x050fe20000410000 */
[----:B------:R-:W-:Y:S01]  /*72a0*/  ISETP.NE.U32.AND P2, PT, R13, RZ, PT ;  /* 0x000000ff0d00720c */ /* 0x000fe20003f45070 */
[----:B-1----:R-:W-:Y:S01]  /*72b0*/  FMUL.FTZ R22, R14, R29 ;  /* 0x0000001d0e167220 */ /* 0x002fe20000410000 */
[----:B------:R-:W-:Y:S02]  /*72c0*/  ISETP.NE.U32.AND P0, PT, R12, RZ, PT ;  /* 0x000000ff0c00720c */ /* 0x000fe40003f05070 */
[----:B------:R-:W-:-:S02]  /*72d0*/  ISETP.NE.U32.AND.EX P2, PT, RZ, RZ, PT, P2 ;  /* 0x000000ffff00720c */ /* 0x000fc40003f45120 */
[----:B------:R-:W-:Y:S02]  /*72e0*/  ISETP.NE.U32.AND.EX P1, PT, RZ, RZ, PT, P1 ;  /* 0x000000ffff00720c */ /* 0x000fe40003f25110 */
[----:B------:R-:W-:Y:S02]  /*72f0*/  ISETP.NE.U32.AND.EX P0, PT, RZ, RZ, PT, P0 ;  /* 0x000000ffff00720c */ /* 0x000fe40003f05100 */
[----:B------:R-:W-:Y:S02]  /*7300*/  PRMT R20, R20, 0x9910, RZ ;  /* 0x0000991014147816 */ /* 0x000fe400000000ff */
[----:B------:R-:W-:Y:S02]  /*7310*/  SHF.R.S32.HI R6, RZ, 0x8, R6 ;  /* 0x00000008ff067819 */ /* 0x000fe40000011406 */
[----:B------:R-:W-:Y:S01]  /*7320*/  SHF.R.S32.HI R16, RZ, 0x8, R16 ;  /* 0x00000008ff107819 */ /* 0x000fe20000011410 */
[----:B------:R-:W-:Y:S01]  /*7330*/  IMAD.MOV.U32 R12, RZ, RZ, R20 ;  /* 0x000000ffff0c7224 */ /* 0x000fe200078e0014 */
[----:B------:R-:W0:Y:S01]  /*7340*/  I2F.S16 R15, R6 ;  /* 0x00000006000f7306 */ /* 0x000e220000101400 */
[----:B------:R-:W-:-:S02]  /*7350*/  @P2 LOP3.LUT R27, R27, 0xffffff00, RZ, 0xfc, !PT ;  /* 0xffffff001b1b2812 */ /* 0x000fc400078efcff */
[----:B------:R-:W-:Y:S02]  /*7360*/  @P1 LOP3.LUT R24, R24, 0xffffff00, RZ, 0xfc, !PT ;  /* 0xffffff0018181812 */ /* 0x000fe400078efcff */
[----:B------:R-:W-:Y:S02]  /*7370*/  SHF.R.S32.HI R12, RZ, 0x8, R12 ;  /* 0x00000008ff0c7819 */ /* 0x000fe4000001140c */
[----:B------:R-:W-:Y:S01]  /*7380*/  @P0 LOP3.LUT R26, R26, 0xffffff00, RZ, 0xfc, !PT ;  /* 0xffffff001a1a0812 */ /* 0x000fe200078efcff */
[----:B------:R-:W1:Y:S01]  /*7390*/  I2F.S16 R25, R16 ;  /* 0x0000001000197306 */ /* 0x000e620000101400 */
[----:B0-----:R-:W-:-:S07]  /*73a0*/  FMUL.FTZ R6, R14, R15 ;  /* 0x0000000f0e067220 */ /* 0x001fce0000410000 */
[----:B------:R0:W2:Y:S01]  /*73b0*/  I2F.S16 R21, R12 ;  /* 0x0000000c00157306 */ /* 0x0000a20000101400 */
[----:B-1----:R-:W-:-:S07]  /*73c0*/  FMUL.FTZ R20, R14, R25 ;  /* 0x000000190e147220 */ /* 0x002fce0000410000 */
[----:B------:R-:W1:Y:S01]  /*73d0*/  I2F.S8 R23, R24 ;  /* 0x0000001800177306 */ /* 0x000e620000001400 */
[----:B0-----:R-:W-:Y:S01]  /*73e0*/  F2FP.F16.F32.PACK_AB R12, R6, R19 ;  /* 0x00000013060c723e */ /* 0x001fe200000000ff */
[----:B--2---:R-:W-:-:S06]  /*73f0*/  FMUL.FTZ R16, R14, R21 ;  /* 0x000000150e107220 */ /* 0x004fcc0000410000 */
[----:B------:R-:W0:Y:S01]  /*7400*/  I2F.S8 R13, R26 ;  /* 0x0000001a000d7306 */ /* 0x000e220000001400 */
[----:B-1----:R-:W-:-:S07]  /*7410*/  FMUL.FTZ R23, R14, R23 ;  /* 0x000000170e177220 */ /* 0x002fce0000410000 */
[----:B------:R-:W1:Y:S01]  /*7420*/  I2F.S8 R27, R27 ;  /* 0x0000001b001b7306 */ /* 0x000e620000001400 */
[----:B0-----:R-:W-:-:S05]  /*7430*/  FMUL.FTZ R13, R14, R13 ;  /* 0x0000000d0e0d7220 */ /* 0x001fca0000410000 */
[----:B------:R-:W-:Y:S01]  /*7440*/  F2FP.F16.F32.PACK_AB R13, R16, R13 ;  /* 0x0000000d100d723e */ /* 0x000fe200000000ff */
[----:B-1----:R-:W-:Y:S01]  /*7450*/  FMUL.FTZ R15, R14, R27 ;  /* 0x0000001b0e0f7220 */ /* 0x002fe20000410000 */
[----:B------:R-:W-:-:S04]  /*7460*/  F2FP.F16.F32.PACK_AB R14, R20, R23 ;  /* 0x00000017140e723e */ /* 0x000fc800000000ff */
[----:B------:R-:W-:Y:S01]  /*7470*/  F2FP.F16.F32.PACK_AB R15, R22, R15 ;  /* 0x0000000f160f723e */ /* 0x000fe200000000ff */
[----:B------:R-:W-:Y:S06]  /*7480*/  BRA `(.L_x_3157) ;  /* 0x00000000000c7947 */ /* 0x000fec0003800000 */
.L_x_3156:
[----:B------:R-:W0:Y:S02]  /*7490*/  LDC.64 R12, c[0x0][0x3a8] ;  /* 0x0000ea00ff0c7b82 */ /* 0x000e240000000a00 */
[----:B0-----:R-:W-:-:S06]  /*74a0*/  IMAD.WIDE R12, R19, 0x2, R12 ;  /* 0x00000002130c7825 */ /* 0x001fcc00078e020c */
[----:B------:R-:W5:Y:S02]  /*74b0*/  LDG.E.128 R12, desc[UR36][R12.64] ;  /* 0x000000240c0c7981 */ /* 0x000f64000c1e1d00 */
.L_x_3157:
        /* <DEDUP_REMOVED lines=10> */
[----:B------:R-:W-:Y:S01]  /*7560*/  LEA R4, R3, R4, 0x1 ;  /* 0x0000000403047211 */ /* 0x000fe200078e08ff */
[----:B------:R-:W-:Y:S01]  /*7570*/  UIMAD UR4, UR38, 0x60, URZ ;  /* 0x00000060260478a4 */ /* 0x000fe2000f8e02ff */
[----:B------:R-:W-:Y:S02]  /*7580*/  IMAD R35, R33, R35, R0 ;  /* 0x0000002321237224 */ /* 0x000fe400078e0200 */
[----:B-----5:R-:W-:Y:S02]  /*7590*/  HFMA2 R8, R12, 1, 1, R8 ;  /* 0x3c003c000c087831 */ /* 0x020fe40000000008 */
[----:B------:R-:W-:Y:S02]  /*75a0*/  HADD2 R9, R13, R9 ;  /* 0x000000090d097230 */ /* 0x000fe40000000000 */
[----:B------:R-:W-:Y:S01]  /*75b0*/  HFMA2 R10, R14, 1, 1, R10 ;  /* 0x3c003c000e0a7831 */ /* 0x000fe2000000000a */
[----:B------:R-:W1:Y:S01]  /*75c0*/  LDS.U16 R4, [R4] ;  /* 0x0000000004047984 */ /* 0x000e620000000400 */
[----:B------:R-:W-:Y:S01]  /*75d0*/  SHF.R.S32.HI R2, RZ, 0x1f, R35 ;  /* 0x0000001fff027819 */ /* 0x000fe20000011423 */
[----:B------:R-:W-:Y:S01]  /*75e0*/  HADD2 R11, R15, R11 ;  /* 0x0000000b0f0b7230 */ /* 0x000fe20000000000 */
[----:B------:R-:W-:-:S02]  /*75f0*/  IADD3 R35, P1, PT, R35, UR4, RZ ;  /* 0x0000000423237c10 */ /* 0x000fc4000ff3e0ff */
        /* <DEDUP_REMOVED lines=26> */
.L_x_3132:
[----:B------:R-:W-:Y:S05]  /*77a0*/  BSYNC.RECONVERGENT B0 ;  /* 0x0000000000007941 */ /* 0x000fea0003800200 */
.L_x_3131:
        /* <DEDUP_REMOVED lines=21> */
.L_x_3159:
        /* <DEDUP_REMOVED lines=21> */
.L_x_3161:
[----:B------:R-:W-:Y:S05]  /*7a50*/  BSYNC.RECONVERGENT B0 ;  /* 0x0000000000007941 */ /* 0x000fea0003800200 */
.L_x_3160:
        /* <DEDUP_REMOVED lines=8> */
.L_x_3163:
[----:B------:R-:W-:Y:S05]  /*7ae0*/  BSYNC.RECONVERGENT B0 ;  /* 0x0000000000007941 */ /* 0x000fea0003800200 */
.L_x_3162:
        /* <DEDUP_REMOVED lines=20> */
.L_x_3165:
[----:B------:R-:W-:Y:S05]  /*7c30*/  BSYNC.RECONVERGENT B0 ;  /* 0x0000000000007941 */ /* 0x000fea0003800200 */
.L_x_3164:
[----:B------:R-:W-:Y:S06]  /*7c40*/  BAR.SYNC.DEFER_BLOCKING 0x0 ;  /* 0x0000000000007b1d */ /* 0x000fec0000010000 */
.L_x_3158:
[----:B------:R-:W-:-:S13]  /*7c50*/  ISETP.GT.U32.OR P0, PT, R5, 0xf, P0 ;  /* 0x0000000f0500780c */ /* 0x000fda0000704470 */
[----:B------:R-:W-:Y:S05]  /*7c60*/  @P0 EXIT ;  /* 0x000000000000094d */ /* 0x000fea0003800000 */
[----:B------:R-:W2:Y:S02]  /*7c70*/  LDCU UR4, c[0x0][0x478] ;  /* 0x00008f00ff0477ac */ /* 0x000ea40008000800 */
[----:B--2---:R-:W-:-:S09]  /*7c80*/  UISETP.NE.AND UP0, UPT, UR4, 0x2, UPT ;  /* 0x000000020400788c */ /* 0x004fd2000bf05270 */
[----:B------:R-:W-:Y:S05]  /*7c90*/  BRA.U UP0, `(.L_x_3166) ;  /* 0x0000000100e07547 */ /* 0x000fea000b800000 */
[----:B------:R-:W2:Y:S01]  /*7ca0*/  LDC.64 R2, c[0x0][0x470] ;  /* 0x00011c00ff027b82 */ /* 0x000ea20000000a00 */
[----:B------:R-:W-:Y:S01]  /*7cb0*/  IADD3 R33, PT, PT, R33, R0, RZ ;  /* 0x0000000021217210 */ /* 0x000fe20007ffe0ff */
[----:B------:R-:W0:Y:S01]  /*7cc0*/  LDCU.64 UR4, c[0x0][0x380] ;  /* 0x00007000ff0477ac */ /* 0x000e220008000a00 */
[----:B--2---:R-:W2:Y:S02]  /*7cd0*/  LDG.E R2, desc[UR36][R2.64] ;  /* 0x0000002402027981 */ /* 0x004ea4000c1e1900 */
[----:B01---5:R-:W-:Y:S01]  /*7ce0*/  IADD3 R8, P0, PT, R33, UR4, RZ ;  /* 0x0000000421087c10 */ /* 0x023fe2000ff1e0ff */
        /* <DEDUP_REMOVED lines=12> */
[----:B------:R-:W-:Y:S02]  /*7db0*/  PRMT R3, R3, 0x7710, RZ ;  /* 0x0000771003037816 */ /* 0x000fe400000000ff */
[----:B-1----:R-:W-:-:S05]  /*7dc0*/  PRMT R5, R43, 0x8880, RZ ;  /* 0x000088802b057816 */ /* 0x002fca00000000ff */
        /* <DEDUP_REMOVED lines=37> */
.L_x_3166:
[----:B------:R-:W2:Y:S01]  /*8020*/  LDC.64 R2, c[0x0][0x380] ;  /* 0x0000e000ff027b82 */ /* 0x000ea20000000a00 */
[----:B------:R-:W-:Y:S01]  /*8030*/  IMAD.IADD R33, R33, 0x1, R0 ;  /* 0x0000000121217824 */ /* 0x000fe200078e0200 */
        /* <DEDUP_REMOVED lines=10> */
.L_x_3101:
[----:B------:R-:W-:Y:S01]  /*80e0*/  HFMA2 R12, -RZ, RZ, 0, 9.5367431640625e-07 ;  /* 0x00000010ff0c7431 */ /* 0x000fe200000001ff */
[----:B------:R-:W-:Y:S01]  /*80f0*/  MOV R11, 0x1f ;  /* 0x0000001f000b7802 */ /* 0x000fe20000000f00 */
[----:B------:R-:W-:-:S07]  /*8100*/  IMAD.MOV.U32 R15, RZ, RZ, -0x1 ;  /* 0xffffffffff0f7424 */ /* 0x000fce00078e00ff */
[----:B01---5:R-:W-:Y:S05]  /*8110*/  WARPSYNC.COLLECTIVE R15, `(.L_x_3167) ;  /* 0x000000000f087348 */ /* 0x023fea0003c00000 */
[----:B------:R2:W3:Y:S02]  /*8120*/  SHFL.BFLY P6, R14, R13, R12, R11 ;  /* 0x0c00000c0d0e7389 */ /* 0x0004e400000c000b */
[----:B0123-5:R-:W-:Y:S05]  /*8130*/  ENDCOLLECTIVE ;  /* 0x000000000000791b */ /* 0x02ffea0003800000 */
.L_x_3167:
[----:B------:R-:W-:Y:S02]  /*8140*/  HFMA2 R12, -RZ, RZ, 0, 4.76837158203125e-07 ;  /* 0x00000008ff0c7431 */ /* 0x000fe400000001ff */
[----:B------:R-:W-:-:S05]  /*8150*/  FADD.FTZ R3, R13, R14 ;  /* 0x0000000e0d037221 */ /* 0x000fca0000010000 */
[----:B------:R-:W-:-:S07]  /*8160*/  MOV R13, R3 ;  /* 0x00000003000d7202 */ /* 0x000fce0000000f00 */
[----:B------:R-:W-:Y:S05]  /*8170*/  WARPSYNC.COLLECTIVE R15, `(.L_x_3168) ;  /* 0x000000000f087348 */ /* 0x000fea0003c00000 */
[----:B------:R0:W1:Y:S02]  /*8180*/  SHFL.BFLY P6, R14, R13, R12, R11 ;  /* 0x0c00000c0d0e7389 */ /* 0x00006400000c000b */
[----:B01----:R-:W-:Y:S05]  /*8190*/  ENDCOLLECTIVE ;  /* 0x000000000000791b */ /* 0x003fea0003800000 */
.L_x_3168:
[----:B------:R-:W-:Y:S01]  /*81a0*/  MOV R12, 0x4 ;  /* 0x00000004000c7802 */ /* 0x000fe20000000f00 */
[----:B------:R-:W-:-:S04]  /*81b0*/  FADD.FTZ R4, R3, R14 ;  /* 0x0000000e03047221 */ /* 0x000fc80000010000 */
[----:B------:R-:W-:-:S07]  /*81c0*/  IMAD.MOV.U32 R13, RZ, RZ, R4 ;  /* 0x000000ffff0d7224 */ /* 0x000fce00078e0004 */
[----:B------:R-:W-:Y:S05]  /*81d0*/  WARPSYNC.COLLECTIVE R15, `(.L_x_3169) ;  /* 0x000000000f087348 */ /* 0x000fea0003c00000 */
[----:B------:R0:W1:Y:S02]  /*81e0*/  SHFL.BFLY P6, R14, R13, R12, R11 ;  /* 0x0c00000c0d0e7389 */ /* 0x00006400000c000b */
[----:B01----:R-:W-:Y:S05]  /*81f0*/  ENDCOLLECTIVE ;  /* 0x000000000000791b */ /* 0x003fea0003800000 */
.L_x_3169:
[----:B------:R-:W-:Y:S02]  /*8200*/  IMAD.MOV.U32 R12, RZ, RZ, 0x2 ;  /* 0x00000002ff0c7424 */ /* 0x000fe400078e00ff */
[----:B------:R-:W-:-:S05]  /*8210*/  FADD.FTZ R5, R4, R14 ;  /* 0x0000000e04057221 */ /* 0x000fca0000010000 */
[----:B------:R-:W-:-:S07]  /*8220*/  MOV R13, R5 ;  /* 0x00000005000d7202 */ /* 0x000fce0000000f00 */
[----:B------:R-:W-:Y:S05]  /*8230*/  WARPSYNC.COLLECTIVE R15, `(.L_x_3170) ;  /* 0x000000000f087348 */ /* 0x000fea0003c00000 */
[----:B------:R0:W1:Y:S02]  /*8240*/  SHFL.BFLY P6, R14, R13, R12, R11 ;  /* 0x0c00000c0d0e7389 */ /* 0x00006400000c000b */
[----:B01----:R-:W-:Y:S05]  /*8250*/  ENDCOLLECTIVE ;  /* 0x000000000000791b */ /* 0x003fea0003800000 */
.L_x_3170:
[----:B------:R-:W-:Y:S02]  /*8260*/  HFMA2 R12, -RZ, RZ, 0, 5.9604644775390625e-08 ;  /* 0x00000001ff0c7431 */ /* 0x000fe400000001ff */
[----:B------:R-:W-:-:S05]  /*8270*/  FADD.FTZ R6, R5, R14 ;  /* 0x0000000e05067221 */ /* 0x000fca0000010000 */
[----:B------:R-:W-:-:S07]  /*8280*/  MOV R13, R6 ;  /* 0x00000006000d7202 */ /* 0x000fce0000000f00 */
[----:B------:R-:W-:Y:S05]  /*8290*/  WARPSYNC.COLLECTIVE R15, `(.L_x_3171) ;  /* 0x000000000f087348 */ /* 0x000fea0003c00000 */
[----:B------:R0:W1:Y:S02]  /*82a0*/  SHFL.BFLY P6, R14, R13, R12, R11 ;  /* 0x0c00000c0d0e7389 */ /* 0x00006400000c000b */
[----:B01----:R-:W-:Y:S05]  /*82b0*/  ENDCOLLECTIVE ;  /* 0x000000000000791b */ /* 0x003fea0003800000 */
.L_x_3171:
[----:B------:R-:W-:Y:S05]  /*82c0*/  BRA `(.L_x_3172) ;  /* 0xffffff9800407947 */ /* 0x000fea000383ffff */
.L_x_3104:
[----:B------:R-:W-:Y:S01]  /*82d0*/  BSSY B1, `(.L_x_3173) ;  /* 0x0000007000017945 */ /* 0x000fe20003800000 */
[----:B------:R-:W-:Y:S01]  /*82e0*/  IMAD.MOV.U32 R12, RZ, RZ, 0x2 ;  /* 0x00000002ff0c7424 */ /* 0x000fe200078e00ff */
[----:B------:R-:W-:Y:S02]  /*82f0*/  MOV R11, 0x1f ;  /* 0x0000001f000b7802 */ /* 0x000fe40000000f00 */
[----:B------:R-:W-:-:S07]  /*8300*/  MOV R15, 0xffffffff ;  /* 0xffffffff000f7802 */ /* 0x000fce0000000f00 */
[----:B-----5:R-:W-:Y:S05]  /*8310*/  WARPSYNC.COLLECTIVE R15, `(.L_x_3174) ;  /* 0x000000000f087348 */ /* 0x020fea0003c00000 */
[----:B------:R0:W1:Y:S02]  /*8320*/  SHFL.BFLY P6, R14, R13, R12, R11 ;  /* 0x0c00000c0d0e7389 */ /* 0x00006400000c000b */
[----:B01---5:R-:W-:Y:S05]  /*8330*/  ENDCOLLECTIVE ;  /* 0x000000000000791b */ /* 0x023fea0003800000 */
.L_x_3174:
[----:B------:R-:W-:Y:S05]  /*8340*/  BSYNC B1 ;  /* 0x0000000000017941 */ /* 0x000fea0003800000 */
.L_x_3173:
[----:B------:R-:W-:Y:S01]  /*8350*/  FADD.FTZ R13, R13, R14 ;  /* 0x0000000e0d0d7221 */ /* 0x000fe20000010000 */
[----:B------:R-:W-:Y:S01]  /*8360*/  IMAD.MOV.U32 R12, RZ, RZ, 0x1 ;  /* 0x00000001ff0c7424 */ /* 0x000fe200078e00ff */
[----:B------:R-:W-:Y:S02]  /*8370*/  MOV R11, 0x1f ;  /* 0x0000001f000b7802 */ /* 0x000fe40000000f00 */
[----:B------:R-:W-:-:S07]  /*8380*/  MOV R15, 0xffffffff ;  /* 0xffffffff000f7802 */ /* 0x000fce0000000f00 */
[----:B------:R-:W-:Y:S05]  /*8390*/  WARPSYNC.COLLECTIVE R15, `(.L_x_3175) ;  /* 0x000000000f087348 */ /* 0x000fea0003c00000 */
[----:B------:R0:W1:Y:S02]  /*83a0*/  SHFL.BFLY P6, R14, R13, R12, R11 ;  /* 0x0c00000c0d0e7389 */ /* 0x00006400000c000b */
[----:B01----:R-:W-:Y:S05]  /*83b0*/  ENDCOLLECTIVE ;  /* 0x000000000000791b */ /* 0x003fea0003800000 */
.L_x_3175:
[----:B------:R-:W-:Y:S05]  /*83c0*/  BRA `(.L_x_3176) ;  /* 0xffffffa800887947 */ /* 0x000fea000383ffff */
.L_x_3108:
[----:B------:R-:W-:Y:S01]  /*83d0*/  HFMA2 R12, -RZ, RZ, 0, 9.5367431640625e-07 ;  /* 0x00000010ff0c7431 */ /* 0x000fe200000001ff */
[----:B------:R-:W-:Y:S01]  /*83e0*/  BSSY B0, `(.L_x_3177) ;  /* 0x0000007000007945 */ /* 0x000fe20003800000 */
[----:B------:R-:W-:Y:S01]  /*83f0*/  IMAD.MOV.U32 R13, RZ, RZ, R0 ;  /* 0x000000ffff0d7224 */ /* 0x000fe200078e0000 */
[----:B------:R-:W-:Y:S01]  /*8400*/  MOV R11, 0x1f ;  /* 0x0000001f000b7802 */ /* 0x000fe20000000f00 */
[----:B------:R-:W-:-:S07]  /*8410*/  IMAD.MOV.U32 R15, RZ, RZ, -0x1 ;  /* 0xffffffffff0f7424 */ /* 0x000fce00078e00ff */
[----:B---345:R-:W-:Y:S05]  /*8420*/  WARPSYNC.COLLECTIVE R15, `(.L_x_3178) ;  /* 0x000000000f087348 */ /* 0x038fea0003c00000 */
[----:B------:R0:W1:Y:S02]  /*8430*/  SHFL.BFLY P6, R14, R13, R12, R11 ;  /* 0x0c00000c0d0e7389 */ /* 0x00006400000c000b */
[----:B01-345:R-:W-:Y:S05]  /*8440*/  ENDCOLLECTIVE ;  /* 0x000000000000791b */ /* 0x03bfea0003800000 */
.L_x_3178:
[----:B------:R-:W-:Y:S05]  /*8450*/  BSYNC B0 ;  /* 0x0000000000007941 */ /* 0x000fea0003800000 */
.L_x_3177:
[----:B------:R-:W-:Y:S01]  /*8460*/  FMNMX.FTZ R13, R14, R0, !PT ;  /* 0x000000000e0d7209 */ /* 0x000fe20007810000 */
[----:B------:R-:W-:Y:S01]  /*8470*/  HFMA2 R12, -RZ, RZ, 0, 4.76837158203125e-07 ;  /* 0x00000008ff0c7431 */ /* 0x000fe200000001ff */
[----:B------:R-:W-:Y:S01]  /*8480*/  MOV R11, 0x1f ;  /* 0x0000001f000b7802 */ /* 0x000fe20000000f00 */
[----:B------:R-:W-:-:S07]  /*8490*/  IMAD.MOV.U32 R15, RZ, RZ, -0x1 ;  /* 0xffffffffff0f7424 */ /* 0x000fce00078e00ff */
[----:B------:R-:W-:Y:S05]  /*84a0*/  WARPSYNC.COLLECTIVE R15, `(.L_x_3179) ;  /* 0x000000000f087348 */ /* 0x000fea0003c00000 */
[----:B------:R0:W1:Y:S02]  /*84b0*/  SHFL.BFLY P6, R14, R13, R12, R11 ;  /* 0x0c00000c0d0e7389 */ /* 0x00006400000c000b */
[----:B01----:R-:W-:Y:S05]  /*84c0*/  ENDCOLLECTIVE ;  /* 0x000000000000791b */ /* 0x003fea0003800000 */
.L_x_3179:
[----:B------:R-:W-:Y:S01]  /*84d0*/  HFMA2 R12, -RZ, RZ, 0, 2.384185791015625e-07 ;  /* 0x00000004ff0c7431 */ /* 0x000fe200000001ff */
[----:B------:R-:W-:-:S04]  /*84e0*/  FMNMX.FTZ R7, R13, R14, !PT ;  /* 0x0000000e0d077209 */ /* 0x000fc80007810000 */
[----:B------:R-:W-:-:S07]  /*84f0*/  MOV R13, R7 ;  /* 0x00000007000d7202 */ /* 0x000fce0000000f00 */
[----:B------:R-:W-:Y:S05]  /*8500*/  WARPSYNC.COLLECTIVE R15, `(.L_x_3180) ;  /* 0x000000000f087348 */ /* 0x000fea0003c00000 */
[----:B------:R0:W1:Y:S02]  /*8510*/  SHFL.BFLY P6, R14, R13, R12, R11 ;  /* 0x0c00000c0d0e7389 */ /* 0x00006400000c000b */
[----:B01----:R-:W-:Y:S05]  /*8520*/  ENDCOLLECTIVE ;  /* 0x000000000000791b */ /* 0x003fea0003800000 */
.L_x_3180:
[----:B------:R-:W-:Y:S05]  /*8530*/  BRA `(.L_x_3181) ;  /* 0xffffffac00047947 */ /* 0x000fea000383ffff */
.L_x_3182:
        /* <DEDUP_REMOVED lines=12> */
.L_x_4070:


//--------------------- .text._ZN4mmha33masked_multihead_attention_kernelIfLi96ELi128ELi1ELi32ELi256ELb0ELb1EEEv26Multihead_attention_paramsIT_XT5_EE --------------------------
	.section	.text._ZN4mmha33masked_multihead_attention_kernelIfLi96ELi128ELi1ELi32ELi256ELb0ELb1EEEv26Multihead_attention_paramsIT_XT5_EE,"ax",@progbits
	.align	128
        .global         _ZN4mmha33masked_multihead_attention_kernelIfLi96ELi128ELi1ELi32ELi256ELb0ELb1EEEv26Multihead_attention_paramsIT_XT5_EE
        .type           _ZN4mmha33masked_multihead_attention_kernelIfLi96ELi128ELi1ELi32ELi256ELb0ELb1EEEv26Multihead_attention_paramsIT_XT5_EE,@function
        .size           _ZN4mmha33masked_multihead_attention_kernelIfLi96ELi128ELi1ELi32ELi256ELb0ELb1EEEv26Multihead_attention_paramsIT_XT5_EE,(.L_x_4071 - _ZN4mmha33masked_multihead_attention_kernelIfLi96ELi128ELi1ELi32ELi256ELb0ELb1EEEv26Multihead_attention_paramsIT_XT5_EE)
        .other          _ZN4mmha33masked_multihead_attention_kernelIfLi96ELi128ELi1ELi32ELi256ELb0ELb1EEEv26Multihead_attention_paramsIT_XT5_EE,@"STO_CUDA_ENTRY STV_DEFAULT"
_ZN4mmha33masked_multihead_attention_kernelIfLi96ELi128ELi1ELi32ELi256ELb0ELb1EEEv26Multihead_attention_paramsIT_XT5_EE:
.text._ZN4mmha33masked_multihead_attention_kernelIfLi96ELi128ELi1ELi32ELi256ELb0ELb1EEEv26Multihead_attention_paramsIT_XT5_EE:
[----:B------:R-:W0:Y:S01]  /*0000*/  LDC R1, c[0x0][0x37c] ;  /* 0x0000df00ff017b82 */ /* 0x000e220000000800 */
[----:B------:R-:W1:Y:S07]  /*0010*/  LDCU.64 UR4, c[0x0][0x490] ;  /* 0x00009200ff0477ac */ /* 0x000e6e0008000a00 */
[----:B------:R-:W2:Y:S01]  /*0020*/  S2UR UR6, SR_CTAID.Y ;  /* 0x00000000000679c3 */ /* 0x000ea20000002600 */
[----:B0-----:R-:W-:Y:S01]  /*0030*/  IADD3 R1, PT, PT, R1, -0x50, RZ ;  /* 0xffffffb001017810 */ /* 0x001fe20007ffe0ff */
[----:B------:R-:W0:Y:S01]  /*0040*/  LDCU.64 UR36, c[0x0][0x358] ;  /* 0x00006b00ff2477ac */ /* 0x000e220008000a00 */
[----:B-1----:R-:W-:-:S04]  /*0050*/  UISETP.NE.U32.AND UP0, UPT, UR4, URZ, UPT ;  /* 0x000000ff0400728c */ /* 0x002fc8000bf05070 */
[----:B------:R-:W-:-:S09]  /*0060*/  UISETP.NE.AND.EX UP0, UPT, UR5, URZ, UPT, UP0 ;  /* 0x000000ff0500728c */ /* 0x000fd2000bf05300 */
[----:B--2---:R-:W-:Y:S05]  /*0070*/  BRA.U !UP0, `(.L_x_3183) ;  /* 0x00000001081c7547 */ /* 0x004fea000b800000 */
[----:B------:R-:W-:-:S04]  /*0080*/  UIADD3 UR4, UP0, UPT, UR6, UR4, URZ ;  /* 0x0000000406047290 */ /* 0x000fc8000ff1e0ff */
[----:B------:R-:W-:Y:S02]  /*0090*/  UIADD3.X UR5, UPT, UPT, URZ, UR5, URZ, UP0, !UPT ;  /* 0x00000005ff057290 */ /* 0x000fe400087fe4ff */
[----:B------:R-:W-:-:S04]  /*00a0*/  IMAD.U32 R2, RZ, RZ, UR4 ;  /* 0x00000004ff027e24 */ /* 0x000fc8000f8e00ff */
[----:B------:R-:W-:-:S05]  /*00b0*/  MOV R3, UR5 ;  /* 0x0000000500037c02 */ /* 0x000fca0008000f00 */
[----:B0-----:R-:W2:Y:S02]  /*00c0*/  LDG.E.U8 R2, desc[UR36][R2.64] ;  /* 0x0000002402027981 */ /* 0x001ea4000c1e1100 */
[----:B--2---:R-:W-:-:S13]  /*00d0*/  ISETP.NE.AND P0, PT, R2, 0x1, PT ;  /* 0x000000010200780c */ /* 0x004fda0003f05270 */
[----:B------:R-:W-:Y:S05]  /*00e0*/  @!P0 EXIT ;  /* 0x000000000000894d */ /* 0x000fea0003800000 */
.L_x_3183:
[----:B------:R-:W1:Y:S01]  /*00f0*/  LDCU.64 UR4, c[0x0][0x4a0] ;  /* 0x00009400ff0477ac */ /* 0x000e620008000a00 */
[----:B------:R-:W2:Y:S01]  /*0100*/  LDC R5, c[0x0][0x478] ;  /* 0x00011e00ff057b82 */ /* 0x000ea20000000800 */
[----:B------:R-:W3:Y:S01]  /*0110*/  LDCU UR14, c[0x0][0x3f0] ;  /* 0x00007e00ff0e77ac */ /* 0x000ee20008000800 */
[----:B------:R-:W4:Y:S01]  /*0120*/  S2R R120, SR_TID.X ;  /* 0x0000000000787919 */ /* 0x000f220000002100 */
[----:B------:R-:W2:Y:S05]  /*0130*/  LDCU UR8, c[0x0][0x3e8] ;  /* 0x00007d00ff0877ac */ /* 0x000eaa0008000800 */
[----:B------:R-:W4:Y:S01]  /*0140*/  S2UR UR42, SR_CTAID.X ;  /* 0x00000000002a79c3 */ /* 0x000f220000002500 */
[----:B------:R-:W4:Y:S01]  /*0150*/  S2R R6, SR_CTAID.Y ;  /* 0x0000000000067919 */ /* 0x000f220000002600 */
[----:B------:R-:W4:Y:S01]  /*0160*/  LDCU UR10, c[0x0][0x3f8] ;  /* 0x00007f00ff0a77ac */ /* 0x000f220008000800 */
[----:B------:R-:W4:Y:S01]  /*0170*/  LDCU.64 UR12, c[0x0][0x460] ;  /* 0x00008c00ff0c77ac */ /* 0x000f220008000a00 */
[----:B-1----:R-:W-:Y:S01]  /*0180*/  UISETP.NE.U32.AND UP0, UPT, UR4, URZ, UPT ;  /* 0x000000ff0400728c */ /* 0x002fe2000bf05070 */
[----:B---3--:R-:W-:-:S03]  /*0190*/  IMAD.U32 R0, RZ, RZ, UR14 ;  /* 0x0000000eff007e24 */ /* 0x008fc6000f8e00ff */
[----:B------:R-:W-:Y:S02]  /*01a0*/  UISETP.NE.AND.EX UP0, UPT, UR5, URZ, UPT, UP0 ;  /* 0x000000ff0500728c */ /* 0x000fe4000bf05300 */
[----:B------:R-:W-:-:S04]  /*01b0*/  IABS R0, R0 ;  /* 0x0000000000007213 */ /* 0x000fc80000000000 */
[----:B------:R-:W-:Y:S02]  /*01c0*/  PLOP3.LUT P1, PT, PT, PT, UP0, 0x80, 0x8 ;  /* 0x000000000008781c */ /* 0x000fe40003f2f008 */
[----:B------:R-:W-:-:S03]  /*01d0*/  R2UR UR11, R0 ;  /* 0x00000000000b72ca */ /* 0x000fc600000e0000 */
[----:B------:R-:W1:Y:S10]  /*01e0*/  @UP0 LDCU.64 UR4, c[0x0][0x4a0] ;  /* 0x00009400ff0407ac */ /* 0x000e740008000a00 */
[----:B------:R-:W3:Y:S01]  /*01f0*/  I2F.RP R0, UR11 ;  /* 0x0000000b00007d06 */ /* 0x000ee20008209400 */
[----:B-1----:R-:W-:-:S06]  /*0200*/  @UP0 UIMAD.WIDE.U32 UR4, UR6, 0x4, UR4 ;  /* 0x00000004060408a5 */ /* 0x002fcc000f8e0004 */
[----:B------:R-:W-:Y:S01]  /*0210*/  IMAD.U32 R2, RZ, RZ, UR4 ;  /* 0x00000004ff027e24 */ /* 0x000fe2000f8e00ff */
[----:B------:R-:W-:Y:S01]  /*0220*/  MOV R3, UR5 ;  /* 0x0000000500037c02 */ /* 0x000fe20008000f00 */
[----:B---3--:R-:W1:Y:S04]  /*0230*/  MUFU.RCP R0, R0 ;  /* 0x0000000000007308 */ /* 0x008e680000001000 */
[----:B0-----:R0:W3:Y:S01]  /*0240*/  @P1 LDG.E R7, desc[UR36][R2.64] ;  /* 0x0000002402071981 */ /* 0x0010e2000c1e1900 */
[----:B--2---:R-:W-:Y:S01]  /*0250*/  ISETP.NE.AND P4, PT, R5, 0x2, PT ;  /* 0x000000020500780c */ /* 0x004fe20003f85270 */
[----:B------:R-:W-:Y:S02]  /*0260*/  UISETP.NE.AND UP1, UPT, UR8, URZ, UPT ;  /* 0x000000ff0800728c */ /* 0x000fe4000bf25270 */
[----:B----4-:R-:W-:-:S10]  /*0270*/  UIMAD UR44, UR6, UR10, UR42 ;  /* 0x0000000a062c72a4 */ /* 0x010fd4000f8e022a */
[----:B0-----:R-:W0:Y:S01]  /*0280*/  @!P4 LDC.64 R2, c[0x0][0x398] ;  /* 0x0000e600ff02cb82 */ /* 0x001e220000000a00 */
[----:B-1----:R-:W-:Y:S01]  /*0290*/  IADD3 R4, PT, PT, R0, 0xffffffe, RZ ;  /* 0x0ffffffe00047810 */ /* 0x002fe20007ffe0ff */
[----:B------:R-:W-:-:S05]  /*02a0*/  @UP1 UIMAD UR8, UR6, UR8, URZ ;  /* 0x00000008060812a4 */ /* 0x000fca000f8e02ff */
[----:B------:R-:W1:Y:S01]  /*02b0*/  F2I.FTZ.U32.TRUNC.NTZ R4, R4 ;  /* 0x0000000400047305 */ /* 0x000e62000021f000 */
[----:B------:R-:W-:Y:S01]  /*02c0*/  @!UP1 UIMAD UR43, UR44, 0x60, URZ ;  /* 0x000000602c2b98a4 */ /* 0x000fe2000f8e02ff */
[----:B------:R-:W-:Y:S01]  /*02d0*/  IMAD.SHL.U32 R121, R120, 0x4, RZ ;  /* 0x0000000478797824 */ /* 0x000fe200078e00ff */
[----:B------:R-:W-:Y:S01]  /*02e0*/  @UP1 UIMAD UR43, UR42, 0x60, UR8 ;  /* 0x000000602a2b18a4 */ /* 0x000fe2000f8e0208 */
[----:B------:R-:W-:Y:S02]  /*02f0*/  IABS R0, R6 ;  /* 0x0000000600007213 */ /* 0x000fe40000000000 */
[----:B------:R-:W2:Y:S03]  /*0300*/  LDCU UR8, c[0x0][0x3f4] ;  /* 0x00007e80ff0877ac */ /* 0x000ea60008000800 */
[----:B------:R-:W-:Y:S02]  /*0310*/  IADD3 R13, PT, PT, R121, UR43, RZ ;  /* 0x0000002b790d7c10 */ /* 0x000fe4000fffe0ff */
[----:B-1----:R-:W-:-:S02]  /*0320*/  R2UR UR5, R4 ;  /* 0x00000000040572ca */ /* 0x002fc400000e0000 */
[C---:B0-----:R-:W-:Y:S01]  /*0330*/  @!P4 IADD3 R2, P0, PT, R13.reuse, R2, RZ ;  /* 0x000000020d02c210 */ /* 0x041fe20007f1e0ff */
[----:B------:R-:W0:Y:S03]  /*0340*/  @!P4 LDC.64 R4, c[0x0][0x468] ;  /* 0x00011a00ff04cb82 */ /* 0x000e260000000a00 */
[----:B------:R-:W-:-:S05]  /*0350*/  @!P4 LEA.HI.X.SX32 R3, R13, R3, 0x1, P0 ;  /* 0x000000030d03c211 */ /* 0x000fca00000f0eff */
[----:B------:R-:W4:Y:S04]  /*0360*/  @!P4 LDG.E R6, desc[UR36][R2.64] ;  /* 0x000000240206c981 */ /* 0x000f28000c1e1900 */
[----:B0-----:R0:W4:Y:S01]  /*0370*/  @!P4 LDG.E R5, desc[UR36][R4.64+0x4] ;  /* 0x000004240405c981 */ /* 0x001122000c1e1900 */
[----:B------:R-:W-:Y:S01]  /*0380*/  R2UR UR9, R0 ;  /* 0x00000000000972ca */ /* 0x000fe200000e0000 */
[----:B------:R-:W-:Y:S01]  /*0390*/  UIADD3 UR7, UPT, UPT, URZ, -UR5, URZ ;  /* 0x80000005ff077290 */ /* 0x000fe2000fffe0ff */
[----:B------:R-:W-:-:S03]  /*03a0*/  UMOV UR4, URZ ;  /* 0x000000ff00047c82 */ /* 0x000fc60008000000 */
[----:B------:R-:W-:-:S04]  /*03b0*/  UIMAD UR7, UR7, UR11, URZ ;  /* 0x0000000b070772a4 */ /* 0x000fc8000f8e02ff */
[----:B------:R-:W-:-:S04]  /*03c0*/  UIMAD.WIDE.U32 UR4, UR5, UR7, UR4 ;  /* 0x00000007050472a5 */ /* 0x000fc8000f8e0004 */
[----:B------:R-:W-:Y:S01]  /*03d0*/  UIMAD.WIDE.U32 UR4, UR5, UR9, URZ ;  /* 0x00000009050472a5 */ /* 0x000fe2000f8e00ff */
[----:B--2---:R-:W-:-:S06]  /*03e0*/  IMAD.U32 R0, RZ, RZ, UR8 ;  /* 0x00000008ff007e24 */ /* 0x004fcc000f8e00ff */
[----:B------:R-:W-:Y:S01]  /*03f0*/  UMOV UR7, UR5 ;  /* 0x0000000500077c82 */ /* 0x000fe20008000000 */
[----:B------:R-:W-:Y:S01]  /*0400*/  IABS R0, R0 ;  /* 0x0000000000007213 */ /* 0x000fe20000000000 */
[----:B------:R-:W-:-:S04]  /*0410*/  UIADD3 UR4, UPT, UPT, -UR7, URZ, URZ ;  /* 0x000000ff07047290 */ /* 0x000fc8000fffe1ff */
[----:B------:R-:W-:Y:S01]  /*0420*/  UIMAD UR4, UR11, UR4, UR9 ;  /* 0x000000040b0472a4 */ /* 0x000fe2000f8e0209 */
[----:B------:R-:W-:-:S03]  /*0430*/  R2UR UR9, R0 ;  /* 0x00000000000972ca */ /* 0x000fc600000e0000 */
[----:B------:R-:W-:Y:S02]  /*0440*/  UISETP.GT.U32.AND UP2, UPT, UR11, UR4, UPT ;  /* 0x000000040b00728c */ /* 0x000fe4000bf44070 */
[----:B------:R-:W-:-:S08]  /*0450*/  UISETP.NE.U32.AND UP1, UPT, UR12, URZ, UPT ;  /* 0x000000ff0c00728c */ /* 0x000fd0000bf25070 */
[----:B------:R-:W1:Y:S01]  /*0460*/  I2F.RP R0, UR9 ;  /* 0x0000000900007d06 */ /* 0x000e620008209400 */
[----:B------:R-:W-:Y:S02]  /*0470*/  @!UP2 UIADD3 UR4, UPT, UPT, UR4, -UR11, URZ ;  /* 0x8000000b0404a290 */ /* 0x000fe4000fffe0ff */
[----:B------:R-:W-:Y:S02]  /*0480*/  UISETP.NE.AND.EX UP1, UPT, UR13, URZ, UPT, UP1 ;  /* 0x000000ff0d00728c */ /* 0x000fe4000bf25310 */
[----:B------:R-:W-:Y:S02]  /*0490*/  UISETP.GE.U32.AND UP4, UPT, UR4, UR11, UPT ;  /* 0x0000000b0400728c */ /* 0x000fe4000bf86070 */
[----:B------:R-:W-:Y:S02]  /*04a0*/  ULOP3.LUT UR4, UR6, UR14, URZ, 0x3c, !UPT ;  /* 0x0000000e06047292 */ /* 0x000fe4000f8e3cff */
[----:B------:R-:W-:Y:S02]  /*04b0*/  @!UP2 UIADD3 UR7, UPT, UPT, UR7, 0x1, URZ ;  /* 0x000000010707a890 */ /* 0x000fe4000fffe0ff */
[----:B------:R-:W-:Y:S01]  /*04c0*/  UISETP.GE.AND UP3, UPT, UR4, URZ, UPT ;  /* 0x000000ff0400728c */ /* 0x000fe2000bf66270 */
[----:B-1----:R-:W0:Y:S06]  /*04d0*/  MUFU.RCP R0, R0 ;  /* 0x0000000000007308 */ /* 0x002e2c0000001000 */
[----:B------:R-:W1:Y:S01]  /*04e0*/  @UP1 LDCU.64 UR4, c[0x0][0x460] ;  /* 0x00008c00ff0417ac */ /* 0x000e620008000a00 */
[----:B------:R-:W-:-:S02]  /*04f0*/  UISETP.NE.AND UP2, UPT, UR14, URZ, UPT ;  /* 0x000000ff0e00728c */ /* 0x000fc4000bf45270 */
[----:B------:R-:W-:-:S07]  /*0500*/  @UP4 UIADD3 UR7, UPT, UPT, UR7, 0x1, URZ ;  /* 0x0000000107074890 */ /* 0x000fce000fffe0ff */
[----:B------:R-:W-:Y:S02]  /*0510*/  UMOV UR41, UR7 ;  /* 0x0000000700297c82 */ /* 0x000fe40008000000 */
[----:B------:R-:W-:Y:S01]  /*0520*/  @!UP3 UIADD3 UR41, UPT, UPT, -UR41, URZ, URZ ;  /* 0x000000ff2929b290 */ /* 0x000fe2000fffe1ff */
[----:B0-----:R-:W-:Y:S01]  /*0530*/  IADD3 R4, PT, PT, R0, 0xffffffe, RZ ;  /* 0x0ffffffe00047810 */ /* 0x001fe20007ffe0ff */
[----:B------:R-:W-:Y:S01]  /*0540*/  @!UP2 ULOP3.LUT UR41, URZ, UR14, URZ, 0x33, !UPT ;  /* 0x0000000eff29a292 */ /* 0x000fe2000f8e33ff */
[----:B------:R-:W0:Y:S03]  /*0550*/  @UP0 LDCU UR7, c[0x0][0x430] ;  /* 0x00008600ff0707ac */ /* 0x000e260008000800 */
[----:B-1----:R-:W-:Y:S01]  /*0560*/  @UP1 UIMAD.WIDE UR4, UR41, 0x4, UR4 ;  /* 0x00000004290418a5 */ /* 0x002fe2000f8e0204 */
[----:B------:R-:W1:Y:S01]  /*0570*/  F2I.FTZ.U32.TRUNC.NTZ R4, R4 ;  /* 0x0000000400047305 */ /* 0x000e62000021f000 */
[----:B------:R-:W0:Y:S04]  /*0580*/  @!UP0 LDCU UR45, c[0x0][0x40c] ;  /* 0x00008180ff2d87ac */ /* 0x000e280008000800 */
[----:B------:R-:W-:Y:S01]  /*0590*/  IMAD.U32 R2, RZ, RZ, UR4 ;  /* 0x00000004ff027e24 */ /* 0x000fe2000f8e00ff */
[----:B------:R-:W-:-:S02]  /*05a0*/  PLOP3.LUT P3, PT, PT, PT, UP1, 0x80, 0x8 ;  /* 0x000000000008781c */ /* 0x000fc40003f6f018 */
[----:B------:R-:W-:Y:S02]  /*05b0*/  MOV R3, UR5 ;  /* 0x0000000500037c02 */ /* 0x000fe40008000f00 */
[----:B-1----:R-:W-:-:S09]  /*05c0*/  R2UR UR5, R4 ;  /* 0x00000000040572ca */ /* 0x002fd200000e0000 */
[----:B------:R1:W5:Y:S01]  /*05d0*/  @P3 LDG.E R8, desc[UR36][R2.64] ;  /* 0x0000002402083981 */ /* 0x000362000c1e1900 */
[----:B------:R-:W-:Y:S01]  /*05e0*/  ISETP.GT.U32.AND P0, PT, R120, 0x17, PT ;  /* 0x000000177800780c */ /* 0x000fe20003f04070 */
[----:B------:R-:W-:Y:S01]  /*05f0*/  UMOV UR38, URZ ;  /* 0x000000ff00267c82 */ /* 0x000fe20008000000 */
[----:B------:R-:W-:Y:S01]  /*0600*/  UIMAD UR46, UR6, UR8, URZ ;  /* 0x00000008062e72a4 */ /* 0x000fe2000f8e02ff */
[----:B------:R-:W-:Y:S01]  /*0610*/  BSSY.RECONVERGENT B0, `(.L_x_3184) ;  /* 0x0000035000007945 */ /* 0x000fe20003800200 */
[----:B------:R-:W-:Y:S01]  /*0620*/  UIMAD UR41, UR41, UR10, URZ ;  /* 0x0000000a292972a4 */ /* 0x000fe2000f8e02ff */
[----:B------:R-:W-:Y:S02]  /*0630*/  CS2R R18, SRZ ;  /* 0x0000000000127805 */ /* 0x000fe4000001ff00 */
[----:B------:R-:W-:Y:S02]  /*0640*/  CS2R R16, SRZ ;  /* 0x0000000000107805 */ /* 0x000fe4000001ff00 */
[----:B---3--:R-:W-:-:S13]  /*0650*/  @P1 R2UR UR4, R7 ;  /* 0x00000000070412ca */ /* 0x008fda00000e0000 */
[----:B0-----:R-:W-:-:S06]  /*0660*/  @UP0 UIADD3 UR45, UPT, UPT, UR4, UR7, URZ ;  /* 0x00000007042d0290 */ /* 0x001fcc000fffe0ff */
[----:B-1----:R-:W-:Y:S01]  /*0670*/  IABS R2, UR45 ;  /* 0x0000002d00027c13 */ /* 0x002fe20008000000 */
[----:B------:R-:W-:-:S03]  /*0680*/  UIADD3 UR7, UPT, UPT, URZ, -UR5, URZ ;  /* 0x80000005ff077290 */ /* 0x000fc6000fffe0ff */
[----:B------:R-:W-:Y:S01]  /*0690*/  R2UR UR40, R2 ;  /* 0x00000000022872ca */ /* 0x000fe200000e0000 */
[----:B------:R-:W-:Y:S01]  /*06a0*/  UIMAD UR7, UR7, UR9, URZ ;  /* 0x00000009070772a4 */ /* 0x000fe2000f8e02ff */
[----:B------:R-:W-:-:S03]  /*06b0*/  UMOV UR4, URZ ;  /* 0x000000ff00047c82 */ /* 0x000fc60008000000 */
[----:B------:R-:W-:-:S08]  /*06c0*/  UIMAD.WIDE.U32 UR4, UR5, UR7, UR4 ;  /* 0x00000007050472a5 */ /* 0x000fd0000f8e0004 */
[----:B------:R-:W-:-:S04]  /*06d0*/  UIMAD.WIDE.U32 UR4, UR5, UR40, URZ ;  /* 0x00000028050472a5 */ /* 0x000fc8000f8e00ff */
[----:B------:R-:W-:-:S04]  /*06e0*/  UIADD3 UR5, UPT, UPT, -UR5, URZ, URZ ;  /* 0x000000ff05057290 */ /* 0x000fc8000fffe1ff */
[----:B------:R-:W-:-:S04]  /*06f0*/  UIMAD UR40, UR9, UR5, UR40 ;  /* 0x00000005092872a4 */ /* 0x000fc8000f8e0228 */
[----:B------:R-:W-:-:S11]  /*0700*/  UISETP.GT.U32.AND UP0, UPT, UR9, UR40, UPT ;  /* 0x000000280900728c */ /* 0x000fd6000bf04070 */
[----:B------:R-:W-:-:S04]  /*0710*/  @!UP0 UIADD3 UR40, UPT, UPT, UR40, -UR9, URZ ;  /* 0x8000000928288290 */ /* 0x000fc8000fffe0ff */
[----:B------:R-:W-:Y:S01]  /*0720*/  UISETP.GT.U32.AND UP0, UPT, UR9, UR40, UPT ;  /* 0x000000280900728c */ /* 0x000fe2000bf04070 */
[----:B----4-:R-:W0:Y:S01]  /*0730*/  @!P4 I2F.S8 R0, R6 ;  /* 0x000000060000c306 */ /* 0x010e220000001400 */
[----:B------:R-:W-:-:S07]  /*0740*/  UISETP.GE.AND UP1, UPT, UR45, URZ, UPT ;  /* 0x000000ff2d00728c */ /* 0x000fce000bf26270 */
[----:B------:R-:W1:Y:S02]  /*0750*/  @!P4 I2F.S8 R2, R6.B1 ;  /* 0x100000060002c306 */ /* 0x000e640000001400 */
[----:B------:R-:W-:Y:S02]  /*0760*/  @!UP0 UIADD3 UR40, UPT, UPT, UR40, -UR9, URZ ;  /* 0x8000000928288290 */ /* 0x000fe4000fffe0ff */
[----:B------:R-:W-:-:S04]  /*0770*/  UISETP.NE.AND UP0, UPT, UR8, URZ, UPT ;  /* 0x000000ff0800728c */ /* 0x000fc8000bf05270 */
[----:B------:R-:W2:Y:S01]  /*0780*/  @!P4 I2F.S8 R4, R6.B2 ;  /* 0x200000060004c306 */ /* 0x000ea20000001400 */
[----:B------:R-:W-:-:S07]  /*0790*/  UIADD3 UR4, UPT, UPT, UR45, 0x1, -UR8 ;  /* 0x000000012d047890 */ /* 0x000fce000fffe808 */
[----:B------:R-:W3:Y:S01]  /*07a0*/  @!P4 I2F.S8 R10, R6.B3 ;  /* 0x30000006000ac306 */ /* 0x000ee20000001400 */
[----:B------:R-:W-:Y:S01]  /*07b0*/  @!UP1 UIADD3 UR40, UPT, UPT, -UR40, URZ, URZ ;  /* 0x000000ff28289290 */ /* 0x000fe2000fffe1ff */
[----:B------:R-:W-:Y:S01]  /*07c0*/  VIMNMX R123, PT, PT, RZ, UR4, !PT ;  /* 0x00000004ff7b7c48 */ /* 0x000fe2000ffe0100 */
[----:B------:R-:W-:Y:S01]  /*07d0*/  @!UP0 ULOP3.LUT UR40, URZ, UR8, URZ, 0x33, !UPT ;  /* 0x00000008ff288292 */ /* 0x000fe2000f8e33ff */
[C---:B0-----:R-:W-:Y:S01]  /*07e0*/  @!P4 FMUL.FTZ R24, R5.reuse, R0 ;  /* 0x000000000518c220 */ /* 0x041fe20000410000 */
[C---:B-1----:R-:W-:Y:S01]  /*07f0*/  @!P4 FMUL.FTZ R25, R5.reuse, R2 ;  /* 0x000000020519c220 */ /* 0x042fe20000410000 */
[C---:B--2---:R-:W-:Y:S01]  /*0800*/  @!P4 FMUL.FTZ R26, R5.reuse, R4 ;  /* 0x00000004051ac220 */ /* 0x044fe20000410000 */
[----:B---3--:R-:W-:Y:S01]  /*0810*/  @!P4 FMUL.FTZ R27, R5, R10 ;  /* 0x0000000a051bc220 */ /* 0x008fe20000410000 */
[----:B------:R-:W-:Y:S07]  /*0820*/  @P0 BRA `(.L_x_3185) ;  /* 0x00000000004c0947 */ /* 0x000fee0003800000 */
[----:B------:R-:W0:Y:S02]  /*0830*/  LDC R0, c[0x0][0x478] ;  /* 0x00011e00ff007b82 */ /* 0x000e240000000800 */
        /* <DEDUP_REMOVED lines=18> */
.L_x_3185:
[----:B------:R-:W-:Y:S05]  /*0960*/  BSYNC.RECONVERGENT B0 ;  /* 0x0000000000007941 */ /* 0x000fea0003800200 */
.L_x_3184:
[----:B------:R-:W-:Y:S05]  /*0970*/  @!P4 BRA `(.L_x_3186) ;  /* 0x000000000020c947 */ /* 0x000fea0003800000 */
[----:B------:R-:W-:Y:S01]  /*0980*/  BSSY.RECONVERGENT B0, `(.L_x_3186) ;  /* 0x0000007000007945 */ /* 0x000fe20003800200 */
[----:B------:R-:W-:Y:S02]  /*0990*/  CS2R R26, SRZ ;  /* 0x00000000001a7805 */ /* 0x000fe4000001ff00 */
[----:B------:R-:W-:Y:S01]  /*09a0*/  CS2R R24, SRZ ;  /* 0x0000000000187805 */ /* 0x000fe2000001ff00 */
[----:B------:R-:W-:Y:S06]  /*09b0*/  @P0 BRA `(.L_x_3187) ;  /* 0x00000000000c0947 */ /* 0x000fec0003800000 */
[----:B------:R-:W1:Y:S02]  /*09c0*/  LDC.64 R2, c[0x0][0x398] ;  /* 0x0000e600ff027b82 */ /* 0x000e640000000a00 */
[----:B-1----:R-:W-:-:S05]  /*09d0*/  IMAD.WIDE R2, R13, 0x4, R2 ;  /* 0x000000040d027825 */ /* 0x002fca00078e0202 */
[----:B------:R1:W5:Y:S02]  /*09e0*/  LDG.E.128 R24, desc[UR36][R2.64] ;  /* 0x0000002402187981 */ /* 0x000364000c1e1d00 */
.L_x_3187:
[----:B------:R-:W-:Y:S05]  /*09f0*/  BSYNC.RECONVERGENT B0 ;  /* 0x0000000000007941 */ /* 0x000fea0003800200 */
.L_x_3186:
[----:B------:R-:W2:Y:S01]  /*0a00*/  LDCU.64 UR4, c[0x0][0x390] ;  /* 0x00007200ff0477ac */ /* 0x000ea20008000a00 */
[----:B------:R-:W3:Y:S01]  /*0a10*/  S2R R0, SR_CTAID.X ;  /* 0x0000000000007919 */ /* 0x000ee20000002500 */
[----:B------:R-:W-:Y:S02]  /*0a20*/  ISETP.GT.U32.AND P2, PT, R120, 0x1f, PT ;  /* 0x0000001f7800780c */ /* 0x000fe40003f44070 */
[----:B------:R-:W-:Y:S01]  /*0a30*/  CS2R R14, SRZ ;  /* 0x00000000000e7805 */ /* 0x000fe2000001ff00 */
[----:B------:R-:W4:Y:S01]  /*0a40*/  LDCU.64 UR8, c[0x0][0x3a0] ;  /* 0x00007400ff0877ac */ /* 0x000f220008000a00 */
[----:B------:R-:W-:Y:S02]  /*0a50*/  ISETP.EQ.U32.AND P4, PT, RZ, UR12, PT ;  /* 0x0000000cff007c0c */ /* 0x000fe4000bf82070 */
[----:B------:R-:W-:Y:S02]  /*0a60*/  CS2R R12, SRZ ;  /* 0x00000000000c7805 */ /* 0x000fe4000001ff00 */
[----:B-----5:R-:W-:Y:S01]  /*0a70*/  @P3 R2UR UR38, R8 ;  /* 0x00000000082632ca */ /* 0x020fe200000e0000 */
[----:B------:R-:W0:Y:S01]  /*0a80*/  LDCU.64 UR14, c[0x0][0x418] ;  /* 0x00008300ff0e77ac */ /* 0x000e220008000a00 */
[----:B------:R-:W-:-:S02]  /*0a90*/  ISETP.EQ.OR.EX P2, PT, RZ, UR13, P2, P4 ;  /* 0x0000000dff007c0c */ /* 0x000fc40009742740 */
[----:B--2---:R-:W-:Y:S02]  /*0aa0*/  ISETP.NE.U32.AND P0, PT, RZ, UR4, PT ;  /* 0x00000004ff007c0c */ /* 0x004fe4000bf05070 */
[----:B----4-:R-:W-:-:S09]  /*0ab0*/  ISETP.NE.U32.AND P1, PT, RZ, UR8, PT ;  /* 0x00000008ff007c0c */ /* 0x010fd2000bf25070 */
[----:B------:R-:W2:Y:S01]  /*0ac0*/  @!P2 LDC.64 R6, c[0x0][0x450] ;  /* 0x00011400ff06ab82 */ /* 0x000ea20000000a00 */
[----:B------:R-:W-:Y:S01]  /*0ad0*/  ISETP.NE.AND.EX P0, PT, RZ, UR5, PT, P0 ;  /* 0x00000005ff007c0c */ /* 0x000fe2000bf05300 */
[----:B------:R-:W-:Y:S01]  /*0ae0*/  VOTEU.ALL UP1, P2 ;  /* 0x0000000000ff7886 */ /* 0x000fe20001020000 */
[----:B------:R-:W-:Y:S01]  /*0af0*/  ISETP.NE.AND.EX P1, PT, RZ, UR9, PT, P1 ;  /* 0x00000009ff007c0c */ /* 0x000fe2000bf25310 */
[----:B0-----:R-:W-:Y:S01]  /*0b00*/  UISETP.NE.U32.AND UP0, UPT, UR14, URZ, UPT ;  /* 0x000000ff0e00728c */ /* 0x001fe2000bf05070 */
[C---:B------:R-:W-:Y:S02]  /*0b10*/  ISETP.GT.U32.OR P0, PT, R120.reuse, 0x17, !P0 ;  /* 0x000000177800780c */ /* 0x040fe40004704470 */
[----:B------:R-:W-:Y:S01]  /*0b20*/  ISETP.GT.U32.OR P1, PT, R120, 0x17, !P1 ;  /* 0x000000177800780c */ /* 0x000fe20004f24470 */
[----:B------:R-:W-:Y:S02]  /*0b30*/  UISETP.NE.AND.EX UP0, UPT, UR15, URZ, UPT, UP0 ;  /* 0x000000ff0f00728c */ /* 0x000fe4000bf05300 */
[----:B------:R-:W-:Y:S01]  /*0b40*/  @!UP1 UIMAD UR8, UR38, UR10, URZ ;  /* 0x0000000a260892a4 */ /* 0x000fe2000f8e02ff */
[----:B---3--:R-:W-:-:S03]  /*0b50*/  IMAD R11, R0, 0x60, R121 ;  /* 0x00000060000b7824 */ /* 0x008fc600078e0279 */
[----:B------:R-:W-:-:S04]  /*0b60*/  PLOP3.LUT P3, PT, PT, PT, UP0, 0x80, 0x8 ;  /* 0x000000000008781c */ /* 0x000fc80003f6f008 */
[----:B-1----:R-:W0:Y:S01]  /*0b70*/  @!P0 LDC.64 R2, c[0x0][0x390] ;  /* 0x0000e400ff028b82 */ /* 0x002e220000000a00 */
[----:B------:R-:W1:Y:S07]  /*0b80*/  @UP0 LDCU.64 UR4, c[0x0][0x418] ;  /* 0x00008300ff0407ac */ /* 0x000e6e0008000a00 */
[----:B------:R-:W3:Y:S01]  /*0b90*/  @!P1 LDC.64 R4, c[0x0][0x3a0] ;  /* 0x0000e800ff049b82 */ /* 0x000ee20000000a00 */
[----:B------:R-:W-:Y:S01]  /*0ba0*/  IMAD.U32 R0, RZ, RZ, UR8 ;  /* 0x00000008ff007e24 */ /* 0x000fe2000f8e00ff */
[----:B------:R-:W-:-:S02]  /*0bb0*/  CS2R R22, SRZ ;  /* 0x0000000000167805 */ /* 0x000fc4000001ff00 */
[----:B------:R-:W-:Y:S01]  /*0bc0*/  CS2R R20, SRZ ;  /* 0x0000000000147805 */ /* 0x000fe2000001ff00 */
[----:B-1----:R-:W-:Y:S01]  /*0bd0*/  @UP0 UIMAD.WIDE.U32 UR6, UR6, 0x4, UR4 ;  /* 0x00000004060608a5 */ /* 0x002fe2000f8e0004 */
[----:B------:R-:W1:Y:S01]  /*0be0*/  LDCU.U8 UR4, c[0x0][0x404] ;  /* 0x00008080ff0477ac */ /* 0x000e620008000000 */
[----:B0-----:R-:W-:-:S04]  /*0bf0*/  @!P0 IMAD.WIDE.U32 R2, R11, 0x4, R2 ;  /* 0x000000040b028825 */ /* 0x001fc800078e0002 */
[----:B------:R-:W-:Y:S01]  /*0c00*/  MOV R8, UR6 ;  /* 0x0000000600087c02 */ /* 0x000fe20008000f00 */
[----:B------:R-:W-:Y:S01]  /*0c10*/  IMAD.U32 R9, RZ, RZ, UR7 ;  /* 0x00000007ff097e24 */ /* 0x000fe2000f8e00ff */
[----:B------:R2:W4:Y:S01]  /*0c20*/  @!P0 LDG.E.128 R12, desc[UR36][R2.64] ;  /* 0x00000024020c8981 */ /* 0x000522000c1e1d00 */
[----:B---3--:R-:W-:-:S03]  /*0c30*/  @!P1 IMAD.WIDE.U32 R4, R11, 0x4, R4 ;  /* 0x000000040b049825 */ /* 0x008fc600078e0004 */
[----:B------:R-:W3:Y:S01]  /*0c40*/  @P3 LDG.E R8, desc[UR36][R8.64] ;  /* 0x0000002408083981 */ /* 0x000ee2000c1e1900 */
[----:B------:R-:W-:-:S03]  /*0c50*/  @!P2 IMAD R11, R0, 0x60, R11 ;  /* 0x00000060000ba824 */ /* 0x000fc600078e020b */
[----:B------:R-:W3:Y:S01]  /*0c60*/  @!P1 LDG.E.128 R20, desc[UR36][R4.64] ;  /* 0x0000002404149981 */ /* 0x000ee2000c1e1d00 */
[----:B--2---:R-:W-:Y:S02]  /*0c70*/  @!P2 IMAD.WIDE R2, R11, 0x4, R6 ;  /* 0x000000040b02a825 */ /* 0x004fe400078e0206 */
[----:B------:R-:W0:Y:S03]  /*0c80*/  LDC R6, c[0x0][0x400] ;  /* 0x00010000ff067b82 */ /* 0x000e260000000800 */
[----:B------:R-:W2:Y:S01]  /*0c90*/  @!P2 LDG.E.128 R28, desc[UR36][R2.64] ;  /* 0x00000024021ca981 */ /* 0x000ea2000c1e1d00 */
[----:B-1----:R-:W-:Y:S01]  /*0ca0*/  ISETP.NE.AND P0, PT, RZ, UR4, PT ;  /* 0x00000004ff007c0c */ /* 0x002fe2000bf05270 */
[----:B------:R-:W-:Y:S01]  /*0cb0*/  UMOV UR39, URZ ;  /* 0x000000ff00277c82 */ /* 0x000fe20008000000 */
[----:B------:R-:W-:Y:S01]  /*0cc0*/  USHF.R.S32.HI UR47, URZ, 0x1f, UR46 ;  /* 0x0000001fff2f7899 */ /* 0x000fe2000801142e */
[----:B------:R-:W-:Y:S01]  /*0cd0*/  BSSY.RECONVERGENT B6, `(.L_x_3188) ;  /* 0x00000d1000067945 */ /* 0x000fe20003800200 */
[----:B0-----:R-:W-:Y:S01]  /*0ce0*/  ISETP.LT.OR P0, PT, R6, 0x1, P0 ;  /* 0x000000010600780c */ /* 0x001fe20000701670 */
[----:B----4-:R-:W-:Y:S01]  /*0cf0*/  FADD.FTZ R16, R12, R16 ;  /* 0x000000100c107221 */ /* 0x010fe20000010000 */
[----:B------:R-:W-:Y:S01]  /*0d00*/  FADD.FTZ R17, R13, R17 ;  /* 0x000000110d117221 */ /* 0x000fe20000010000 */
[----:B---3--:R-:W-:Y:S01]  /*0d10*/  @P3 R2UR UR39, R8 ;  /* 0x00000000082732ca */ /* 0x008fe200000e0000 */
[----:B------:R-:W-:Y:S01]  /*0d20*/  FADD.FTZ R24, R20, R24 ;  /* 0x0000001814187221 */ /* 0x000fe20000010000 */
[----:B------:R-:W-:Y:S01]  /*0d30*/  FADD.FTZ R25, R21, R25 ;  /* 0x0000001915197221 */ /* 0x000fe20000010000 */
[----:B------:R-:W-:Y:S01]  /*0d40*/  FADD.FTZ R26, R22, R26 ;  /* 0x0000001a161a7221 */ /* 0x000fe20000010000 */
[----:B------:R-:W-:Y:S01]  /*0d50*/  FADD.FTZ R27, R23, R27 ;  /* 0x0000001b171b7221 */ /* 0x000fe20000010000 */
[----:B------:R-:W-:Y:S01]  /*0d60*/  FADD.FTZ R18, R14, R18 ;  /* 0x000000120e127221 */ /* 0x000fe20000010000 */
[----:B------:R-:W-:Y:S01]  /*0d70*/  FADD.FTZ R19, R15, R19 ;  /* 0x000000130f137221 */ /* 0x000fe20000010000 */
[----:B--2---:R-:W-:Y:S01]  /*0d80*/  @!P2 FMUL.FTZ R24, R24, R28 ;  /* 0x0000001c1818a220 */ /* 0x004fe20000410000 */
[----:B------:R-:W-:Y:S01]  /*0d90*/  @!P2 FMUL.FTZ R25, R25, R29 ;  /* 0x0000001d1919a220 */ /* 0x000fe20000410000 */
[----:B------:R-:W-:Y:S01]  /*0da0*/  @!P2 FMUL.FTZ R26, R26, R30 ;  /* 0x0000001e1a1aa220 */ /* 0x000fe20000410000 */
[----:B------:R-:W-:Y:S01]  /*0db0*/  @!P2 FMUL.FTZ R27, R27, R31 ;  /* 0x0000001f1b1ba220 */ /* 0x000fe20000410000 */
[----:B------:R-:W-:Y:S06]  /*0dc0*/  @P0 BRA `(.L_x_3189) ;  /* 0x0000000000ac0947 */ /* 0x000fec0003800000 */
[----:B------:R-:W-:-:S13]  /*0dd0*/  ISETP.GE.AND P0, PT, R121, R6, PT ;  /* 0x000000067900720c */ /* 0x000fda0003f06270 */
[----:B------:R-:W-:Y:S05]  /*0de0*/  @P0 BRA `(.L_x_3190) ;  /* 0x0000000800fc0947 */ /* 0x000fea0003800000 */
[----:B------:R-:W-:Y:S01]  /*0df0*/  I2FP.F32.U32 R2, R6 ;  /* 0x0000000600027245 */ /* 0x000fe20000201000 */
[----:B------:R-:W0:Y:S01]  /*0e00*/  LDCU UR4, c[0x0][0x40c] ;  /* 0x00008180ff0477ac */ /* 0x000e220008000800 */
[----:B------:R-:W-:Y:S02]  /*0e10*/  IADD3 R0, PT, PT, R121, 0x2, RZ ;  /* 0x0000000279007810 */ /* 0x000fe40007ffe0ff */
[----:B------:R-:W1:Y:S02]  /*0e20*/  MUFU.RCP R5, R2 ;  /* 0x0000000200057308 */ /* 0x000e640000001000 */
[----:B------:R-:W-:Y:S01]  /*0e30*/  I2FP.F32.U32 R0, R0 ;  /* 0x0000000000007245 */ /* 0x000fe20000201000 */
[----:B0-----:R-:W-:-:S04]  /*0e40*/  UIADD3 UR4, UPT, UPT, -UR39, UR4, URZ ;  /* 0x0000000427047290 */ /* 0x001fc8000fffe1ff */
[----:B-1----:R-:W-:Y:S01]  /*0e50*/  FMUL.FTZ R3, R0, R5 ;  /* 0x0000000500037220 */ /* 0x002fe20000410000 */
        /* <DEDUP_REMOVED lines=21> */
[-C--:B------:R-:W-:Y:S01]  /*0fb0*/  FMUL.FTZ R4, R16, R2.reuse ;  /* 0x0000000210047220 */ /* 0x080fe20000410000 */
[----:B------:R-:W-:Y:S01]  /*0fc0*/  FMUL.FTZ R2, R24, R2 ;  /* 0x0000000218027220 */ /* 0x000fe20000410000 */
[-C--:B--2---:R-:W-:Y:S01]  /*0fd0*/  FFMA.FTZ R3, R16, R0.reuse, -R3 ;  /* 0x0000000010037223 */ /* 0x084fe20000010803 */
[-C--:B------:R-:W-:Y:S01]  /*0fe0*/  FFMA.FTZ R24, R24, R0.reuse, -R5 ;  /* 0x0000000018187223 */ /* 0x080fe20000010805 */
[-C--:B------:R-:W-:Y:S01]  /*0ff0*/  FFMA.FTZ R17, R17, R0.reuse, R4 ;  /* 0x0000000011117223 */ /* 0x080fe20000010004 */
[----:B------:R-:W-:Y:S02]  /*1000*/  FFMA.FTZ R25, R25, R0, R2 ;  /* 0x0000000019197223 */ /* 0x000fe40000010002 */
[----:B------:R-:W-:Y:S01]  /*1010*/  MOV R16, R3 ;  /* 0x0000000300107202 */ /* 0x000fe20000000f00 */
[-C--:B0-----:R-:W-:Y:S01]  /*1020*/  FFMA.FTZ R7, R18, R6.reuse, -R7 ;  /* 0x0000000612077223 */ /* 0x081fe20000010807 */
[-C--:B------:R-:W-:Y:S01]  /*1030*/  FFMA.FTZ R26, R26, R6.reuse, -R9 ;  /* 0x000000061a1a7223 */ /* 0x080fe20000010809 */
[-C--:B------:R-:W-:Y:S01]  /*1040*/  FFMA.FTZ R19, R19, R6.reuse, R8 ;  /* 0x0000000613137223 */ /* 0x080fe20000010008 */
[----:B------:R-:W-:Y:S01]  /*1050*/  FFMA.FTZ R27, R27, R6, R10 ;  /* 0x000000061b1b7223 */ /* 0x000fe2000001000a */
[----:B------:R-:W-:Y:S01]  /*1060*/  IMAD.MOV.U32 R18, RZ, RZ, R7 ;  /* 0x000000ffff127224 */ /* 0x000fe200078e0007 */
[----:B------:R-:W-:Y:S06]  /*1070*/  BRA `(.L_x_3190) ;  /* 0x0000000800587947 */ /* 0x000fec0003800000 */
.L_x_3189:
        /* <DEDUP_REMOVED lines=15> */
[----:B------:R-:W-:Y:S02]  /*1170*/  IMAD R7, R4, R5, RZ ;  /* 0x0000000504077224 */ /* 0x000fe400078e02ff */
[----:B------:R-:W-:Y:S02]  /*1180*/  IMAD.MOV.U32 R4, RZ, RZ, R8 ;  /* 0x000000ffff047224 */ /* 0x000fe400078e0008 */
        /* <DEDUP_REMOVED lines=11> */
[----:B------:R-:W-:-:S03]  /*1240*/  ISETP.GE.AND P0, PT, R121, R6, PT ;  /* 0x000000067900720c */ /* 0x000fc60003f06270 */
[----:B------:R-:W-:-:S05]  /*1250*/  IMAD.MOV.U32 R23, RZ, RZ, R3 ;  /* 0x000000ffff177224 */ /* 0x000fca00078e0003 */
        /* <DEDUP_REMOVED lines=10> */
[----:B------:R-:W-:Y:S01]  /*1300*/  MOV R8, 0x53f ;  /* 0x0000053f00087802 */ /* 0x000fe20000000f00 */
        /* <DEDUP_REMOVED lines=13> */
.L_x_3191:
        /* <DEDUP_REMOVED lines=8> */
[----:B-1----:R-:W-:Y:S01]  /*1460*/  LEA R2, R5, R0, 0x2 ;  /* 0x0000000005027211 */ /* 0x002fe200078e10ff */
[----:B------:R-:W-:-:S03]  /*1470*/  @!P6 IMAD R4, R3, 0x4, R0 ;  /* 0x000000040304e824 */ /* 0x000fc600078e0200 */
[----:B------:R-:W-:Y:S02]  /*1480*/  @!P6 LEA R3, R3, R2, 0x2 ;  /* 0x000000020303e211 */ /* 0x000fe400078e10ff */
[----:B------:R-:W-:Y:S04]  /*1490*/  @!P6 STS.128 [R4], R16 ;  /* 0x000000100400e388 */ /* 0x000fe80000000c00 */
[----:B------:R0:W-:Y:S02]  /*14a0*/  @!P6 STS.128 [R3], R24 ;  /* 0x000000180300e388 */ /* 0x0001e40000000c00 */
        /* <DEDUP_REMOVED lines=9> */
[C---:B------:R-:W-:Y:S01]  /*1540*/  LEA.HI R4, R3.reuse, R3, RZ, 0x1 ;  /* 0x0000000303047211 */ /* 0x040fe200078f08ff */
[C---:B------:R-:W-:Y:S02]  /*1550*/  IMAD R15, R3.reuse, 0x4, R0 ;  /* 0x00000004030f7824 */ /* 0x040fe400078e0200 */
[----:B------:R-:W-:Y:S01]  /*1560*/  IMAD R21, R3, 0x4, R2 ;  /* 0x0000000403157824 */ /* 0x000fe200078e0202 */
[----:B------:R-:W-:Y:S02]  /*1570*/  SHF.L.U32 R4, R4, 0x1, RZ ;  /* 0x0000000104047819 */ /* 0x000fe400000006ff */
[C---:B------:R-:W-:Y:S01]  /*1580*/  LEA R20, R22.reuse, R15, 0x2 ;  /* 0x0000000f16147211 */ /* 0x040fe200078e10ff */
[----:B------:R-:W-:Y:S01]  /*1590*/  IMAD R30, R22, 0x4, R21 ;  /* 0x00000004161e7824 */ /* 0x000fe200078e0215 */
[----:B------:R0:W1:Y:S01]  /*15a0*/  LDS R16, [R15] ;  /* 0x000000000f107984 */ /* 0x0000620000000800 */
[----:B------:R-:W-:-:S03]  /*15b0*/  LOP3.LUT R6, R4, 0xfffffffc, RZ, 0xc0, !PT ;  /* 0xfffffffc04067812 */ /* 0x000fc600078ec0ff */
[----:B------:R0:W2:Y:S01]  /*15c0*/  LDS R18, [R15+0x4] ;  /* 0x000004000f127984 */ /* 0x0000a20000000800 */
[----:B------:R-:W-:-:S03]  /*15d0*/  ISETP.GE.AND P0, PT, R6, R5, PT ;  /* 0x000000050600720c */ /* 0x000fc60003f06270 */
[----:B------:R0:W3:Y:S04]  /*15e0*/  LDS R24, [R21] ;  /* 0x0000000015187984 */ /* 0x0000e80000000800 */
[----:B------:R0:W4:Y:S04]  /*15f0*/  LDS R26, [R21+0x4] ;  /* 0x00000400151a7984 */ /* 0x0001280000000800 */
[----:B------:R0:W0:Y:S04]  /*1600*/  LDS R17, [R20] ;  /* 0x0000000014117984 */ /* 0x0000280000000800 */
[----:B------:R0:W0:Y:S04]  /*1610*/  LDS R19, [R20+0x4] ;  /* 0x0000040014137984 */ /* 0x0000280000000800 */
[----:B------:R0:W0:Y:S04]  /*1620*/  LDS R25, [R30] ;  /* 0x000000001e197984 */ /* 0x0000280000000800 */
[----:B------:R0:W0:Y:S01]  /*1630*/  LDS R27, [R30+0x4] ;  /* 0x000004001e1b7984 */ /* 0x0000220000000800 */
[----:B------:R-:W-:Y:S05]  /*1640*/  @P0 BRA `(.L_x_3195) ;  /* 0x0000000000a00947 */ /* 0x000fea0003800000 */
[----:B------:R-:W-:Y:S01]  /*1650*/  I2FP.F32.S32 R4, R5 ;  /* 0x0000000500047245 */ /* 0x000fe20000201400 */
[----:B------:R-:W5:Y:S01]  /*1660*/  LDCU UR4, c[0x0][0x40c] ;  /* 0x00008180ff0477ac */ /* 0x000f620008000800 */
[----:B------:R-:W-:-:S04]  /*1670*/  IADD3 R3, PT, PT, R6, 0x2, RZ ;  /* 0x0000000206037810 */ /* 0x000fc80007ffe0ff */
[----:B------:R-:W1:Y:S01]  /*1680*/  MUFU.RCP R4, R4 ;  /* 0x0000000400047308 */ /* 0x000e620000001000 */
[----:B------:R-:W-:Y:S01]  /*1690*/  I2FP.F32.S32 R3, R3 ;  /* 0x0000000300037245 */ /* 0x000fe20000201400 */
[----:B-----5:R-:W-:-:S04]  /*16a0*/  UIADD3 UR4, UPT, UPT, -UR39, UR4, URZ ;  /* 0x0000000427047290 */ /* 0x020fc8000fffe1ff */
[----:B-1----:R-:W-:Y:S01]  /*16b0*/  FMUL.FTZ R5, R3, R4 ;  /* 0x0000000403057220 */ /* 0x002fe20000410000 */
[----:B------:R-:W-:Y:S02]  /*16c0*/  I2FP.F32.S32 R3, R6 ;  /* 0x0000000600037245 */ /* 0x000fe40000201400 */
[----:B------:R-:W-:Y:S01]  /*16d0*/  I2FP.F32.S32 R6, UR4 ;  /* 0x0000000400067c45 */ /* 0x000fe20008201400 */
[----:B------:R-:W-:Y:S02]  /*16e0*/  FMUL.FTZ R5, R5, 13.28771209716796875 ;  /* 0x41549a7805057820 */ /* 0x000fe40000410000 */
[----:B------:R-:W-:-:S04]  /*16f0*/  FMUL.FTZ R3, R3, R4 ;  /* 0x0000000403037220 */ /* 0x000fc80000410000 */
[----:B------:R-:W-:Y:S01]  /*1700*/  FMUL.FTZ R3, R3, 13.28771209716796875 ;  /* 0x41549a7803037820 */ /* 0x000fe20000410000 */
[----:B------:R-:W1:Y:S05]  /*1710*/  MUFU.EX2 R5, -R5 ;  /* 0x8000000500057308 */ /* 0x000e6a0000000800 */
[----:B------:R-:W5:Y:S01]  /*1720*/  MUFU.EX2 R3, -R3 ;  /* 0x8000000300037308 */ /* 0x000f620000000800 */
[----:B-1----:R-:W-:-:S04]  /*1730*/  FMUL.FTZ R4, R6, R5 ;  /* 0x0000000506047220 */ /* 0x002fc80000410000 */
[----:B------:R-:W-:Y:S01]  /*1740*/  FMUL.RZ R13, R4, 0.15915493667125701904 ;  /* 0x3e22f983040d7820 */ /* 0x000fe2000040c000 */
[----:B-----5:R-:W-:-:S03]  /*1750*/  FMUL.FTZ R4, R6, R3 ;  /* 0x0000000306047220 */ /* 0x020fc60000410000 */
[----:B------:R-:W0:Y:S01]  /*1760*/  MUFU.SIN R6, R13 ;  /* 0x0000000d00067308 */ /* 0x000e220000000400 */
[----:B------:R-:W-:-:S07]  /*1770*/  FMUL.RZ R8, R4, 0.15915493667125701904 ;  /* 0x3e22f98304087820 */ /* 0x000fce000040c000 */
[----:B------:R-:W1:Y:S08]  /*1780*/  MUFU.SIN R5, R8 ;  /* 0x0000000800057308 */ /* 0x000e700000000400 */
[----:B------:R-:W5:Y:S01]  /*1790*/  MUFU.COS R9, R13 ;  /* 0x0000000d00097308 */ /* 0x000f620000000000 */
[-C--:B0-----:R-:W-:Y:S01]  /*17a0*/  FMUL.FTZ R7, R19, R6.reuse ;  /* 0x0000000613077220 */ /* 0x081fe20000410000 */
[-C--:B------:R-:W-:Y:S01]  /*17b0*/  FMUL.FTZ R11, R27, R6.reuse ;  /* 0x000000061b0b7220 */ /* 0x080fe20000410000 */
[-C--:B--2---:R-:W-:Y:S01]  /*17c0*/  FMUL.FTZ R12, R18, R6.reuse ;  /* 0x00000006120c7220 */ /* 0x084fe20000410000 */
[----:B----4-:R-:W-:-:S04]  /*17d0*/  FMUL.FTZ R14, R26, R6 ;  /* 0x000000061a0e7220 */ /* 0x010fc80000410000 */
[----:B------:R3:W0:Y:S01]  /*17e0*/  MUFU.COS R4, R8 ;  /* 0x0000000800047308 */ /* 0x0006220000000000 */
[-C--:B-1----:R-:W-:Y:S01]  /*17f0*/  FMUL.FTZ R3, R17, R5.reuse ;  /* 0x0000000511037220 */ /* 0x082fe20000410000 */
[-C--:B------:R-:W-:Y:S01]  /*1800*/  FMUL.FTZ R6, R16, R5.reuse ;  /* 0x0000000510067220 */ /* 0x080fe20000410000 */
[----:B---3--:R-:W-:Y:S01]  /*1810*/  FMUL.FTZ R8, R24, R5 ;  /* 0x0000000518087220 */ /* 0x008fe20000410000 */
[----:B-----5:R-:W-:Y:S01]  /*1820*/  FFMA.FTZ R10, R18, R9, -R7 ;  /* 0x00000009120a7223 */ /* 0x020fe20000010807 */
        /* <DEDUP_REMOVED lines=8> */
[----:B------:R-:W-:-:S02]  /*18b0*/  FFMA.FTZ R25, R25, R4, R8 ;  /* 0x0000000419197223 */ /* 0x000fc40000010008 */
[----:B------:R-:W-:-:S07]  /*18c0*/  MOV R16, R3 ;  /* 0x0000000300107202 */ /* 0x000fce0000000f00 */
.L_x_3195:
[----:B------:R-:W-:Y:S05]  /*18d0*/  BSYNC.RECONVERGENT B1 ;  /* 0x0000000000017941 */ /* 0x000fea0003800200 */
.L_x_3194:
[----:B---3--:R3:W-:Y:S04]  /*18e0*/  STS [R21], R24 ;  /* 0x0000001815007388 */ /* 0x0087e80000000800 */
[----:B----4-:R3:W-:Y:S04]  /*18f0*/  STS [R21+0x4], R26 ;  /* 0x0000041a15007388 */ /* 0x0107e80000000800 */
[----:B0-----:R3:W-:Y:S04]  /*1900*/  STS [R30], R25 ;  /* 0x000000191e007388 */ /* 0x0017e80000000800 */
[----:B------:R3:W-:Y:S04]  /*1910*/  STS [R30+0x4], R27 ;  /* 0x0000041b1e007388 */ /* 0x0007e80000000800 */
[----:B-1----:R3:W-:Y:S04]  /*1920*/  STS [R15], R16 ;  /* 0x000000100f007388 */ /* 0x0027e80000000800 */
[----:B--2---:R3:W-:Y:S04]  /*1930*/  STS [R15+0x4], R18 ;  /* 0x000004120f007388 */ /* 0x0047e80000000800 */
[----:B------:R3:W-:Y:S04]  /*1940*/  STS [R20], R17 ;  /* 0x0000001114007388 */ /* 0x0007e80000000800 */
[----:B------:R3:W-:Y:S02]  /*1950*/  STS [R20+0x4], R19 ;  /* 0x0000041314007388 */ /* 0x0007e40000000800 */
.L_x_3193:
[----:B------:R-:W-:Y:S05]  /*1960*/  BSYNC.RECONVERGENT B0 ;  /* 0x0000000000007941 */ /* 0x000fea0003800200 */
.L_x_3192:
[----:B------:R-:W-:Y:S01]  /*1970*/  BAR.SYNC.DEFER_BLOCKING 0x0 ;  /* 0x0000000000007b1d */ /* 0x000fe20000010000 */
[----:B------:R-:W-:-:S04]  /*1980*/  @!P6 IMAD R23, R22, R23, R28 ;  /* 0x000000171617e224 */ /* 0x000fc800078e021c */
[C---:B------:R-:W-:Y:S01]  /*1990*/  @!P6 IMAD R0, R23.reuse, 0x4, R0 ;  /* 0x000000041700e824 */ /* 0x040fe200078e0200 */
[----:B------:R-:W-:-:S04]  /*19a0*/  @!P6 LEA R2, R23, R2, 0x2 ;  /* 0x000000021702e211 */ /* 0x000fc800078e10ff */
[----:B---3--:R0:W1:Y:S04]  /*19b0*/  @!P6 LDS.128 R16, [R0] ;  /* 0x000000000010e984 */ /* 0x0080680000000c00 */
[----:B------:R0:W2:Y:S01]  /*19c0*/  @!P6 LDS.128 R24, [R2] ;  /* 0x000000000218e984 */ /* 0x0000a20000000c00 */
[----:B------:R-:W-:Y:S06]  /*19d0*/  BAR.SYNC.DEFER_BLOCKING 0x0 ;  /* 0x0000000000007b1d */ /* 0x000fec0000010000 */
.L_x_3190:
[----:B------:R-:W-:Y:S05]  /*19e0*/  BSYNC.RECONVERGENT B6 ;  /* 0x0000000000067941 */ /* 0x000fea0003800200 */
.L_x_3188:
[----:B------:R-:W3:Y:S01]  /*19f0*/  S2R R9, SR_CgaCtaId ;  /* 0x0000000000097919 */ /* 0x000ee20000008800 */
[----:B------:R-:W-:Y:S02]  /*1a00*/  MOV R122, 0x400 ;  /* 0x00000400007a7802 */ /* 0x000fe40000000f00 */
[----:B------:R-:W-:Y:S02]  /*1a10*/  ISETP.GT.U32.AND P0, PT, R120, 0x1f, PT ;  /* 0x0000001f7800780c */ /* 0x000fe40003f04070 */
[----:B------:R-:W-:Y:S01]  /*1a20*/  IADD3 R6, PT, PT, -R123, UR45, RZ ;  /* 0x0000002d7b067c10 */ /* 0x000fe2000fffe1ff */
[----:B0-----:R-:W-:-:S05]  /*1a30*/  VIADD R0, R122, 0x240 ;  /* 0x000002407a007836 */ /* 0x001fca0000000000 */
[----:B---3--:R-:W-:Y:S02]  /*1a40*/  LEA R124, R9, R0, 0x18 ;  /* 0x00000000097c7211 */ /* 0x008fe400078ec0ff */
[----:B------:R-:W-:-:S03]  /*1a50*/  MOV R0, 0xff7fffff ;  /* 0xff7fffff00007802 */ /* 0x000fc60000000f00 */
[----:B------:R-:W-:Y:S02]  /*1a60*/  IMAD R8, R6, 0x4, R124 ;  /* 0x0000000406087824 */ /* 0x000fe400078e027c */
[----:B------:R0:W-:Y:S01]  /*1a70*/  STL [R1+0xc], R0 ;  /* 0x00000c0001007387 */ /* 0x0001e20000100800 */
[----:B------:R-:W-:Y:S05]  /*1a80*/  @P0 BRA `(.L_x_3196) ;  /* 0x0000000000cc0947 */ /* 0x000fea0003800000 */
[----:B------:R-:W-:Y:S01]  /*1a90*/  ISETP.GT.U32.AND P0, PT, R120, 0x17, PT ;  /* 0x000000177800780c */ /* 0x000fe20003f04070 */
[----:B------:R-:W-:Y:S01]  /*1aa0*/  UMOV UR4, 0xffffffff ;  /* 0xffffffff00047882 */ /* 0x000fe20000000000 */
[----:B0-----:R-:W-:-:S11]  /*1ab0*/  IADD3 R0, PT, PT, R122, 0x40, RZ ;  /* 0x000000407a007810 */ /* 0x001fd60007ffe0ff */
[----:B------:R-:W0:Y:S08]  /*1ac0*/  @!P0 LDC R5, c[0x0][0x3f4] ;  /* 0x0000fd00ff058b82 */ /* 0x000e300000000800 */
[----:B------:R-:W3:Y:S01]  /*1ad0*/  @!P0 LDC.64 R2, c[0x0][0x3b8] ;  /* 0x0000ee00ff028b82 */ /* 0x000ee20000000a00 */
[----:B0-----:R-:W-:Y:S02]  /*1ae0*/  @!P0 IMAD R4, R120, R5, UR40 ;  /* 0x0000002878048e24 */ /* 0x001fe4000f8e0205 */
[----:B------:R-:W-:-:S04]  /*1af0*/  @!P0 IMAD R5, R5, UR44, RZ ;  /* 0x0000002c05058c24 */ /* 0x000fc8000f8e02ff */
[----:B------:R-:W-:Y:S01]  /*1b00*/  @!P0 IMAD R4, R5, 0x18, R4 ;  /* 0x0000001805048824 */ /* 0x000fe200078e0204 */
[----:B------:R-:W-:Y:S01]  /*1b10*/  LEA R5, R9, R0, 0x18 ;  /* 0x0000000009057211 */ /* 0x000fe200078ec0ff */
[----:B-12---:R-:W-:Y:S02]  /*1b20*/  FMUL.FTZ R0, R24, R16 ;  /* 0x0000001018007220 */ /* 0x006fe40000410000 */
[----:B------:R-:W-:Y:S01]  /*1b30*/  @!P0 IMAD.SHL.U32 R7, R4, 0x4, RZ ;  /* 0x0000000404078824 */ /* 0x000fe200078e00ff */
[----:B------:R-:W-:-:S03]  /*1b40*/  LEA R5, R120, R5, 0x4 ;  /* 0x0000000578057211 */ /* 0x000fc600078e20ff */
[----:B---3--:R-:W-:-:S04]  /*1b50*/  @!P0 IMAD.WIDE R2, R7, 0x4, R2 ;  /* 0x0000000407028825 */ /* 0x008fc800078e0202 */
[----:B------:R-:W-:Y:S01]  /*1b60*/  FFMA.FTZ R7, R25, R17, R0 ;  /* 0x0000001119077223 */ /* 0x000fe20000010000 */
[----:B------:R0:W-:Y:S03]  /*1b70*/  STS.128 [R5], R16 ;  /* 0x0000001005007388 */ /* 0x0001e60000000c00 */
        /* <DEDUP_REMOVED lines=13> */
.L_x_3339:
[----:B------:R-:W-:Y:S01]  /*1c50*/  ISETP.NE.AND P0, PT, R120, RZ, PT ;  /* 0x000000ff7800720c */ /* 0x000fe20003f05270 */
[----:B-1----:R-:W-:-:S12]  /*1c60*/  FADD.FTZ R14, R4, R14 ;  /* 0x0000000e040e7221 */ /* 0x002fd80000010000 */
[----:B------:R-:W-:Y:S05]  /*1c70*/  @P0 BRA `(.L_x_3196) ;  /* 0x0000000000500947 */ /* 0x000fea0003800000 */
[----:B------:R-:W1:Y:S01]  /*1c80*/  LDCU UR4, c[0x0][0x410] ;  /* 0x00008200ff0477ac */ /* 0x000e620008000800 */
[----:B------:R-:W2:Y:S01]  /*1c90*/  LDCU.64 UR6, c[0x0][0x438] ;  /* 0x00008700ff0677ac */ /* 0x000ea20008000a00 */
[----:B-1----:R-:W-:Y:S01]  /*1ca0*/  FMUL.FTZ R0, R14, UR4 ;  /* 0x000000040e007c20 */ /* 0x002fe20008410000 */
[----:B--2---:R-:W-:-:S04]  /*1cb0*/  UISETP.NE.U32.AND UP0, UPT, UR6, URZ, UPT ;  /* 0x000000ff0600728c */ /* 0x004fc8000bf05070 */
[----:B------:R1:W-:Y:S01]  /*1cc0*/  STL [R1+0xc], R0 ;  /* 0x00000c0001007387 */ /* 0x0003e20000100800 */
[----:B------:R-:W-:-:S09]  /*1cd0*/  UISETP.NE.AND.EX UP0, UPT, UR7, URZ, UPT, UP0 ;  /* 0x000000ff0700728c */ /* 0x000fd2000bf05300 */
[----:B-1----:R-:W-:Y:S05]  /*1ce0*/  BRA.U !UP0, `(.L_x_3198) ;  /* 0x00000001082c7547 */ /* 0x002fea000b800000 */
[----:B------:R-:W1:Y:S01]  /*1cf0*/  LDCU UR8, c[0x0][0x440] ;  /* 0x00008800ff0877ac */ /* 0x000e620008000800 */
[----:B------:R-:W2:Y:S01]  /*1d00*/  LDCU.64 UR4, c[0x0][0x438] ;  /* 0x00008700ff0477ac */ /* 0x000ea20008000a00 */
[----:B------:R-:W-:-:S04]  /*1d10*/  UIADD3 UR6, UPT, UPT, -UR39, UR45, URZ ;  /* 0x0000002d27067290 */ /* 0x000fc8000fffe1ff */
[----:B-1----:R-:W-:-:S04]  /*1d20*/  UIMAD UR7, UR42, UR8, UR6 ;  /* 0x000000082a0772a4 */ /* 0x002fc8000f8e0206 */
[----:B------:R-:W-:-:S04]  /*1d30*/  UIMAD UR7, UR7, UR8, UR6 ;  /* 0x00000008070772a4 */ /* 0x000fc8000f8e0206 */
[----:B--2---:R-:W-:-:S06]  /*1d40*/  UIMAD.WIDE UR4, UR7, 0x4, UR4 ;  /* 0x00000004070478a5 */ /* 0x004fcc000f8e0204 */
[----:B------:R-:W-:Y:S01]  /*1d50*/  IMAD.U32 R2, RZ, RZ, UR4 ;  /* 0x00000004ff027e24 */ /* 0x000fe2000f8e00ff */
[----:B------:R-:W-:-:S05]  /*1d60*/  MOV R3, UR5 ;  /* 0x0000000500037c02 */ /* 0x000fca0008000f00 */
[----:B------:R-:W2:Y:S02]  /*1d70*/  LDG.E R2, desc[UR36][R2.64] ;  /* 0x0000002402027981 */ /* 0x000ea4000c1e1900 */
[----:B--2---:R-:W-:-:S05]  /*1d80*/  FADD.FTZ R0, R0, R2 ;  /* 0x0000000200007221 */ /* 0x004fca0000010000 */
[----:B------:R1:W-:Y:S02]  /*1d90*/  STL [R1+0xc], R0 ;  /* 0x00000c0001007387 */ /* 0x0003e40000100800 */
.L_x_3198:
[----:B-1----:R-:W2:Y:S04]  /*1da0*/  LDL R0, [R1+0xc] ;  /* 0x00000c0001007983 */ /* 0x002ea80000100800 */
[----:B--2---:R3:W-:Y:S02]  /*1db0*/  STS [R8], R0 ;  /* 0x0000000008007388 */ /* 0x0047e40000000800 */
.L_x_3196:
[----:B------:R-:W-:Y:S05]  /*1dc0*/  WARPSYNC.ALL ;  /* 0x0000000000007948 */ /* 0x000fea0003800000 */
[----:B0--3--:R-:W-:Y:S01]  /*1dd0*/  VIADD R0, R6, 0x1f ;  /* 0x0000001f06007836 */ /* 0x009fe20000000000 */
[----:B------:R-:W0:Y:S01]  /*1de0*/  LDCU UR4, c[0x0][0x3f0] ;  /* 0x00007e00ff0477ac */ /* 0x000e220008000800 */
[----:B------:R-:W-:Y:S03]  /*1df0*/  BSSY.RECONVERGENT B0, `(.L_x_3199) ;  /* 0x00004a4000007945 */ /* 0x000fe60003800200 */
[----:B------:R-:W-:Y:S01]  /*1e00*/  SHF.R.S32.HI R3, RZ, 0x1f, R0 ;  /* 0x0000001fff037819 */ /* 0x000fe20000011400 */
[----:B------:R-:W3:Y:S03]  /*1e10*/  LDCU UR17, c[0x0][0x3f8] ;  /* 0x00007f00ff1177ac */ /* 0x000ee60008000800 */
[----:B------:R-:W-:Y:S01]  /*1e20*/  LEA.HI R3, R3, R0, RZ, 0x5 ;  /* 0x0000000003037211 */ /* 0x000fe200078f28ff */
[----:B------:R-:W4:Y:S03]  /*1e30*/  LDCU UR18, c[0x0][0x410] ;  /* 0x00008200ff1277ac */ /* 0x000f260008000800 */
[----:B------:R-:W-:Y:S01]  /*1e40*/  LOP3.LUT R2, R3, 0xffffffe0, RZ, 0xc0, !PT ;  /* 0xffffffe003027812 */ /* 0x000fe200078ec0ff */
[----:B------:R-:W1:Y:S01]  /*1e50*/  LDCU.64 UR6, c[0x0][0x3c8] ;  /* 0x00007900ff0677ac */ /* 0x000e620008000a00 */
[----:B------:R-:W-:Y:S02]  /*1e60*/  BAR.SYNC.DEFER_BLOCKING 0x0 ;  /* 0x0000000000007b1d */ /* 0x000fe40000010000 */
[----:B------:R-:W-:Y:S01]  /*1e70*/  ISETP.GE.AND P0, PT, R120, R2, PT ;  /* 0x000000027800720c */ /* 0x000fe20003f06270 */
[----:B0-----:R-:W-:-:S03]  /*1e80*/  UIMAD UR4, UR41, UR4, UR42 ;  /* 0x00000004290472a4 */ /* 0x001fc6000f8e022a */
[----:B------:R-:W0:Y:S01]  /*1e90*/  LDCU.64 UR8, c[0x0][0x3b8] ;  /* 0x00007700ff0877ac */ /* 0x000e220008000a00 */
[----:B------:R-:W0:Y:S01]  /*1ea0*/  LDCU.64 UR10, c[0x0][0x438] ;  /* 0x00008700ff0a77ac */ /* 0x000e220008000a00 */
[----:B------:R-:W0:Y:S01]  /*1eb0*/  LDCU.64 UR12, c[0x0][0x448] ;  /* 0x00008900ff0c77ac */ /* 0x000e220008000a00 */
[----:B------:R-:W-:-:S06]  /*1ec0*/  UIMAD UR4, UR4, 0x60, URZ ;  /* 0x00000060040478a4 */ /* 0x000fcc000f8e02ff */
[----:B---34-:R-:W-:Y:S06]  /*1ed0*/  @P0 BRA `(.L_x_3200) ;  /* 0x0000004800540947 */ /* 0x018fec0003800000 */
[----:B------:R-:W3:Y:S01]  /*1ee0*/  LDC R0, c[0x0][0x3f4] ;  /* 0x0000fd00ff007b82 */ /* 0x000ee20000000800 */
[----:B------:R-:W-:Y:S01]  /*1ef0*/  LEA R122, R9, R122, 0x18 ;  /* 0x0000007a097a7211 */ /* 0x000fe200078ec0ff */
[----:B------:R-:W4:Y:S01]  /*1f00*/  LDCU.64 UR14, c[0x0][0x420] ;  /* 0x00008400ff0e77ac */ /* 0x000f220008000a00 */
[----:B------:R-:W-:-:S03]  /*1f10*/  IADD3 R121, PT, PT, R121, R124, RZ ;  /* 0x0000007c79797210 */ /* 0x000fc60007ffe0ff */
[----:B------:R-:W5:Y:S01]  /*1f20*/  LDS.128 R12, [R122+0x40] ;  /* 0x000040007a0c7984 */ /* 0x000f620000000c00 */
[----:B------:R-:W1:Y:S03]  /*1f30*/  LDCU UR16, c[0x0][0x440] ;  /* 0x00008800ff1077ac */ /* 0x000e660008000800 */
[----:B------:R-:W2:Y:S04]  /*1f40*/  LDS.128 R8, [R122+0x50] ;  /* 0x000050007a087984 */ /* 0x000ea80000000c00 */
[----:B------:R-:W0:Y:S04]  /*1f50*/  LDS.128 R4, [R122+0x60] ;  /* 0x000060007a047984 */ /* 0x000e280000000c00 */
[----:B------:R-:W0:Y:S01]  /*1f60*/  LDS.128 R116, [R122+0x70] ;  /* 0x000070007a747984 */ /* 0x000e220000000c00 */
[----:B----4-:R-:W-:Y:S01]  /*1f70*/  IMAD.U32 R251, RZ, RZ, UR15 ;  /* 0x0000000ffffb7e24 */ /* 0x010fe2000f8e00ff */
[----:B------:R-:W-:-:S02]  /*1f80*/  ISETP.NE.U32.AND P0, PT, RZ, UR14, PT ;  /* 0x0000000eff007c0c */ /* 0x000fc4000bf05070 */
[----:B------:R-:W4:Y:S01]  /*1f90*/  LDS.128 R112, [R122+0x80] ;  /* 0x000080007a707984 */ /* 0x000f220000000c00 */
[----:B---3--:R-:W-:Y:S01]  /*1fa0*/  IABS R0, R0 ;  /* 0x0000000000007213 */ /* 0x008fe20000000000 */
[----:B-1----:R-:W-:Y:S02]  /*1fb0*/  UIMAD UR5, UR42, UR16, UR45 ;  /* 0x000000102a0572a4 */ /* 0x002fe4000f8e022d */
[----:B------:R-:W1:Y:S01]  /*1fc0*/  LDS.128 R108, [R122+0x90] ;  /* 0x000090007a6c7984 */ /* 0x000e620000000c00 */
[----:B------:R-:W-:Y:S01]  /*1fd0*/  IMAD.U32 R125, RZ, RZ, UR16 ;  /* 0x00000010ff7d7e24 */ /* 0x000fe2000f8e00ff */
[----:B------:R-:W-:Y:S02]  /*1fe0*/  MOV R126, R0 ;  /* 0x00000000007e7202 */ /* 0x000fe40000000f00 */
[----:B------:R-:W3:Y:S01]  /*1ff0*/  LDS.128 R104, [R122+0xa0] ;  /* 0x0000a0007a687984 */ /* 0x000ee20000000c00 */
[----:B------:R-:W-:Y:S01]  /*2000*/  ISETP.NE.AND.EX P0, PT, RZ, UR15, PT, P0 ;  /* 0x0000000fff007c0c */ /* 0x000fe2000bf05300 */
[----:B------:R-:W2:Y:S02]  /*2010*/  I2F.RP R0, R126 ;  /* 0x0000007e00007306 */ /* 0x000ea40000209400 */
[----:B------:R-:W1:Y:S04]  /*2020*/  LDS.128 R100, [R122+0xb0] ;  /* 0x0000b0007a647984 */ /* 0x000e680000000c00 */
[----:B------:R-:W1:Y:S04]  /*2030*/  LDS.128 R96, [R122+0xc0] ;  /* 0x0000c0007a607984 */ /* 0x000e680000000c00 */
[----:B------:R-:W1:Y:S04]  /*2040*/  LDS.128 R92, [R122+0xd0] ;  /* 0x0000d0007a5c7984 */ /* 0x000e680000000c00 */
[----:B-----5:R-:W-:Y:S01]  /*2050*/  STL.64 [R1+0x30], R12 ;  /* 0x0000300c01007387 */ /* 0x020fe20000100a00 */
[----:B--2---:R-:W2:Y:S03]  /*2060*/  MUFU.RCP R0, R0 ;  /* 0x0000000000007308 */ /* 0x004ea60000001000 */
[----:B------:R-:W-:Y:S04]  /*2070*/  STL.64 [R1+0x38], R14 ;  /* 0x0000380e01007387 */ /* 0x000fe80000100a00 */
[----:B------:R-:W-:Y:S04]  /*2080*/  STL.64 [R1+0x20], R8 ;  /* 0x0000200801007387 */ /* 0x000fe80000100a00 */
[----:B------:R-:W-:Y:S04]  /*2090*/  STL.64 [R1+0x28], R10 ;  /* 0x0000280a01007387 */ /* 0x000fe80000100a00 */
[----:B0-----:R-:W-:Y:S01]  /*20a0*/  STL.64 [R1+0x10], R4 ;  /* 0x0000100401007387 */ /* 0x001fe20000100a00 */
[----:B--2---:R-:W-:-:S03]  /*20b0*/  VIADD R3, R0, 0xffffffe ;  /* 0x0ffffffe00037836 */ /* 0x004fc60000000000 */
[----:B------:R-:W-:Y:S01]  /*20c0*/  STL.64 [R1+0x18], R6 ;  /* 0x0000180601007387 */ /* 0x000fe20000100a00 */
[----:B------:R-:W-:-:S03]  /*20d0*/  IADD3 R0, PT, PT, R123, R120, RZ ;  /* 0x000000787b007210 */ /* 0x000fc60007ffe0ff */
[----:B------:R0:W-:Y:S01]  /*20e0*/  STL [R1+0x4], R121 ;  /* 0x0000047901007387 */ /* 0x0001e20000100800 */
[----:B------:R-:W2:Y:S03]  /*20f0*/  F2I.FTZ.U32.TRUNC.NTZ R3, R3 ;  /* 0x0000000300037305 */ /* 0x000ea6000021f000 */
[----:B------:R1:W1:Y:S04]  /*2100*/  LDS.128 R88, [R122+0xe0] ;  /* 0x0000e0007a587984 */ /* 0x0002680000000c00 */
[----:B------:R1:W1:Y:S01]  /*2110*/  LDS.128 R84, [R122+0xf0] ;  /* 0x0000f0007a547984 */ /* 0x0002620000000c00 */
[----:B0-----:R-:W-:-:S03]  /*2120*/  IMAD.U32 R121, RZ, RZ, UR14 ;  /* 0x0000000eff797e24 */ /* 0x001fc6000f8e00ff */
[----:B------:R0:W0:Y:S02]  /*2130*/  LDS.128 R80, [R122+0x100] ;  /* 0x000100007a507984 */ /* 0x0000240000000c00 */
[----:B------:R-:W-:Y:S01]  /*2140*/  IADD3 R252, P1, P2, R121, UR46, R0 ;  /* 0x0000002e79fc7c10 */ /* 0x000fe2000fa3e000 */
[--C-:B--2---:R-:W-:Y:S01]  /*2150*/  IMAD.MOV R124, RZ, RZ, -R3.reuse ;  /* 0x000000ffff7c7224 */ /* 0x104fe200078e0a03 */
[----:B------:R2:W0:Y:S02]  /*2160*/  LDS.128 R76, [R122+0x110] ;  /* 0x000110007a4c7984 */ /* 0x0004240000000c00 */
[----:B------:R-:W-:Y:S02]  /*2170*/  IADD3.X R251, PT, PT, R251, UR47, RZ, P1, P2 ;  /* 0x0000002ffbfb7c10 */ /* 0x000fe40008fe44ff */
[----:B------:R-:W-:Y:S01]  /*2180*/  MOV R120, R124 ;  /* 0x0000007c00787202 */ /* 0x000fe20000000f00 */
[----:B------:R2:W0:Y:S04]  /*2190*/  LDS.128 R72, [R122+0x120] ;  /* 0x000120007a487984 */ /* 0x0004280000000c00 */
[----:B------:R2:W0:Y:S01]  /*21a0*/  LDS.128 R68, [R122+0x130] ;  /* 0x000130007a447984 */ /* 0x0004220000000c00 */
[----:B------:R-:W-:Y:S01]  /*21b0*/  IMAD R121, R120, R126, RZ ;  /* 0x0000007e78797224 */ /* 0x000fe200078e02ff */
[----:B------:R-:W-:Y:S01]  /*21c0*/  IADD3 R120, PT, PT, R123, R2, RZ ;  /* 0x000000027b787210 */ /* 0x000fe20007ffe0ff */
[----:B------:R-:W-:Y:S01]  /*21d0*/  HFMA2 R2, -RZ, RZ, 0, 0 ;  /* 0x00000000ff027431 */ /* 0x000fe200000001ff */
[----:B------:R2:W0:Y:S04]  /*21e0*/  LDS.128 R64, [R122+0x140] ;  /* 0x000140007a407984 */ /* 0x0004280000000c00 */
[----:B------:R2:W0:Y:S01]  /*21f0*/  LDS.128 R60, [R122+0x150] ;  /* 0x000150007a3c7984 */ /* 0x0004220000000c00 */
[----:B------:R-:W-:-:S03]  /*2200*/  IMAD.HI.U32 R3, R3, R121, R2 ;  /* 0x0000007903037227 */ /* 0x000fc600078e0002 */
[----:B------:R2:W0:Y:S01]  /*2210*/  LDS.128 R56, [R122+0x160] ;  /* 0x000160007a387984 */ /* 0x0004220000000c00 */
[----:B------:R-:W-:-:S03]  /*2220*/  IMAD R2, R125, UR5, R0 ;  /* 0x000000057d027c24 */ /* 0x000fc6000f8e0200 */
[----:B------:R2:W0:Y:S04]  /*2230*/  LDS.128 R52, [R122+0x170] ;  /* 0x000170007a347984 */ /* 0x0004280000000c00 */
        /* <DEDUP_REMOVED lines=12> */
[----:B------:R2:W-:Y:S04]  /*2300*/  STL [R1+0x44], R120 ;  /* 0x0000447801007387 */ /* 0x0005e80000100800 */
[----:B------:R2:W-:Y:S04]  /*2310*/  STL [R1], R2 ;  /* 0x0000000201007387 */ /* 0x0005e80000100800 */
[----:B-1-34-:R2:W-:Y:S02]  /*2320*/  STL [R1+0x40], R3 ;  /* 0x0000400301007387 */ /* 0x01a5e40000100800 */
.L_x_3267:
[----:B---3--:R-:W3:Y:S01]  /*2330*/  LDL R248, [R1+0x40] ;  /* 0x0000400001f87983 */ /* 0x008ee20000100800 */
[----:B--2---:R-:W1:Y:S01]  /*2340*/  LDC R2, c[0x0][0x3f4] ;  /* 0x0000fd00ff027b82 */ /* 0x004e620000000800 */
[----:B------:R-:W-:-:S07]  /*2350*/  IABS R3, R0 ;  /* 0x0000000000037213 */ /* 0x000fce0000000000 */
[----:B------:R-:W2:Y:S01]  /*2360*/  LDC R250, c[0x0][0x3f4] ;  /* 0x0000fd00fffa7b82 */ /* 0x000ea20000000800 */
[----:B-1----:R-:W-:Y:S02]  /*2370*/  IABS R249, R2 ;  /* 0x0000000200f97213 */ /* 0x002fe40000000000 */
[----:B--2---:R-:W-:Y:S01]  /*2380*/  IABS R250, R250 ;  /* 0x000000fa00fa7213 */ /* 0x004fe20000000000 */
[----:B---3--:R-:W-:-:S04]  /*2390*/  IMAD.HI.U32 R248, R248, R3, RZ ;  /* 0x00000003f8f87227 */ /* 0x008fc800078e00ff */
[----:B------:R-:W-:-:S04]  /*23a0*/  IMAD.MOV R248, RZ, RZ, -R248 ;  /* 0x000000fffff87224 */ /* 0x000fc800078e0af8 */
[----:B------:R-:W-:Y:S01]  /*23b0*/  IMAD R3, R249, R248, R3 ;  /* 0x000000f8f9037224 */ /* 0x000fe200078e0203 */
[----:B------:R-:W-:-:S04]  /*23c0*/  @P0 MOV R248, R252 ;  /* 0x000000fc00f80202 */ /* 0x000fc80000000f00 */
[----:B------:R-:W-:-:S13]  /*23d0*/  ISETP.GT.U32.AND P1, PT, R250, R3, PT ;  /* 0x00000003fa00720c */ /* 0x000fda0003f24070 */
[----:B------:R-:W-:-:S04]  /*23e0*/  @!P1 IADD3 R3, PT, PT, R3, -R249, RZ ;  /* 0x800000f903039210 */ /* 0x000fc80007ffe0ff */
[----:B------:R-:W-:-:S13]  /*23f0*/  ISETP.GT.U32.AND P1, PT, R250, R3, PT ;  /* 0x00000003fa00720c */ /* 0x000fda0003f24070 */
[----:B------:R-:W-:Y:S02]  /*2400*/  @!P1 IMAD.IADD R3, R3, 0x1, -R249 ;  /* 0x0000000103039824 */ /* 0x000fe400078e0af9 */
[----:B------:R-:W-:-:S05]  /*2410*/  @P0 IMAD.MOV.U32 R249, RZ, RZ, R251 ;  /* 0x000000fffff90224 */ /* 0x000fca00078e00fb */
[----:B------:R-:W2:Y:S01]  /*2420*/  @P0 LDG.E.U8 R248, desc[UR36][R248.64] ;  /* 0x00000024f8f80981 */ /* 0x000ea2000c1e1100 */
[----:B------:R-:W-:Y:S01]  /*2430*/  ISETP.GE.AND P2, PT, R0, RZ, PT ;  /* 0x000000ff0000720c */ /* 0x000fe20003f46270 */
[----:B------:R-:W-:Y:S01]  /*2440*/  BSSY.RECONVERGENT B1, `(.L_x_3201) ;  /* 0x000001e000017945 */ /* 0x000fe20003800200 */
[C---:B------:R-:W-:Y:S01]  /*2450*/  ISETP.NE.AND P4, PT, R2.reuse, RZ, PT ;  /* 0x000000ff0200720c */ /* 0x040fe20003f85270 */
[----:B------:R-:W-:Y:S01]  /*2460*/  IMAD R250, R2, 0x60, RZ ;  /* 0x0000006002fa7824 */ /* 0x000fe200078e02ff */
[----:B------:R-:W-:-:S09]  /*2470*/  ISETP.GE.AND P1, PT, R0, UR45, PT ;  /* 0x0000002d00007c0c */ /* 0x000fd2000bf26270 */
[----:B------:R-:W-:Y:S02]  /*2480*/  @!P2 IADD3 R3, PT, PT, -R3, RZ, RZ ;  /* 0x000000ff0303a210 */ /* 0x000fe40007ffe1ff */
[----:B------:R-:W-:Y:S02]  /*2490*/  @!P4 LOP3.LUT R3, RZ, R2, RZ, 0x33, !PT ;  /* 0x00000002ff03c212 */ /* 0x000fe400078e33ff */
[----:B--2---:R-:W-:-:S03]  /*24a0*/  ISETP.NE.AND P3, PT, R248, RZ, P0 ;  /* 0x000000fff800720c */ /* 0x004fc60000765270 */
[----:B------:R-:W-:Y:S01]  /*24b0*/  IMAD.SHL.U32 R248, R3, 0x4, RZ ;  /* 0x0000000403f87824 */ /* 0x000fe200078e00ff */
[----:B------:R-:W-:Y:S09]  /*24c0*/  @P1 BRA `(.L_x_3202) ;  /* 0x0000000000541947 */ /* 0x000ff20003800000 */
[----:B------:R-:W-:Y:S02]  /*24d0*/  ISETP.GE.AND P2, PT, R248, R250, PT ;  /* 0x000000faf800720c */ /* 0x000fe40003f46270 */
[----:B0-----:R-:W-:Y:S02]  /*24e0*/  CS2R R122, SRZ ;  /* 0x00000000007a7805 */ /* 0x001fe4000001ff00 */
        /* <DEDUP_REMOVED lines=8> */
[----:B------:R0:W2:Y:S02]  /*2570*/  LDG.E R120, desc[UR36][R120.64] ;  /* 0x0000002478787981 */ /* 0x0000a4000c1e1900 */
[----:B0-----:R-:W-:-:S04]  /*2580*/  IMAD R121, R2, UR17, RZ ;  /* 0x0000001102797c24 */ /* 0x001fc8000f8e02ff */
[----:B--2---:R-:W-:Y:S02]  /*2590*/  IMAD R120, R120, R121, RZ ;  /* 0x0000007978787224 */ /* 0x004fe400078e02ff */
[----:B------:R-:W-:Y:S02]  /*25a0*/  IMAD R121, R2, UR4, RZ ;  /* 0x0000000402797c24 */ /* 0x000fe4000f8e02ff */
[----:B------:R-:W-:-:S03]  /*25b0*/  IMAD R122, R120, 0x60, R248 ;  /* 0x00000060787a7824 */ /* 0x000fc600078e02f8 */
[----:B------:R-:W-:Y:S02]  /*25c0*/  SHF.R.S32.HI R120, RZ, 0x1f, R121 ;  /* 0x0000001fff787819 */ /* 0x000fe40000011479 */
[----:B------:R-:W-:-:S04]  /*25d0*/  IADD3 R121, P2, PT, R122, R121, RZ ;  /* 0x000000797a797210 */ /* 0x000fc80007f5e0ff */
[----:B------:R-:W-:Y:S02]  /*25e0*/  LEA.HI.X.SX32 R122, R122, R120, 0x1, P2 ;  /* 0x000000787a7a7211 */ /* 0x000fe400010f0eff */
[----:B------:R-:W-:-:S04]  /*25f0*/  LEA R120, P2, R121, UR8, 0x2 ;  /* 0x0000000879787c11 */ /* 0x000fc8000f8410ff */
[----:B------:R-:W-:-:S06]  /*2600*/  LEA.HI.X R121, R121, UR9, R122, 0x2, P2 ;  /* 0x0000000979797c11 */ /* 0x000fcc00090f147a */
[----:B------:R-:W5:Y:S03]  /*2610*/  LDG.E.128 R120, desc[UR36][R120.64] ;  /* 0x0000002478787981 */ /* 0x000f66000c1e1d00 */
.L_x_3202:
[----:B------:R-:W-:Y:S05]  /*2620*/  BSYNC.RECONVERGENT B1 ;  /* 0x0000000000017941 */ /* 0x000fea0003800200 */
.L_x_3201:
[----:B------:R-:W-:Y:S01]  /*2630*/  BSSY.RECONVERGENT B1, `(.L_x_3203) ;  /* 0x000001a000017945 */ /* 0x000fe20003800200 */
[----:B------:R-:W-:-:S03]  /*2640*/  IADD3 R249, PT, PT, R3, R2, RZ ;  /* 0x0000000203f97210 */ /* 0x000fc60007ffe0ff */
[----:B------:R-:W-:Y:S05]  /*2650*/  @P1 BRA `(.L_x_3204) ;  /* 0x00000000005c1947 */ /* 0x000fea0003800000 */
[----:B------:R-:W-:Y:S01]  /*2660*/  IMAD R124, R2, 0x60, RZ ;  /* 0x00000060027c7824 */ /* 0x000fe200078e02ff */
[----:B------:R-:W-:Y:S01]  /*2670*/  CS2R R126, SRZ ;  /* 0x00000000007e7805 */ /* 0x000fe2000001ff00 */
[----:B------:R-:W-:-:S05]  /*2680*/  IMAD.SHL.U32 R250, R249, 0x4, RZ ;  /* 0x00000004f9fa7824 */ /* 0x000fca00078e00ff */
[----:B------:R-:W-:Y:S02]  /*2690*/  ISETP.GE.AND P2, PT, R250, R124, PT ;  /* 0x0000007cfa00720c */ /* 0x000fe40003f46270 */
[----:B------:R-:W-:-:S11]  /*26a0*/  CS2R R124, SRZ ;  /* 0x00000000007c7805 */ /* 0x000fd6000001ff00 */
[----:B------:R-:W-:Y:S05]  /*26b0*/  @P2 BRA `(.L_x_3204) ;  /* 0x0000000000442947 */ /* 0x000fea0003800000 */
[----:B------:R-:W1:Y:S02]  /*26c0*/  S2UR UR5, SR_CTAID.Y ;  /* 0x00000000000579c3 */ /* 0x000e640000002600 */
[----:B-1----:R-:W-:-:S05]  /*26d0*/  IMAD R126, R2, UR5, RZ ;  /* 0x00000005027e7c24 */ /* 0x002fca000f8e02ff */
[----:B------:R-:W-:-:S04]  /*26e0*/  IADD3 R125, P2, PT, R126, R3, RZ ;  /* 0x000000037e7d7210 */ /* 0x000fc80007f5e0ff */
[----:B------:R-:W-:Y:S02]  /*26f0*/  LEA.HI.X.SX32 R126, R126, RZ, 0x1, P2 ;  /* 0x000000ff7e7e7211 */ /* 0x000fe400010f0eff */
[----:B------:R-:W-:-:S04]  /*2700*/  LEA R124, P2, R125, UR6, 0x2 ;  /* 0x000000067d7c7c11 */ /* 0x000fc8000f8410ff */
[----:B------:R-:W-:-:S05]  /*2710*/  LEA.HI.X R125, R125, UR7, R126, 0x2, P2 ;  /* 0x000000077d7d7c11 */ /* 0x000fca00090f147e */
[----:B------:R1:W2:Y:S01]  /*2720*/  LDG.E R124, desc[UR36][R124.64] ;  /* 0x000000247c7c7981 */ /* 0x0002a2000c1e1900 */
[C---:B------:R-:W-:Y:S02]  /*2730*/  IMAD R126, R2.reuse, UR4, RZ ;  /* 0x00000004027e7c24 */ /* 0x040fe4000f8e02ff */
[----:B-1----:R-:W-:-:S04]  /*2740*/  IMAD R125, R2, UR17, RZ ;  /* 0x00000011027d7c24 */ /* 0x002fc8000f8e02ff */
        /* <DEDUP_REMOVED lines=8> */
.L_x_3204:
[----:B------:R-:W-:Y:S05]  /*27d0*/  BSYNC.RECONVERGENT B1 ;  /* 0x0000000000017941 */ /* 0x000fea0003800200 */
.L_x_3203:
[----:B------:R-:W-:Y:S04]  /*27e0*/  BSSY.RECONVERGENT B1, `(.L_x_3205) ;  /* 0x0000019000017945 */ /* 0x000fe80003800200 */
[----:B------:R-:W-:Y:S05]  /*27f0*/  @P1 BRA `(.L_x_3206) ;  /* 0x00000000005c1947 */ /* 0x000fea0003800000 */
[C---:B------:R-:W-:Y:S01]  /*2800*/  IMAD R128, R2.reuse, 0x60, RZ ;  /* 0x0000006002807824 */ /* 0x040fe200078e02ff */
[----:B------:R-:W-:Y:S02]  /*2810*/  LEA R250, R2, R248, 0x3 ;  /* 0x000000f802fa7211 */ /* 0x000fe400078e18ff */
[----:B------:R-:W-:Y:S02]  /*2820*/  CS2R R130, SRZ ;  /* 0x0000000000827805 */ /* 0x000fe4000001ff00 */
        /* <DEDUP_REMOVED lines=20> */
.L_x_3206:
[----:B------:R-:W-:Y:S05]  /*2970*/  BSYNC.RECONVERGENT B1 ;  /* 0x0000000000017941 */ /* 0x000fea0003800200 */
.L_x_3205:
[----:B------:R-:W-:Y:S04]  /*2980*/  BSSY.RECONVERGENT B1, `(.L_x_3207) ;  /* 0x000001a000017945 */ /* 0x000fe80003800200 */
[----:B------:R-:W-:Y:S05]  /*2990*/  @P1 BRA `(.L_x_3208) ;  /* 0x0000000000601947 */ /* 0x000fea0003800000 */
[C---:B------:R-:W-:Y:S01]  /*29a0*/  IMAD R132, R2.reuse, 0x2, R249 ;  /* 0x0000000202847824 */ /* 0x040fe200078e02f9 */
[----:B------:R-:W-:Y:S01]  /*29b0*/  CS2R R134, SRZ ;  /* 0x0000000000867805 */ /* 0x000fe2000001ff00 */
[----:B------:R-:W-:-:S03]  /*29c0*/  IMAD R133, R2, 0x60, RZ ;  /* 0x0000006002857824 */ /* 0x000fc600078e02ff */
[----:B------:R-:W-:-:S04]  /*29d0*/  SHF.L.U32 R250, R132, 0x2, RZ ;  /* 0x0000000284fa7819 */ /* 0x000fc800000006ff */
        /* <DEDUP_REMOVED lines=20> */
.L_x_3208:
[----:B------:R-:W-:Y:S05]  /*2b20*/  BSYNC.RECONVERGENT B1 ;  /* 0x0000000000017941 */ /* 0x000fea0003800200 */
.L_x_3207:
[----:B------:R-:W-:Y:S04]  /*2b30*/  BSSY.RECONVERGENT B1, `(.L_x_3209) ;  /* 0x0000019000017945 */ /* 0x000fe80003800200 */
[----:B------:R-:W-:Y:S05]  /*2b40*/  @P1 BRA `(.L_x_3210) ;  /* 0x00000000005c1947 */ /* 0x000fea0003800000 */
[C---:B------:R-:W-:Y:S01]  /*2b50*/  IMAD R136, R2.reuse, 0x60, RZ ;  /* 0x0000006002887824 */ /* 0x040fe200078e02ff */
[----:B------:R-:W-:Y:S01]  /*2b60*/  CS2R R138, SRZ ;  /* 0x00000000008a7805 */ /* 0x000fe2000001ff00 */
[----:B------:R-:W-:-:S05]  /*2b70*/  IMAD R250, R2, 0x10, R248 ;  /* 0x0000001002fa7824 */ /* 0x000fca00078e02f8 */
        /* <DEDUP_REMOVED lines=20> */
.L_x_3210:
[----:B------:R-:W-:Y:S05]  /*2cc0*/  BSYNC.RECONVERGENT B1 ;  /* 0x0000000000017941 */ /* 0x000fea0003800200 */
.L_x_3209:
[----:B------:R-:W-:Y:S04]  /*2cd0*/  BSSY.RECONVERGENT B1, `(.L_x_3211) ;  /* 0x000001b000017945 */ /* 0x000fe80003800200 */
[----:B------:R-:W-:Y:S05]  /*2ce0*/  @P1 BRA `(.L_x_3212) ;  /* 0x0000000000641947 */ /* 0x000fea0003800000 */
[C---:B------:R-:W-:Y:S01]  /*2cf0*/  LEA R250, R2.reuse, R249, 0x2 ;  /* 0x000000f902fa7211 */ /* 0x040fe200078e10ff */
[----:B------:R-:W-:Y:S01]  /*2d00*/  IMAD R141, R2, 0x60, RZ ;  /* 0x00000060028d7824 */ /* 0x000fe200078e02ff */
[----:B------:R-:W-:-:S03]  /*2d10*/  CS2R R142, SRZ ;  /* 0x00000000008e7805 */ /* 0x000fc6000001ff00 */
        /* <DEDUP_REMOVED lines=22> */
.L_x_3212:
[----:B------:R-:W-:Y:S05]  /*2e80*/  BSYNC.RECONVERGENT B1 ;  /* 0x0000000000017941 */ /* 0x000fea0003800200 */
.L_x_3211:
[----:B------:R-:W-:Y:S04]  /*2e90*/  BSSY.RECONVERGENT B1, `(.L_x_3213) ;  /* 0x000001c000017945 */ /* 0x000fe80003800200 */
[----:B------:R-:W-:Y:S05]  /*2ea0*/  @P1 BRA `(.L_x_3214) ;  /* 0x0000000000681947 */ /* 0x000fea0003800000 */
[C---:B------:R-:W-:Y:S01]  /*2eb0*/  IMAD R144, R2.reuse, 0x4, R249 ;  /* 0x0000000402907824 */ /* 0x040fe200078e02f9 */
[----:B------:R-:W-:Y:S01]  /*2ec0*/  CS2R R146, SRZ ;  /* 0x0000000000927805 */ /* 0x000fe2000001ff00 */
[----:B------:R-:W-:-:S03]  /*2ed0*/  IMAD R145, R2, 0x60, RZ ;  /* 0x0000006002917824 */ /* 0x000fc600078e02ff */
[----:B------:R-:W-:-:S05]  /*2ee0*/  IADD3 R250, PT, PT, R144, R2, RZ ;  /* 0x0000000290fa7210 */ /* 0x000fca0007ffe0ff */
        /* <DEDUP_REMOVED lines=22> */
.L_x_3214:
[----:B------:R-:W-:Y:S05]  /*3050*/  BSYNC.RECONVERGENT B1 ;  /* 0x0000000000017941 */ /* 0x000fea0003800200 */
.L_x_3213:
[----:B------:R-:W-:Y:S04]  /*3060*/  BSSY.RECONVERGENT B1, `(.L_x_3215) ;  /* 0x000001c000017945 */ /* 0x000fe80003800200 */
[----:B------:R-:W-:Y:S05]  /*3070*/  @P1 BRA `(.L_x_3216) ;  /* 0x0000000000681947 */ /* 0x000fea0003800000 */
[C---:B------:R-:W-:Y:S01]  /*3080*/  IMAD R148, R2.reuse, 0x4, R249 ;  /* 0x0000000402947824 */ /* 0x040fe200078e02f9 */
[----:B------:R-:W-:Y:S01]  /*3090*/  CS2R R150, SRZ ;  /* 0x0000000000967805 */ /* 0x000fe2000001ff00 */
[----:B------:R-:W-:-:S03]  /*30a0*/  IMAD R149, R2, 0x60, RZ ;  /* 0x0000006002957824 */ /* 0x000fc600078e02ff */
[----:B------:R-:W-:-:S05]  /*30b0*/  LEA R250, R2, R148, 0x1 ;  /* 0x0000009402fa7211 */ /* 0x000fca00078e08ff */
        /* <DEDUP_REMOVED lines=22> */
.L_x_3216:
[----:B------:R-:W-:Y:S05]  /*3220*/  BSYNC.RECONVERGENT B1 ;  /* 0x0000000000017941 */ /* 0x000fea0003800200 */
.L_x_3215:
        /* <DEDUP_REMOVED lines=25> */
.L_x_3218:
[----:B------:R-:W-:Y:S05]  /*33c0*/  BSYNC.RECONVERGENT B1 ;  /* 0x0000000000017941 */ /* 0x000fea0003800200 */
.L_x_3217:
[----:B------:R-:W-:Y:S04]  /*33d0*/  BSSY.RECONVERGENT B1, `(.L_x_3219) ;  /* 0x000001d000017945 */ /* 0x000fe80003800200 */
[----:B------:R-:W-:Y:S05]  /*33e0*/  @P1 BRA `(.L_x_3220) ;  /* 0x00000000006c1947 */ /* 0x000fea0003800000 */
[C---:B------:R-:W-:Y:S01]  /*33f0*/  LEA R156, R2.reuse, R249, 0x2 ;  /* 0x000000f9029c7211 */ /* 0x040fe200078e10ff */
[----:B------:R-:W-:Y:S01]  /*3400*/  IMAD R157, R2, 0x60, RZ ;  /* 0x00000060029d7824 */ /* 0x000fe200078e02ff */
[----:B------:R-:W-:-:S03]  /*3410*/  CS2R R158, SRZ ;  /* 0x00000000009e7805 */ /* 0x000fc6000001ff00 */
[----:B------:R-:W-:-:S05]  /*3420*/  IMAD R156, R2, 0x2, R156 ;  /* 0x00000002029c7824 */ /* 0x000fca00078e029c */
        /* <DEDUP_REMOVED lines=23> */
.L_x_3220:
[----:B------:R-:W-:Y:S05]  /*35a0*/  BSYNC.RECONVERGENT B1 ;  /* 0x0000000000017941 */ /* 0x000fea0003800200 */
.L_x_3219:
[----:B------:R-:W-:Y:S04]  /*35b0*/  BSSY.RECONVERGENT B1, `(.L_x_3221) ;  /* 0x000001e000017945 */ /* 0x000fe80003800200 */
[----:B------:R-:W-:Y:S05]  /*35c0*/  @P1 BRA `(.L_x_3222) ;  /* 0x0000000000701947 */ /* 0x000fea0003800000 */
[C---:B------:R-:W-:Y:S01]  /*35d0*/  IMAD R160, R2.reuse, 0x4, R249 ;  /* 0x0000000402a07824 */ /* 0x040fe200078e02f9 */
[----:B------:R-:W-:Y:S01]  /*35e0*/  CS2R R162, SRZ ;  /* 0x0000000000a27805 */ /* 0x000fe2000001ff00 */
[----:B------:R-:W-:-:S03]  /*35f0*/  IMAD R161, R2, 0x60, RZ ;  /* 0x0000006002a17824 */ /* 0x000fc600078e02ff */
[----:B------:R-:W-:-:S05]  /*3600*/  LEA R160, R2, R160, 0x1 ;  /* 0x000000a002a07211 */ /* 0x000fca00078e08ff */
[----:B------:R-:W-:-:S05]  /*3610*/  IMAD R160, R2, 0x2, R160 ;  /* 0x0000000202a07824 */ /* 0x000fca00078e02a0 */
        /* <DEDUP_REMOVED lines=23> */
.L_x_3222:
[----:B------:R-:W-:Y:S05]  /*3790*/  BSYNC.RECONVERGENT B1 ;  /* 0x0000000000017941 */ /* 0x000fea0003800200 */
.L_x_3221:
[C---:B------:R-:W-:Y:S01]  /*37a0*/  IMAD R249, R2.reuse, 0x4, R249 ;  /* 0x0000000402f97824 */ /* 0x040fe200078e02f9 */
[----:B------:R-:W-:Y:S04]  /*37b0*/  BSSY.RECONVERGENT B1, `(.L_x_3223) ;  /* 0x000001e000017945 */ /* 0x000fe80003800200 */
[----:B------:R-:W-:-:S05]  /*37c0*/  LEA R249, R2, R249, 0x1 ;  /* 0x000000f902f97211 */ /* 0x000fca00078e08ff */
[C---:B------:R-:W-:Y:S01]  /*37d0*/  IMAD R250, R2.reuse, 0x2, R249 ;  /* 0x0000000202fa7824 */ /* 0x040fe200078e02f9 */
[----:B------:R-:W-:-:S03]  /*37e0*/  LEA R249, R2, R248, 0x6 ;  /* 0x000000f802f97211 */ /* 0x000fc600078e30ff */
[----:B------:R-:W-:Y:S01]  /*37f0*/  IMAD R248, R2, 0x2, R250 ;  /* 0x0000000202f87824 */ /* 0x000fe200078e02fa */
[----:B------:R-:W-:Y:S06]  /*3800*/  @P1 BRA `(.L_x_3224) ;  /* 0x0000000000601947 */ /* 0x000fec0003800000 */
[----:B------:R-:W-:Y:S01]  /*3810*/  IMAD R250, R2, 0x60, RZ ;  /* 0x0000006002fa7824 */ /* 0x000fe200078e02ff */
[----:B------:R-:W-:Y:S02]  /*3820*/  SHF.L.U32 R164, R248, 0x2, RZ ;  /* 0x00000002f8a47819 */ /* 0x000fe400000006ff */
        /* <DEDUP_REMOVED lines=22> */
.L_x_3224:
[----:B------:R-:W-:Y:S05]  /*3990*/  BSYNC.RECONVERGENT B1 ;  /* 0x0000000000017941 */ /* 0x000fea0003800200 */
.L_x_3223:
        /* <DEDUP_REMOVED lines=27> */
.L_x_3226:
[----:B------:R-:W-:Y:S05]  /*3b50*/  BSYNC.RECONVERGENT B1 ;  /* 0x0000000000017941 */ /* 0x000fea0003800200 */
.L_x_3225:
[----:B------:R-:W-:Y:S01]  /*3b60*/  BSSY.RECONVERGENT B1, `(.L_x_3227) ;  /* 0x000001b000017945 */ /* 0x000fe20003800200 */
[----:B------:R-:W-:-:S03]  /*3b70*/  IMAD.IADD R248, R248, 0x1, R2 ;  /* 0x00000001f8f87824 */ /* 0x000fc600078e0202 */
[----:B------:R-:W-:Y:S05]  /*3b80*/  @P1 BRA `(.L_x_3228) ;  /* 0x0000000000601947 */ /* 0x000fea0003800000 */
        /* <DEDUP_REMOVED lines=24> */
.L_x_3228:
[----:B------:R-:W-:Y:S05]  /*3d10*/  BSYNC.RECONVERGENT B1 ;  /* 0x0000000000017941 */ /* 0x000fea0003800200 */
.L_x_3227:
        /* <DEDUP_REMOVED lines=27> */
.L_x_3230:
[----:B------:R-:W-:Y:S05]  /*3ed0*/  BSYNC.RECONVERGENT B1 ;  /* 0x0000000000017941 */ /* 0x000fea0003800200 */
.L_x_3229:
        /* <DEDUP_REMOVED lines=27> */
.L_x_3232:
[----:B------:R-:W-:Y:S05]  /*4090*/  BSYNC.RECONVERGENT B1 ;  /* 0x0000000000017941 */ /* 0x000fea0003800200 */
.L_x_3231:
[----:B------:R-:W-:Y:S04]  /*40a0*/  BSSY.RECONVERGENT B1, `(.L_x_3233) ;  /* 0x0000018000017945 */ /* 0x000fe80003800200 */
[----:B------:R-:W-:Y:S05]  /*40b0*/  @P1 BRA `(.L_x_3234) ;  /* 0x0000000000581947 */ /* 0x000fea0003800000 */
[----:B------:R-:W-:Y:S01]  /*40c0*/  IMAD R250, R2, 0x60, RZ ;  /* 0x0000006002fa7824 */ /* 0x000fe200078e02ff */
[----:B------:R-:W-:Y:S02]  /*40d0*/  CS2R R186, SRZ ;  /* 0x0000000000ba7805 */ /* 0x000fe4000001ff00 */
[----:B------:R-:W-:Y:S02]  /*40e0*/  CS2R R184, SRZ ;  /* 0x0000000000b87805 */ /* 0x000fe4000001ff00 */
[----:B------:R-:W-:-:S13]  /*40f0*/  ISETP.GE.AND P2, PT, R249, R250, PT ;  /* 0x000000faf900720c */ /* 0x000fda0003f46270 */
        /* <DEDUP_REMOVED lines=18> */
.L_x_3234:
[----:B------:R-:W-:Y:S05]  /*4220*/  BSYNC.RECONVERGENT B1 ;  /* 0x0000000000017941 */ /* 0x000fea0003800200 */
.L_x_3233:
[----:B------:R-:W-:Y:S01]  /*4230*/  BSSY.RECONVERGENT B1, `(.L_x_3235) ;  /* 0x000001b000017945 */ /* 0x000fe20003800200 */
[----:B------:R-:W-:-:S03]  /*4240*/  LEA R248, R2, R248, 0x1 ;  /* 0x000000f802f87211 */ /* 0x000fc600078e08ff */
        /* <DEDUP_REMOVED lines=25> */
.L_x_3236:
[----:B------:R-:W-:Y:S05]  /*43e0*/  BSYNC.RECONVERGENT B1 ;  /* 0x0000000000017941 */ /* 0x000fea0003800200 */
.L_x_3235:
        /* <DEDUP_REMOVED lines=27> */
.L_x_3238:
[----:B------:R-:W-:Y:S05]  /*45a0*/  BSYNC.RECONVERGENT B1 ;  /* 0x0000000000017941 */ /* 0x000fea0003800200 */
.L_x_3237:
        /* <DEDUP_REMOVED lines=27> */
.L_x_3240:
[----:B------:R-:W-:Y:S05]  /*4760*/  BSYNC.RECONVERGENT B1 ;  /* 0x0000000000017941 */ /* 0x000fea0003800200 */
.L_x_3239:
        /* <DEDUP_REMOVED lines=27> */
.L_x_3242:
[----:B------:R-:W-:Y:S05]  /*4920*/  BSYNC.RECONVERGENT B1 ;  /* 0x0000000000017941 */ /* 0x000fea0003800200 */
.L_x_3241:
        /* <DEDUP_REMOVED lines=27> */
.L_x_3244:
[----:B------:R-:W-:Y:S05]  /*4ae0*/  BSYNC.RECONVERGENT B1 ;  /* 0x0000000000017941 */ /* 0x000fea0003800200 */
.L_x_3243:
        /* <DEDUP_REMOVED lines=27> */
.L_x_3246:
[----:B------:R-:W-:Y:S05]  /*4ca0*/  BSYNC.RECONVERGENT B1 ;  /* 0x0000000000017941 */ /* 0x000fea0003800200 */
.L_x_3245:
        /* <DEDUP_REMOVED lines=27> */
.L_x_3248:
[----:B------:R-:W-:Y:S05]  /*4e60*/  BSYNC.RECONVERGENT B1 ;  /* 0x0000000000017941 */ /* 0x000fea0003800200 */
.L_x_3247:
        /* <DEDUP_REMOVED lines=27> */
.L_x_3250:
[----:B------:R-:W-:Y:S05]  /*5020*/  BSYNC.RECONVERGENT B1 ;  /* 0x0000000000017941 */ /* 0x000fea0003800200 */
.L_x_3249:
        /* <DEDUP_REMOVED lines=27> */
.L_x_3252:
[----:B------:R-:W-:Y:S05]  /*51e0*/  BSYNC.RECONVERGENT B1 ;  /* 0x0000000000017941 */ /* 0x000fea0003800200 */
.L_x_3251:
        /* <DEDUP_REMOVED lines=27> */
.L_x_3254:
[----:B------:R-:W-:Y:S05]  /*53a0*/  BSYNC.RECONVERGENT B1 ;  /* 0x0000000000017941 */ /* 0x000fea0003800200 */
.L_x_3253:
        /* <DEDUP_REMOVED lines=27> */
.L_x_3256:
[----:B------:R-:W-:Y:S05]  /*5560*/  BSYNC.RECONVERGENT B1 ;  /* 0x0000000000017941 */ /* 0x000fea0003800200 */
.L_x_3255:
        /* <DEDUP_REMOVED lines=27> */
.L_x_3258:
[----:B------:R-:W-:Y:S05]  /*5720*/  BSYNC.RECONVERGENT B1 ;  /* 0x0000000000017941 */ /* 0x000fea0003800200 */
.L_x_3257:
        /* <DEDUP_REMOVED lines=27> */
.L_x_3260:
[----:B------:R-:W-:Y:S05]  /*58e0*/  BSYNC.RECONVERGENT B1 ;  /* 0x0000000000017941 */ /* 0x000fea0003800200 */
.L_x_3259:
        /* <DEDUP_REMOVED lines=27> */
.L_x_3262:
[----:B------:R-:W-:Y:S05]  /*5aa0*/  BSYNC.RECONVERGENT B1 ;  /* 0x0000000000017941 */ /* 0x000fea0003800200 */
.L_x_3261:
[----:B------:R-:W-:Y:S04]  /*5ab0*/  BSSY.RECONVERGENT B1, `(.L_x_3263) ;  /* 0x000001a000017945 */ /* 0x000fe80003800200 */
[----:B------:R-:W-:Y:S05]  /*5ac0*/  @P1 BRA `(.L_x_3264) ;  /* 0x0000000000601947 */ /* 0x000fea0003800000 */
[----:B------:R-:W-:Y:S01]  /*5ad0*/  IADD3 R244, PT, PT, R248, R2, RZ ;  /* 0x00000002f8f47210 */ /* 0x000fe20007ffe0ff */
[----:B------:R-:W-:Y:S01]  /*5ae0*/  IMAD R249, R2, 0x60, RZ ;  /* 0x0000006002f97824 */ /* 0x000fe200078e02ff */
[----:B------:R-:W-:-:S03]  /*5af0*/  CS2R R246, SRZ ;  /* 0x0000000000f67805 */ /* 0x000fc6000001ff00 */
[----:B------:R-:W-:Y:S01]  /*5b00*/  IMAD.SHL.U32 R248, R244, 0x4, RZ ;  /* 0x00000004f4f87824 */ /* 0x000fe200078e00ff */
[----:B------:R-:W-:-:S04]  /*5b10*/  CS2R R244, SRZ ;  /* 0x0000000000f47805 */ /* 0x000fc8000001ff00 */
        /* <DEDUP_REMOVED lines=8> */
[----:B------:R1:W2:Y:S02]  /*5ba0*/  LDG.E R3, desc[UR36][R244.64] ;  /* 0x00000024f4037981 */ /* 0x0002a4000c1e1900 */
[C---:B-1----:R-:W-:Y:S02]  /*5bb0*/  IMAD R244, R2.reuse, UR17, RZ ;  /* 0x0000001102f47c24 */ /* 0x042fe4000f8e02ff */
[----:B------:R-:W-:Y:S02]  /*5bc0*/  IMAD R2, R2, UR4, RZ ;  /* 0x0000000402027c24 */ /* 0x000fe4000f8e02ff */
[----:B--2---:R-:W-:-:S04]  /*5bd0*/  IMAD R3, R3, R244, RZ ;  /* 0x000000f403037224 */ /* 0x004fc800078e02ff */
[----:B------:R-:W-:-:S05]  /*5be0*/  IMAD R3, R3, 0x60, R248 ;  /* 0x0000006003037824 */ /* 0x000fca00078e02f8 */
[----:B------:R-:W-:Y:S02]  /*5bf0*/  SHF.R.S32.HI R244, RZ, 0x1f, R3 ;  /* 0x0000001ffff47819 */ /* 0x000fe40000011403 */
[----:B------:R-:W-:-:S04]  /*5c00*/  IADD3 R3, P2, PT, R2, R3, RZ ;  /* 0x0000000302037210 */ /* 0x000fc80007f5e0ff */
[----:B------:R-:W-:Y:S02]  /*5c10*/  LEA.HI.X.SX32 R244, R2, R244, 0x1, P2 ;  /* 0x000000f402f47211 */ /* 0x000fe400010f0eff */
[----:B------:R-:W-:-:S04]  /*5c20*/  LEA R2, P2, R3, UR8, 0x2 ;  /* 0x0000000803027c11 */ /* 0x000fc8000f8410ff */
[----:B------:R-:W-:-:S05]  /*5c30*/  LEA.HI.X R3, R3, UR9, R244, 0x2, P2 ;  /* 0x0000000903037c11 */ /* 0x000fca00090f14f4 */
[----:B------:R1:W5:Y:S04]  /*5c40*/  LDG.E.128 R244, desc[UR36][R2.64] ;  /* 0x0000002402f47981 */ /* 0x000368000c1e1d00 */
.L_x_3264:
[----:B------:R-:W-:Y:S05]  /*5c50*/  BSYNC.RECONVERGENT B1 ;  /* 0x0000000000017941 */ /* 0x000fea0003800200 */
.L_x_3263:
[----:B------:R-:W-:Y:S04]  /*5c60*/  BSSY.RECONVERGENT B1, `(.L_x_3265) ;  /* 0x00000b0000017945 */ /* 0x000fe80003800200 */
[----:B------:R-:W-:Y:S05]  /*5c70*/  @P1 BRA `(.L_x_3266) ;  /* 0x0000000800b81947 */ /* 0x000fea0003800000 */
[----:B------:R-:W-:Y:S01]  /*5c80*/  ISETP.NE.U32.AND P1, PT, RZ, UR12, PT ;  /* 0x0000000cff007c0c */ /* 0x000fe2000bf25070 */
[----:B------:R2:W-:Y:S03]  /*5c90*/  STL [R1+0x4c], R252 ;  /* 0x00004cfc01007387 */ /* 0x0005e60000100800 */
[----:B------:R-:W-:Y:S01]  /*5ca0*/  ISETP.NE.AND.EX P1, PT, RZ, UR13, PT, P1 ;  /* 0x0000000dff007c0c */ /* 0x000fe2000bf25310 */
[----:B------:R-:W3:Y:S04]  /*5cb0*/  LDL R250, [R1+0x10] ;  /* 0x0000100001fa7983 */ /* 0x000ee80000100800 */
[----:B------:R-:W4:Y:S04]  /*5cc0*/  LDL R249, [R1+0x14] ;  /* 0x0000140001f97983 */ /* 0x000f280000100800 */
[----:B--2---:R-:W2:Y:S04]  /*5cd0*/  LDL R252, [R1+0x30] ;  /* 0x0000300001fc7983 */ /* 0x004ea80000100800 */
[----:B-1----:R-:W1:Y:S08]  /*5ce0*/  @P1 LDC R2, c[0x0][0x408] ;  /* 0x00010200ff021b82 */ /* 0x002e700000000800 */
[----:B------:R-:W1:Y:S01]  /*5cf0*/  @P1 LDC R3, c[0x0][0x430] ;  /* 0x00010c00ff031b82 */ /* 0x000e620000000800 */
[----:B------:R-:W0:Y:S01]  /*5d00*/  @P1 S2R R248, SR_CTAID.X ;  /* 0x0000000000f81919 */ /* 0x000e220000002500 */
[----:B-1----:R-:W-:-:S04]  /*5d10*/  @P1 IADD3 R2, PT, PT, R3, R2, RZ ;  /* 0x0000000203021210 */ /* 0x002fc80007ffe0ff */
[----:B------:R-:W-:Y:S02]  /*5d20*/  @P1 ISETP.GE.AND P4, PT, R0, R2, PT ;  /* 0x000000020000120c */ /* 0x000fe40003f86270 */
[----:B------:R-:W0:Y:S01]  /*5d30*/  @P1 LDC.64 R2, c[0x0][0x448] ;  /* 0x00011200ff021b82 */ /* 0x000e220000000a00 */
[----:B------:R1:W-:Y:S04]  /*5d40*/  STL [R1+0x48], R251 ;  /* 0x000048fb01007387 */ /* 0x0003e80000100800 */
[----:B-1----:R-:W3:Y:S01]  /*5d50*/  LDL R251, [R1+0x34] ;  /* 0x0000340001fb7983 */ /* 0x002ee20000100800 */
[----:B0-----:R-:W-:-:S05]  /*5d60*/  @P1 IMAD.WIDE.U32 R2, R248, 0x4, R2 ;  /* 0x00000004f8021825 */ /* 0x001fca00078e0002 */
[----:B------:R0:W4:Y:S04]  /*5d70*/  @P1 LDG.E R248, desc[UR36][R2.64] ;  /* 0x0000002402f81981 */ /* 0x000128000c1e1900 */
[----:B------:R-:W0:Y:S04]  /*5d80*/  LDL R3, [R1+0x20] ;  /* 0x0000200001037983 */ /* 0x000e280000100800 */
[----:B------:R-:W2:Y:S01]  /*5d90*/  LDL R2, [R1+0x24] ;  /* 0x0000240001027983 */ /* 0x000ea20000100800 */
[----:B0----5:R-:W-:Y:S01]  /*5da0*/  FMUL.FTZ R3, R3, R124 ;  /* 0x0000007c03037220 */ /* 0x021fe20000410000 */
[----:B--2---:R-:W-:-:S03]  /*5db0*/  FMUL.FTZ R2, R2, R125 ;  /* 0x0000007d02027220 */ /* 0x004fc60000410000 */
[----:B------:R-:W-:Y:S02]  /*5dc0*/  FFMA.FTZ R3, R252, R120, R3 ;  /* 0x00000078fc037223 */ /* 0x000fe40000010003 */
[----:B------:R-:W5:Y:S01]  /*5dd0*/  LDL.LU R252, [R1+0x4c] ;  /* 0x00004c0001fc7983 */ /* 0x000f620000300800 */
[----:B---3--:R-:W-:-:S03]  /*5de0*/  FFMA.FTZ R2, R251, R121, R2 ;  /* 0x00000079fb027223 */ /* 0x008fc60000010002 */
[----:B------:R-:W2:Y:S01]  /*5df0*/  LDL R251, [R1+0x28] ;  /* 0x0000280001fb7983 */ /* 0x000ea20000100800 */
[----:B------:R-:W-:-:S03]  /*5e00*/  FFMA.FTZ R3, R250, R128, R3 ;  /* 0x00000080fa037223 */ /* 0x000fc60000010003 */
[----:B------:R-:W3:Y:S01]  /*5e10*/  LDL R250, [R1+0x38] ;  /* 0x0000380001fa7983 */ /* 0x000ee20000100800 */
[----:B----4-:R-:W-:-:S03]  /*5e20*/  FFMA.FTZ R2, R249, R129, R2 ;  /* 0x00000081f9027223 */ /* 0x010fc60000010002 */
[----:B------:R-:W4:Y:S01]  /*5e30*/  LDL R249, [R1+0x18] ;  /* 0x0000180001f97983 */ /* 0x000f220000100800 */
        /* <DEDUP_REMOVED lines=59> */
[----:B--2---:R-:W-:Y:S02]  /*61f0*/  FMUL.FTZ R3, R251, R126 ;  /* 0x0000007efb037220 */ /* 0x004fe40000410000 */
[----:B------:R-:W2:Y:S02]  /*6200*/  LDL R251, [R1+0x2c] ;  /* 0x00002c0001fb7983 */ /* 0x000ea40000100800 */
[----:B---3--:R-:W-:Y:S02]  /*6210*/  FFMA.FTZ R3, R250, R122, R3 ;  /* 0x0000007afa037223 */ /* 0x008fe40000010003 */
[----:B------:R-:W3:Y:S02]  /*6220*/  LDL R250, [R1+0x3c] ;  /* 0x00003c0001fa7983 */ /* 0x000ee40000100800 */
[----:B----4-:R-:W-:Y:S02]  /*6230*/  FFMA.FTZ R3, R249, R130, R3 ;  /* 0x00000082f9037223 */ /* 0x010fe40000010003 */
[----:B------:R-:W4:Y:S02]  /*6240*/  LDL R249, [R1+0x1c] ;  /* 0x00001c0001f97983 */ /* 0x000f240000100800 */
        /* <DEDUP_REMOVED lines=29> */
[----:B------:R-:W-:Y:S01]  /*6420*/  FADD.FTZ R2, R3, R2 ;  /* 0x0000000203027221 */ /* 0x000fe20000010000 */
[----:B--2---:R-:W-:Y:S02]  /*6430*/  FMUL.FTZ R3, R251, R127 ;  /* 0x0000007ffb037220 */ /* 0x004fe40000410000 */
[----:B------:R-:W2:Y:S02]  /*6440*/  LDL R251, [R1] ;  /* 0x0000000001fb7983 */ /* 0x000ea40000100800 */
[----:B---3--:R-:W-:Y:S01]  /*6450*/  FFMA.FTZ R3, R250, R123, R3 ;  /* 0x0000007bfa037223 */ /* 0x008fe20000010003 */
[----:B------:R-:W-:Y:S01]  /*6460*/  ISETP.NE.U32.AND P2, PT, RZ, UR10, PT ;  /* 0x0000000aff007c0c */ /* 0x000fe2000bf45070 */
[----:B------:R-:W3:Y:S02]  /*6470*/  LDL R250, [R1+0xc] ;  /* 0x00000c0001fa7983 */ /* 0x000ee40000100800 */
[----:B----4-:R-:W-:-:S04]  /*6480*/  FFMA.FTZ R3, R249, R131, R3 ;  /* 0x00000083f9037223 */ /* 0x010fc80000010003 */
        /* <DEDUP_REMOVED lines=26> */
[----:B------:R-:W-:-:S03]  /*6630*/  ISETP.NE.AND.EX P2, PT, RZ, UR11, PT, P2 ;  /* 0x0000000bff007c0c */ /* 0x000fc6000bf45320 */
[----:B------:R-:W-:-:S04]  /*6640*/  FFMA.FTZ R3, R15, R239, R3 ;  /* 0x000000ef0f037223 */ /* 0x000fc80000010003 */
[----:B------:R-:W-:-:S04]  /*6650*/  FFMA.FTZ R3, R11, R243, R3 ;  /* 0x000000f30b037223 */ /* 0x000fc80000010003 */
[----:B------:R-:W-:-:S04]  /*6660*/  FFMA.FTZ R3, R7, R247, R3 ;  /* 0x000000f707037223 */ /* 0x000fc80000010003 */
[----:B------:R-:W-:Y:S02]  /*6670*/  FADD.FTZ R249, R3, R2 ;  /* 0x0000000203f97221 */ /* 0x000fe40000010000 */
[----:B------:R-:W2:Y:S02]  /*6680*/  @P2 LDC.64 R2, c[0x0][0x438] ;  /* 0x00010e00ff022b82 */ /* 0x000ea40000000a00 */
[----:B--2---:R-:W-:Y:S02]  /*6690*/  @P2 IMAD.WIDE R2, R251, 0x4, R2 ;  /* 0x00000004fb022825 */ /* 0x004fe400078e0202 */
[----:B------:R-:W5:Y:S04]  /*66a0*/  LDL.LU R251, [R1+0x48] ;  /* 0x0000480001fb7983 */ /* 0x000f680000300800 */
[----:B------:R0:W2:Y:S02]  /*66b0*/  @P2 LDG.E R2, desc[UR36][R2.64] ;  /* 0x0000002402022981 */ /* 0x0000a4000c1e1900 */
[----:B0-----:R-:W-:-:S02]  /*66c0*/  FMUL.FTZ R3, R249, UR18 ;  /* 0x00000012f9037c20 */ /* 0x001fc40008410000 */
[----:B------:R-:W4:Y:S02]  /*66d0*/  LDL R249, [R1+0x4] ;  /* 0x0000040001f97983 */ /* 0x000f240000100800 */
[----:B--2---:R-:W-:Y:S01]  /*66e0*/  @P2 FADD.FTZ R3, R3, R2 ;  /* 0x0000000203032221 */ /* 0x004fe20000010000 */
[----:B------:R-:W-:-:S04]  /*66f0*/  @P1 SEL R2, RZ, UR39, P4 ;  /* 0x00000027ff021c07 */ /* 0x000fc8000a000000 */
[----:B------:R-:W-:-:S04]  /*6700*/  @P1 IADD3 R2, PT, PT, R0, -UR45, R2 ;  /* 0x8000002d00021c10 */ /* 0x000fc8000fffe002 */
[----:B------:R-:W-:-:S05]  /*6710*/  @P1 I2FP.F32.S32 R2, R2 ;  /* 0x0000000200021245 */ /* 0x000fca0000201400 */
[----:B------:R-:W-:-:S05]  /*6720*/  @P1 FFMA.FTZ R3, R2, R248, R3 ;  /* 0x000000f802031223 */ /* 0x000fca0000010003 */
[----:B---3--:R-:W-:Y:S01]  /*6730*/  @!P3 FMNMX.FTZ R250, R250, R3, !PT ;  /* 0x00000003fafab209 */ /* 0x008fe20007810000 */
[----:B----4-:R2:W-:Y:S04]  /*6740*/  STS [R249], R3 ;  /* 0x00000003f9007388 */ /* 0x0105e80000000800 */
[----:B------:R2:W-:Y:S02]  /*6750*/  @!P3 STL [R1+0xc], R250 ;  /* 0x00000cfa0100b387 */ /* 0x0005e40000100800 */
.L_x_3266:
[----:B------:R-:W-:Y:S05]  /*6760*/  BSYNC.RECONVERGENT B1 ;  /* 0x0000000000017941 */ /* 0x000fea0003800200 */
.L_x_3265:
[----:B------:R-:W3:Y:S04]  /*6770*/  LDL.LU R248, [R1+0x4] ;  /* 0x0000040001f87983 */ /* 0x000ee80000300800 */
[----:B-12---:R-:W2:Y:S04]  /*6780*/  LDL.LU R3, [R1] ;  /* 0x0000000001037983 */ /* 0x006ea80000300800 */
[----:B------:R-:W4:Y:S01]  /*6790*/  LDL R2, [R1+0x44] ;  /* 0x0000440001027983 */ /* 0x000f220000100800 */
[----:B-----5:R-:W-:Y:S01]  /*67a0*/  IADD3 R252, P1, PT, R252, 0x100, RZ ;  /* 0x00000100fcfc7810 */ /* 0x020fe20007f3e0ff */
[----:B------:R-:W-:-:S03]  /*67b0*/  VIADD R0, R0, 0x100 ;  /* 0x0000010000007836 */ /* 0x000fc60000000000 */
[----:B------:R-:W-:Y:S02]  /*67c0*/  IADD3.X R251, PT, PT, RZ, R251, RZ, P1, !PT ;  /* 0x000000fbfffb7210 */ /* 0x000fe40000ffe4ff */
[----:B---3--:R-:W-:Y:S01]  /*67d0*/  IADD3 R248, PT, PT, R248, 0x400, RZ ;  /* 0x00000400f8f87810 */ /* 0x008fe20007ffe0ff */
[----:B--2---:R-:W-:Y:S01]  /*67e0*/  VIADD R3, R3, 0x100 ;  /* 0x0000010003037836 */ /* 0x004fe20000000000 */
[----:B----4-:R-:W-:-:S04]  /*67f0*/  ISETP.GE.AND P1, PT, R0, R2, PT ;  /* 0x000000020000720c */ /* 0x010fc80003f26270 */
[----:B------:R3:W-:Y:S04]  /*6800*/  STL [R1], R3 ;  /* 0x0000000301007387 */ /* 0x0007e80000100800 */
[----:B------:R3:W-:Y:S05]  /*6810*/  STL [R1+0x4], R248 ;  /* 0x000004f801007387 */ /* 0x0007ea0000100800 */
[----:B------:R-:W-:Y:S05]  /*6820*/  @!P1 BRA `(.L_x_3267) ;  /* 0xffffffb800c09947 */ /* 0x000fea000383ffff */
.L_x_3200:
[----:B01----:R-:W-:Y:S05]  /*6830*/  BSYNC.RECONVERGENT B0 ;  /* 0x0000000000007941 */ /* 0x003fea0003800200 */
.L_x_3199:
[----:B------:R-:W4:Y:S01]  /*6840*/  LDL.LU R2, [R1+0xc] ;  /* 0x00000c0001027983 */ /* 0x000f220000300800 */
[----:B------:R-:W0:Y:S01]  /*6850*/  S2UR UR10, SR_CgaCtaId ;  /* 0x00000000000a79c3 */ /* 0x000e220000008800 */
[----:B------:R-:W-:Y:S01]  /*6860*/  UMOV UR9, 0x400 ;  /* 0x0000040000097882 */ /* 0x000fe20000000000 */
[----:B------:R-:W1:Y:S01]  /*6870*/  LDCU UR5, c[0x0][0x3f4] ;  /* 0x00007e80ff0577ac */ /* 0x000e620008000800 */
[----:B------:R-:W-:Y:S01]  /*6880*/  BSSY.RECONVERGENT B0, `(.L_x_3268) ;  /* 0x000018d000007945 */ /* 0x000fe20003800200 */
[----:B------:R-:W5:Y:S04]  /*6890*/  LDCU UR6, c[0x0][0x3f4] ;  /* 0x00007e80ff0677ac */ /* 0x000f680008000800 */
[----:B------:R-:W5:Y:S01]  /*68a0*/  S2UR UR13, SR_CTAID.Y ;  /* 0x00000000000d79c3 */ /* 0x000f620000002600 */
[----:B------:R-:W-:-:S02]  /*68b0*/  UIADD3 UR12, UPT, UPT, UR45, 0x1, URZ ;  /* 0x000000012d0c7890 */ /* 0x000fc4000fffe0ff */
[----:B-1----:R-:W-:Y:S02]  /*68c0*/  UIADD3 UR5, UPT, UPT, UR45, 0x1, -UR5 ;  /* 0x000000012d057890 */ /* 0x002fe4000fffe805 */
[----:B0-----:R-:W-:Y:S02]  /*68d0*/  ULEA UR11, UR10, UR9, 0x18 ;  /* 0x000000090a0b7291 */ /* 0x001fe4000f8ec0ff */
[----:B------:R-:W-:-:S04]  /*68e0*/  UISETP.LT.AND UP0, UPT, URZ, UR5, UPT ;  /* 0x00000005ff00728c */ /* 0x000fc8000bf01270 */
[----:B------:R-:W-:Y:S02]  /*68f0*/  USEL UR5, URZ, UR5, !UP0 ;  /* 0x00000005ff057287 */ /* 0x000fe4000c000000 */
[----:B-----5:R-:W-:-:S04]  /*6900*/  UIMAD UR6, UR13, UR6, URZ ;  /* 0x000000060d0672a4 */ /* 0x020fc8000f8e02ff */
[----:B------:R-:W-:Y:S01]  /*6910*/  USHF.R.S32.HI UR15, URZ, 0x1f, UR6 ;  /* 0x0000001fff0f7899 */ /* 0x000fe20008011406 */
[----:B----4-:R-:W3:Y:S02]  /*6920*/  SHFL.BFLY PT, R0, R2, 0x10, 0x1f ;  /* 0x0e001f0002007f89 */ /* 0x010ee400000e0000 */
[----:B---3--:R-:W-:-:S05]  /*6930*/  FMNMX.FTZ R3, R0, R2, !PT ;  /* 0x0000000200037209 */ /* 0x008fca0007810000 */
[----:B------:R-:W0:Y:S02]  /*6940*/  SHFL.BFLY PT, R0, R3, 0x8, 0x1f ;  /* 0x0d001f0003007f89 */ /* 0x000e2400000e0000 */
[----:B0-----:R-:W-:Y:S02]  /*6950*/  FMNMX.FTZ R4, R3, R0, !PT ;  /* 0x0000000003047209 */ /* 0x001fe40007810000 */
[----:B------:R-:W0:Y:S03]  /*6960*/  S2R R0, SR_TID.X ;  /* 0x0000000000007919 */ /* 0x000e260000002100 */
[----:B------:R-:W1:Y:S02]  /*6970*/  SHFL.BFLY PT, R5, R4, 0x4, 0x1f ;  /* 0x0c801f0004057f89 */ /* 0x000e6400000e0000 */
[----:B-1----:R-:W-:Y:S02]  /*6980*/  FMNMX.FTZ R5, R4, R5, !PT ;  /* 0x0000000504057209 */ /* 0x002fe40007810000 */
[----:B0-----:R-:W-:-:S03]  /*6990*/  SHF.L.U32 R14, R0, 0x2, RZ ;  /* 0x00000002000e7819 */ /* 0x001fc600000006ff */
[----:B------:R-:W0:Y:S02]  /*69a0*/  SHFL.BFLY PT, R2, R5, 0x2, 0x1f ;  /* 0x0c401f0005027f89 */ /* 0x000e2400000e0000 */
[----:B0-----:R-:W-:Y:S01]  /*69b0*/  FMNMX.FTZ R6, R5, R2, !PT ;  /* 0x0000000205067209 */ /* 0x001fe20007810000 */
[----:B------:R-:W-:Y:S01]  /*69c0*/  IMAD.MOV.U32 R5, RZ, RZ, -0x800001 ;  /* 0xff7fffffff057424 */ /* 0x000fe200078e00ff */
[----:B------:R-:W-:-:S03]  /*69d0*/  LOP3.LUT P0, R2, R0, 0x1f, RZ, 0xc0, !PT ;  /* 0x0000001f00027812 */ /* 0x000fc6000780c0ff */
[----:B------:R-:W0:Y:S01]  /*69e0*/  SHFL.BFLY PT, R7, R6, 0x1, 0x1f ;  /* 0x0c201f0006077f89 */ /* 0x000e2200000e0000 */
[C---:B------:R-:W-:Y:S02]  /*69f0*/  ISETP.GT.U32.AND P1, PT, R2.reuse, 0x7, PT ;  /* 0x000000070200780c */ /* 0x040fe40003f24070 */
[----:B------:R-:W-:-:S07]  /*6a00*/  LEA R4, R2, UR11, 0x2 ;  /* 0x0000000b02047c11 */ /* 0x000fce000f8e10ff */
[----:B------:R-:W-:Y:S02]  /*6a10*/  @!P0 LEA.HI R3, R0, UR11, RZ, 0x1d ;  /* 0x0000000b00038c11 */ /* 0x000fe4000f8fe8ff */
[----:B0-----:R-:W-:-:S05]  /*6a20*/  FMNMX.FTZ R10, R6, R7, !PT ;  /* 0x00000007060a7209 */ /* 0x001fca0007810000 */
[----:B------:R0:W-:Y:S01]  /*6a30*/  @!P0 STS [R3], R10 ;  /* 0x0000000a03008388 */ /* 0x0001e20000000800 */
[----:B------:R-:W-:Y:S01]  /*6a40*/  BAR.SYNC.DEFER_BLOCKING 0x0 ;  /* 0x0000000000007b1d */ /* 0x000fe20000010000 */
[----:B0-----:R-:W-:-:S05]  /*6a50*/  IMAD.MOV.U32 R3, RZ, RZ, RZ ;  /* 0x000000ffff037224 */ /* 0x001fca00078e00ff */
[----:B------:R-:W0:Y:S04]  /*6a60*/  @!P1 LDS R5, [R4] ;  /* 0x0000000004059984 */ /* 0x000e280000000800 */
[----:B0-----:R-:W0:Y:S02]  /*6a70*/  SHFL.BFLY PT, R6, R5, 0x4, 0x1f ;  /* 0x0c801f0005067f89 */ /* 0x001e2400000e0000 */
[----:B0-----:R-:W-:Y:S02]  /*6a80*/  FMNMX.FTZ R6, R6, R5, !PT ;  /* 0x0000000506067209 */ /* 0x001fe40007810000 */
[----:B------:R-:W-:-:S03]  /*6a90*/  IADD3 R5, PT, PT, R0, UR5, RZ ;  /* 0x0000000500057c10 */ /* 0x000fc6000fffe0ff */
[----:B------:R-:W0:Y:S01]  /*6aa0*/  SHFL.BFLY PT, R7, R6, 0x2, 0x1f ;  /* 0x0c401f0006077f89 */ /* 0x000e2200000e0000 */
[----:B------:R-:W-:Y:S02]  /*6ab0*/  ISETP.GT.AND P0, PT, R5, UR45, PT ;  /* 0x0000002d05007c0c */ /* 0x000fe4000bf04270 */
[----:B0-----:R-:W-:-:S05]  /*6ac0*/  FMNMX.FTZ R7, R6, R7, !PT ;  /* 0x0000000706077209 */ /* 0x001fca0007810000 */
[----:B------:R-:W0:Y:S02]  /*6ad0*/  SHFL.BFLY PT, R8, R7, 0x1, 0x1f ;  /* 0x0c201f0007087f89 */ /* 0x000e2400000e0000 */
[----:B0-----:R-:W-:-:S05]  /*6ae0*/  FMNMX.FTZ R8, R7, R8, !PT ;  /* 0x0000000807087209 */ /* 0x001fca0007810000 */
[----:B--2---:R0:W1:Y:S01]  /*6af0*/  SHFL.IDX PT, R26, R8, RZ, 0x1f ;  /* 0x00001fff081a7589 */ /* 0x00406200000e0000 */
[----:B------:R-:W-:Y:S05]  /*6b00*/  @P0 BRA `(.L_x_3269) ;  /* 0x0000001400900947 */ /* 0x000fea0003800000 */
[----:B------:R-:W2:Y:S02]  /*6b10*/  LDC.64 R6, c[0x0][0x420] ;  /* 0x00010800ff067b82 */ /* 0x000ea40000000a00 */
[----:B--2---:R-:W-:-:S04]  /*6b20*/  ISETP.NE.U32.AND P0, PT, R6, RZ, PT ;  /* 0x000000ff0600720c */ /* 0x004fc80003f05070 */
[----:B------:R-:W-:-:S13]  /*6b30*/  ISETP.NE.AND.EX P0, PT, R7, RZ, PT, P0 ;  /* 0x000000ff0700720c */ /* 0x000fda0003f05300 */
[----:B------:R-:W-:Y:S05]  /*6b40*/  @P0 BRA `(.L_x_3270) ;  /* 0x0000001000040947 */ /* 0x000fea0003800000 */
[----:B0-----:R-:W-:Y:S01]  /*6b50*/  IMAD.U32 R8, RZ, RZ, UR12 ;  /* 0x0000000cff087e24 */ /* 0x001fe2000f8e00ff */
[----:B------:R-:W-:Y:S01]  /*6b60*/  LOP3.LUT R6, RZ, R0, RZ, 0x33, !PT ;  /* 0x00000000ff067212 */ /* 0x000fe200078e33ff */
[----:B------:R-:W-:Y:S03]  /*6b70*/  BSSY.RECONVERGENT B1, `(.L_x_3271) ;  /* 0x000001c000017945 */ /* 0x000fe60003800200 */
[----:B------:R-:W-:-:S04]  /*6b80*/  VIADDMNMX R3, R5, 0x100, R8, !PT ;  /* 0x0000010005037846 */ /* 0x000fc80007800108 */
[----:B------:R-:W-:Y:S01]  /*6b90*/  IADD3 R7, PT, PT, R3, -UR5, R6 ;  /* 0x8000000503077c10 */ /* 0x000fe2000fffe006 */
[----:B------:R-:W-:-:S03]  /*6ba0*/  IMAD.MOV.U32 R6, RZ, RZ, R5 ;  /* 0x000000ffff067224 */ /* 0x000fc600078e0005 */
        /* <DEDUP_REMOVED lines=11> */
[----:B------:R-:W-:Y:S01]  /*6c60*/  IADD3 R8, PT, PT, -R7, RZ, RZ ;  /* 0x000000ff07087210 */ /* 0x000fe20007ffe1ff */
[----:B------:R-:W-:-:S07]  /*6c70*/  VIADD R7, R14, UR7 ;  /* 0x000000070e077c36 */ /* 0x000fce0008000000 */
.L_x_3273:
[----:B------:R-:W1:Y:S01]  /*6c80*/  LDS R9, [R7] ;  /* 0x0000000007097984 */ /* 0x000e620000000800 */
[----:B------:R-:W-:Y:S01]  /*6c90*/  IADD3 R8, PT, PT, R8, 0x1, RZ ;  /* 0x0000000108087810 */ /* 0x000fe20007ffe0ff */
[----:B------:R-:W-:-:S03]  /*6ca0*/  VIADD R6, R6, 0x100 ;  /* 0x0000010006067836 */ /* 0x000fc60000000000 */
[----:B------:R-:W-:Y:S01]  /*6cb0*/  ISETP.NE.AND P0, PT, R8, RZ, PT ;  /* 0x000000ff0800720c */ /* 0x000fe20003f05270 */
[----:B-1----:R-:W-:-:S04]  /*6cc0*/  FADD.FTZ R9, -R26, R9 ;  /* 0x000000091a097221 */ /* 0x002fc80000010100 */
[----:B------:R-:W-:-:S04]  /*6cd0*/  FMUL.FTZ R9, R9, 1.4426950216293334961 ;  /* 0x3fb8aa3b09097820 */ /* 0x000fc80000410000 */
[----:B------:R-:W0:Y:S02]  /*6ce0*/  MUFU.EX2 R10, R9 ;  /* 0x00000009000a7308 */ /* 0x000e240000000800 */
[----:B0-----:R0:W-:Y:S01]  /*6cf0*/  STS [R7], R10 ;  /* 0x0000000a07007388 */ /* 0x0011e20000000800 */
[----:B------:R-:W-:Y:S01]  /*6d00*/  FADD.FTZ R3, R10, R3 ;  /* 0x000000030a037221 */ /* 0x000fe20000010000 */
[----:B0-----:R-:W-:Y:S01]  /*6d10*/  IADD3 R7, PT, PT, R7, 0x400, RZ ;  /* 0x0000040007077810 */ /* 0x001fe20007ffe0ff */
[----:B------:R-:W-:Y:S06]  /*6d20*/  @P0 BRA `(.L_x_3273) ;  /* 0xfffffffc00d40947 */ /* 0x000fec000383ffff */
.L_x_3272:
[----:B------:R-:W-:Y:S05]  /*6d30*/  BSYNC.RECONVERGENT B1 ;  /* 0x0000000000017941 */ /* 0x000fea0003800200 */
.L_x_3271:
[----:B------:R-:W-:Y:S05]  /*6d40*/  @!P1 BRA `(.L_x_3269) ;  /* 0x0000001400009947 */ /* 0x000fea0003800000 */
[----:B------:R-:W-:Y:S01]  /*6d50*/  UIADD3 UR7, UPT, UPT, UR9, 0x240, URZ ;  /* 0x0000024009077890 */ /* 0x000fe2000fffe0ff */
[C---:B------:R-:W-:Y:S01]  /*6d60*/  VIADD R15, R6.reuse, 0x400 ;  /* 0x00000400060f7836 */ /* 0x040fe20000000000 */
[----:B------:R-:W-:Y:S02]  /*6d70*/  USHF.L.U32 UR8, UR5, 0x2, URZ ;  /* 0x0000000205087899 */ /* 0x000fe400080006ff */
[----:B------:R-:W-:Y:S02]  /*6d80*/  ULEA UR7, UR10, UR7, 0x18 ;  /* 0x000000070a077291 */ /* 0x000fe4000f8ec0ff */
[----:B------:R-:W-:Y:S02]  /*6d90*/  ISETP.GT.AND P0, PT, R15, UR45, PT ;  /* 0x0000002d0f007c0c */ /* 0x000fe4000bf04270 */
[----:B------:R-:W-:-:S04]  /*6da0*/  LEA R7, R6, -UR8, 0x2 ;  /* 0x8000000806077c11 */ /* 0x000fc8000f8e10ff */
[----:B------:R-:W-:Y:S01]  /*6db0*/  IADD3 R6, PT, PT, R7, UR7, RZ ;  /* 0x0000000707067c10 */ /* 0x000fe2000fffe0ff */
[----:B------:R-:W1:Y:S04]  /*6dc0*/  LDS R8, [R7+UR7] ;  /* 0x0000000707087984 */ /* 0x000e680008000800 */
[----:B------:R-:W0:Y:S04]  /*6dd0*/  LDS R9, [R7+UR7+0x400] ;  /* 0x0004000707097984 */ /* 0x000e280008000800 */
[----:B------:R-:W2:Y:S04]  /*6de0*/  LDS R10, [R7+UR7+0x800] ;  /* 0x00080007070a7984 */ /* 0x000ea80008000800 */
[----:B------:R-:W3:Y:S01]  /*6df0*/  LDS R11, [R7+UR7+0xc00] ;  /* 0x000c0007070b7984 */ /* 0x000ee20008000800 */
        /* <DEDUP_REMOVED lines=9> */
[----:B------:R-:W-:-:S03]  /*6e90*/  FMUL.FTZ R13, R12, 1.4426950216293334961 ;  /* 0x3fb8aa3b0c0d7820 */ /* 0x000fc60000410000 */
[----:B------:R-:W2:Y:S04]  /*6ea0*/  MUFU.EX2 R12, R11 ;  /* 0x0000000b000c7308 */ /* 0x000ea80000000800 */
[----:B------:R-:W3:Y:S01]  /*6eb0*/  MUFU.EX2 R16, R13 ;  /* 0x0000000d00107308 */ /* 0x000ee20000000800 */
        /* <DEDUP_REMOVED lines=9> */
[----:B----4-:R-:W-:Y:S01]  /*6f50*/  IADD3 R7, PT, PT, -R15, UR45, RZ ;  /* 0x0000002d0f077c10 */ /* 0x010fe2000fffe1ff */
[----:B------:R-:W-:Y:S01]  /*6f60*/  BSSY.RECONVERGENT B1, `(.L_x_3274) ;  /* 0x000006c000017945 */ /* 0x000fe20003800200 */
[----:B------:R-:W-:Y:S01]  /*6f70*/  VIADD R6, R6, 0x1800 ;  /* 0x0000180006067836 */ /* 0x000fe20000000000 */
[----:B------:R-:W-:Y:S02]  /*6f80*/  PLOP3.LUT P0, PT, PT, PT, PT, 0x80, 0x8 ;  /* 0x000000000008781c */ /* 0x000fe40003f0f070 */
[----:B------:R-:W-:-:S13]  /*6f90*/  ISETP.GT.AND P1, PT, R7, 0xbff, PT ;  /* 0x00000bff0700780c */ /* 0x000fda0003f24270 */
[----:B------:R-:W-:Y:S05]  /*6fa0*/  @!P1 BRA `(.L_x_3275) ;  /* 0x00000004009c9947 */ /* 0x000fea0003800000 */
[----:B------:R-:W-:Y:S02]  /*6fb0*/  MOV R28, UR45 ;  /* 0x0000002d001c7c02 */ /* 0x000fe40008000f00 */
[----:B------:R-:W-:-:S03]  /*6fc0*/  PLOP3.LUT P0, PT, PT, PT, PT, 0x8, 0x80 ;  /* 0x000000000080781c */ /* 0x000fc60003f0e170 */
[----:B------:R-:W-:-:S10]  /*6fd0*/  VIADD R28, R28, 0xfffff401 ;  /* 0xfffff4011c1c7836 */ /* 0x000fd40000000000 */
.L_x_3276:
        /* <DEDUP_REMOVED lines=18> */
[----:B--2---:R-:W-:Y:S01]  /*7100*/  FADD.FTZ R9, -R26, R9 ;  /* 0x000000091a097221 */ /* 0x004fe20000010100 */
[----:B------:R-:W-:Y:S02]  /*7110*/  FMUL.FTZ R8, R8, 1.4426950216293334961 ;  /* 0x3fb8aa3b08087820 */ /* 0x000fe40000410000 */
[----:B------:R-:W2:Y:S01]  /*7120*/  MUFU.EX2 R7, R7 ;  /* 0x0000000700077308 */ /* 0x000ea20000000800 */
[----:B------:R-:W1:Y:S01]  /*7130*/  LDS R22, [R6+0x2c00] ;  /* 0x002c000006167984 */ /* 0x000e620000000800 */
[C---:B---3--:R-:W-:Y:S01]  /*7140*/  FADD.FTZ R10, -R26.reuse, R10 ;  /* 0x0000000a1a0a7221 */ /* 0x048fe20000010100 */
[----:B------:R-:W-:Y:S01]  /*7150*/  FMUL.FTZ R9, R9, 1.4426950216293334961 ;  /* 0x3fb8aa3b09097820 */ /* 0x000fe20000410000 */
[----:B------:R-:W3:Y:S01]  /*7160*/  MUFU.EX2 R8, R8 ;  /* 0x0000000800087308 */ /* 0x000ee20000000800 */
[----:B------:R-:W1:Y:S01]  /*7170*/  LDS R23, [R6+0x3000] ;  /* 0x0030000006177984 */ /* 0x000e620000000800 */
[----:B----4-:R-:W-:Y:S01]  /*7180*/  FADD.FTZ R11, -R26, R11 ;  /* 0x0000000b1a0b7221 */ /* 0x010fe20000010100 */
[----:B------:R-:W-:Y:S01]  /*7190*/  FMUL.FTZ R10, R10, 1.4426950216293334961 ;  /* 0x3fb8aa3b0a0a7820 */ /* 0x000fe20000410000 */
[C---:B-----5:R-:W-:Y:S01]  /*71a0*/  FADD.FTZ R12, -R26.reuse, R12 ;  /* 0x0000000c1a0c7221 */ /* 0x060fe20000010100 */
[----:B------:R-:W4:Y:S01]  /*71b0*/  MUFU.EX2 R9, R9 ;  /* 0x0000000900097308 */ /* 0x000f220000000800 */
[----:B------:R-:W5:Y:S01]  /*71c0*/  LDS R24, [R6+0x3400] ;  /* 0x0034000006187984 */ /* 0x000f620000000800 */
[----:B------:R-:W-:Y:S01]  /*71d0*/  FMUL.FTZ R11, R11, 1.4426950216293334961 ;  /* 0x3fb8aa3b0b0b7820 */ /* 0x000fe20000410000 */
[----:B------:R-:W-:Y:S01]  /*71e0*/  FADD.FTZ R13, -R26, R13 ;  /* 0x0000000d1a0d7221 */ /* 0x000fe20000010100 */
[----:B------:R-:W4:Y:S01]  /*71f0*/  MUFU.EX2 R10, R10 ;  /* 0x0000000a000a7308 */ /* 0x000f220000000800 */
[----:B------:R-:W-:Y:S01]  /*7200*/  FMUL.FTZ R12, R12, 1.4426950216293334961 ;  /* 0x3fb8aa3b0c0c7820 */ /* 0x000fe20000410000 */
[----:B--2---:R-:W-:Y:S01]  /*7210*/  FADD.FTZ R3, R7, R3 ;  /* 0x0000000307037221 */ /* 0x004fe20000010000 */
[C---:B------:R-:W-:Y:S01]  /*7220*/  FADD.FTZ R16, -R26.reuse, R16 ;  /* 0x000000101a107221 */ /* 0x040fe20000010100 */
[----:B------:R-:W2:Y:S01]  /*7230*/  MUFU.EX2 R11, R11 ;  /* 0x0000000b000b7308 */ /* 0x000ea20000000800 */
[----:B------:R-:W-:Y:S01]  /*7240*/  FMUL.FTZ R13, R13, 1.4426950216293334961 ;  /* 0x3fb8aa3b0d0d7820 */ /* 0x000fe20000410000 */
[----:B---3--:R-:W-:Y:S01]  /*7250*/  FADD.FTZ R3, R3, R8 ;  /* 0x0000000803037221 */ /* 0x008fe20000010000 */
[----:B------:R-:W-:Y:S01]  /*7260*/  FADD.FTZ R17, -R26, R17 ;  /* 0x000000111a117221 */ /* 0x000fe20000010100 */
[----:B------:R-:W3:Y:S01]  /*7270*/  MUFU.EX2 R12, R12 ;  /* 0x0000000c000c7308 */ /* 0x000ee20000000800 */
[----:B------:R-:W-:Y:S01]  /*7280*/  FMUL.FTZ R16, R16, 1.4426950216293334961 ;  /* 0x3fb8aa3b10107820 */ /* 0x000fe20000410000 */
[----:B----4-:R-:W-:Y:S01]  /*7290*/  FADD.FTZ R3, R3, R9 ;  /* 0x0000000903037221 */ /* 0x010fe20000010000 */
[C---:B------:R-:W-:Y:S01]  /*72a0*/  FADD.FTZ R18, -R26.reuse, R18 ;  /* 0x000000121a127221 */ /* 0x040fe20000010100 */
[----:B------:R-:W4:Y:S01]  /*72b0*/  MUFU.EX2 R13, R13 ;  /* 0x0000000d000d7308 */ /* 0x000f220000000800 */
[----:B------:R-:W-:Y:S01]  /*72c0*/  FMUL.FTZ R17, R17, 1.4426950216293334961 ;  /* 0x3fb8aa3b11117820 */ /* 0x000fe20000410000 */
[----:B------:R-:W-:Y:S01]  /*72d0*/  FADD.FTZ R3, R3, R10 ;  /* 0x0000000a03037221 */ /* 0x000fe20000010000 */
[----:B------:R-:W-:Y:S01]  /*72e0*/  FADD.FTZ R19, -R26, R19 ;  /* 0x000000131a137221 */ /* 0x000fe20000010100 */
[----:B------:R-:W4:Y:S01]  /*72f0*/  MUFU.EX2 R16, R16 ;  /* 0x0000001000107308 */ /* 0x000f220000000800 */
[----:B------:R-:W-:Y:S01]  /*7300*/  FMUL.FTZ R18, R18, 1.4426950216293334961 ;  /* 0x3fb8aa3b12127820 */ /* 0x000fe20000410000 */
[----:B--2---:R-:W-:Y:S01]  /*7310*/  FADD.FTZ R3, R3, R11 ;  /* 0x0000000b03037221 */ /* 0x004fe20000010000 */
[C---:B0-----:R-:W-:Y:S01]  /*7320*/  FADD.FTZ R20, -R26.reuse, R20 ;  /* 0x000000141a147221 */ /* 0x041fe20000010100 */
[----:B------:R-:W0:Y:S01]  /*7330*/  MUFU.EX2 R17, R17 ;  /* 0x0000001100117308 */ /* 0x000e220000000800 */
[----:B------:R-:W-:Y:S01]  /*7340*/  FMUL.FTZ R19, R19, 1.4426950216293334961 ;  /* 0x3fb8aa3b13137820 */ /* 0x000fe20000410000 */
[----:B---3--:R-:W-:Y:S01]  /*7350*/  FADD.FTZ R3, R3, R12 ;  /* 0x0000000c03037221 */ /* 0x008fe20000010000 */
[----:B-1----:R-:W-:Y:S01]  /*7360*/  FADD.FTZ R21, -R26, R21 ;  /* 0x000000151a157221 */ /* 0x002fe20000010100 */
        /* <DEDUP_REMOVED lines=9> */
[----:B------:R-:W-:Y:S01]  /*7400*/  FADD.FTZ R23, -R26, R23 ;  /* 0x000000171a177221 */ /* 0x000fe20000010100 */
        /* <DEDUP_REMOVED lines=33> */
.L_x_3275:
[----:B------:R-:W-:Y:S05]  /*7620*/  BSYNC.RECONVERGENT B1 ;  /* 0x0000000000017941 */ /* 0x000fea0003800200 */
.L_x_3274:
        /* <DEDUP_REMOVED lines=55> */
.L_x_3278:
[----:B------:R-:W-:Y:S05]  /*79a0*/  BSYNC.RECONVERGENT B1 ;  /* 0x0000000000017941 */ /* 0x000fea0003800200 */
.L_x_3277:
[----:B------:R-:W-:-:S13]  /*79b0*/  ISETP.GT.AND P1, PT, R15, UR45, PT ;  /* 0x0000002d0f007c0c */ /* 0x000fda000bf24270 */
        /* <DEDUP_REMOVED lines=26> */
.L_x_3270:
[----:B------:R-:W-:Y:S01]  /*7b60*/  MOV R10, UR12 ;  /* 0x0000000c000a7c02 */ /* 0x000fe20008000f00 */
[----:B------:R-:W-:Y:S01]  /*7b70*/  BSSY.RECONVERGENT B1, `(.L_x_3279) ;  /* 0x0000025000017945 */ /* 0x000fe20003800200 */
[----:B0-----:R-:W-:Y:S02]  /*7b80*/  LOP3.LUT R8, RZ, R0, RZ, 0x33, !PT ;  /* 0x00000000ff087212 */ /* 0x001fe400078e33ff */
[----:B------:R-:W-:Y:S02]  /*7b90*/  VIADDMNMX R3, R5, 0x100, R10, !PT ;  /* 0x0000010005037846 */ /* 0x000fe4000780010a */
[----:B------:R-:W-:Y:S02]  /*7ba0*/  MOV R9, R5 ;  /* 0x0000000500097202 */ /* 0x000fe40000000f00 */
[----:B------:R-:W-:-:S04]  /*7bb0*/  IADD3 R8, PT, PT, R3, -UR5, R8 ;  /* 0x8000000503087c10 */ /* 0x000fc8000fffe008 */
[C---:B------:R-:W-:Y:S02]  /*7bc0*/  LOP3.LUT R3, R8.reuse, 0x300, RZ, 0xc0, !PT ;  /* 0x0000030008037812 */ /* 0x040fe400078ec0ff */
[----:B------:R-:W-:Y:S02]  /*7bd0*/  ISETP.GE.U32.AND P1, PT, R8, 0x300, PT ;  /* 0x000003000800780c */ /* 0x000fe40003f26070 */
[----:B------:R-:W-:Y:S01]  /*7be0*/  ISETP.NE.AND P0, PT, R3, 0x300, PT ;  /* 0x000003000300780c */ /* 0x000fe20003f05270 */
[----:B------:R-:W-:-:S12]  /*7bf0*/  IMAD.MOV.U32 R3, RZ, RZ, RZ ;  /* 0x000000ffff037224 */ /* 0x000fd800078e00ff */
[----:B------:R-:W-:Y:S05]  /*7c00*/  @!P0 BRA `(.L_x_3280) ;  /* 0x00000000006c8947 */ /* 0x000fea0003800000 */
[----:B------:R-:W-:Y:S01]  /*7c10*/  UIADD3 UR7, UPT, UPT, UR9, 0x240, URZ ;  /* 0x0000024009077890 */ /* 0x000fe2000fffe0ff */
[----:B------:R-:W-:Y:S02]  /*7c20*/  LEA.HI R3, R8, 0x1, RZ, 0x18 ;  /* 0x0000000108037811 */ /* 0x000fe400078fc0ff */
[----:B------:R-:W-:Y:S01]  /*7c30*/  IADD3 R13, P0, P2, R6, UR6, R5 ;  /* 0x00000006060d7c10 */ /* 0x000fe2000fa1e005 */
[----:B------:R-:W-:Y:S01]  /*7c40*/  ULEA UR7, UR10, UR7, 0x18 ;  /* 0x000000070a077291 */ /* 0x000fe2000f8ec0ff */
[----:B------:R-:W-:Y:S01]  /*7c50*/  LOP3.LUT R6, R3, 0x3, RZ, 0xc0, !PT ;  /* 0x0000000303067812 */ /* 0x000fe200078ec0ff */
[----:B------:R-:W-:Y:S01]  /*7c60*/  IMAD.MOV.U32 R3, RZ, RZ, RZ ;  /* 0x000000ffff037224 */ /* 0x000fe200078e00ff */
[----:B------:R-:W-:Y:S02]  /*7c70*/  IADD3.X R7, PT, PT, R7, UR15, RZ, P0, P2 ;  /* 0x0000000f07077c10 */ /* 0x000fe400087e44ff */
[----:B------:R-:W-:Y:S01]  /*7c80*/  MOV R9, R5 ;  /* 0x0000000500097202 */ /* 0x000fe20000000f00 */
[----:B------:R-:W-:Y:S01]  /*7c90*/  IMAD.MOV R10, RZ, RZ, -R6 ;  /* 0x000000ffff0a7224 */ /* 0x000fe200078e0a06 */
[----:B------:R-:W-:-:S07]  /*7ca0*/  IADD3 R8, PT, PT, R14, UR7, RZ ;  /* 0x000000070e087c10 */ /* 0x000fce000fffe0ff */
.L_x_3281:
[----:B------:R-:W-:-:S06]  /*7cb0*/  IMAD.MOV.U32 R6, RZ, RZ, R13 ;  /* 0x000000ffff067224 */ /* 0x000fcc00078e000d */
[----:B------:R0:W2:Y:S01]  /*7cc0*/  LDG.E.U8 R6, desc[UR36][R6.64] ;  /* 0x0000002406067981 */ /* 0x0000a2000c1e1100 */
[----:B------:R-:W-:Y:S01]  /*7cd0*/  VIADD R10, R10, 0x1 ;  /* 0x000000010a0a7836 */ /* 0x000fe20000000000 */
[----:B------:R-:W-:Y:S02]  /*7ce0*/  IADD3 R13, P2, PT, R13, 0x100, RZ ;  /* 0x000001000d0d7810 */ /* 0x000fe40007f5e0ff */
[----:B------:R-:W-:-:S03]  /*7cf0*/  IADD3 R9, PT, PT, R9, 0x100, RZ ;  /* 0x0000010009097810 */ /* 0x000fc60007ffe0ff */
        /* <DEDUP_REMOVED lines=12> */
.L_x_3280:
[----:B------:R-:W-:Y:S05]  /*7dc0*/  BSYNC.RECONVERGENT B1 ;  /* 0x0000000000017941 */ /* 0x000fea0003800200 */
.L_x_3279:
[----:B------:R-:W-:Y:S05]  /*7dd0*/  @!P1 BRA `(.L_x_3269) ;  /* 0x0000000000dc9947 */ /* 0x000fea0003800000 */
[----:B------:R-:W0:Y:S01]  /*7de0*/  S2R R8, SR_CgaCtaId ;  /* 0x0000000000087919 */ /* 0x000e220000008800 */
[----:B------:R-:W2:Y:S01]  /*7df0*/  LDC.64 R16, c[0x0][0x420] ;  /* 0x00010800ff107b82 */ /* 0x000ea20000000a00 */
[----:B------:R-:W-:Y:S01]  /*7e00*/  MOV R6, 0x400 ;  /* 0x0000040000067802 */ /* 0x000fe20000000f00 */
[----:B------:R-:W-:-:S04]  /*7e10*/  USHF.L.U32 UR7, UR5, 0x2, URZ ;  /* 0x0000000205077899 */ /* 0x000fc800080006ff */
[----:B------:R-:W-:Y:S02]  /*7e20*/  VIADD R7, R6, 0x240 ;  /* 0x0000024006077836 */ /* 0x000fe40000000000 */
[----:B------:R-:W-:Y:S02]  /*7e30*/  LEA R6, R9, -UR7, 0x2 ;  /* 0x8000000709067c11 */ /* 0x000fe4000f8e10ff */
[----:B--2---:R-:W-:-:S04]  /*7e40*/  IADD3 R11, P0, P1, R16, UR6, R9 ;  /* 0x00000006100b7c10 */ /* 0x004fc8000f91e009 */
[----:B------:R-:W-:Y:S02]  /*7e50*/  IADD3 R11, P2, PT, R11, 0x200, RZ ;  /* 0x000002000b0b7810 */ /* 0x000fe40007f5e0ff */
[----:B0-----:R-:W-:Y:S02]  /*7e60*/  LEA R13, R8, R7, 0x18 ;  /* 0x00000007080d7211 */ /* 0x001fe400078ec0ff */
[----:B------:R-:W-:Y:S02]  /*7e70*/  IADD3.X R7, PT, PT, R17, UR15, RZ, P0, P1 ;  /* 0x0000000f11077c10 */ /* 0x000fe400087e24ff */
[----:B------:R-:W-:Y:S02]  /*7e80*/  IADD3 R8, PT, PT, R6, 0x800, R13 ;  /* 0x0000080006087810 */ /* 0x000fe40007ffe00d */
[----:B------:R-:W-:-:S07]  /*7e90*/  IADD3.X R7, PT, PT, RZ, R7, RZ, P2, !PT ;  /* 0x00000007ff077210 */ /* 0x000fce00017fe4ff */
.L_x_3282:
[----:B------:R-:W-:-:S05]  /*7ea0*/  IMAD.MOV.U32 R6, RZ, RZ, R11 ;  /* 0x000000ffff067224 */ /* 0x000fca00078e000b */
[----:B------:R-:W2:Y:S04]  /*7eb0*/  LDG.E.U8 R13, desc[UR36][R6.64+-0x200] ;  /* 0xfffe0024060d7981 */ /* 0x000ea8000c1e1100 */
[----:B------:R-:W3:Y:S04]  /*7ec0*/  LDG.E.U8 R10, desc[UR36][R6.64+-0x100] ;  /* 0xffff0024060a7981 */ /* 0x000ee8000c1e1100 */
[----:B------:R-:W4:Y:S04]  /*7ed0*/  LDG.E.U8 R11, desc[UR36][R6.64] ;  /* 0x00000024060b7981 */ /* 0x000f28000c1e1100 */
[----:B------:R-:W5:Y:S01]  /*7ee0*/  LDG.E.U8 R12, desc[UR36][R6.64+0x100] ;  /* 0x00010024060c7981 */ /* 0x000f62000c1e1100 */
[----:B------:R-:W-:-:S02]  /*7ef0*/  IADD3 R9, PT, PT, R9, 0x400, RZ ;  /* 0x0000040009097810 */ /* 0x000fc40007ffe0ff */
        /* <DEDUP_REMOVED lines=10> */
[----:B------:R-:W-:-:S03]  /*7fa0*/  MOV R10, RZ ;  /* 0x000000ff000a7202 */ /* 0x000fc60000000f00 */
[----:B------:R-:W-:Y:S01]  /*7fb0*/  @!P0 FMUL.FTZ R11, R11, 1.4426950216293334961 ;  /* 0x3fb8aa3b0b0b8820 */ /* 0x000fe20000410000 */
[----:B0-----:R-:W-:-:S03]  /*7fc0*/  @!P1 FADD.FTZ R12, -R26, R12 ;  /* 0x0000000c1a0c9221 */ /* 0x001fc60000010100 */
[----:B------:R0:W1:Y:S01]  /*7fd0*/  @!P0 MUFU.EX2 R10, R11 ;  /* 0x0000000b000a8308 */ /* 0x0000620000000800 */
[----:B------:R-:W-:Y:S01]  /*7fe0*/  @!P1 FMUL.FTZ R12, R12, 1.4426950216293334961 ;  /* 0x3fb8aa3b0c0c9820 */ /* 0x000fe20000410000 */
[C---:B--2---:R-:W-:Y:S01]  /*7ff0*/  @!P2 FADD.FTZ R16, -R26.reuse, R15 ;  /* 0x0000000f1a10a221 */ /* 0x044fe20000010100 */
[----:B------:R-:W-:Y:S02]  /*8000*/  HFMA2 R15, -RZ, RZ, 0, 0 ;  /* 0x00000000ff0f7431 */ /* 0x000fe400000001ff */
[----:B---3--:R-:W-:Y:S01]  /*8010*/  @!P3 FADD.FTZ R18, -R26, R17 ;  /* 0x000000111a12b221 */ /* 0x008fe20000010100 */
[----:B------:R1:W2:Y:S01]  /*8020*/  @!P1 MUFU.EX2 R13, R12 ;  /* 0x0000000c000d9308 */ /* 0x0002a20000000800 */
[----:B------:R-:W-:Y:S01]  /*8030*/  @!P2 FMUL.FTZ R16, R16, 1.4426950216293334961 ;  /* 0x3fb8aa3b1010a820 */ /* 0x000fe20000410000 */
[----:B------:R-:W-:Y:S02]  /*8040*/  IMAD.MOV.U32 R17, RZ, RZ, RZ ;  /* 0x000000ffff117224 */ /* 0x000fe400078e00ff */
[----:B------:R-:W-:Y:S01]  /*8050*/  @!P3 FMUL.FTZ R18, R18, 1.4426950216293334961 ;  /* 0x3fb8aa3b1212b820 */ /* 0x000fe20000410000 */
[----:B------:R-:W-:Y:S01]  /*8060*/  ISETP.GT.AND P0, PT, R9, UR45, PT ;  /* 0x0000002d09007c0c */ /* 0x000fe2000bf04270 */
        /* <DEDUP_REMOVED lines=14> */
.L_x_3269:
[----:B------:R-:W-:Y:S05]  /*8150*/  BSYNC.RECONVERGENT B0 ;  /* 0x0000000000007941 */ /* 0x000fea0003800200 */
.L_x_3268:
[----:B0-----:R-:W0:Y:S01]  /*8160*/  SHFL.BFLY PT, R6, R3, 0x10, 0x1f ;  /* 0x0e001f0003067f89 */ /* 0x001e2200000e0000 */
[C---:B------:R-:W-:Y:S01]  /*8170*/  ISETP.NE.AND P0, PT, R2.reuse, RZ, PT ;  /* 0x000000ff0200720c */ /* 0x040fe20003f05270 */
[----:B------:R-:W2:Y:S01]  /*8180*/  LDCU.U8 UR9, c[0x0][0x48c] ;  /* 0x00009180ff0977ac */ /* 0x000ea20008000000 */
[----:B------:R-:W-:Y:S01]  /*8190*/  ISETP.GT.U32.AND P1, PT, R2, 0x7, PT ;  /* 0x000000070200780c */ /* 0x000fe20003f24070 */
[----:B----4-:R-:W3:Y:S01]  /*81a0*/  LDC R16, c[0x0][0x3f8] ;  /* 0x0000fe00ff107b82 */ /* 0x010ee20000000800 */
[----:B------:R-:W-:-:S09]  /*81b0*/  SHF.R.U32.HI R2, RZ, 0x5, R0 ;  /* 0x00000005ff027819 */ /* 0x000fd20000011600 */
[----:B------:R-:W-:Y:S01]  /*81c0*/  @!P0 LEA R11, R2, UR11, 0x2 ;  /* 0x0000000b020b8c11 */ /* 0x000fe2000f8e10ff */
[----:B--2---:R-:W-:Y:S01]  /*81d0*/  UISETP.NE.AND UP0, UPT, UR9, URZ, UPT ;  /* 0x000000ff0900728c */ /* 0x004fe2000bf05270 */
        /* <DEDUP_REMOVED lines=11> */
[----:B------:R-:W-:-:S05]  /*8290*/  ISETP.GT.AND P0, PT, R5, UR45, PT ;  /* 0x0000002d05007c0c */ /* 0x000fca000bf04270 */
[----:B------:R-:W0:Y:S04]  /*82a0*/  @!P1 LDS R10, [R4+0x20] ;  /* 0x00002000040a9984 */ /* 0x000e280000000800 */
[----:B0-----:R-:W0:Y:S02]  /*82b0*/  SHFL.BFLY PT, R3, R10, 0x4, 0x1f ;  /* 0x0c801f000a037f89 */ /* 0x001e2400000e0000 */
[----:B0-----:R-:W-:-:S05]  /*82c0*/  FADD.FTZ R6, R3, R10 ;  /* 0x0000000a03067221 */ /* 0x001fca0000010000 */
[----:B------:R-:W0:Y:S02]  /*82d0*/  SHFL.BFLY PT, R3, R6, 0x2, 0x1f ;  /* 0x0c401f0006037f89 */ /* 0x000e2400000e0000 */
[----:B0-----:R-:W-:Y:S01]  /*82e0*/  FADD.FTZ R8, R6, R3 ;  /* 0x0000000306087221 */ /* 0x001fe20000010000 */
[----:B------:R-:W-:-:S04]  /*82f0*/  CS2R R6, SRZ ;  /* 0x0000000000067805 */ /* 0x000fc8000001ff00 */
[----:B------:R-:W0:Y:S02]  /*8300*/  SHFL.BFLY PT, R3, R8, 0x1, 0x1f ;  /* 0x0c201f0008037f89 */ /* 0x000e2400000e0000 */
[----:B0-----:R-:W-:Y:S02]  /*8310*/  FADD.FTZ R9, R8, R3 ;  /* 0x0000000308097221 */ /* 0x001fe40000010000 */
[----:B------:R-:W3:Y:S04]  /*8320*/  S2R R3, SR_CTAID.X ;  /* 0x0000000000037919 */ /* 0x000ee80000002500 */
[----:B------:R-:W0:Y:S02]  /*8330*/  SHFL.IDX PT, R9, R9, RZ, 0x1f ;  /* 0x00001fff09097589 */ /* 0x000e2400000e0000 */
[----:B0-----:R-:W-:-:S04]  /*8340*/  FADD.FTZ R4, R9, 9.9999999747524270788e-07 ;  /* 0x358637bd09047421 */ /* 0x001fc80000010000 */
[----:B------:R0:W2:Y:S01]  /*8350*/  MUFU.RCP R33, R4 ;  /* 0x0000000400217308 */ /* 0x0000a20000001000 */
[----:B---3--:R-:W-:Y:S01]  /*8360*/  IMAD R35, R16, UR13, R3 ;  /* 0x0000000d10237c24 */ /* 0x008fe2000f8e0203 */
[----:B------:R-:W-:Y:S06]  /*8370*/  BRA.U !UP0, `(.L_x_3283) ;  /* 0x0000000108187547 */ /* 0x000fec000b800000 */
[----:B0-----:R-:W0:Y:S08]  /*8380*/  LDC R4, c[0x0][0x488] ;  /* 0x00012200ff047b82 */ /* 0x001e300000000800 */
[----:B------:R-:W0:Y:S08]  /*8390*/  LDC R6, c[0x0][0x40c] ;  /* 0x00010300ff067b82 */ /* 0x000e300000000800 */
[----:B------:R-:W3:Y:S01]  /*83a0*/  LDC R7, c[0x0][0x3f4] ;  /* 0x0000fd00ff077b82 */ /* 0x000ee20000000800 */
[----:B0-----:R-:W-:-:S04]  /*83b0*/  IMAD R4, R35, R4, R6 ;  /* 0x0000000423047224 */ /* 0x001fc800078e0206 */
[----:B---3--:R-:W-:-:S05]  /*83c0*/  IMAD R6, R4, R7, RZ ;  /* 0x0000000704067224 */ /* 0x008fca00078e02ff */
[----:B------:R-:W-:-:S07]  /*83d0*/  SHF.R.S32.HI R7, RZ, 0x1f, R6 ;  /* 0x0000001fff077819 */ /* 0x000fce0000011406 */
.L_x_3283:
[----:B------:R-:W-:Y:S04]  /*83e0*/  BSSY.RECONVERGENT B0, `(.L_x_3284) ;  /* 0x0000168000007945 */ /* 0x000fe80003800200 */
[----:B------:R-:W-:Y:S05]  /*83f0*/  @P0 BRA `(.L_x_3285) ;  /* 0x0000001400980947 */ /* 0x000fea0003800000 */
[----:B------:R-:W-:-:S09]  /*8400*/  UISETP.NE.AND UP0, UPT, UR9, URZ, UPT ;  /* 0x000000ff0900728c */ /* 0x000fd2000bf05270 */
[----:B------:R-:W-:Y:S05]  /*8410*/  BRA.U UP0, `(.L_x_3286) ;  /* 0x0000000900807547 */ /* 0x000fea000b800000 */
[----:B0-----:R-:W-:Y:S01]  /*8420*/  IMAD.U32 R4, RZ, RZ, UR12 ;  /* 0x0000000cff047e24 */ /* 0x001fe2000f8e00ff */
[----:B------:R-:W-:Y:S01]  /*8430*/  LOP3.LUT R7, RZ, R0, RZ, 0x33, !PT ;  /* 0x00000000ff077212 */ /* 0x000fe200078e33ff */
[----:B------:R-:W-:Y:S03]  /*8440*/  BSSY.RECONVERGENT B1, `(.L_x_3287) ;  /* 0x0000019000017945 */ /* 0x000fe60003800200 */
[----:B------:R-:W-:-:S04]  /*8450*/  VIADDMNMX R4, R5, 0x100, R4, !PT ;  /* 0x0000010005047846 */ /* 0x000fc80007800104 */
        /* <DEDUP_REMOVED lines=8> */
[----:B------:R-:W-:Y:S01]  /*84e0*/  UIADD3 UR7, UPT, UPT, UR7, 0x240, URZ ;  /* 0x0000024007077890 */ /* 0x000fe2000fffe0ff */
[C---:B------:R-:W-:Y:S02]  /*84f0*/  SHF.L.U32 R6, R4.reuse, 0x8, RZ ;  /* 0x0000000804067819 */ /* 0x040fe400000006ff */
[----:B------:R-:W-:Y:S02]  /*8500*/  LOP3.LUT R4, R4, 0x3, RZ, 0xc0, !PT ;  /* 0x0000000304047812 */ /* 0x000fe400078ec0ff */
[----:B------:R-:W-:-:S03]  /*8510*/  LOP3.LUT R6, R6, 0x300, RZ, 0xc0, !PT ;  /* 0x0000030006067812 */ /* 0x000fc600078ec0ff */
[----:B------:R-:W-:Y:S01]  /*8520*/  IMAD.MOV R7, RZ, RZ, -R4 ;  /* 0x000000ffff077224 */ /* 0x000fe200078e0a04 */
[----:B------:R-:W-:Y:S01]  /*8530*/  IADD3 R5, PT, PT, R5, R6, RZ ;  /* 0x0000000605057210 */ /* 0x000fe20007ffe0ff */
[----:B0-----:R-:W-:-:S06]  /*8540*/  ULEA UR7, UR8, UR7, 0x18 ;  /* 0x0000000708077291 */ /* 0x001fcc000f8ec0ff */
[----:B------:R-:W-:-:S07]  /*8550*/  VIADD R4, R14, UR7 ;  /* 0x000000070e047c36 */ /* 0x000fce0008000000 */
.L_x_3289:
[----:B------:R-:W2:Y:S01]  /*8560*/  LDS R6, [R4] ;  /* 0x0000000004067984 */ /* 0x000ea20000000800 */
[----:B------:R-:W-:-:S04]  /*8570*/  IADD3 R7, PT, PT, R7, 0x1, RZ ;  /* 0x0000000107077810 */ /* 0x000fc80007ffe0ff */
[----:B------:R-:W-:Y:S01]  /*8580*/  ISETP.NE.AND P0, PT, R7, RZ, PT ;  /* 0x000000ff0700720c */ /* 0x000fe20003f05270 */
[----:B--2---:R-:W-:-:S05]  /*8590*/  FMUL.FTZ R9, R6, R33 ;  /* 0x0000002106097220 */ /* 0x004fca0000410000 */
[----:B------:R0:W-:Y:S02]  /*85a0*/  STS [R4], R9 ;  /* 0x0000000904007388 */ /* 0x0001e40000000800 */
[----:B0-----:R-:W-:-:S05]  /*85b0*/  VIADD R4, R4, 0x400 ;  /* 0x0000040004047836 */ /* 0x001fca0000000000 */
[----:B------:R-:W-:Y:S05]  /*85c0*/  @P0 BRA `(.L_x_3289) ;  /* 0xfffffffc00e40947 */ /* 0x000fea000383ffff */
.L_x_3288:
[----:B------:R-:W-:Y:S05]  /*85d0*/  BSYNC.RECONVERGENT B1 ;  /* 0x0000000000017941 */ /* 0x000fea0003800200 */
.L_x_3287:
[----:B------:R-:W-:Y:S05]  /*85e0*/  @!P1 BRA `(.L_x_3285) ;  /* 0x00000014001c9947 */ /* 0x000fea0003800000 */
[----:B------:R-:W0:Y:S01]  /*85f0*/  S2UR UR8, SR_CgaCtaId ;  /* 0x00000000000879c3 */ /* 0x000e220000008800 */
[----:B------:R-:W-:Y:S01]  /*8600*/  UMOV UR7, 0x400 ;  /* 0x0000040000077882 */ /* 0x000fe20000000000 */
[----:B------:R-:W-:Y:S02]  /*8610*/  USHF.L.U32 UR10, UR5, 0x2, URZ ;  /* 0x00000002050a7899 */ /* 0x000fe400080006ff */
[----:B------:R-:W-:-:S04]  /*8620*/  UIADD3 UR7, UPT, UPT, UR7, 0x240, URZ ;  /* 0x0000024007077890 */ /* 0x000fc8000fffe0ff */
[----:B------:R-:W-:Y:S01]  /*8630*/  LEA R4, R5, -UR10, 0x2 ;  /* 0x8000000a05047c11 */ /* 0x000fe2000f8e10ff */
[----:B0-----:R-:W-:-:S09]  /*8640*/  ULEA UR7, UR8, UR7, 0x18 ;  /* 0x0000000708077291 */ /* 0x001fd2000f8ec0ff */
[----:B------:R-:W2:Y:S04]  /*8650*/  LDS R6, [R4+UR7] ;  /* 0x0000000704067984 */ /* 0x000ea80008000800 */
[----:B------:R-:W0:Y:S04]  /*8660*/  LDS R8, [R4+UR7+0x400] ;  /* 0x0004000704087984 */ /* 0x000e280008000800 */
[----:B------:R-:W3:Y:S04]  /*8670*/  LDS R10, [R4+UR7+0x800] ;  /* 0x00080007040a7984 */ /* 0x000ee80008000800 */
[----:B------:R-:W4:Y:S01]  /*8680*/  LDS R12, [R4+UR7+0xc00] ;  /* 0x000c0007040c7984 */ /* 0x000f220008000800 */
[----:B--2---:R-:W-:Y:S01]  /*8690*/  FMUL.FTZ R7, R6, R33 ;  /* 0x0000002106077220 */ /* 0x004fe20000410000 */
[----:B------:R-:W-:Y:S01]  /*86a0*/  IADD3 R6, PT, PT, R5, 0x400, RZ ;  /* 0x0000040005067810 */ /* 0x000fe20007ffe0ff */
[----:B------:R-:W-:-:S02]  /*86b0*/  VIADD R5, R4, UR7 ;  /* 0x0000000704057c36 */ /* 0x000fc40008000000 */
[-C--:B0-----:R-:W-:Y:S01]  /*86c0*/  FMUL.FTZ R9, R8, R33.reuse ;  /* 0x0000002108097220 */ /* 0x081fe20000410000 */
[----:B------:R-:W-:Y:S01]  /*86d0*/  ISETP.GT.AND P0, PT, R6, UR45, PT ;  /* 0x0000002d06007c0c */ /* 0x000fe2000bf04270 */
[----:B------:R0:W-:Y:S01]  /*86e0*/  STS [R4+UR7], R7 ;  /* 0x0000000704007988 */ /* 0x0001e20008000807 */
[----:B---3--:R-:W-:-:S03]  /*86f0*/  FMUL.FTZ R11, R10, R33 ;  /* 0x000000210a0b7220 */ /* 0x008fc60000410000 */
[----:B------:R0:W-:Y:S01]  /*8700*/  STS [R4+UR7+0x400], R9 ;  /* 0x0004000904007988 */ /* 0x0001e20008000807 */
[----:B----4-:R-:W-:-:S03]  /*8710*/  FMUL.FTZ R13, R12, R33 ;  /* 0x000000210c0d7220 */ /* 0x010fc60000410000 */
[----:B------:R0:W-:Y:S04]  /*8720*/  STS [R4+UR7+0x800], R11 ;  /* 0x0008000b04007988 */ /* 0x0001e80008000807 */
[----:B------:R0:W-:Y:S01]  /*8730*/  STS [R4+UR7+0xc00], R13 ;  /* 0x000c000d04007988 */ /* 0x0001e20008000807 */
[----:B------:R-:W-:Y:S05]  /*8740*/  @P0 BRA `(.L_x_3285) ;  /* 0x0000001000c40947 */ /* 0x000fea0003800000 */
[----:B0-----:R-:W-:Y:S01]  /*8750*/  IADD3 R4, PT, PT, -R6, UR45, RZ ;  /* 0x0000002d06047c10 */ /* 0x001fe2000fffe1ff */
[----:B------:R-:W-:Y:S01]  /*8760*/  BSSY.RECONVERGENT B1, `(.L_x_3290) ;  /* 0x000003c000017945 */ /* 0x000fe20003800200 */
[----:B------:R-:W-:Y:S02]  /*8770*/  IADD3 R5, PT, PT, R5, 0x1800, RZ ;  /* 0x0000180005057810 */ /* 0x000fe40007ffe0ff */
[----:B------:R-:W-:Y:S02]  /*8780*/  ISETP.GT.AND P1, PT, R4, 0xbff, PT ;  /* 0x00000bff0400780c */ /* 0x000fe40003f24270 */
[----:B------:R-:W-:-:S11]  /*8790*/  PLOP3.LUT P0, PT, PT, PT, PT, 0x80, 0x8 ;  /* 0x000000000008781c */ /* 0x000fd60003f0f070 */
[----:B------:R-:W-:Y:S05]  /*87a0*/  @!P1 BRA `(.L_x_3291) ;  /* 0x0000000000dc9947 */ /* 0x000fea0003800000 */
[----:B------:R-:W-:Y:S01]  /*87b0*/  IMAD.U32 R37, RZ, RZ, UR45 ;  /* 0x0000002dff257e24 */ /* 0x000fe2000f8e00ff */
[----:B------:R-:W-:-:S04]  /*87c0*/  PLOP3.LUT P0, PT, PT, PT, PT, 0x8, 0x80 ;  /* 0x000000000080781c */ /* 0x000fc80003f0e170 */
[----:B------:R-:W-:-:S09]  /*87d0*/  IADD3 R37, PT, PT, R37, -0xbff, RZ ;  /* 0xfffff40125257810 */ /* 0x000fd20007ffe0ff */
.L_x_3292:
[----:B------:R-:W0:Y:S01]  /*87e0*/  LDS R4, [R5+-0x800] ;  /* 0xfff8000005047984 */ /* 0x000e220000000800 */
[----:B------:R-:W-:-:S03]  /*87f0*/  VIADD R6, R6, 0x1000 ;  /* 0x0000100006067836 */ /* 0x000fc60000000000 */
[----:B------:R-:W2:Y:S02]  /*8800*/  LDS R7, [R5+-0x400] ;  /* 0xfffc000005077984 */ /* 0x000ea40000000800 */
[----:B------:R-:W-:Y:S02]  /*8810*/  ISETP.GE.AND P1, PT, R6, R37, PT ;  /* 0x000000250600720c */ /* 0x000fe40003f26270 */
        /* <DEDUP_REMOVED lines=9> */
[----:B0-----:R-:W-:-:S03]  /*88b0*/  FMUL.FTZ R4, R33, R4 ;  /* 0x0000000421047220 */ /* 0x001fc60000410000 */
[----:B------:R-:W0:Y:S01]  /*88c0*/  LDS R27, [R5+0x2400] ;  /* 0x00240000051b7984 */ /* 0x000e220000000800 */
[----:B--2---:R-:W-:-:S03]  /*88d0*/  FMUL.FTZ R8, R33, R7 ;  /* 0x0000000721087220 */ /* 0x004fc60000410000 */
[----:B------:R-:W2:Y:S01]  /*88e0*/  LDS R29, [R5+0x2800] ;  /* 0x00280000051d7984 */ /* 0x000ea20000000800 */
        /* <DEDUP_REMOVED lines=17> */
[----:B0-----:R-:W-:-:S03]  /*8a00*/  FMUL.FTZ R8, R33, R27 ;  /* 0x0000001b21087220 */ /* 0x001fc60000410000 */
[----:B------:R-:W-:Y:S01]  /*8a10*/  STS [R5+0xc00], R20 ;  /* 0x000c001405007388 */ /* 0x000fe20000000800 */
[----:B--2---:R-:W-:-:S03]  /*8a20*/  FMUL.FTZ R10, R33, R29 ;  /* 0x0000001d210a7220 */ /* 0x004fc60000410000 */
        /* <DEDUP_REMOVED lines=15> */
.L_x_3291:
[----:B------:R-:W-:Y:S05]  /*8b20*/  BSYNC.RECONVERGENT B1 ;  /* 0x0000000000017941 */ /* 0x000fea0003800200 */
.L_x_3290:
[----:B------:R-:W-:Y:S01]  /*8b30*/  IADD3 R4, PT, PT, -R6, UR45, RZ ;  /* 0x0000002d06047c10 */ /* 0x000fe2000fffe1ff */
[----:B------:R-:W-:Y:S03]  /*8b40*/  BSSY.RECONVERGENT B1, `(.L_x_3293) ;  /* 0x000001e000017945 */ /* 0x000fe60003800200 */
[----:B------:R-:W-:-:S13]  /*8b50*/  ISETP.GT.AND P1, PT, R4, 0x3ff, PT ;  /* 0x000003ff0400780c */ /* 0x000fda0003f24270 */
[----:B------:R-:W-:Y:S05]  /*8b60*/  @!P1 BRA `(.L_x_3294) ;  /* 0x00000000006c9947 */ /* 0x000fea0003800000 */
[----:B------:R-:W0:Y:S01]  /*8b70*/  LDS R4, [R5+-0x800] ;  /* 0xfff8000005047984 */ /* 0x000e220000000800 */
[----:B------:R-:W-:Y:S01]  /*8b80*/  PLOP3.LUT P0, PT, PT, PT, PT, 0x8, 0x80 ;  /* 0x000000000080781c */ /* 0x000fe20003f0e170 */
[----:B------:R-:W-:Y:S02]  /*8b90*/  VIADD R6, R6, 0x800 ;  /* 0x0000080006067836 */ /* 0x000fe40000000000 */
[----:B------:R-:W2:Y:S04]  /*8ba0*/  LDS R7, [R5+-0x400] ;  /* 0xfffc000005077984 */ /* 0x000ea80000000800 */
[----:B------:R-:W3:Y:S04]  /*8bb0*/  LDS R9, [R5] ;  /* 0x0000000005097984 */ /* 0x000ee80000000800 */
[----:B------:R-:W4:Y:S04]  /*8bc0*/  LDS R11, [R5+0x400] ;  /* 0x00040000050b7984 */ /* 0x000f280000000800 */
[----:B------:R-:W5:Y:S04]  /*8bd0*/  LDS R13, [R5+0x800] ;  /* 0x00080000050d7984 */ /* 0x000f680000000800 */
[----:B------:R-:W1:Y:S04]  /*8be0*/  LDS R15, [R5+0xc00] ;  /* 0x000c0000050f7984 */ /* 0x000e680000000800 */
[----:B------:R-:W1:Y:S04]  /*8bf0*/  LDS R17, [R5+0x1000] ;  /* 0x0010000005117984 */ /* 0x000e680000000800 */
[----:B------:R-:W1:Y:S01]  /*8c00*/  LDS R19, [R5+0x1400] ;  /* 0x0014000005137984 */ /* 0x000e620000000800 */
[C---:B0-----:R-:W-:Y:S01]  /*8c10*/  FMUL.FTZ R4, R33.reuse, R4 ;  /* 0x0000000421047220 */ /* 0x041fe20000410000 */
[----:B--2---:R-:W-:-:S04]  /*8c20*/  FMUL.FTZ R8, R33, R7 ;  /* 0x0000000721087220 */ /* 0x004fc80000410000 */
        /* <DEDUP_REMOVED lines=14> */
[----:B0-----:R-:W-:-:S07]  /*8d10*/  IADD3 R5, PT, PT, R5, 0x2000, RZ ;  /* 0x0000200005057810 */ /* 0x001fce0007ffe0ff */
.L_x_3294:
[----:B------:R-:W-:Y:S05]  /*8d20*/  BSYNC.RECONVERGENT B1 ;  /* 0x0000000000017941 */ /* 0x000fea0003800200 */
.L_x_3293:
[----:B------:R-:W-:-:S13]  /*8d30*/  ISETP.GT.AND P1, PT, R6, UR45, PT ;  /* 0x0000002d06007c0c */ /* 0x000fda000bf24270 */
[----:B------:R-:W-:Y:S05]  /*8d40*/  @!P0 BRA P1, `(.L_x_3285) ;  /* 0x0000000c00448947 */ /* 0x000fea0000800000 */
[----:B------:R-:W0:Y:S04]  /*8d50*/  LDS R4, [R5+-0x800] ;  /* 0xfff8000005047984 */ /* 0x000e280000000800 */
[----:B------:R-:W2:Y:S04]  /*8d60*/  LDS R6, [R5+-0x400] ;  /* 0xfffc000005067984 */ /* 0x000ea80000000800 */
[----:B------:R-:W3:Y:S04]  /*8d70*/  LDS R7, [R5] ;  /* 0x0000000005077984 */ /* 0x000ee80000000800 */
[----:B------:R-:W4:Y:S01]  /*8d80*/  LDS R9, [R5+0x400] ;  /* 0x0004000005097984 */ /* 0x000f220000000800 */
[C---:B0-----:R-:W-:Y:S01]  /*8d90*/  FMUL.FTZ R4, R33.reuse, R4 ;  /* 0x0000000421047220 */ /* 0x041fe20000410000 */
[----:B--2---:R-:W-:-:S04]  /*8da0*/  FMUL.FTZ R6, R33, R6 ;  /* 0x0000000621067220 */ /* 0x004fc80000410000 */
[----:B------:R0:W-:Y:S01]  /*8db0*/  STS [R5+-0x800], R4 ;  /* 0xfff8000405007388 */ /* 0x0001e20000000800 */
[----:B---3--:R-:W-:-:S03]  /*8dc0*/  FMUL.FTZ R8, R33, R7 ;  /* 0x0000000721087220 */ /* 0x008fc60000410000 */
[----:B------:R0:W-:Y:S01]  /*8dd0*/  STS [R5+-0x400], R6 ;  /* 0xfffc000605007388 */ /* 0x0001e20000000800 */
[----:B----4-:R-:W-:-:S03]  /*8de0*/  FMUL.FTZ R10, R33, R9 ;  /* 0x00000009210a7220 */ /* 0x010fc60000410000 */
[----:B------:R0:W-:Y:S04]  /*8df0*/  STS [R5], R8 ;  /* 0x0000000805007388 */ /* 0x0001e80000000800 */
[----:B------:R0:W-:Y:S01]  /*8e00*/  STS [R5+0x400], R10 ;  /* 0x0004000a05007388 */ /* 0x0001e20000000800 */
[----:B------:R-:W-:Y:S05]  /*8e10*/  BRA `(.L_x_3285) ;  /* 0x0000000c00107947 */ /* 0x000fea0003800000 */
.L_x_3286:
        /* <DEDUP_REMOVED lines=12> */
[----:B------:R-:W-:Y:S01]  /*8ee0*/  IADD3 R13, P0, PT, R5, R6, RZ ;  /* 0x00000006050d7210 */ /* 0x000fe20007f1e0ff */
[----:B------:R-:W-:Y:S01]  /*8ef0*/  UMOV UR7, 0x400 ;  /* 0x0000040000077882 */ /* 0x000fe20000000000 */
[C---:B------:R-:W-:Y:S01]  /*8f00*/  SHF.L.U32 R8, R4.reuse, 0x8, RZ ;  /* 0x0000000804087819 */ /* 0x040fe200000006ff */
[----:B------:R-:W-:Y:S01]  /*8f10*/  UIADD3 UR7, UPT, UPT, UR7, 0x240, URZ ;  /* 0x0000024007077890 */ /* 0x000fe2000fffe0ff */
[----:B------:R-:W-:Y:S01]  /*8f20*/  LOP3.LUT R4, R4, 0x3, RZ, 0xc0, !PT ;  /* 0x0000000304047812 */ /* 0x000fe200078ec0ff */
[----:B------:R-:W-:Y:S01]  /*8f30*/  IMAD.X R10, RZ, RZ, R7, P0 ;  /* 0x000000ffff0a7224 */ /* 0x000fe200000e0607 */
[----:B------:R-:W-:-:S04]  /*8f40*/  LOP3.LUT R8, R8, 0x300, RZ, 0xc0, !PT ;  /* 0x0000030008087812 */ /* 0x000fc800078ec0ff */
[----:B------:R-:W-:Y:S02]  /*8f50*/  IADD3 R5, PT, PT, R5, R8, RZ ;  /* 0x0000000805057210 */ /* 0x000fe40007ffe0ff */
[----:B---3--:R-:W-:-:S04]  /*8f60*/  LEA R12, P0, R13, UR10, 0x2 ;  /* 0x0000000a0d0c7c11 */ /* 0x008fc8000f8010ff */
[----:B------:R-:W-:Y:S01]  /*8f70*/  LEA.HI.X R13, R13, UR11, R10, 0x2, P0 ;  /* 0x0000000b0d0d7c11 */ /* 0x000fe200080f140a */
[----:B0-----:R-:W-:Y:S01]  /*8f80*/  ULEA UR7, UR8, UR7, 0x18 ;  /* 0x0000000708077291 */ /* 0x001fe2000f8ec0ff */
[----:B------:R-:W-:-:S05]  /*8f90*/  IMAD.MOV R10, RZ, RZ, -R4 ;  /* 0x000000ffff0a7224 */ /* 0x000fca00078e0a04 */
[----:B------:R-:W-:-:S07]  /*8fa0*/  IADD3 R4, PT, PT, R14, UR7, RZ ;  /* 0x000000070e047c10 */ /* 0x000fce000fffe0ff */
.L_x_3297:
[----:B---3--:R-:W2:Y:S01]  /*8fb0*/  LDS R8, [R4] ;  /* 0x0000000004087984 */ /* 0x008ea20000000800 */
[----:B------:R-:W-:Y:S01]  /*8fc0*/  MOV R9, R13 ;  /* 0x0000000d00097202 */ /* 0x000fe20000000f00 */
[----:B------:R-:W-:-:S05]  /*8fd0*/  VIADD R10, R10, 0x1 ;  /* 0x000000010a0a7836 */ /* 0x000fca0000000000 */
[----:B------:R-:W-:Y:S01]  /*8fe0*/  ISETP.NE.AND P0, PT, R10, RZ, PT ;  /* 0x000000ff0a00720c */ /* 0x000fe20003f05270 */
[----:B--2---:R-:W-:Y:S01]  /*8ff0*/  FMUL.FTZ R11, R8, R33 ;  /* 0x00000021080b7220 */ /* 0x004fe20000410000 */
[----:B------:R-:W-:Y:S01]  /*9000*/  IMAD.MOV.U32 R8, RZ, RZ, R12 ;  /* 0x000000ffff087224 */ /* 0x000fe200078e000c */
[----:B------:R-:W-:-:S03]  /*9010*/  IADD3 R12, P2, PT, R12, 0x400, RZ ;  /* 0x000004000c0c7810 */ /* 0x000fc60007f5e0ff */
[----:B------:R0:W-:Y:S01]  /*9020*/  STS [R4], R11 ;  /* 0x0000000b04007388 */ /* 0x0001e20000000800 */
[----:B------:R-:W-:-:S03]  /*9030*/  IADD3.X R13, PT, PT, RZ, R13, RZ, P2, !PT ;  /* 0x0000000dff0d7210 */ /* 0x000fc600017fe4ff */
[----:B------:R3:W-:Y:S01]  /*9040*/  STG.E desc[UR36][R8.64], R11 ;  /* 0x0000000b08007986 */ /* 0x0007e2000c101924 */
[----:B0-----:R-:W-:Y:S02]  /*9050*/  VIADD R4, R4, 0x400 ;  /* 0x0000040004047836 */ /* 0x001fe40000000000 */
[----:B------:R-:W-:Y:S05]  /*9060*/  @P0 BRA `(.L_x_3297) ;  /* 0xfffffffc00d00947 */ /* 0x000fea000383ffff */
.L_x_3296:
[----:B------:R-:W-:Y:S05]  /*9070*/  BSYNC.RECONVERGENT B1 ;  /* 0x0000000000017941 */ /* 0x000fea0003800200 */
.L_x_3295:
[----:B------:R-:W-:Y:S05]  /*9080*/  @!P1 BRA `(.L_x_3285) ;  /* 0x0000000800749947 */ /* 0x000fea0003800000 */
[----:B---3--:R-:W0:Y:S01]  /*9090*/  S2R R9, SR_CgaCtaId ;  /* 0x0000000000097919 */ /* 0x008e220000008800 */
[----:B------:R-:W3:Y:S01]  /*90a0*/  LDCU.64 UR10, c[0x0][0x480] ;  /* 0x00009000ff0a77ac */ /* 0x000ee20008000a00 */
[C---:B------:R-:W-:Y:S01]  /*90b0*/  IADD3 R10, PT, PT, -R5.reuse, UR45, RZ ;  /* 0x0000002d050a7c10 */ /* 0x040fe2000fffe1ff */
[----:B------:R-:W-:Y:S01]  /*90c0*/  BSSY.RECONVERGENT B1, `(.L_x_3298) ;  /* 0x000005b000017945 */ /* 0x000fe20003800200 */
[----:B------:R-:W-:Y:S01]  /*90d0*/  IADD3 R6, P0, PT, R5, R6, RZ ;  /* 0x0000000605067210 */ /* 0x000fe20007f1e0ff */
[----:B------:R-:W-:Y:S01]  /*90e0*/  USHF.L.U32 UR7, UR5, 0x2, URZ ;  /* 0x0000000205077899 */ /* 0x000fe200080006ff */
[----:B------:R-:W-:Y:S02]  /*90f0*/  MOV R4, 0x400 ;  /* 0x0000040000047802 */ /* 0x000fe40000000f00 */
[----:B------:R-:W-:Y:S02]  /*9100*/  ISETP.GT.AND P1, PT, R10, 0xbff, PT ;  /* 0x00000bff0a00780c */ /* 0x000fe40003f24270 */
[----:B------:R-:W-:Y:S01]  /*9110*/  IADD3.X R7, PT, PT, RZ, R7, RZ, P0, !PT ;  /* 0x00000007ff077210 */ /* 0x000fe200007fe4ff */
[----:B------:R-:W-:Y:S01]  /*9120*/  VIADD R4, R4, 0x240 ;  /* 0x0000024004047836 */ /* 0x000fe20000000000 */
[----:B---3--:R-:W-:-:S04]  /*9130*/  LEA R8, P0, R6, UR10, 0x2 ;  /* 0x0000000a06087c11 */ /* 0x008fc8000f8010ff */
[----:B------:R-:W-:Y:S02]  /*9140*/  LEA.HI.X R7, R6, UR11, R7, 0x2, P0 ;  /* 0x0000000b06077c11 */ /* 0x000fe400080f1407 */
[----:B------:R-:W-:-:S04]  /*9150*/  IADD3 R6, P0, PT, R8, 0x800, RZ ;  /* 0x0000080008067810 */ /* 0x000fc80007f1e0ff */
[----:B------:R-:W-:Y:S02]  /*9160*/  IADD3.X R7, PT, PT, RZ, R7, RZ, P0, !PT ;  /* 0x00000007ff077210 */ /* 0x000fe400007fe4ff */
[----:B------:R-:W-:Y:S02]  /*9170*/  PLOP3.LUT P0, PT, PT, PT, PT, 0x80, 0x8 ;  /* 0x000000000008781c */ /* 0x000fe40003f0f070 */
[----:B0-----:R-:W-:Y:S02]  /*9180*/  LEA R9, R9, R4, 0x18 ;  /* 0x0000000409097211 */ /* 0x001fe400078ec0ff */
[----:B------:R-:W-:-:S04]  /*9190*/  LEA R4, R5, -UR7, 0x2 ;  /* 0x8000000705047c11 */ /* 0x000fc8000f8e10ff */
[----:B------:R-:W-:Y:S01]  /*91a0*/  IADD3 R4, PT, PT, R4, 0x800, R9 ;  /* 0x0000080004047810 */ /* 0x000fe20007ffe009 */
[----:B------:R-:W-:Y:S06]  /*91b0*/  @!P1 BRA `(.L_x_3299) ;  /* 0x00000004002c9947 */ /* 0x000fec0003800000 */
[----:B------:R-:W-:Y:S01]  /*91c0*/  IMAD.U32 R30, RZ, RZ, UR45 ;  /* 0x0000002dff1e7e24 */ /* 0x000fe2000f8e00ff */
[----:B------:R-:W-:-:S04]  /*91d0*/  PLOP3.LUT P0, PT, PT, PT, PT, 0x8, 0x80 ;  /* 0x000000000080781c */ /* 0x000fc80003f0e170 */
[----:B------:R-:W-:-:S09]  /*91e0*/  IADD3 R30, PT, PT, R30, -0xbff, RZ ;  /* 0xfffff4011e1e7810 */ /* 0x000fd20007ffe0ff */
.L_x_3300:
        /* <DEDUP_REMOVED lines=9> */
[----:B------:R-:W5:Y:S04]  /*9280*/  LDS R18, [R4+0xc00] ;  /* 0x000c000004127984 */ /* 0x000f680000000800 */
[----:B------:R-:W5:Y:S04]  /*9290*/  LDS R20, [R4+0x1000] ;  /* 0x0010000004147984 */ /* 0x000f680000000800 */
[----:B------:R-:W5:Y:S01]  /*92a0*/  LDS R23, [R4+0x1800] ;  /* 0x0018000004177984 */ /* 0x000f620000000800 */
[----:B--2---:R-:W-:-:S03]  /*92b0*/  FMUL.FTZ R9, R33, R8 ;  /* 0x0000000821097220 */ /* 0x004fc60000410000 */
[----:B------:R-:W2:Y:S01]  /*92c0*/  LDS R25, [R4+0x2000] ;  /* 0x0020000004197984 */ /* 0x000ea20000000800 */
[----:B0-----:R-:W-:-:S03]  /*92d0*/  FMUL.FTZ R11, R33, R10 ;  /* 0x0000000a210b7220 */ /* 0x001fc60000410000 */
[----:B------:R-:W-:Y:S01]  /*92e0*/  LDS R8, [R4+0x3400] ;  /* 0x0034000004087984 */ /* 0x000fe20000000800 */
[----:B---3--:R-:W-:-:S03]  /*92f0*/  FMUL.FTZ R15, R33, R15 ;  /* 0x0000000f210f7220 */ /* 0x008fc60000410000 */
[----:B-1----:R-:W-:Y:S01]  /*9300*/  LDS R26, [R4+0x2400] ;  /* 0x00240000041a7984 */ /* 0x002fe20000000800 */
[----:B----4-:R-:W-:-:S03]  /*9310*/  FMUL.FTZ R13, R33, R12 ;  /* 0x0000000c210d7220 */ /* 0x010fc60000410000 */
[----:B------:R-:W0:Y:S04]  /*9320*/  LDS R27, [R4+0x2800] ;  /* 0x00280000041b7984 */ /* 0x000e280000000800 */
[----:B------:R-:W-:Y:S04]  /*9330*/  LDS R28, [R4+0x2c00] ;  /* 0x002c0000041c7984 */ /* 0x000fe80000000800 */
[----:B------:R-:W1:Y:S01]  /*9340*/  LDS R29, [R4+0x3000] ;  /* 0x00300000041d7984 */ /* 0x000e620000000800 */
[----:B-----5:R-:W-:-:S03]  /*9350*/  FMUL.FTZ R17, R33, R17 ;  /* 0x0000001121117220 */ /* 0x020fc60000410000 */
[----:B------:R-:W-:Y:S01]  /*9360*/  STG.E desc[UR36][R6.64+-0x800], R9 ;  /* 0xfff8000906007986 */ /* 0x000fe2000c101924 */
[----:B------:R-:W-:-:S03]  /*9370*/  FMUL.FTZ R19, R33, R18 ;  /* 0x0000001221137220 */ /* 0x000fc60000410000 */
[----:B------:R3:W-:Y:S01]  /*9380*/  STS [R4+-0x800], R9 ;  /* 0xfff8000904007388 */ /* 0x0007e20000000800 */
[----:B------:R-:W-:-:S03]  /*9390*/  FMUL.FTZ R21, R33, R20 ;  /* 0x0000001421157220 */ /* 0x000fc60000410000 */
[----:B------:R-:W-:Y:S01]  /*93a0*/  STG.E desc[UR36][R6.64+-0x400], R11 ;  /* 0xfffc000b06007986 */ /* 0x000fe2000c101924 */
[----:B------:R-:W-:-:S03]  /*93b0*/  FMUL.FTZ R23, R33, R23 ;  /* 0x0000001721177220 */ /* 0x000fc60000410000 */
[----:B------:R4:W-:Y:S01]  /*93c0*/  STS [R4+-0x400], R11 ;  /* 0xfffc000b04007388 */ /* 0x0009e20000000800 */
[----:B---3--:R-:W-:-:S03]  /*93d0*/  FMUL.FTZ R9, R33, R22 ;  /* 0x0000001621097220 */ /* 0x008fc60000410000 */
[----:B------:R-:W-:Y:S01]  /*93e0*/  STG.E desc[UR36][R6.64+0x400], R15 ;  /* 0x0004000f06007986 */ /* 0x000fe2000c101924 */
[----:B--2---:R-:W-:-:S03]  /*93f0*/  FMUL.FTZ R25, R33, R25 ;  /* 0x0000001921197220 */ /* 0x004fc60000410000 */
[----:B------:R2:W-:Y:S01]  /*9400*/  STS [R4+0x400], R15 ;  /* 0x0004000f04007388 */ /* 0x0005e20000000800 */
[----:B----4-:R-:W-:-:S03]  /*9410*/  FMUL.FTZ R11, R33, R24 ;  /* 0x00000018210b7220 */ /* 0x010fc60000410000 */
[----:B------:R-:W-:Y:S04]  /*9420*/  STG.E desc[UR36][R6.64], R13 ;  /* 0x0000000d06007986 */ /* 0x000fe8000c101924 */
[----:B------:R3:W-:Y:S01]  /*9430*/  STS [R4], R13 ;  /* 0x0000000d04007388 */ /* 0x0007e20000000800 */
[C---:B0-----:R-:W-:Y:S01]  /*9440*/  FMUL.FTZ R27, R33.reuse, R27 ;  /* 0x0000001b211b7220 */ /* 0x041fe20000410000 */
[C---:B--2---:R-:W-:Y:S01]  /*9450*/  FMUL.FTZ R15, R33.reuse, R8 ;  /* 0x00000008210f7220 */ /* 0x044fe20000410000 */
[----:B------:R-:W-:Y:S01]  /*9460*/  IADD3 R8, P2, PT, R6, 0x4000, RZ ;  /* 0x0000400006087810 */ /* 0x000fe20007f5e0ff */
[----:B------:R-:W-:Y:S04]  /*9470*/  STG.E desc[UR36][R6.64+0x1400], R9 ;  /* 0x0014000906007986 */ /* 0x000fe8000c101924 */
[----:B------:R0:W-:Y:S01]  /*9480*/  STS [R4+0x1400], R9 ;  /* 0x0014000904007388 */ /* 0x0001e20000000800 */
[C---:B-1----:R-:W-:Y:S01]  /*9490*/  FMUL.FTZ R29, R33.reuse, R29 ;  /* 0x0000001d211d7220 */ /* 0x042fe20000410000 */
[----:B---3--:R-:W-:-:S02]  /*94a0*/  FMUL.FTZ R13, R33, R26 ;  /* 0x0000001a210d7220 */ /* 0x008fc40000410000 */
[----:B------:R-:W-:Y:S04]  /*94b0*/  STG.E desc[UR36][R6.64+0x1c00], R11 ;  /* 0x001c000b06007986 */ /* 0x000fe8000c101924 */
[----:B------:R1:W-:Y:S01]  /*94c0*/  STS [R4+0x1c00], R11 ;  /* 0x001c000b04007388 */ /* 0x0003e20000000800 */
[----:B0-----:R-:W-:-:S03]  /*94d0*/  FMUL.FTZ R9, R33, R28 ;  /* 0x0000001c21097220 */ /* 0x001fc60000410000 */
[----:B------:R-:W-:Y:S04]  /*94e0*/  STG.E desc[UR36][R6.64+0x800], R17 ;  /* 0x0008001106007986 */ /* 0x000fe8000c101924 */
[----:B------:R-:W-:Y:S01]  /*94f0*/  STS [R4+0x800], R17 ;  /* 0x0008001104007388 */ /* 0x000fe20000000800 */
[----:B-1----:R-:W-:-:S03]  /*9500*/  IADD3.X R11, PT, PT, RZ, R7, RZ, P2, !PT ;  /* 0x00000007ff0b7210 */ /* 0x002fc600017fe4ff */
        /* <DEDUP_REMOVED lines=20> */
[----:B-1----:R-:W-:Y:S01]  /*9650*/  VIADD R4, R4, 0x4000 ;  /* 0x0000400004047836 */ /* 0x002fe20000000000 */
[----:B------:R-:W-:Y:S06]  /*9660*/  @!P1 BRA `(.L_x_3300) ;  /* 0xfffffff800e09947 */ /* 0x000fec000383ffff */
.L_x_3299:
[----:B------:R-:W-:Y:S05]  /*9670*/  BSYNC.RECONVERGENT B1 ;  /* 0x0000000000017941 */ /* 0x000fea0003800200 */
.L_x_3298:
        /* <DEDUP_REMOVED lines=28> */
[----:B0-----:R-:W-:Y:S01]  /*9840*/  IADD3.X R11, PT, PT, RZ, R7, RZ, P1, !PT ;  /* 0x00000007ff0b7210 */ /* 0x001fe20000ffe4ff */
[----:B------:R-:W-:Y:S02]  /*9850*/  FMUL.FTZ R9, R33, R22 ;  /* 0x0000001621097220 */ /* 0x000fe40000410000 */
        /* <DEDUP_REMOVED lines=11> */
[----:B------:R-:W-:-:S02]  /*9910*/  MOV R7, R11 ;  /* 0x0000000b00077202 */ /* 0x000fc40000000f00 */
[----:B-1----:R-:W-:-:S07]  /*9920*/  IADD3 R4, PT, PT, R4, 0x2000, RZ ;  /* 0x0000200004047810 */ /* 0x002fce0007ffe0ff */
.L_x_3302:
[----:B------:R-:W-:Y:S05]  /*9930*/  BSYNC.RECONVERGENT B1 ;  /* 0x0000000000017941 */ /* 0x000fea0003800200 */
.L_x_3301:
[----:B------:R-:W-:-:S13]  /*9940*/  ISETP.LE.OR P0, PT, R5, UR45, P0 ;  /* 0x0000002d05007c0c */ /* 0x000fda0008703670 */
        /* <DEDUP_REMOVED lines=17> */
.L_x_3285:
[----:B------:R-:W-:Y:S05]  /*9a60*/  BSYNC.RECONVERGENT B0 ;  /* 0x0000000000007941 */ /* 0x000fea0003800200 */
.L_x_3284:
[----:B------:R-:W-:Y:S01]  /*9a70*/  USHF.R.S32.HI UR7, URZ, 0x1f, UR45 ;  /* 0x0000001fff077899 */ /* 0x000fe2000801142d */
[----:B------:R-:W-:Y:S01]  /*9a80*/  LOP3.LUT R14, R14, 0x7c, RZ, 0xc0, !PT ;  /* 0x0000007c0e0e7812 */ /* 0x000fe200078ec0ff */
[----:B------:R-:W4:Y:S01]  /*9a90*/  LDCU.64 UR8, c[0x0][0x3b0] ;  /* 0x00007600ff0877ac */ /* 0x000f220008000a00 */
[----:B0-----:R-:W-:Y:S01]  /*9aa0*/  CS2R R6, SRZ ;  /* 0x0000000000067805 */ /* 0x001fe2000001ff00 */
[----:B------:R-:W-:Y:S01]  /*9ab0*/  ULEA.HI UR7, UR7, UR45, URZ, 0x3 ;  /* 0x0000002d07077291 */ /* 0x000fe2000f8f18ff */
[----:B------:R-:W0:Y:S03]  /*9ac0*/  LDCU.64 UR10, c[0x0][0x3c8] ;  /* 0x00007900ff0a77ac */ /* 0x000e260008000a00 */
[----:B------:R-:W-:Y:S01]  /*9ad0*/  ULOP3.LUT UR7, UR7, 0xfffffff8, URZ, 0xc0, !UPT ;  /* 0xfffffff807077892 */ /* 0x000fe2000f8ec0ff */
[----:B------:R-:W0:Y:S03]  /*9ae0*/  LDCU.64 UR12, c[0x0][0x3c8] ;  /* 0x00007900ff0c77ac */ /* 0x000e260008000a00 */
[----:B------:R-:W-:Y:S01]  /*9af0*/  UIADD3 UR7, UPT, UPT, -UR7, UR45, URZ ;  /* 0x0000002d07077290 */ /* 0x000fe2000fffe1ff */
[----:B----4-:R-:W-:-:S05]  /*9b00*/  ISETP.EQ.U32.AND P1, PT, RZ, UR8, PT ;  /* 0x00000008ff007c0c */ /* 0x010fca000bf22070 */
[----:B------:R-:W-:-:S04]  /*9b10*/  ISETP.NE.AND P0, PT, R2, UR7, PT ;  /* 0x0000000702007c0c */ /* 0x000fc8000bf05270 */
[----:B------:R-:W-:-:S04]  /*9b20*/  ISETP.GT.U32.OR P0, PT, R14, 0x5f, P0 ;  /* 0x0000005f0e00780c */ /* 0x000fc80000704470 */
[----:B------:R-:W-:-:S13]  /*9b30*/  ISETP.EQ.OR.EX P0, PT, RZ, UR9, P0, P1 ;  /* 0x00000009ff007c0c */ /* 0x000fda0008702710 */
[----:B------:R-:W4:Y:S01]  /*9b40*/  @!P0 LDC.64 R12, c[0x0][0x3b0] ;  /* 0x0000ec00ff0c8b82 */ /* 0x000f220000000a00 */
[----:B------:R-:W-:Y:S01]  /*9b50*/  @!P0 IMAD R5, R3, 0x60, R14 ;  /* 0x0000006003058824 */ /* 0x000fe200078e020e */
[----:B------:R-:W-:Y:S03]  /*9b60*/  BSSY.RECONVERGENT B0, `(.L_x_3303) ;  /* 0x0000230000007945 */ /* 0x000fe60003800200 */
[----:B----4-:R-:W-:Y:S01]  /*9b70*/  @!P0 IMAD.WIDE.U32 R12, R5, 0x4, R12 ;  /* 0x00000004050c8825 */ /* 0x010fe200078e000c */
[----:B------:R-:W-:-:S06]  /*9b80*/  CS2R R4, SRZ ;  /* 0x0000000000047805 */ /* 0x000fcc000001ff00 */
[----:B------:R4:W5:Y:S01]  /*9b90*/  @!P0 LDG.E.128 R4, desc[UR36][R12.64] ;  /* 0x000000240c048981 */ /* 0x000962000c1e1d00 */
[----:B------:R-:W-:Y:S01]  /*9ba0*/  BAR.SYNC.DEFER_BLOCKING 0x0 ;  /* 0x0000000000007b1d */ /* 0x000fe20000010000 */
[----:B------:R-:W-:Y:S01]  /*9bb0*/  ISETP.GT.U32.AND P0, PT, R14, 0x5f, PT ;  /* 0x0000005f0e00780c */ /* 0x000fe20003f04070 */
[----:B------:R-:W-:Y:S01]  /*9bc0*/  IMAD R15, R35, 0x60, RZ ;  /* 0x00000060230f7824 */ /* 0x000fe200078e02ff */
[----:B---3--:R-:W-:Y:S02]  /*9bd0*/  CS2R R10, SRZ ;  /* 0x00000000000a7805 */ /* 0x008fe4000001ff00 */
[----:B------:R-:W-:-:S09]  /*9be0*/  CS2R R8, SRZ ;  /* 0x0000000000087805 */ /* 0x000fd2000001ff00 */
[----:B0---4-:R-:W-:Y:S05]  /*9bf0*/  @P0 BRA `(.L_x_3304) ;  /* 0x0000002000980947 */ /* 0x011fea0003800000 */
[----:B------:R-:W0:Y:S01]  /*9c00*/  LDCU UR8, c[0x0][0x3f4] ;  /* 0x00007e80ff0877ac */ /* 0x000e220008000800 */
[----:B------:R-:W3:Y:S01]  /*9c10*/  LDC.64 R12, c[0x0][0x3c0] ;  /* 0x0000f000ff0c7b82 */ /* 0x000ee20000000a00 */
[----:B-1----:R-:W-:Y:S01]  /*9c20*/  IADD3 R26, PT, PT, R2, UR5, RZ ;  /* 0x00000005021a7c10 */ /* 0x002fe2000fffe0ff */
[----:B------:R-:W-:Y:S01]  /*9c30*/  BSSY.RECONVERGENT B1, `(.L_x_3305) ;  /* 0x0000094000017945 */ /* 0x000fe20003800200 */
[----:B------:R-:W-:Y:S02]  /*9c40*/  IMAD.MOV.U32 R11, RZ, RZ, RZ ;  /* 0x000000ffff0b7224 */ /* 0x000fe400078e00ff */
[----:B0-----:R-:W-:-:S04]  /*9c50*/  IMAD.U32 R17, RZ, RZ, UR8 ;  /* 0x00000008ff117e24 */ /* 0x001fc8000f8e00ff */
[C---:B------:R-:W-:Y:S01]  /*9c60*/  IMAD R19, R17.reuse, UR4, R14 ;  /* 0x0000000411137c24 */ /* 0x040fe2000f8e020e */
[----:B------:R-:W-:-:S03]  /*9c70*/  VIMNMX R21, PT, PT, R17, UR45, PT ;  /* 0x0000002d11157c48 */ /* 0x000fc6000bfe0100 */
[----:B---3--:R-:W-:Y:S01]  /*9c80*/  IMAD.WIDE R12, R19, 0x4, R12 ;  /* 0x00000004130c7825 */ /* 0x008fe200078e020c */
[----:B------:R-:W-:-:S13]  /*9c90*/  ISETP.GE.AND P0, PT, R26, R21, PT ;  /* 0x000000151a00720c */ /* 0x000fda0003f06270 */
[----:B------:R-:W-:Y:S05]  /*9ca0*/  @P0 BRA `(.L_x_3306) ;  /* 0x0000000800300947 */ /* 0x000fea0003800000 */
[----:B------:R-:W-:Y:S01]  /*9cb0*/  IADD3 R18, PT, PT, R26, 0x8, RZ ;  /* 0x000000081a127810 */ /* 0x000fe20007ffe0ff */
[----:B------:R-:W-:Y:S01]  /*9cc0*/  ULOP3.LUT UR8, URZ, UR5, URZ, 0x33, !UPT ;  /* 0x00000005ff087292 */ /* 0x000fe2000f8e33ff */
[----:B------:R-:W-:Y:S01]  /*9cd0*/  BSSY.RECONVERGENT B2, `(.L_x_3307) ;  /* 0x000004c000027945 */ /* 0x000fe20003800200 */
[----:B------:R-:W-:Y:S01]  /*9ce0*/  IMAD R54, R16, R17, RZ ;  /* 0x0000001110367224 */ /* 0x000fe200078e02ff */
[----:B------:R-:W-:Y:S01]  /*9cf0*/  VIMNMX R9, PT, PT, R21, R18, !PT ;  /* 0x0000001215097248 */ /* 0x000fe20007fe0100 */
[----:B------:R-:W-:Y:S01]  /*9d00*/  IMAD.MOV.U32 R28, RZ, RZ, R26 ;  /* 0x000000ffff1c7224 */ /* 0x000fe200078e001a */
[----:B------:R-:W-:Y:S02]  /*9d10*/  CS2R R10, SRZ ;  /* 0x00000000000a7805 */ /* 0x000fe4000001ff00 */
[----:B------:R-:W-:Y:S02]  /*9d20*/  IADD3 R53, PT, PT, -R2, UR8, R9 ;  /* 0x0000000802357c10 */ /* 0x000fe4000fffe109 */
[----:B------:R-:W-:-:S02]  /*9d30*/  CS2R R8, SRZ ;  /* 0x0000000000087805 */ /* 0x000fc4000001ff00 */
[C---:B------:R-:W-:Y:S02]  /*9d40*/  ISETP.GE.U32.AND P0, PT, R53.reuse, 0x18, PT ;  /* 0x000000183500780c */ /* 0x040fe40003f06070 */
[----:B------:R-:W-:-:S04]  /*9d50*/  LEA.HI R19, R53, 0x1, RZ, 0x1d ;  /* 0x0000000135137811 */ /* 0x000fc800078fe8ff */
[----:B------:R-:W-:-:S07]  /*9d60*/  LOP3.LUT P1, R55, R19, 0x3, RZ, 0xc0, !PT ;  /* 0x0000000313377812 */ /* 0x000fce000782c0ff */
[----:B------:R-:W-:Y:S06]  /*9d70*/  @!P0 BRA `(.L_x_3308) ;  /* 0x0000000400048947 */ /* 0x000fec0003800000 */
[----:B------:R-:W0:Y:S01]  /*9d80*/  S2UR UR9, SR_CgaCtaId ;  /* 0x00000000000979c3 */ /* 0x000e220000008800 */
[----:B------:R-:W-:Y:S01]  /*9d90*/  UMOV UR8, 0x400 ;  /* 0x0000040000087882 */ /* 0x000fe20000000000 */
[----:B------:R-:W-:Y:S01]  /*9da0*/  MOV R27, R18 ;  /* 0x00000012001b7202 */ /* 0x000fe20000000f00 */
[----:B------:R-:W-:Y:S01]  /*9db0*/  UIADD3 UR8, UPT, UPT, UR8, 0x240, URZ ;  /* 0x0000024008087890 */ /* 0x000fe2000fffe0ff */
[----:B------:R-:W-:Y:S01]  /*9dc0*/  LOP3.LUT R18, R19, 0x3ffffffc, RZ, 0xc0, !PT ;  /* 0x3ffffffc13127812 */ /* 0x000fe200078ec0ff */
[----:B------:R-:W-:Y:S02]  /*9dd0*/  HFMA2 R8, -RZ, RZ, 0, 0 ;  /* 0x00000000ff087431 */ /* 0x000fe400000001ff */
[C---:B------:R-:W-:Y:S01]  /*9de0*/  VIADD R29, R26.reuse, 0x18 ;  /* 0x000000181a1d7836 */ /* 0x040fe20000000000 */
[----:B------:R-:W-:Y:S01]  /*9df0*/  IADD3 R30, PT, PT, R26, 0x10, RZ ;  /* 0x000000101a1e7810 */ /* 0x000fe20007ffe0ff */
[----:B------:R-:W-:Y:S02]  /*9e00*/  IMAD.MOV.U32 R28, RZ, RZ, R26 ;  /* 0x000000ffff1c7224 */ /* 0x000fe400078e001a */
[----:B------:R-:W-:Y:S01]  /*9e10*/  IMAD.MOV R31, RZ, RZ, -R18 ;  /* 0x000000ffff1f7224 */ /* 0x000fe200078e0a12 */
[----:B0-----:R-:W-:-:S06]  /*9e20*/  ULEA UR8, UR9, UR8, 0x18 ;  /* 0x0000000809087291 */ /* 0x001fcc000f8ec0ff */
[----:B------:R-:W-:-:S04]  /*9e30*/  LEA R19, R2, UR8, 0x2 ;  /* 0x0000000802137c11 */ /* 0x000fc8000f8e10ff */
[----:B------:R-:W-:-:S07]  /*9e40*/  IADD3 R32, PT, PT, R19, 0x40, RZ ;  /* 0x0000004013207810 */ /* 0x000fce0007ffe0ff */
.L_x_3309:
[----:B------:R-:W-:Y:S01]  /*9e50*/  IADD3 R19, P0, PT, R28, UR6, RZ ;  /* 0x000000061c137c10 */ /* 0x000fe2000ff1e0ff */
[----:B------:R-:W-:Y:S04]  /*9e60*/  LDS R34, [R32+-0x20] ;  /* 0xffffe00020227984 */ /* 0x000fe80000000800 */
[----:B------:R-:W-:Y:S01]  /*9e70*/  IMAD.X R20, RZ, RZ, UR15, P0 ;  /* 0x0000000fff147e24 */ /* 0x000fe200080e06ff */
[C---:B------:R-:W-:Y:S01]  /*9e80*/  LEA R18, P0, R19.reuse, UR10, 0x2 ;  /* 0x0000000a13127c11 */ /* 0x040fe2000f8010ff */
[----:B------:R-:W-:Y:S03]  /*9e90*/  LDS R35, [R32] ;  /* 0x0000000020237984 */ /* 0x000fe60000000800 */
[----:B------:R-:W-:Y:S01]  /*9ea0*/  LEA.HI.X R19, R19, UR11, R20, 0x2, P0 ;  /* 0x0000000b13137c11 */ /* 0x000fe200080f1414 */
[----:B------:R-:W-:Y:S04]  /*9eb0*/  LDS R52, [R32+0x20] ;  /* 0x0000200020347984 */ /* 0x000fe80000000800 */
[----:B------:R-:W3:Y:S04]  /*9ec0*/  LDG.E R21, desc[UR36][R18.64] ;  /* 0x0000002412157981 */ /* 0x000ee8000c1e1900 */
[----:B------:R-:W4:Y:S04]  /*9ed0*/  LDG.E R20, desc[UR36][R18.64+0x20] ;  /* 0x0000202412147981 */ /* 0x000f28000c1e1900 */
[----:B------:R-:W2:Y:S04]  /*9ee0*/  LDG.E R23, desc[UR36][R18.64+0x40] ;  /* 0x0000402412177981 */ /* 0x000ea8000c1e1900 */
[----:B------:R-:W2:Y:S01]  /*9ef0*/  LDG.E R24, desc[UR36][R18.64+0x60] ;  /* 0x0000602412187981 */ /* 0x000ea2000c1e1900 */
[----:B---3--:R-:W-:-:S02]  /*9f00*/  IMAD R21, R54, R21, R28 ;  /* 0x0000001536157224 */ /* 0x008fc400078e021c */
[C---:B----4-:R-:W-:Y:S02]  /*9f10*/  IMAD R20, R54.reuse, R20, R27 ;  /* 0x0000001436147224 */ /* 0x050fe400078e021b */
[----:B------:R-:W-:Y:S02]  /*9f20*/  IMAD R21, R21, 0x60, RZ ;  /* 0x0000006015157824 */ /* 0x000fe400078e02ff */
[----:B--2---:R-:W-:Y:S02]  /*9f30*/  IMAD R22, R54, R23, R30 ;  /* 0x0000001736167224 */ /* 0x004fe400078e021e */
[----:B------:R-:W-:Y:S02]  /*9f40*/  IMAD R23, R20, 0x60, RZ ;  /* 0x0000006014177824 */ /* 0x000fe400078e02ff */
[----:B------:R-:W-:-:S04]  /*9f50*/  IMAD.WIDE R20, R21, 0x4, R12 ;  /* 0x0000000415147825 */ /* 0x000fc800078e020c */
[----:B------:R-:W-:Y:S01]  /*9f60*/  IMAD R25, R22, 0x60, RZ ;  /* 0x0000006016197824 */ /* 0x000fe200078e02ff */
[----:B------:R-:W2:Y:S01]  /*9f70*/  LDG.E.128 R36, desc[UR36][R20.64] ;  /* 0x0000002414247981 */ /* 0x000ea2000c1e1d00 */
[----:B------:R-:W-:Y:S02]  /*9f80*/  IMAD R24, R54, R24, R29 ;  /* 0x0000001836187224 */ /* 0x000fe400078e021d */
[----:B------:R-:W-:-:S04]  /*9f90*/  IMAD.WIDE R22, R23, 0x4, R12 ;  /* 0x0000000417167825 */ /* 0x000fc800078e020c */
[----:B------:R-:W-:Y:S01]  /*9fa0*/  IMAD R33, R24, 0x60, RZ ;  /* 0x0000006018217824 */ /* 0x000fe200078e02ff */
[----:B------:R-:W3:Y:S01]  /*9fb0*/  LDG.E.128 R40, desc[UR36][R22.64] ;  /* 0x0000002416287981 */ /* 0x000ee2000c1e1d00 */
[----:B------:R-:W-:-:S04]  /*9fc0*/  IMAD.WIDE R18, R25, 0x4, R12 ;  /* 0x0000000419127825 */ /* 0x000fc800078e020c */
[----:B------:R-:W-:Y:S01]  /*9fd0*/  IMAD.WIDE R24, R33, 0x4, R12 ;  /* 0x0000000421187825 */ /* 0x000fe200078e020c */
[----:B------:R-:W4:Y:S04]  /*9fe0*/  LDG.E.128 R44, desc[UR36][R18.64] ;  /* 0x00000024122c7981 */ /* 0x000f28000c1e1d00 */
[----:B------:R-:W4:Y:S04]  /*9ff0*/  LDG.E.128 R48, desc[UR36][R24.64] ;  /* 0x0000002418307981 */ /* 0x000f28000c1e1d00 */
[----:B------:R0:W2:Y:S01]  /*a000*/  LDS R33, [R32+-0x40] ;  /* 0xffffc00020217984 */ /* 0x0000a20000000800 */
[----:B------:R-:W-:-:S04]  /*a010*/  IADD3 R31, PT, PT, R31, 0x4, RZ ;  /* 0x000000041f1f7810 */ /* 0x000fc80007ffe0ff */
[----:B------:R-:W-:Y:S01]  /*a020*/  ISETP.NE.AND P0, PT, R31, RZ, PT ;  /* 0x000000ff1f00720c */ /* 0x000fe20003f05270 */
[----:B------:R-:W-:Y:S01]  /*a030*/  VIADD R27, R27, 0x20 ;  /* 0x000000201b1b7836 */ /* 0x000fe20000000000 */
[----:B------:R-:W-:Y:S01]  /*a040*/  IADD3 R28, PT, PT, R28, 0x20, RZ ;  /* 0x000000201c1c7810 */ /* 0x000fe20007ffe0ff */
[----:B0-----:R-:W-:Y:S01]  /*a050*/  VIADD R32, R32, 0x80 ;  /* 0x0000008020207836 */ /* 0x001fe20000000000 */
[----:B------:R-:W-:Y:S01]  /*a060*/  IADD3 R30, PT, PT, R30, 0x20, RZ ;  /* 0x000000201e1e7810 */ /* 0x000fe20007ffe0ff */
[----:B------:R-:W-:Y:S02]  /*a070*/  VIADD R29, R29, 0x20 ;  /* 0x000000201d1d7836 */ /* 0x000fe40000000000 */
[-C--:B--2---:R-:W-:Y:S01]  /*a080*/  FFMA.FTZ R21, R36, R33.reuse, R8 ;  /* 0x0000002124157223 */ /* 0x084fe20000010008 */
[-C--:B------:R-:W-:Y:S01]  /*a090*/  FFMA.FTZ R8, R37, R33.reuse, R9 ;  /* 0x0000002125087223 */ /* 0x080fe20000010009 */
[-C--:B------:R-:W-:Y:S01]  /*a0a0*/  FFMA.FTZ R9, R38, R33.reuse, R10 ;  /* 0x0000002126097223 */ /* 0x080fe2000001000a */
[----:B------:R-:W-:-:S03]  /*a0b0*/  FFMA.FTZ R10, R39, R33, R11 ;  /* 0x00000021270a7223 */ /* 0x000fc6000001000b */
        /* <DEDUP_REMOVED lines=13> */
.L_x_3308:
[----:B------:R-:W-:Y:S05]  /*a190*/  BSYNC.RECONVERGENT B2 ;  /* 0x0000000000027941 */ /* 0x000fea0003800200 */
.L_x_3307:
        /* <DEDUP_REMOVED lines=10> */
[----:B------:R-:W3:Y:S04]  /*a240*/  LDG.E R21, desc[UR36][R18.64] ;  /* 0x0000002412157981 */ /* 0x000ee8000c1e1900 */
[----:B------:R0:W4:Y:S01]  /*a250*/  LDG.E R23, desc[UR36][R18.64+0x20] ;  /* 0x0000202412177981 */ /* 0x000122000c1e1900 */
[----:B------:R-:W-:Y:S01]  /*a260*/  IMAD.MOV.U32 R20, RZ, RZ, 0x60 ;  /* 0x00000060ff147424 */ /* 0x000fe200078e00ff */
[----:B------:R-:W1:Y:S01]  /*a270*/  S2UR UR9, SR_CgaCtaId ;  /* 0x00000000000979c3 */ /* 0x000e620000008800 */
[----:B------:R-:W-:Y:S02]  /*a280*/  UMOV UR8, 0x400 ;  /* 0x0000040000087882 */ /* 0x000fe40000000000 */
[----:B------:R-:W-:Y:S01]  /*a290*/  UIADD3 UR8, UPT, UPT, UR8, 0x240, URZ ;  /* 0x0000024008087890 */ /* 0x000fe2000fffe0ff */
[----:B0-----:R-:W-:-:S03]  /*a2a0*/  IADD3 R18, PT, PT, R28, -UR5, RZ ;  /* 0x800000051c127c10 */ /* 0x001fc6000fffe0ff */
[----:B-1----:R-:W-:Y:S01]  /*a2b0*/  ULEA UR8, UR9, UR8, 0x18 ;  /* 0x0000000809087291 */ /* 0x002fe2000f8ec0ff */
[C-C-:B---3--:R-:W-:Y:S02]  /*a2c0*/  IMAD R21, R54.reuse, R21, R28.reuse ;  /* 0x0000001536157224 */ /* 0x148fe400078e021c */
[----:B----4-:R-:W-:Y:S02]  /*a2d0*/  IMAD R23, R54, R23, R28 ;  /* 0x0000001736177224 */ /* 0x010fe400078e021c */
[----:B------:R-:W-:Y:S02]  /*a2e0*/  IMAD R21, R21, 0x60, RZ ;  /* 0x0000006015157824 */ /* 0x000fe400078e02ff */
[----:B------:R-:W-:Y:S02]  /*a2f0*/  IMAD R23, R23, R20, 0x300 ;  /* 0x0000030017177424 */ /* 0x000fe400078e0214 */
[----:B------:R-:W-:-:S04]  /*a300*/  IMAD.WIDE R20, R21, 0x4, R12 ;  /* 0x0000000415147825 */ /* 0x000fc800078e020c */
[----:B------:R-:W-:Y:S01]  /*a310*/  IMAD.WIDE R22, R23, 0x4, R12 ;  /* 0x0000000417167825 */ /* 0x000fe200078e020c */
[----:B--2---:R-:W2:Y:S04]  /*a320*/  LDG.E.128 R32, desc[UR36][R20.64] ;  /* 0x0000002414207981 */ /* 0x004ea8000c1e1d00 */
[----:B------:R0:W3:Y:S01]  /*a330*/  LDG.E.128 R36, desc[UR36][R22.64] ;  /* 0x0000002416247981 */ /* 0x0000e2000c1e1d00 */
[----:B------:R-:W-:Y:S01]  /*a340*/  LEA R18, R18, UR8, 0x2 ;  /* 0x0000000812127c11 */ /* 0x000fe2000f8e10ff */
[----:B------:R-:W-:-:S04]  /*a350*/  VIADD R28, R28, 0x10 ;  /* 0x000000101c1c7836 */ /* 0x000fc80000000000 */
[----:B------:R-:W2:Y:S04]  /*a360*/  LDS R19, [R18] ;  /* 0x0000000012137984 */ /* 0x000ea80000000800 */
[----:B------:R-:W3:Y:S01]  /*a370*/  LDS R24, [R18+0x20] ;  /* 0x0000200012187984 */ /* 0x000ee20000000800 */
[-C--:B--2---:R-:W-:Y:S01]  /*a380*/  FFMA.FTZ R25, R32, R19.reuse, R8 ;  /* 0x0000001320197223 */ /* 0x084fe20000010008 */
[-C--:B------:R-:W-:Y:S01]  /*a390*/  FFMA.FTZ R20, R33, R19.reuse, R9 ;  /* 0x0000001321147223 */ /* 0x080fe20000010009 */
[-C--:B------:R-:W-:Y:S01]  /*a3a0*/  FFMA.FTZ R21, R34, R19.reuse, R10 ;  /* 0x0000001322157223 */ /* 0x080fe2000001000a */
[----:B0-----:R-:W-:Y:S01]  /*a3b0*/  FFMA.FTZ R22, R35, R19, R11 ;  /* 0x0000001323167223 */ /* 0x001fe2000001000b */
[-C--:B---3--:R-:W-:Y:S01]  /*a3c0*/  FFMA.FTZ R8, R36, R24.reuse, R25 ;  /* 0x0000001824087223 */ /* 0x088fe20000010019 */
[-C--:B------:R-:W-:Y:S01]  /*a3d0*/  FFMA.FTZ R9, R37, R24.reuse, R20 ;  /* 0x0000001825097223 */ /* 0x080fe20000010014 */
[-C--:B------:R-:W-:Y:S01]  /*a3e0*/  FFMA.FTZ R10, R38, R24.reuse, R21 ;  /* 0x00000018260a7223 */ /* 0x080fe20000010015 */
[----:B------:R-:W-:-:S07]  /*a3f0*/  FFMA.FTZ R11, R39, R24, R22 ;  /* 0x00000018270b7223 */ /* 0x000fce0000010016 */
.L_x_3311:
[----:B------:R-:W-:Y:S05]  /*a400*/  BSYNC.RECONVERGENT B2 ;  /* 0x0000000000027941 */ /* 0x000fea0003800200 */
.L_x_3310:
[----:B------:R-:W-:Y:S05]  /*a410*/  @P0 BRA `(.L_x_3306) ;  /* 0x0000000000540947 */ /* 0x000fea0003800000 */
[----:B------:R-:W0:Y:S01]  /*a420*/  LDCU.64 UR8, c[0x0][0x3c8] ;  /* 0x00007900ff0877ac */ /* 0x000e220008000a00 */
[----:B------:R-:W-:-:S04]  /*a430*/  IADD3 R18, P0, PT, R28, UR6, RZ ;  /* 0x000000061c127c10 */ /* 0x000fc8000ff1e0ff */
[----:B------:R-:W-:Y:S02]  /*a440*/  IADD3.X R19, PT, PT, RZ, UR15, RZ, P0, !PT ;  /* 0x0000000fff137c10 */ /* 0x000fe400087fe4ff */
[----:B0-----:R-:W-:-:S04]  /*a450*/  LEA R20, P0, R18, UR8, 0x2 ;  /* 0x0000000812147c11 */ /* 0x001fc8000f8010ff */
[----:B------:R-:W-:-:S06]  /*a460*/  LEA.HI.X R21, R18, UR9, R19, 0x2, P0 ;  /* 0x0000000912157c11 */ /* 0x000fcc00080f1413 */
[----:B------:R-:W3:Y:S01]  /*a470*/  LDG.E R21, desc[UR36][R20.64] ;  /* 0x0000002414157981 */ /* 0x000ee2000c1e1900 */
[----:B------:R-:W0:Y:S01]  /*a480*/  S2UR UR9, SR_CgaCtaId ;  /* 0x00000000000979c3 */ /* 0x000e220000008800 */
[----:B------:R-:W-:Y:S02]  /*a490*/  UMOV UR8, 0x400 ;  /* 0x0000040000087882 */ /* 0x000fe40000000000 */
[----:B------:R-:W-:Y:S01]  /*a4a0*/  UIADD3 UR8, UPT, UPT, UR8, 0x240, URZ ;  /* 0x0000024008087890 */ /* 0x000fe2000fffe0ff */
[----:B------:R-:W-:-:S03]  /*a4b0*/  VIADD R22, R28, -UR5 ;  /* 0x800000051c167c36 */ /* 0x000fc60008000000 */
[----:B0-----:R-:W-:-:S06]  /*a4c0*/  ULEA UR8, UR9, UR8, 0x18 ;  /* 0x0000000809087291 */ /* 0x001fcc000f8ec0ff */
[----:B------:R-:W-:-:S06]  /*a4d0*/  LEA R22, R22, UR8, 0x2 ;  /* 0x0000000816167c11 */ /* 0x000fcc000f8e10ff */
[----:B------:R-:W0:Y:S01]  /*a4e0*/  LDS R22, [R22] ;  /* 0x0000000016167984 */ /* 0x000e220000000800 */
[----:B---3--:R-:W-:-:S04]  /*a4f0*/  IMAD R18, R54, R21, R28 ;  /* 0x0000001536127224 */ /* 0x008fc800078e021c */
[----:B------:R-:W-:-:S04]  /*a500*/  IMAD R19, R18, 0x60, RZ ;  /* 0x0000006012137824 */ /* 0x000fc800078e02ff */
[----:B------:R-:W-:-:S05]  /*a510*/  IMAD.WIDE R18, R19, 0x4, R12 ;  /* 0x0000000413127825 */ /* 0x000fca00078e020c */
[----:B--2---:R-:W0:Y:S02]  /*a520*/  LDG.E.128 R32, desc[UR36][R18.64] ;  /* 0x0000002412207981 */ /* 0x004e24000c1e1d00 */
[-C--:B0-----:R-:W-:Y:S01]  /*a530*/  FFMA.FTZ R8, R32, R22.reuse, R8 ;  /* 0x0000001620087223 */ /* 0x081fe20000010008 */
[-C--:B------:R-:W-:Y:S01]  /*a540*/  FFMA.FTZ R9, R33, R22.reuse, R9 ;  /* 0x0000001621097223 */ /* 0x080fe20000010009 */
[-C--:B------:R-:W-:Y:S01]  /*a550*/  FFMA.FTZ R10, R34, R22.reuse, R10 ;  /* 0x00000016220a7223 */ /* 0x080fe2000001000a */
[----:B------:R-:W-:-:S07]  /*a560*/  FFMA.FTZ R11, R35, R22, R11 ;  /* 0x00000016230b7223 */ /* 0x000fce000001000b */
.L_x_3306:
[----:B------:R-:W-:Y:S05]  /*a570*/  BSYNC.RECONVERGENT B1 ;  /* 0x0000000000017941 */ /* 0x000fea0003800200 */
.L_x_3305:
[----:B------:R-:W-:Y:S01]  /*a580*/  ISETP.GE.AND P0, PT, R26, UR45, PT ;  /* 0x0000002d1a007c0c */ /* 0x000fe2000bf06270 */
[----:B------:R-:W-:-:S12]  /*a590*/  BSSY.RECONVERGENT B3, `(.L_x_3312) ;  /* 0x0000150000037945 */ /* 0x000fd80003800200 */
[----:B------:R-:W-:Y:S05]  /*a5a0*/  @P0 BRA `(.L_x_3313) ;  /* 0x0000001400380947 */ /* 0x000fea0003800000 */
[----:B------:R-:W-:Y:S01]  /*a5b0*/  MOV R19, 0x8 ;  /* 0x0000000800137802 */ /* 0x000fe20000000f00 */
[----:B------:R-:W-:Y:S01]  /*a5c0*/  ULOP3.LUT UR8, URZ, UR5, URZ, 0x33, !UPT ;  /* 0x00000005ff087292 */ /* 0x000fe2000f8e33ff */
[----:B------:R-:W-:Y:S01]  /*a5d0*/  BSSY.RECONVERGENT B2, `(.L_x_3314) ;  /* 0x00000bd000027945 */ /* 0x000fe20003800200 */
[----:B--2---:R-:W-:Y:S01]  /*a5e0*/  IMAD R33, R16, R17, RZ ;  /* 0x0000001110217224 */ /* 0x004fe200078e02ff */
[----:B------:R-:W-:-:S04]  /*a5f0*/  VIADDMNMX R19, R26, R19, UR45, !PT ;  /* 0x0000002d1a137e46 */ /* 0x000fc8000f800113 */
[----:B------:R-:W-:-:S04]  /*a600*/  IADD3 R25, PT, PT, -R2, UR8, R19 ;  /* 0x0000000802197c10 */ /* 0x000fc8000fffe113 */
[C---:B------:R-:W-:Y:S02]  /*a610*/  ISETP.GE.U32.AND P0, PT, R25.reuse, 0x18, PT ;  /* 0x000000181900780c */ /* 0x040fe40003f06070 */
[----:B------:R-:W-:-:S11]  /*a620*/  LEA.HI R27, R25, 0x1, RZ, 0x1d ;  /* 0x00000001191b7811 */ /* 0x000fd600078fe8ff */
[----:B------:R-:W-:Y:S05]  /*a630*/  @!P0 BRA `(.L_x_3315) ;  /* 0x0000000800d88947 */ /* 0x000fea0003800000 */
[----:B------:R-:W0:Y:S01]  /*a640*/  S2UR UR9, SR_CgaCtaId ;  /* 0x00000000000979c3 */ /* 0x000e220000008800 */
[----:B------:R-:W-:Y:S01]  /*a650*/  UMOV UR8, 0x400 ;  /* 0x0000040000087882 */ /* 0x000fe20000000000 */
[----:B------:R-:W-:Y:S01]  /*a660*/  LOP3.LUT R16, R27, 0x3ffffffc, RZ, 0xc0, !PT ;  /* 0x3ffffffc1b107812 */ /* 0x000fe200078ec0ff */
[----:B------:R-:W-:Y:S01]  /*a670*/  UIADD3 UR8, UPT, UPT, UR8, 0x240, URZ ;  /* 0x0000024008087890 */ /* 0x000fe2000fffe0ff */
[----:B------:R-:W-:Y:S01]  /*a680*/  BSSY.RECONVERGENT B1, `(.L_x_3316) ;  /* 0x00000b0000017945 */ /* 0x000fe20003800200 */
[----:B------:R-:W-:Y:S01]  /*a690*/  VIADD R26, R26, 0x10 ;  /* 0x000000101a1a7836 */ /* 0x000fe20000000000 */
[----:B------:R-:W-:Y:S02]  /*a6a0*/  IADD3 R22, PT, PT, -R16, RZ, RZ ;  /* 0x000000ff10167210 */ /* 0x000fe40007ffe1ff */
[----:B------:R-:W1:Y:S01]  /*a6b0*/  LDC R35, c[0x0][0x3f4] ;  /* 0x0000fd00ff237b82 */ /* 0x000e620000000800 */
[----:B0-----:R-:W-:-:S06]  /*a6c0*/  ULEA UR8, UR9, UR8, 0x18 ;  /* 0x0000000809087291 */ /* 0x001fcc000f8ec0ff */
[----:B------:R-:W-:-:S05]  /*a6d0*/  LEA R17, R2, UR8, 0x2 ;  /* 0x0000000802117c11 */ /* 0x000fca000f8e10ff */
[----:B------:R-:W-:-:S07]  /*a6e0*/  VIADD R16, R17, 0x40 ;  /* 0x0000004011107836 */ /* 0x000fce0000000000 */
.L_x_3325:
[C---:B------:R-:W-:Y:S01]  /*a6f0*/  VIADD R20, R26.reuse, 0xfffffff0 ;  /* 0xfffffff01a147836 */ /* 0x040fe20000000000 */
[----:B-1----:R-:W-:Y:S01]  /*a700*/  MOV R17, R35 ;  /* 0x0000002300117202 */ /* 0x002fe20000000f00 */
[----:B------:R-:W-:Y:S01]  /*a710*/  VIADD R32, R26, 0xfffffff8 ;  /* 0xfffffff81a207836 */ /* 0x000fe20000000000 */
[----:B------:R-:W-:Y:S01]  /*a720*/  IADD3 R22, PT, PT, R22, 0x4, RZ ;  /* 0x0000000416167810 */ /* 0x000fe20007ffe0ff */
[----:B------:R-:W-:Y:S01]  /*a730*/  BSSY.RECONVERGENT B4, `(.L_x_3317) ;  /* 0x000002c000047945 */ /* 0x000fe20003800200 */
[-C--:B------:R-:W-:Y:S02]  /*a740*/  ISETP.GE.AND P4, PT, R20, R17.reuse, PT ;  /* 0x000000111400720c */ /* 0x080fe40003f86270 */
[----:B------:R-:W-:Y:S02]  /*a750*/  IADD3 R34, PT, PT, R26, 0x8, RZ ;  /* 0x000000081a227810 */ /* 0x000fe40007ffe0ff */
[----:B------:R-:W-:Y:S02]  /*a760*/  ISETP.NE.AND P0, PT, R22, RZ, PT ;  /* 0x000000ff1600720c */ /* 0x000fe40003f05270 */
[----:B------:R-:W-:-:S02]  /*a770*/  ISETP.GE.AND P1, PT, R32, R17, PT ;  /* 0x000000112000720c */ /* 0x000fc40003f26270 */
[-C--:B------:R-:W-:Y:S02]  /*a780*/  ISETP.GE.AND P2, PT, R26, R17.reuse, PT ;  /* 0x000000111a00720c */ /* 0x080fe40003f46270 */
[----:B------:R-:W-:-:S03]  /*a790*/  ISETP.GE.AND P3, PT, R34, R17, PT ;  /* 0x000000112200720c */ /* 0x000fc60003f66270 */
[----:B------:R-:W-:Y:S10]  /*a7a0*/  @!P4 BRA `(.L_x_3318) ;  /* 0x000000000090c947 */ /* 0x000ff40003800000 */
[----:B------:R-:W-:Y:S02]  /*a7b0*/  IABS R21, R17 ;  /* 0x0000001100157213 */ /* 0x000fe40000000000 */
[----:B------:R-:W-:Y:S02]  /*a7c0*/  IABS R28, R20 ;  /* 0x00000014001c7213 */ /* 0x000fe40000000000 */
[----:B------:R-:W0:Y:S01]  /*a7d0*/  I2F.RP R23, R21 ;  /* 0x0000001500177306 */ /* 0x000e220000209400 */
[----:B------:R-:W-:Y:S02]  /*a7e0*/  ISETP.GE.AND P5, PT, R20, RZ, PT ;  /* 0x000000ff1400720c */ /* 0x000fe40003fa6270 */
[----:B------:R-:W-:-:S05]  /*a7f0*/  ISETP.NE.AND P6, PT, R17, RZ, PT ;  /* 0x000000ff1100720c */ /* 0x000fca0003fc5270 */
[----:B0-----:R-:W0:Y:S02]  /*a800*/  MUFU.RCP R23, R23 ;  /* 0x0000001700177308 */ /* 0x001e240000001000 */
[----:B0-----:R-:W-:Y:S02]  /*a810*/  VIADD R24, R23, 0xffffffe ;  /* 0x0ffffffe17187836 */ /* 0x001fe40000000000 */
[----:B------:R-:W0:Y:S04]  /*a820*/  LDS R23, [R16+-0x40] ;  /* 0xffffc00010177984 */ /* 0x000e280000000800 */
[----:B------:R-:W1:Y:S02]  /*a830*/  F2I.FTZ.U32.TRUNC.NTZ R19, R24 ;  /* 0x0000001800137305 */ /* 0x000e64000021f000 */
[----:B-1----:R-:W-:-:S05]  /*a840*/  IADD3 R18, PT, PT, RZ, -R19, RZ ;  /* 0x80000013ff127210 */ /* 0x002fca0007ffe0ff */
        /* <DEDUP_REMOVED lines=14> */
[----:B------:R-:W-:Y:S01]  /*a930*/  IMAD.X R24, RZ, RZ, UR15, P4 ;  /* 0x0000000fff187e24 */ /* 0x000fe2000a0e06ff */
[----:B------:R-:W-:-:S04]  /*a940*/  LEA R20, P4, R19, UR12, 0x2 ;  /* 0x0000000c13147c11 */ /* 0x000fc8000f8810ff */
[----:B------:R-:W-:-:S06]  /*a950*/  LEA.HI.X R21, R19, UR13, R24, 0x2, P4 ;  /* 0x0000000d13157c11 */ /* 0x000fcc000a0f1418 */
[----:B------:R-:W2:Y:S02]  /*a960*/  LDG.E R21, desc[UR36][R20.64] ;  /* 0x0000002414157981 */ /* 0x000ea4000c1e1900 */
[----:B--2---:R-:W-:-:S04]  /*a970*/  IMAD R18, R33, R21, R18 ;  /* 0x0000001521127224 */ /* 0x004fc800078e0212 */
[----:B------:R-:W-:-:S04]  /*a980*/  IMAD R19, R18, 0x60, RZ ;  /* 0x0000006012137824 */ /* 0x000fc800078e02ff */
[----:B------:R-:W-:-:S05]  /*a990*/  IMAD.WIDE R18, R19, 0x4, R12 ;  /* 0x0000000413127825 */ /* 0x000fca00078e020c */
[----:B------:R-:W0:Y:S02]  /*a9a0*/  LDG.E.128 R28, desc[UR36][R18.64] ;  /* 0x00000024121c7981 */ /* 0x000e24000c1e1d00 */
[-C--:B0-----:R-:W-:Y:S01]  /*a9b0*/  FFMA.FTZ R8, R28, R23.reuse, R8 ;  /* 0x000000171c087223 */ /* 0x081fe20000010008 */
[-C--:B------:R-:W-:Y:S01]  /*a9c0*/  FFMA.FTZ R9, R29, R23.reuse, R9 ;  /* 0x000000171d097223 */ /* 0x080fe20000010009 */
[-C--:B------:R-:W-:Y:S01]  /*a9d0*/  FFMA.FTZ R10, R30, R23.reuse, R10 ;  /* 0x000000171e0a7223 */ /* 0x080fe2000001000a */
[----:B------:R-:W-:-:S07]  /*a9e0*/  FFMA.FTZ R11, R31, R23, R11 ;  /* 0x000000171f0b7223 */ /* 0x000fce000001000b */
.L_x_3318:
[----:B------:R-:W-:Y:S05]  /*a9f0*/  BSYNC.RECONVERGENT B4 ;  /* 0x0000000000047941 */ /* 0x000fea0003800200 */
.L_x_3317:
        /* <DEDUP_REMOVED lines=10> */
[----:B0-----:R-:W0:Y:S01]  /*aaa0*/  LDS R23, [R16+-0x20] ;  /* 0xffffe00010177984 */ /* 0x001e220000000800 */
[----:B-1----:R-:W-:-:S04]  /*aab0*/  IMAD.MOV R18, RZ, RZ, -R19 ;  /* 0x000000ffff127224 */ /* 0x002fc800078e0a13 */
        /* <DEDUP_REMOVED lines=26> */
.L_x_3320:
[----:B------:R-:W-:Y:S05]  /*ac60*/  BSYNC.RECONVERGENT B4 ;  /* 0x0000000000047941 */ /* 0x000fea0003800200 */
.L_x_3319:
        /* <DEDUP_REMOVED lines=10> */
[----:B0-----:R-:W0:Y:S01]  /*ad10*/  LDS R23, [R16] ;  /* 0x0000000010177984 */ /* 0x001e220000000800 */
        /* <DEDUP_REMOVED lines=27> */
.L_x_3322:
[----:B------:R-:W-:Y:S05]  /*aed0*/  BSYNC.RECONVERGENT B4 ;  /* 0x0000000000047941 */ /* 0x000fea0003800200 */
.L_x_3321:
        /* <DEDUP_REMOVED lines=10> */
[----:B0-----:R-:W0:Y:S01]  /*af80*/  LDS R23, [R16+0x20] ;  /* 0x0000200010177984 */ /* 0x001e220000000800 */
        /* <DEDUP_REMOVED lines=27> */
.L_x_3324:
[----:B------:R-:W-:Y:S05]  /*b140*/  BSYNC.RECONVERGENT B4 ;  /* 0x0000000000047941 */ /* 0x000fea0003800200 */
.L_x_3323:
[----:B------:R-:W-:Y:S01]  /*b150*/  VIADD R26, R26, 0x20 ;  /* 0x000000201a1a7836 */ /* 0x000fe20000000000 */
[----:B------:R-:W-:Y:S01]  /*b160*/  IADD3 R16, PT, PT, R16, 0x80, RZ ;  /* 0x0000008010107810 */ /* 0x000fe20007ffe0ff */
[----:B------:R-:W-:Y:S06]  /*b170*/  @P0 BRA `(.L_x_3325) ;  /* 0xfffffff4005c0947 */ /* 0x000fec000383ffff */
[----:B------:R-:W-:Y:S05]  /*b180*/  BSYNC.RECONVERGENT B1 ;  /* 0x0000000000017941 */ /* 0x000fea0003800200 */
.L_x_3316:
[----:B------:R-:W-:-:S07]  /*b190*/  VIADD R26, R26, 0xfffffff0 ;  /* 0xfffffff01a1a7836 */ /* 0x000fce0000000000 */
.L_x_3315:
[----:B------:R-:W-:Y:S05]  /*b1a0*/  BSYNC.RECONVERGENT B2 ;  /* 0x0000000000027941 */ /* 0x000fea0003800200 */
.L_x_3314:
[----:B------:R-:W-:-:S13]  /*b1b0*/  LOP3.LUT P0, R27, R27, 0x3, RZ, 0xc0, !PT ;  /* 0x000000031b1b7812 */ /* 0x000fda000780c0ff */
[----:B------:R-:W-:Y:S05]  /*b1c0*/  @!P0 BRA `(.L_x_3313) ;  /* 0x0000000800308947 */ /* 0x000fea0003800000 */
[----:B------:R-:W-:Y:S01]  /*b1d0*/  ISETP.NE.AND P0, PT, R27, 0x1, PT ;  /* 0x000000011b00780c */ /* 0x000fe20003f05270 */
[----:B------:R-:W-:-:S12]  /*b1e0*/  BSSY.RECONVERGENT B1, `(.L_x_3326) ;  /* 0x000005c000017945 */ /* 0x000fd80003800200 */
[----:B------:R-:W-:Y:S05]  /*b1f0*/  @!P0 BRA `(.L_x_3327) ;  /* 0x0000000400688947 */ /* 0x000fea0003800000 */
[----:B------:R-:W0:Y:S01]  /*b200*/  S2UR UR9, SR_CgaCtaId ;  /* 0x00000000000979c3 */ /* 0x000e220000008800 */
[----:B------:R-:W-:Y:S01]  /*b210*/  UMOV UR8, 0x400 ;  /* 0x0000040000087882 */ /* 0x000fe20000000000 */
[CC--:B------:R-:W-:Y:S01]  /*b220*/  ISETP.GE.AND P1, PT, R26.reuse, R17.reuse, PT ;  /* 0x000000111a00720c */ /* 0x0c0fe20003f26270 */
[----:B------:R-:W-:Y:S01]  /*b230*/  UIADD3 UR8, UPT, UPT, UR8, 0x240, URZ ;  /* 0x0000024008087890 */ /* 0x000fe2000fffe0ff */
[C---:B------:R-:W-:Y:S01]  /*b240*/  VIADD R16, R26.reuse, -UR5 ;  /* 0x800000051a107c36 */ /* 0x040fe20008000000 */
[----:B------:R-:W-:Y:S01]  /*b250*/  IADD3 R24, PT, PT, R26, 0x8, RZ ;  /* 0x000000081a187810 */ /* 0x000fe20007ffe0ff */
[----:B------:R-:W-:Y:S03]  /*b260*/  BSSY.RECONVERGENT B2, `(.L_x_3328) ;  /* 0x000002a000027945 */ /* 0x000fe60003800200 */
[----:B------:R-:W-:Y:S01]  /*b270*/  ISETP.GE.AND P0, PT, R24, R17, PT ;  /* 0x000000111800720c */ /* 0x000fe20003f06270 */
[----:B0-----:R-:W-:-:S06]  /*b280*/  ULEA UR8, UR9, UR8, 0x18 ;  /* 0x0000000809087291 */ /* 0x001fcc000f8ec0ff */
[----:B------:R-:W-:Y:S01]  /*b290*/  LEA R22, R16, UR8, 0x2 ;  /* 0x0000000810167c11 */ /* 0x000fe2000f8e10ff */
[----:B------:R-:W-:Y:S06]  /*b2a0*/  @!P1 BRA `(.L_x_3329) ;  /* 0x0000000000949947 */ /* 0x000fec0003800000 */
[----:B------:R-:W-:Y:S01]  /*b2b0*/  IABS R21, R17 ;  /* 0x0000001100157213 */ /* 0x000fe20000000000 */
[----:B------:R-:W0:Y:S01]  /*b2c0*/  LDCU.64 UR8, c[0x0][0x3c8] ;  /* 0x00007900ff0877ac */ /* 0x000e220008000a00 */
[----:B------:R-:W-:Y:S02]  /*b2d0*/  MOV R18, RZ ;  /* 0x000000ff00127202 */ /* 0x000fe40000000f00 */
        /* <DEDUP_REMOVED lines=22> */
[----:B0-----:R-:W-:-:S04]  /*b440*/  LEA R20, P1, R18, UR8, 0x2 ;  /* 0x0000000812147c11 */ /* 0x001fc8000f8210ff */
[----:B------:R-:W-:-:S06]  /*b450*/  LEA.HI.X R21, R18, UR9, R19, 0x2, P1 ;  /* 0x0000000912157c11 */ /* 0x000fcc00088f1413 */
[----:B------:R-:W2:Y:S02]  /*b460*/  LDG.E R21, desc[UR36][R20.64] ;  /* 0x0000002414157981 */ /* 0x000ea4000c1e1900 */
[----:B--2---:R-:W-:-:S04]  /*b470*/  IMAD R16, R33, R21, R16 ;  /* 0x0000001521107224 */ /* 0x004fc800078e0210 */
[----:B------:R-:W-:Y:S02]  /*b480*/  IMAD R19, R16, 0x60, RZ ;  /* 0x0000006010137824 */ /* 0x000fe400078e02ff */
[----:B------:R-:W0:Y:S02]  /*b490*/  LDS R16, [R22] ;  /* 0x0000000016107984 */ /* 0x000e240000000800 */
[----:B------:R-:W-:-:S05]  /*b4a0*/  IMAD.WIDE R18, R19, 0x4, R12 ;  /* 0x0000000413127825 */ /* 0x000fca00078e020c */
[----:B------:R-:W0:Y:S02]  /*b4b0*/  LDG.E.128 R28, desc[UR36][R18.64] ;  /* 0x00000024121c7981 */ /* 0x000e24000c1e1d00 */
[-C--:B0-----:R-:W-:Y:S01]  /*b4c0*/  FFMA.FTZ R8, R28, R16.reuse, R8 ;  /* 0x000000101c087223 */ /* 0x081fe20000010008 */
[-C--:B------:R-:W-:Y:S01]  /*b4d0*/  FFMA.FTZ R9, R29, R16.reuse, R9 ;  /* 0x000000101d097223 */ /* 0x080fe20000010009 */
[-C--:B------:R-:W-:Y:S01]  /*b4e0*/  FFMA.FTZ R10, R30, R16.reuse, R10 ;  /* 0x000000101e0a7223 */ /* 0x080fe2000001000a */
[----:B------:R-:W-:-:S07]  /*b4f0*/  FFMA.FTZ R11, R31, R16, R11 ;  /* 0x000000101f0b7223 */ /* 0x000fce000001000b */
.L_x_3329:
[----:B------:R-:W-:Y:S05]  /*b500*/  BSYNC.RECONVERGENT B2 ;  /* 0x0000000000027941 */ /* 0x000fea0003800200 */
.L_x_3328:
[----:B------:R-:W-:Y:S04]  /*b510*/  BSSY.RECONVERGENT B2, `(.L_x_3330) ;  /* 0x0000027000027945 */ /* 0x000fe80003800200 */
[----:B------:R-:W-:Y:S05]  /*b520*/  @!P0 BRA `(.L_x_3331) ;  /* 0x0000000000948947 */ /* 0x000fea0003800000 */
[----:B------:R-:W-:Y:S01]  /*b530*/  IABS R21, R17 ;  /* 0x0000001100157213 */ /* 0x000fe20000000000 */
[----:B------:R-:W-:Y:S01]  /*b540*/  IMAD.MOV.U32 R18, RZ, RZ, RZ ;  /* 0x000000ffff127224 */ /* 0x000fe200078e00ff */
[----:B------:R-:W-:Y:S01]  /*b550*/  ISETP.GE.AND P1, PT, R24, RZ, PT ;  /* 0x000000ff1800720c */ /* 0x000fe20003f26270 */
[----:B------:R-:W0:Y:S01]  /*b560*/  LDCU.64 UR8, c[0x0][0x3c8] ;  /* 0x00007900ff0877ac */ /* 0x000e220008000a00 */
[----:B------:R-:W1:Y:S01]  /*b570*/  I2F.RP R20, R21 ;  /* 0x0000001500147306 */ /* 0x000e620000209400 */
[----:B------:R-:W-:-:S07]  /*b580*/  ISETP.NE.AND P2, PT, R17, RZ, PT ;  /* 0x000000ff1100720c */ /* 0x000fce0003f45270 */
[----:B-1----:R-:W1:Y:S02]  /*b590*/  MUFU.RCP R20, R20 ;  /* 0x0000001400147308 */ /* 0x002e640000001000 */
[----:B-1----:R-:W-:-:S06]  /*b5a0*/  VIADD R23, R20, 0xffffffe ;  /* 0x0ffffffe14177836 */ /* 0x002fcc0000000000 */
[----:B------:R-:W1:Y:S02]  /*b5b0*/  F2I.FTZ.U32.TRUNC.NTZ R19, R23 ;  /* 0x0000001700137305 */ /* 0x000e64000021f000 */
[----:B-1----:R-:W-:-:S05]  /*b5c0*/  IADD3 R16, PT, PT, RZ, -R19, RZ ;  /* 0x80000013ff107210 */ /* 0x002fca0007ffe0ff */
[----:B------:R-:W-:Y:S01]  /*b5d0*/  IMAD R27, R16, R21, RZ ;  /* 0x00000015101b7224 */ /* 0x000fe200078e02ff */
[----:B------:R-:W-:-:S03]  /*b5e0*/  IABS R16, R24 ;  /* 0x0000001800107213 */ /* 0x000fc60000000000 */
        /* <DEDUP_REMOVED lines=15> */
[----:B------:R-:W2:Y:S02]  /*b6e0*/  LDG.E R21, desc[UR36][R20.64] ;  /* 0x0000002414157981 */ /* 0x000ea4000c1e1900 */
[----:B--2---:R-:W-:-:S04]  /*b6f0*/  IMAD R16, R33, R21, R16 ;  /* 0x0000001521107224 */ /* 0x004fc800078e0210 */
[----:B------:R-:W-:Y:S02]  /*b700*/  IMAD R19, R16, 0x60, RZ ;  /* 0x0000006010137824 */ /* 0x000fe400078e02ff */
[----:B------:R-:W0:Y:S02]  /*b710*/  LDS R16, [R22+0x20] ;  /* 0x0000200016107984 */ /* 0x000e240000000800 */
[----:B------:R-:W-:-:S05]  /*b720*/  IMAD.WIDE R18, R19, 0x4, R12 ;  /* 0x0000000413127825 */ /* 0x000fca00078e020c */
[----:B------:R-:W0:Y:S02]  /*b730*/  LDG.E.128 R28, desc[UR36][R18.64] ;  /* 0x00000024121c7981 */ /* 0x000e24000c1e1d00 */
[-C--:B0-----:R-:W-:Y:S01]  /*b740*/  FFMA.FTZ R8, R28, R16.reuse, R8 ;  /* 0x000000101c087223 */ /* 0x081fe20000010008 */
[-C--:B------:R-:W-:Y:S01]  /*b750*/  FFMA.FTZ R9, R29, R16.reuse, R9 ;  /* 0x000000101d097223 */ /* 0x080fe20000010009 */
[-C--:B------:R-:W-:Y:S01]  /*b760*/  FFMA.FTZ R10, R30, R16.reuse, R10 ;  /* 0x000000101e0a7223 */ /* 0x080fe2000001000a */
[----:B------:R-:W-:-:S07]  /*b770*/  FFMA.FTZ R11, R31, R16, R11 ;  /* 0x000000101f0b7223 */ /* 0x000fce000001000b */
.L_x_3331:
[----:B------:R-:W-:Y:S05]  /*b780*/  BSYNC.RECONVERGENT B2 ;  /* 0x0000000000027941 */ /* 0x000fea0003800200 */
.L_x_3330:
[----:B------:R-:W-:-:S07]  /*b790*/  IADD3 R26, PT, PT, R26, 0x10, RZ ;  /* 0x000000101a1a7810 */ /* 0x000fce0007ffe0ff */
.L_x_3327:
[----:B------:R-:W-:Y:S05]  /*b7a0*/  BSYNC.RECONVERGENT B1 ;  /* 0x0000000000017941 */ /* 0x000fea0003800200 */
.L_x_3326:
[----:B------:R-:W-:-:S04]  /*b7b0*/  LOP3.LUT P0, RZ, R25, 0x8, RZ, 0xc0, !PT ;  /* 0x0000000819ff7812 */ /* 0x000fc8000780c0ff */
[----:B------:R-:W-:-:S13]  /*b7c0*/  ISETP.LT.OR P0, PT, R26, R17, P0 ;  /* 0x000000111a00720c */ /* 0x000fda0000701670 */
[----:B------:R-:W-:Y:S05]  /*b7d0*/  @P0 BRA `(.L_x_3313) ;  /* 0x0000000000ac0947 */ /* 0x000fea0003800000 */
        /* <DEDUP_REMOVED lines=27> */
[----:B------:R-:W2:Y:S01]  /*b990*/  LDG.E R19, desc[UR36][R18.64] ;  /* 0x0000002412137981 */ /* 0x000ea2000c1e1900 */
[----:B------:R-:W0:Y:S01]  /*b9a0*/  S2UR UR9, SR_CgaCtaId ;  /* 0x00000000000979c3 */ /* 0x000e220000008800 */
[----:B------:R-:W-:Y:S02]  /*b9b0*/  UMOV UR8, 0x400 ;  /* 0x0000040000087882 */ /* 0x000fe40000000000 */
[----:B------:R-:W-:Y:S01]  /*b9c0*/  UIADD3 UR8, UPT, UPT, UR8, 0x240, URZ ;  /* 0x0000024008087890 */ /* 0x000fe2000fffe0ff */
[----:B------:R-:W-:-:S03]  /*b9d0*/  IADD3 R26, PT, PT, R26, -UR5, RZ ;  /* 0x800000051a1a7c10 */ /* 0x000fc6000fffe0ff */
[----:B0-----:R-:W-:-:S06]  /*b9e0*/  ULEA UR8, UR9, UR8, 0x18 ;  /* 0x0000000809087291 */ /* 0x001fcc000f8ec0ff */
[----:B------:R-:W-:-:S06]  /*b9f0*/  LEA R26, R26, UR8, 0x2 ;  /* 0x000000081a1a7c11 */ /* 0x000fcc000f8e10ff */
[----:B------:R-:W0:Y:S01]  /*ba00*/  LDS R26, [R26] ;  /* 0x000000001a1a7984 */ /* 0x000e220000000800 */
        /* <DEDUP_REMOVED lines=8> */
.L_x_3313:
[----:B------:R-:W-:Y:S05]  /*ba90*/  BSYNC.RECONVERGENT B3 ;  /* 0x0000000000037941 */ /* 0x000fea0003800200 */
.L_x_3312:
[----:B------:R-:W-:-:S13]  /*baa0*/  ISETP.NE.AND P0, PT, R2, UR7, PT ;  /* 0x0000000702007c0c */ /* 0x000fda000bf05270 */
[----:B------:R-:W-:Y:S05]  /*bab0*/  @P0 BRA `(.L_x_3304) ;  /* 0x0000000000e80947 */ /* 0x000fea0003800000 */
[----:B------:R-:W0:Y:S01]  /*bac0*/  LDC R12, c[0x0][0x478] ;  /* 0x00011e00ff0c7b82 */ /* 0x000e220000000800 */
[----:B--2---:R-:W-:Y:S01]  /*bad0*/  IADD3 R33, PT, PT, R14, UR43, RZ ;  /* 0x0000002b0e217c10 */ /* 0x004fe2000fffe0ff */
[----:B------:R-:W1:Y:S01]  /*bae0*/  LDCU.64 UR8, c[0x0][0x460] ;  /* 0x00008c00ff0877ac */ /* 0x000e620008000a00 */
[----:B------:R-:W2:Y:S01]  /*baf0*/  LDCU.64 UR16, c[0x0][0x3c0] ;  /* 0x00007800ff1077ac */ /* 0x000ea20008000a00 */
[----:B0-----:R-:W-:-:S13]  /*bb00*/  ISETP.NE.AND P1, PT, R12, 0x2, PT ;  /* 0x000000020c00780c */ /* 0x001fda0003f25270 */
[----:B------:R-:W0:Y:S08]  /*bb10*/  @!P1 LDC.64 R12, c[0x0][0x3a8] ;  /* 0x0000ea00ff0c9b82 */ /* 0x000e300000000a00 */
[----:B------:R-:W3:Y:S08]  /*bb20*/  @!P1 LDC.64 R22, c[0x0][0x468] ;  /* 0x00011a00ff169b82 */ /* 0x000ef00000000a00 */
[----:B------:R-:W4:Y:S01]  /*bb30*/  @P1 LDC.64 R18, c[0x0][0x3a8] ;  /* 0x0000ea00ff121b82 */ /* 0x000f220000000a00 */
[----:B0-----:R-:W-:-:S04]  /*bb40*/  @!P1 IADD3 R12, P0, PT, R33, R12, RZ ;  /* 0x0000000c210c9210 */ /* 0x001fc80007f1e0ff */
[----:B------:R-:W-:Y:S01]  /*bb50*/  @!P1 LEA.HI.X.SX32 R13, R33, R13, 0x1, P0 ;  /* 0x0000000d210d9211 */ /* 0x000fe200000f0eff */
[----:B---3--:R-:W3:Y:S04]  /*bb60*/  @!P1 LDG.E R22, desc[UR36][R22.64+0x8] ;  /* 0x0000082416169981 */ /* 0x008ee8000c1e1900 */
[----:B------:R-:W2:Y:S01]  /*bb70*/  @!P1 LDG.E R16, desc[UR36][R12.64] ;  /* 0x000000240c109981 */ /* 0x000ea2000c1e1900 */
[----:B-1----:R-:W-:-:S04]  /*bb80*/  ISETP.NE.U32.AND P0, PT, RZ, UR8, PT ;  /* 0x00000008ff007c0c */ /* 0x002fc8000bf05070 */
[----:B------:R-:W-:-:S13]  /*bb90*/  ISETP.NE.AND.EX P0, PT, RZ, UR9, PT, P0 ;  /* 0x00000009ff007c0c */ /* 0x000fda000bf05300 */
[----:B------:R-:W0:Y:S08]  /*bba0*/  @P0 LDC R24, c[0x0][0x3f8] ;  /* 0x0000fe00ff180b82 */ /* 0x000e300000000800 */
[----:B------:R-:W1:Y:S01]  /*bbb0*/  @P0 LDC.64 R20, c[0x0][0x458] ;  /* 0x00011600ff140b82 */ /* 0x000e620000000a00 */
[----:B----4-:R-:W-:-:S04]  /*bbc0*/  @P1 IMAD.WIDE R12, R33, 0x4, R18 ;  /* 0x00000004210c1825 */ /* 0x010fc800078e0212 */
[----:B0-----:R-:W-:-:S04]  /*bbd0*/  @P0 IMAD R3, R24, UR38, R3 ;  /* 0x0000002618030c24 */ /* 0x001fc8000f8e0203 */
[----:B------:R-:W-:-:S04]  /*bbe0*/  @P0 IMAD R3, R3, 0x60, R14 ;  /* 0x0000006003030824 */ /* 0x000fc800078e020e */
[----:B-1----:R-:W-:Y:S01]  /*bbf0*/  @P0 IMAD.WIDE R18, R3, 0x4, R20 ;  /* 0x0000000403120825 */ /* 0x002fe200078e0214 */
[----:B--2---:R-:W3:Y:S08]  /*bc00*/  @!P1 I2F.S8 R25, R16 ;  /* 0x0000001000199306 */ /* 0x004ef00000001400 */
[----:B------:R-:W0:Y:S08]  /*bc10*/  @!P1 I2F.S8 R27, R16.B1 ;  /* 0x10000010001b9306 */ /* 0x000e300000001400 */
[----:B------:R-:W1:Y:S08]  /*bc20*/  @!P1 I2F.S8 R29, R16.B2 ;  /* 0x20000010001d9306 */ /* 0x000e700000001400 */
[----:B------:R-:W2:Y:S01]  /*bc30*/  @!P1 I2F.S8 R31, R16.B3 ;  /* 0x30000010001f9306 */ /* 0x000ea20000001400 */
[C---:B---3--:R-:W-:Y:S01]  /*bc40*/  @!P1 FMUL.FTZ R24, R22.reuse, R25 ;  /* 0x0000001916189220 */ /* 0x048fe20000410000 */
[C---:B0-----:R-:W-:Y:S01]  /*bc50*/  @!P1 FMUL.FTZ R25, R22.reuse, R27 ;  /* 0x0000001b16199220 */ /* 0x041fe20000410000 */
[C---:B-1----:R-:W-:Y:S01]  /*bc60*/  @!P1 FMUL.FTZ R26, R22.reuse, R29 ;  /* 0x0000001d161a9220 */ /* 0x042fe20000410000 */
[----:B--2---:R-:W-:-:S02]  /*bc70*/  @!P1 FMUL.FTZ R27, R22, R31 ;  /* 0x0000001f161b9220 */ /* 0x004fc40000410000 */
[----:B------:R-:W2:Y:S04]  /*bc80*/  @P0 LDG.E.128 R20, desc[UR36][R18.64] ;  /* 0x0000002412140981 */ /* 0x000ea8000c1e1d00 */
[----:B------:R0:W3:Y:S01]  /*bc90*/  @P1 LDG.E.128 R24, desc[UR36][R12.64] ;  /* 0x000000240c181981 */ /* 0x0000e2000c1e1d00 */
[----:B------:R-:W1:Y:S01]  /*bca0*/  S2UR UR14, SR_CgaCtaId ;  /* 0x00000000000e79c3 */ /* 0x000e620000008800 */
[----:B------:R-:W-:Y:S02]  /*bcb0*/  UMOV UR8, 0x400 ;  /* 0x0000040000087882 */ /* 0x000fe40000000000 */
[----:B------:R-:W-:Y:S02]  /*bcc0*/  UIADD3 UR9, UPT, UPT, UR8, 0x240, URZ ;  /* 0x0000024008097890 */ /* 0x000fe4000fffe0ff */
[----:B------:R-:W-:Y:S01]  /*bcd0*/  UIADD3 UR8, UPT, UPT, -UR5, UR45, URZ ;  /* 0x0000002d05087290 */ /* 0x000fe2000fffe1ff */
[----:B------:R-:W-:Y:S01]  /*bce0*/  IMAD R17, R15, R17, R14 ;  /* 0x000000110f117224 */ /* 0x000fe200078e020e */
[----:B-1----:R-:W-:-:S04]  /*bcf0*/  ULEA UR9, UR14, UR9, 0x18 ;  /* 0x000000090e097291 */ /* 0x002fc8000f8ec0ff */
[----:B------:R-:W-:Y:S01]  /*bd00*/  ULEA UR8, UR8, UR9, 0x2 ;  /* 0x0000000908087291 */ /* 0x000fe2000f8e10ff */
[----:B0-----:R-:W-:-:S08]  /*bd10*/  SHF.R.S32.HI R12, RZ, 0x1f, R17 ;  /* 0x0000001fff0c7819 */ /* 0x001fd00000011411 */
[----:B------:R-:W0:Y:S01]  /*bd20*/  LDS R3, [UR8] ;  /* 0x00000008ff037984 */ /* 0x000e220008000800 */
[----:B------:R-:W-:-:S06]  /*bd30*/  UIMAD UR8, UR40, 0x60, URZ ;  /* 0x00000060280878a4 */ /* 0x000fcc000f8e02ff */
[----:B------:R-:W-:Y:S01]  /*bd40*/  IMAD.U32 R13, RZ, RZ, UR8 ;  /* 0x00000008ff0d7e24 */ /* 0x000fe2000f8e00ff */
[----:B------:R-:W-:-:S04]  /*bd50*/  IADD3 R17, P1, PT, R17, UR8, RZ ;  /* 0x0000000811117c10 */ /* 0x000fc8000ff3e0ff */
[----:B------:R-:W-:Y:S02]  /*bd60*/  LEA.HI.X.SX32 R16, R13, R12, 0x1, P1 ;  /* 0x0000000c0d107211 */ /* 0x000fe400008f0eff */
[----:B------:R-:W-:-:S04]  /*bd70*/  LEA R12, P1, R17, UR16, 0x2 ;  /* 0x00000010110c7c11 */ /* 0x000fc8000f8210ff */
[----:B------:R-:W-:Y:S01]  /*bd80*/  LEA.HI.X R13, R17, UR17, R16, 0x2, P1 ;  /* 0x00000011110d7c11 */ /* 0x000fe200088f1410 */
[----:B---3-5:R-:W-:Y:S01]  /*bd90*/  FADD.FTZ R4, R24, R4 ;  /* 0x0000000418047221 */ /* 0x028fe20000010000 */
[----:B------:R-:W-:Y:S01]  /*bda0*/  FADD.FTZ R5, R25, R5 ;  /* 0x0000000519057221 */ /* 0x000fe20000010000 */
[----:B------:R-:W-:Y:S01]  /*bdb0*/  FADD.FTZ R6, R26, R6 ;  /* 0x000000061a067221 */ /* 0x000fe20000010000 */
[----:B------:R-:W-:Y:S01]  /*bdc0*/  FADD.FTZ R7, R27, R7 ;  /* 0x000000071b077221 */ /* 0x000fe20000010000 */
[----:B--2---:R-:W-:Y:S01]  /*bdd0*/  @P0 FMUL.FTZ R4, R4, R20 ;  /* 0x0000001404040220 */ /* 0x004fe20000410000 */
[----:B------:R-:W-:Y:S01]  /*bde0*/  @P0 FMUL.FTZ R5, R5, R21 ;  /* 0x0000001505050220 */ /* 0x000fe20000410000 */
[----:B------:R-:W-:Y:S01]  /*bdf0*/  @P0 FMUL.FTZ R6, R6, R22 ;  /* 0x0000001606060220 */ /* 0x000fe20000410000 */
[----:B------:R-:W-:-:S05]  /*be00*/  @P0 FMUL.FTZ R7, R7, R23 ;  /* 0x0000001707070220 */ /* 0x000fca0000410000 */
[----:B------:R3:W-:Y:S01]  /*be10*/  STG.E.128 desc[UR36][R12.64], R4 ;  /* 0x000000040c007986 */ /* 0x0007e2000c101d24 */
[C---:B0-----:R-:W-:Y:S01]  /*be20*/  FFMA.FTZ R8, R3.reuse, R4, R8 ;  /* 0x0000000403087223 */ /* 0x041fe20000010008 */
[C---:B------:R-:W-:Y:S01]  /*be30*/  FFMA.FTZ R9, R3.reuse, R5, R9 ;  /* 0x0000000503097223 */ /* 0x040fe20000010009 */
[C---:B------:R-:W-:Y:S01]  /*be40*/  FFMA.FTZ R10, R3.reuse, R6, R10 ;  /* 0x00000006030a7223 */ /* 0x040fe2000001000a */
[----:B------:R-:W-:-:S07]  /*be50*/  FFMA.FTZ R11, R3, R7, R11 ;  /* 0x00000007030b7223 */ /* 0x000fce000001000b */
.L_x_3304:
[----:B------:R-:W-:Y:S05]  /*be60*/  BSYNC.RECONVERGENT B0 ;  /* 0x0000000000007941 */ /* 0x000fea0003800200 */
.L_x_3303:
[----:B------:R-:W-:Y:S01]  /*be70*/  BAR.SYNC.DEFER_BLOCKING 0x0 ;  /* 0x0000000000007b1d */ /* 0x000fe20000010000 */
[----:B------:R-:W-:-:S04]  /*be80*/  ISETP.GT.U32.AND P1, PT, R14, 0x5f, PT ;  /* 0x0000005f0e00780c */ /* 0x000fc80003f24070 */
[----:B------:R-:W-:-:S09]  /*be90*/  ISETP.GT.U32.OR P0, PT, R0, 0x1f, P1 ;  /* 0x0000001f0000780c */ /* 0x000fd20000f04470 */
[----:B------:R-:W-:Y:S05]  /*bea0*/  @P1 BRA `(.L_x_3332) ;  /* 0x0000000000a01947 */ /* 0x000fea0003800000 */
        /* <DEDUP_REMOVED lines=10> */
[----:B------:R-:W-:Y:S01]  /*bf50*/  LEA R2, R2, UR4, 0x2 ;  /* 0x0000000402027c11 */ /* 0x000fe2000f8e10ff */
[----:B------:R-:W-:Y:S05]  /*bf60*/  WARPSYNC.ALL ;  /* 0x0000000000007948 */ /* 0x000fea0003800000 */
[----:B------:R-:W-:Y:S01]  /*bf70*/  @!P1 STS.128 [R2+-0x600], R8 ;  /* 0xfffa000802009388 */ /* 0x000fe20000000c00 */
[----:B------:R-:W-:Y:S01]  /*bf80*/  BAR.SYNC.DEFER_BLOCKING 0x0 ;  /* 0x0000000000007b1d */ /* 0x000fe20000010000 */
[----:B------:R-:W-:Y:S02]  /*bf90*/  ISETP.NE.AND P1, PT, R3, 0x40, PT ;  /* 0x000000400300780c */ /* 0x000fe40003f25270 */
[----:B------:R-:W-:-:S03]  /*bfa0*/  LOP3.LUT R3, R0, 0x3e0, RZ, 0xc0, !PT ;  /* 0x000003e000037812 */ /* 0x000fc600078ec0ff */
[----:B---3-5:R-:W0:Y:S02]  /*bfb0*/  @!P2 LDS.128 R4, [R2] ;  /* 0x000000000204a984 */ /* 0x028e240000000c00 */
        /* <DEDUP_REMOVED lines=15> */
[----:B------:R-:W-:Y:S02]  /*c0b0*/  @!P1 STS.128 [R2+-0x180], R8 ;  /* 0xfffe800802009388 */ /* 0x000fe40000000c00 */
[----:B------:R-:W-:Y:S06]  /*c0c0*/  BAR.SYNC.DEFER_BLOCKING 0x0 ;  /* 0x0000000000007b1d */ /* 0x000fec0000010000 */
[----:B------:R-:W0:Y:S02]  /*c0d0*/  @!P2 LDS.128 R4, [R2] ;  /* 0x000000000204a984 */ /* 0x000e240000000c00 */
[----:B0-----:R-:W-:Y:S01]  /*c0e0*/  @!P2 FADD.FTZ R8, R8, R4 ;  /* 0x000000040808a221 */ /* 0x001fe20000010000 */
[----:B------:R-:W-:Y:S01]  /*c0f0*/  @!P2 FADD.FTZ R9, R9, R5 ;  /* 0x000000050909a221 */ /* 0x000fe20000010000 */
[----:B------:R-:W-:Y:S01]  /*c100*/  @!P2 FADD.FTZ R10, R10, R6 ;  /* 0x000000060a0aa221 */ /* 0x000fe20000010000 */
[----:B------:R-:W-:Y:S01]  /*c110*/  @!P2 FADD.FTZ R11, R11, R7 ;  /* 0x000000070b0ba221 */ /* 0x000fe20000010000 */
[----:B------:R-:W-:Y:S06]  /*c120*/  BAR.SYNC.DEFER_BLOCKING 0x0 ;  /* 0x0000000000007b1d */ /* 0x000fec0000010000 */
.L_x_3332:
[----:B------:R-:W-:Y:S05]  /*c130*/  @P0 EXIT ;  /* 0x000000000000094d */ /* 0x000fea0003800000 */
[----:B------:R-:W0:Y:S02]  /*c140*/  LDCU UR4, c[0x0][0x478] ;  /* 0x00008f00ff0477ac */ /* 0x000e240008000800 */
[----:B0-----:R-:W-:-:S09]  /*c150*/  UISETP.NE.AND UP0, UPT, UR4, 0x2, UPT ;  /* 0x000000020400788c */ /* 0x001fd2000bf05270 */
[----:B------:R-:W-:Y:S05]  /*c160*/  BRA.U UP0, `(.L_x_3333) ;  /* 0x00000001007c7547 */ /* 0x000fea000b800000 */
[----:B------:R-:W0:Y:S01]  /*c170*/  LDC.64 R2, c[0x0][0x470] ;  /* 0x00011c00ff027b82 */ /* 0x000e220000000a00 */
[----:B------:R-:W4:Y:S01]  /*c180*/  LDCU.64 UR4, c[0x0][0x380] ;  /* 0x00007000ff0477ac */ /* 0x000f220008000a00 */
[----:B0-----:R-:W2:Y:S01]  /*c190*/  LDG.E R2, desc[UR36][R2.64] ;  /* 0x0000002402027981 */ /* 0x001ea2000c1e1900 */
[----:B------:R-:W-:Y:S01]  /*c1a0*/  IADD3 R14, PT, PT, R15, R14, RZ ;  /* 0x0000000e0f0e7210 */ /* 0x000fe20007ffe0ff */
        /* <DEDUP_REMOVED lines=10> */
[----:B------:R-:W3:Y:S01]  /*c250*/  F2I.S8.NTZ R8, R8 ;  /* 0x0000000800087305 */ /* 0x000ee20000202100 */
[----:B------:R-:W-:Y:S02]  /*c260*/  SHF.L.U32 R2, R0, 0x10, RZ ;  /* 0x0000001000027819 */ /* 0x000fe400000006ff */
[----:B------:R-:W-:Y:S02]  /*c270*/  PRMT R0, R3, 0x7710, RZ ;  /* 0x0000771003007816 */ /* 0x000fe400000000ff */
[----:B------:R-:W-:Y:S02]  /*c280*/  LOP3.LUT R3, R2, 0xff0000, RZ, 0xc0, !PT ;  /* 0x00ff000002037812 */ /* 0x000fe400078ec0ff */
[----:B0-----:R-:W-:-:S03]  /*c290*/  PRMT R9, R9, 0x8880, RZ ;  /* 0x0000888009097816 */ /* 0x001fc600000000ff */
[----:B------:R-:W-:Y:S01]  /*c2a0*/  IMAD R3, R0, 0x1000000, R3 ;  /* 0x0100000000037824 */ /* 0x000fe200078e0203 */
[----:B------:R-:W-:Y:S02]  /*c2b0*/  PRMT R2, R9, 0x7710, RZ ;  /* 0x0000771009027816 */ /* 0x000fe400000000ff */
[----:B---3-5:R-:W-:-:S04]  /*c2c0*/  PRMT R4, R8, 0x8880, RZ ;  /* 0x0000888008047816 */ /* 0x028fc800000000ff */
[----:B------:R-:W-:Y:S02]  /*c2d0*/  PRMT R0, R4, 0x7710, RZ ;  /* 0x0000771004007816 */ /* 0x000fe400000000ff */
[----:B------:R-:W-:Y:S02]  /*c2e0*/  LOP3.LUT R4, R2, 0xff, RZ, 0xc0, !PT ;  /* 0x000000ff02047812 */ /* 0x000fe400078ec0ff */
[----:B----4-:R-:W-:Y:S02]  /*c2f0*/  IADD3 R2, P0, PT, R14, UR4, RZ ;  /* 0x000000040e027c10 */ /* 0x010fe4000ff1e0ff */
[----:B------:R-:W-:Y:S02]  /*c300*/  LOP3.LUT R5, R0, 0xff, RZ, 0xc0, !PT ;  /* 0x000000ff00057812 */ /* 0x000fe400078ec0ff */
[----:B------:R-:W-:Y:S02]  /*c310*/  LEA R4, R4, R3, 0x8 ;  /* 0x0000000304047211 */ /* 0x000fe400078e40ff */
[----:B------:R-:W-:-:S02]  /*c320*/  LEA.HI.X.SX32 R3, R14, UR5, 0x1, P0 ;  /* 0x000000050e037c11 */ /* 0x000fc400080f0eff */
[----:B------:R-:W-:-:S05]  /*c330*/  IADD3 R5, PT, PT, R4, R5, RZ ;  /* 0x0000000504057210 */ /* 0x000fca0007ffe0ff */
[----:B------:R-:W-:Y:S01]  /*c340*/  STG.E desc[UR36][R2.64], R5 ;  /* 0x0000000502007986 */ /* 0x000fe2000c101924 */
[----:B------:R-:W-:Y:S05]  /*c350*/  EXIT ;  /* 0x000000000000794d */ /* 0x000fea0003800000 */
.L_x_3333:
[----:B------:R-:W0:Y:S01]  /*c360*/  LDC.64 R2, c[0x0][0x380] ;  /* 0x0000e000ff027b82 */ /* 0x000e220000000a00 */
[----:B------:R-:W-:-:S04]  /*c370*/  IMAD.IADD R15, R15, 0x1, R14 ;  /* 0x000000010f0f7824 */ /* 0x000fc800078e020e */
[----:B0-----:R-:W-:-:S05]  /*c380*/  IMAD.WIDE R2, R15, 0x4, R2 ;  /* 0x000000040f027825 */ /* 0x001fca00078e0202 */
[----:B------:R-:W-:Y:S01]  /*c390*/  STG.E.128 desc[UR36][R2.64], R8 ;  /* 0x0000000802007986 */ /* 0x000fe2000c101d24 */
[----:B------:R-:W-:Y:S05]  /*c3a0*/  EXIT ;  /* 0x000000000000794d */ /* 0x000fea0003800000 */
.L_x_3197:
[----:B------:R-:W-:Y:S01]  /*c3b0*/  HFMA2 R12, -RZ, RZ, 0, 9.5367431640625e-07 ;  /* 0x00000010ff0c7431 */ /* 0x000fe200000001ff */
[----:B------:R-:W-:Y:S01]  /*c3c0*/  MOV R11, 0x1f ;  /* 0x0000001f000b7802 */ /* 0x000fe20000000f00 */
[----:B------:R-:W-:-:S07]  /*c3d0*/  IMAD.MOV.U32 R15, RZ, RZ, -0x1 ;  /* 0xffffffffff0f7424 */ /* 0x000fce00078e00ff */
[----:B0-----:R-:W-:Y:S05]  /*c3e0*/  WARPSYNC.COLLECTIVE R15, `(.L_x_3334) ;  /* 0x000000000f087348 */ /* 0x001fea0003c00000 */
[----:B------:R1:W2:Y:S02]  /*c3f0*/  SHFL.BFLY P6, R14, R13, R12, R11 ;  /* 0x0c00000c0d0e7389 */ /* 0x0002a400000c000b */
[----:B012---:R-:W-:Y:S05]  /*c400*/  ENDCOLLECTIVE ;  /* 0x000000000000791b */ /* 0x007fea0003800000 */
.L_x_3334:
[----:B------:R-:W-:Y:S02]  /*c410*/  HFMA2 R12, -RZ, RZ, 0, 4.76837158203125e-07 ;  /* 0x00000008ff0c7431 */ /* 0x000fe400000001ff */
[----:B------:R-:W-:-:S05]  /*c420*/  FADD.FTZ R0, R13, R14 ;  /* 0x0000000e0d007221 */ /* 0x000fca0000010000 */
[----:B------:R-:W-:-:S07]  /*c430*/  MOV R13, R0 ;  /* 0x00000000000d7202 */ /* 0x000fce0000000f00 */
[----:B------:R-:W-:Y:S05]  /*c440*/  WARPSYNC.COLLECTIVE R15, `(.L_x_3335) ;  /* 0x000000000f087348 */ /* 0x000fea0003c00000 */
[----:B------:R0:W1:Y:S02]  /*c450*/  SHFL.BFLY P6, R14, R13, R12, R11 ;  /* 0x0c00000c0d0e7389 */ /* 0x00006400000c000b */
[----:B01----:R-:W-:Y:S05]  /*c460*/  ENDCOLLECTIVE ;  /* 0x000000000000791b */ /* 0x003fea0003800000 */
.L_x_3335:
[----:B------:R-:W-:Y:S01]  /*c470*/  MOV R12, 0x4 ;  /* 0x00000004000c7802 */ /* 0x000fe20000000f00 */
[----:B------:R-:W-:-:S04]  /*c480*/  FADD.FTZ R2, R0, R14 ;  /* 0x0000000e00027221 */ /* 0x000fc80000010000 */
[----:B------:R-:W-:-:S07]  /*c490*/  IMAD.MOV.U32 R13, RZ, RZ, R2 ;  /* 0x000000ffff0d7224 */ /* 0x000fce00078e0002 */
[----:B------:R-:W-:Y:S05]  /*c4a0*/  WARPSYNC.COLLECTIVE R15, `(.L_x_3336) ;  /* 0x000000000f087348 */ /* 0x000fea0003c00000 */
[----:B------:R0:W1:Y:S02]  /*c4b0*/  SHFL.BFLY P6, R14, R13, R12, R11 ;  /* 0x0c00000c0d0e7389 */ /* 0x00006400000c000b */
[----:B01----:R-:W-:Y:S05]  /*c4c0*/  ENDCOLLECTIVE ;  /* 0x000000000000791b */ /* 0x003fea0003800000 */
.L_x_3336:
[----:B------:R-:W-:Y:S02]  /*c4d0*/  IMAD.MOV.U32 R12, RZ, RZ, 0x2 ;  /* 0x00000002ff0c7424 */ /* 0x000fe400078e00ff */
[----:B------:R-:W-:-:S05]  /*c4e0*/  FADD.FTZ R3, R2, R14 ;  /* 0x0000000e02037221 */ /* 0x000fca0000010000 */
[----:B------:R-:W-:-:S07]  /*c4f0*/  MOV R13, R3 ;  /* 0x00000003000d7202 */ /* 0x000fce0000000f00 */
[----:B------:R-:W-:Y:S05]  /*c500*/  WARPSYNC.COLLECTIVE R15, `(.L_x_3337) ;  /* 0x000000000f087348 */ /* 0x000fea0003c00000 */
[----:B------:R0:W1:Y:S02]  /*c510*/  SHFL.BFLY P6, R14, R13, R12, R11 ;  /* 0x0c00000c0d0e7389 */ /* 0x00006400000c000b */
[----:B01----:R-:W-:Y:S05]  /*c520*/  ENDCOLLECTIVE ;  /* 0x000000000000791b */ /* 0x003fea0003800000 */
.L_x_3337:
[----:B------:R-:W-:Y:S02]  /*c530*/  HFMA2 R12, -RZ, RZ, 0, 5.9604644775390625e-08 ;  /* 0x00000001ff0c7431 */ /* 0x000fe400000001ff */
[----:B------:R-:W-:-:S05]  /*c540*/  FADD.FTZ R4, R3, R14 ;  /* 0x0000000e03047221 */ /* 0x000fca0000010000 */
[----:B------:R-:W-:-:S07]  /*c550*/  MOV R13, R4 ;  /* 0x00000004000d7202 */ /* 0x000fce0000000f00 */
[----:B------:R-:W-:Y:S05]  /*c560*/  WARPSYNC.COLLECTIVE R15, `(.L_x_3338) ;  /* 0x000000000f087348 */ /* 0x000fea0003c00000 */
[----:B------:R0:W1:Y:S02]  /*c570*/  SHFL.BFLY P6, R14, R13, R12, R11 ;  /* 0x0c00000c0d0e7389 */ /* 0x00006400000c000b */
[----:B01----:R-:W-:Y:S05]  /*c580*/  ENDCOLLECTIVE ;  /* 0x000000000000791b */ /* 0x003fea0003800000 */
.L_x_3338:
[----:B------:R-:W-:Y:S05]  /*c590*/  BRA `(.L_x_3339) ;  /* 0xffffff5400ac7947 */ /* 0x000fea000383ffff */
.L_x_3340:
        /* <DEDUP_REMOVED lines=14> */
.L_x_4071:


//--------------------- .text._ZN4mmha33masked_multihead_attention_kernelIfLi96ELi128ELi2ELi32ELi128ELb0ELb1EEEv26Multihead_attention_paramsIT_XT5_EE --------------------------
	.section	.text._ZN4mmha33masked_multihead_attention_kernelIfLi96ELi128ELi2ELi32ELi128ELb0ELb1EEEv26Multihead_attention_paramsIT_XT5_EE,"ax",@progbits
	.align	128
        .global         _ZN4mmha33masked_multihead_attention_kernelIfLi96ELi128ELi2ELi32ELi128ELb0ELb1EEEv26Multihead_attention_paramsIT_XT5_EE
        .type           _ZN4mmha33masked_multihead_attention_kernelIfLi96ELi128ELi2ELi32ELi128ELb0ELb1EEEv26Multihead_attention_paramsIT_XT5_EE,@function
        .size           _ZN4mmha33masked_multihead_attention_kernelIfLi96ELi128ELi2ELi32ELi128ELb0ELb1EEEv26Multihead_attention_paramsIT_XT5_EE,(.L_x_4072 - _ZN4mmha33masked_multihead_attention_kernelIfLi96ELi128ELi2ELi32ELi128ELb0ELb1EEEv26Multihead_attention_paramsIT_XT5_EE)
        .other          _ZN4mmha33masked_multihead_attention_kernelIfLi96ELi128ELi2ELi32ELi128ELb0ELb1EEEv26Multihead_attention_paramsIT_XT5_EE,@"STO_CUDA_ENTRY STV_DEFAULT"
_ZN4mmha33masked_multihead_attention_kernelIfLi96ELi128ELi2ELi32ELi128ELb0ELb1EEEv26Multihead_attention_paramsIT_XT5_EE:
.text._ZN4mmha33masked_multihead_attention_kernelIfLi96ELi128ELi2ELi32ELi128ELb0ELb1EEEv26Multihead_attention_paramsIT_XT5_EE:
        /* <DEDUP_REMOVED lines=12> */
.L_x_3341:
[----:B------:R-:W1:Y:S01]  /*00c0*/  LDC R10, c[0x0][0x3f0] ;  /* 0x0000fc00ff0a7b82 */ /* 0x000e620000000800 */
[----:B------:R-:W3:Y:S01]  /*00d0*/  S2R R87, SR_CTAID.X ;  /* 0x0000000000577919 */ /* 0x000ee20000002500 */
[----:B------:R-:W4:Y:S06]  /*00e0*/  S2R R22, SR_TID.X ;  /* 0x0000000000167919 */ /* 0x000f2c0000002100 */
[----:B------:R-:W0:Y:S08]  /*00f0*/  LDC R7, c[0x0][0x478] ;  /* 0x00011e00ff077b82 */ /* 0x000e300000000800 */
[----:B------:R-:W3:Y:S01]  /*0100*/  LDC R4, c[0x0][0x3e8] ;  /* 0x0000fa00ff047b82 */ /* 0x000ee20000000800 */
[----:B-1----:R-:W-:-:S07]  /*0110*/  IABS R6, R10 ;  /* 0x0000000a00067213 */ /* 0x002fce0000000000 */
[----:B------:R-:W1:Y:S01]  /*0120*/  LDC R36, c[0x0][0x3f8] ;  /* 0x0000fe00ff247b82 */ /* 0x000e620000000800 */
[----:B--2---:R-:W-:Y:S01]  /*0130*/  LOP3.LUT R11, R33, R10, RZ, 0x3c, !PT ;  /* 0x0000000a210b7212 */ /* 0x004fe200078e3cff */
[----:B------:R-:W2:Y:S01]  /*0140*/  I2F.RP R0, R6 ;  /* 0x0000000600007306 */ /* 0x000ea20000209400 */
[----:B0-----:R-:W-:-:S05]  /*0150*/  ISETP.NE.AND P1, PT, R7, 0x2, PT ;  /* 0x000000020700780c */ /* 0x001fca0003f25270 */
[----:B------:R-:W0:Y:S01]  /*0160*/  LDC.64 R26, c[0x0][0x460] ;  /* 0x00011800ff1a7b82 */ /* 0x000e220000000a00 */
[----:B---3--:R-:W-:Y:S01]  /*0170*/  ISETP.NE.AND P0, PT, R4, RZ, PT ;  /* 0x000000ff0400720c */ /* 0x008fe20003f05270 */
[----:B--2---:R-:W2:Y:S06]  /*0180*/  MUFU.RCP R0, R0 ;  /* 0x0000000000007308 */ /* 0x004eac0000001000 */
[----:B------:R-:W3:Y:S01]  /*0190*/  @!P1 LDC.64 R12, c[0x0][0x398] ;  /* 0x0000e600ff0c9b82 */ /* 0x000ee20000000a00 */
[----:B-1----:R-:W-:-:S07]  /*01a0*/  IMAD R32, R33, R36, R87 ;  /* 0x0000002421207224 */ /* 0x002fce00078e0257 */
[----:B------:R-:W1:Y:S01]  /*01b0*/  @!P1 LDC.64 R8, c[0x0][0x468] ;  /* 0x00011a00ff089b82 */ /* 0x000e620000000a00 */
[----:B--2---:R-:W-:Y:S01]  /*01c0*/  VIADD R2, R0, 0xffffffe ;  /* 0x0ffffffe00027836 */ /* 0x004fe20000000000 */
[----:B------:R-:W-:-:S03]  /*01d0*/  IABS R0, R33 ;  /* 0x0000002100007213 */ /* 0x000fc60000000000 */
[----:B------:R2:W4:Y:S02]  /*01e0*/  F2I.FTZ.U32.TRUNC.NTZ R3, R2 ;  /* 0x0000000200037305 */ /* 0x000524000021f000 */
[----:B--2---:R-:W-:Y:S01]  /*01f0*/  IMAD.MOV.U32 R2, RZ, RZ, RZ ;  /* 0x000000ffff027224 */ /* 0x004fe200078e00ff */
[----:B-1----:R-:W2:Y:S01]  /*0200*/  @!P1 LDG.E R8, desc[UR36][R8.64+0x4] ;  /* 0x0000042408089981 */ /* 0x002ea2000c1e1900 */
[----:B----4-:R-:W-:-:S05]  /*0210*/  IADD3 R5, PT, PT, RZ, -R3, RZ ;  /* 0x80000003ff057210 */ /* 0x010fca0007ffe0ff */
[----:B------:R-:W-:-:S04]  /*0220*/  IMAD R5, R5, R6, RZ ;  /* 0x0000000605057224 */ /* 0x000fc800078e02ff */
[----:B------:R-:W-:-:S04]  /*0230*/  IMAD.HI.U32 R2, R3, R5, R2 ;  /* 0x0000000503027227 */ /* 0x000fc800078e0002 */
[----:B------:R-:W-:-:S04]  /*0240*/  IMAD.MOV.U32 R5, RZ, RZ, R0 ;  /* 0x000000ffff057224 */ /* 0x000fc800078e0000 */
[----:B------:R-:W-:-:S04]  /*0250*/  IMAD.HI.U32 R3, R2, R5, RZ ;  /* 0x0000000502037227 */ /* 0x000fc800078e00ff */
[----:B------:R-:W-:Y:S01]  /*0260*/  @!P0 IMAD R2, R32, 0x60, RZ ;  /* 0x0000006020028824 */ /* 0x000fe200078e02ff */
[----:B------:R-:W-:-:S05]  /*0270*/  IADD3 R0, PT, PT, -R3, RZ, RZ ;  /* 0x000000ff03007210 */ /* 0x000fca0007ffe1ff */
[----:B------:R-:W-:Y:S02]  /*0280*/  IMAD R5, R6, R0, R5 ;  /* 0x0000000006057224 */ /* 0x000fe400078e0205 */
[----:B------:R-:W-:-:S03]  /*0290*/  @P0 IMAD R0, R33, R4, RZ ;  /* 0x0000000421000224 */ /* 0x000fc600078e02ff */
[----:B------:R-:W-:Y:S01]  /*02a0*/  ISETP.GT.U32.AND P2, PT, R6, R5, PT ;  /* 0x000000050600720c */ /* 0x000fe20003f44070 */
[----:B------:R-:W-:Y:S01]  /*02b0*/  @P0 IMAD R2, R87, 0x60, R0 ;  /* 0x0000006057020824 */ /* 0x000fe200078e0200 */
[----:B0-----:R-:W-:Y:S01]  /*02c0*/  ISETP.NE.U32.AND P0, PT, R26, RZ, PT ;  /* 0x000000ff1a00720c */ /* 0x001fe20003f05070 */
[----:B------:R-:W-:-:S03]  /*02d0*/  IMAD.SHL.U32 R0, R22, 0x4, RZ ;  /* 0x0000000416007824 */ /* 0x000fc600078e00ff */
[----:B------:R-:W-:Y:S01]  /*02e0*/  ISETP.NE.AND.EX P0, PT, R27, RZ, PT, P0 ;  /* 0x000000ff1b00720c */ /* 0x000fe20003f05300 */
[----:B------:R-:W-:-:S05]  /*02f0*/  IMAD.IADD R25, R0, 0x1, R2 ;  /* 0x0000000100197824 */ /* 0x000fca00078e0202 */
[----:B---3--:R-:W-:Y:S02]  /*0300*/  @!P1 IADD3 R4, P4, PT, R25, R12, RZ ;  /* 0x0000000c19049210 */ /* 0x008fe40007f9e0ff */
[----:B------:R-:W-:-:S04]  /*0310*/  @!P2 IADD3 R5, PT, PT, R5, -R6, RZ ;  /* 0x800000060505a210 */ /* 0x000fc80007ffe0ff */
[----:B------:R-:W-:Y:S02]  /*0320*/  ISETP.GE.U32.AND P3, PT, R5, R6, PT ;  /* 0x000000060500720c */ /* 0x000fe40003f66070 */
[----:B------:R-:W-:Y:S01]  /*0330*/  @!P1 LEA.HI.X.SX32 R5, R25, R13, 0x1, P4 ;  /* 0x0000000d19059211 */ /* 0x000fe200020f0eff */
[----:B------:R-:W0:Y:S04]  /*0340*/  @P0 LDC.64 R6, c[0x0][0x460] ;  /* 0x00011800ff060b82 */ /* 0x000e280000000a00 */
[----:B------:R1:W3:Y:S01]  /*0350*/  @!P1 LDG.E R12, desc[UR36][R4.64] ;  /* 0x00000024040c9981 */ /* 0x0002e2000c1e1900 */
[----:B------:R-:W-:Y:S01]  /*0360*/  @!P2 VIADD R3, R3, 0x1 ;  /* 0x000000010303a836 */ /* 0x000fe20000000000 */
[----:B------:R-:W-:Y:S02]  /*0370*/  ISETP.GE.AND P4, PT, R11, RZ, PT ;  /* 0x000000ff0b00720c */ /* 0x000fe40003f86270 */
[----:B------:R-:W-:-:S02]  /*0380*/  ISETP.NE.AND P2, PT, R10, RZ, PT ;  /* 0x000000ff0a00720c */ /* 0x000fc40003f45270 */
[----:B------:R-:W-:Y:S01]  /*0390*/  @P3 VIADD R3, R3, 0x1 ;  /* 0x0000000103033836 */ /* 0x000fe20000000000 */
[----:B-1----:R-:W1:Y:S04]  /*03a0*/  LDC.64 R4, c[0x0][0x4a0] ;  /* 0x00012800ff047b82 */ /* 0x002e680000000a00 */
[----:B------:R-:W-:-:S05]  /*03b0*/  MOV R37, R3 ;  /* 0x0000000300257202 */ /* 0x000fca0000000f00 */
[----:B------:R-:W-:Y:S01]  /*03c0*/  @!P4 IMAD.MOV R37, RZ, RZ, -R37 ;  /* 0x000000ffff25c224 */ /* 0x000fe200078e0a25 */
[----:B------:R-:W-:Y:S01]  /*03d0*/  @!P2 LOP3.LUT R37, RZ, R10, RZ, 0x33, !PT ;  /* 0x0000000aff25a212 */ /* 0x000fe200078e33ff */
[----:B------:R-:W-:-:S04]  /*03e0*/  IMAD.MOV.U32 R16, RZ, RZ, RZ ;  /* 0x000000ffff107224 */ /* 0x000fc800078e00ff */
[----:B0-----:R-:W-:-:S05]  /*03f0*/  @P0 IMAD.WIDE R6, R37, 0x4, R6 ;  /* 0x0000000425060825 */ /* 0x001fca00078e0206 */
[----:B------:R0:W5:Y:S01]  /*0400*/  @P0 LDG.E R16, desc[UR36][R6.64] ;  /* 0x0000002406100981 */ /* 0x000162000c1e1900 */
[----:B-1----:R-:W-:-:S04]  /*0410*/  ISETP.NE.U32.AND P0, PT, R4, RZ, PT ;  /* 0x000000ff0400720c */ /* 0x002fc80003f05070 */
[----:B------:R-:W-:Y:S02]  /*0420*/  ISETP.NE.AND.EX P0, PT, R5, RZ, PT, P0 ;  /* 0x000000ff0500720c */ /* 0x000fe40003f05300 */
[----:B------:R-:W-:-:S11]  /*0430*/  ISETP.GT.U32.AND P2, PT, R22, 0x17, PT ;  /* 0x000000171600780c */ /* 0x000fd60003f44070 */
[----:B------:R-:W1:Y:S01]  /*0440*/  @P0 LDC.64 R18, c[0x0][0x4a0] ;  /* 0x00012800ff120b82 */ /* 0x000e620000000a00 */
[----:B------:R-:W-:Y:S01]  /*0450*/  BSSY.RECONVERGENT B0, `(.L_x_3342) ;  /* 0x000001f000007945 */ /* 0x000fe20003800200 */
[----:B---3--:R-:W2:Y:S08]  /*0460*/  @!P1 I2F.S8 R3, R12 ;  /* 0x0000000c00039306 */ /* 0x008eb00000001400 */
[----:B------:R-:W3:Y:S08]  /*0470*/  @!P1 I2F.S8 R5, R12.B1 ;  /* 0x1000000c00059306 */ /* 0x000ef00000001400 */
[----:B------:R-:W0:Y:S08]  /*0480*/  @!P1 I2F.S8 R11, R12.B2 ;  /* 0x2000000c000b9306 */ /* 0x000e300000001400 */
[----:B------:R-:W4:Y:S01]  /*0490*/  @!P1 I2F.S8 R9, R12.B3 ;  /* 0x3000000c00099306 */ /* 0x000f220000001400 */
[C---:B--2---:R-:W-:Y:S01]  /*04a0*/  @!P1 FMUL.FTZ R4, R8.reuse, R3 ;  /* 0x0000000308049220 */ /* 0x044fe20000410000 */
[C---:B---3--:R-:W-:Y:S01]  /*04b0*/  @!P1 FMUL.FTZ R5, R8.reuse, R5 ;  /* 0x0000000508059220 */ /* 0x048fe20000410000 */
[C---:B0-----:R-:W-:Y:S01]  /*04c0*/  @!P1 FMUL.FTZ R6, R8.reuse, R11 ;  /* 0x0000000b08069220 */ /* 0x041fe20000410000 */
[----:B------:R-:W-:Y:S01]  /*04d0*/  CS2R R10, SRZ ;  /* 0x00000000000a7805 */ /* 0x000fe2000001ff00 */
[----:B----4-:R-:W-:Y:S01]  /*04e0*/  @!P1 FMUL.FTZ R7, R8, R9 ;  /* 0x0000000908079220 */ /* 0x010fe20000410000 */
[----:B------:R-:W-:Y:S01]  /*04f0*/  CS2R R8, SRZ ;  /* 0x0000000000087805 */ /* 0x000fe2000001ff00 */
[----:B-1----:R-:W-:Y:S06]  /*0500*/  @P2 BRA `(.L_x_3343) ;  /* 0x00000000004c2947 */ /* 0x002fec0003800000 */
        /* <DEDUP_REMOVED lines=19> */
.L_x_3343:
[----:B------:R-:W-:Y:S05]  /*0640*/  BSYNC.RECONVERGENT B0 ;  /* 0x0000000000007941 */ /* 0x000fea0003800200 */
.L_x_3342:
[----:B------:R-:W-:Y:S05]  /*0650*/  @!P1 BRA `(.L_x_3344) ;  /* 0x0000000000209947 */ /* 0x000fea0003800000 */
[----:B------:R-:W-:Y:S01]  /*0660*/  BSSY.RECONVERGENT B0, `(.L_x_3344) ;  /* 0x0000007000007945 */ /* 0x000fe20003800200 */
[----:B------:R-:W-:Y:S02]  /*0670*/  CS2R R6, SRZ ;  /* 0x0000000000067805 */ /* 0x000fe4000001ff00 */
[----:B------:R-:W-:Y:S01]  /*0680*/  CS2R R4, SRZ ;  /* 0x0000000000047805 */ /* 0x000fe2000001ff00 */
[----:B------:R-:W-:Y:S06]  /*0690*/  @P2 BRA `(.L_x_3345) ;  /* 0x00000000000c2947 */ /* 0x000fec0003800000 */
[----:B------:R-:W1:Y:S02]  /*06a0*/  LDC.64 R4, c[0x0][0x398] ;  /* 0x0000e600ff047b82 */ /* 0x000e640000000a00 */
[----:B-1----:R-:W-:-:S06]  /*06b0*/  IMAD.WIDE R4, R25, 0x4, R4 ;  /* 0x0000000419047825 */ /* 0x002fcc00078e0204 */
[----:B------:R-:W5:Y:S02]  /*06c0*/  LDG.E.128 R4, desc[UR36][R4.64] ;  /* 0x0000002404047981 */ /* 0x000f64000c1e1d00 */
.L_x_3345:
[----:B------:R-:W-:Y:S05]  /*06d0*/  BSYNC.RECONVERGENT B0 ;  /* 0x0000000000007941 */ /* 0x000fea0003800200 */
.L_x_3344:
[----:B------:R-:W-:Y:S01]  /*06e0*/  @P0 IMAD.WIDE.U32 R12, R33, 0x4, R18 ;  /* 0x00000004210c0825 */ /* 0x000fe200078e0012 */
[----:B------:R-:W1:Y:S01]  /*06f0*/  LDCU.64 UR6, c[0x0][0x3a0] ;  /* 0x00007400ff0677ac */ /* 0x000e620008000a00 */
[----:B------:R-:W2:Y:S03]  /*0700*/  LDCU.64 UR4, c[0x0][0x390] ;  /* 0x00007200ff0477ac */ /* 0x000ea60008000a00 */
[----:B------:R3:W4:Y:S01]  /*0710*/  @P0 LDG.E R3, desc[UR36][R12.64] ;  /* 0x000000240c030981 */ /* 0x000722000c1e1900 */
[----:B------:R-:W-:Y:S01]  /*0720*/  ISETP.EQ.U32.AND P4, PT, R26, RZ, PT ;  /* 0x000000ff1a00720c */ /* 0x000fe20003f82070 */
[----:B0-----:R-:W0:Y:S01]  /*0730*/  LDC.64 R14, c[0x0][0x418] ;  /* 0x00010600ff0e7b82 */ /* 0x001e220000000a00 */
[----:B------:R-:W-:Y:S02]  /*0740*/  ISETP.GT.U32.AND P2, PT, R22, 0x1f, PT ;  /* 0x0000001f1600780c */ /* 0x000fe40003f44070 */
[----:B------:R-:W-:-:S02]  /*0750*/  CS2R R24, SRZ ;  /* 0x0000000000187805 */ /* 0x000fc4000001ff00 */
[----:B------:R-:W-:Y:S02]  /*0760*/  ISETP.EQ.OR.EX P2, PT, R27, RZ, P2, P4 ;  /* 0x000000ff1b00720c */ /* 0x000fe40001742740 */
[----:B------:R-:W-:Y:S02]  /*0770*/  CS2R R30, SRZ ;  /* 0x00000000001e7805 */ /* 0x000fe4000001ff00 */
[----:B------:R-:W-:Y:S02]  /*0780*/  CS2R R28, SRZ ;  /* 0x00000000001c7805 */ /* 0x000fe4000001ff00 */
[----:B------:R-:W-:Y:S01]  /*0790*/  CS2R R26, SRZ ;  /* 0x00000000001a7805 */ /* 0x000fe2000001ff00 */
[----:B------:R-:W0:Y:S01]  /*07a0*/  LDC R23, c[0x0][0x3f4] ;  /* 0x0000fd00ff177b82 */ /* 0x000e220000000800 */
[----:B-1----:R-:W-:Y:S02]  /*07b0*/  ISETP.NE.U32.AND P3, PT, RZ, UR6, PT ;  /* 0x00000006ff007c0c */ /* 0x002fe4000bf65070 */
[----:B--2---:R-:W-:Y:S01]  /*07c0*/  ISETP.NE.U32.AND P1, PT, RZ, UR4, PT ;  /* 0x00000004ff007c0c */ /* 0x004fe2000bf25070 */
[----:B------:R-:W1:Y:S01]  /*07d0*/  LDCU.U8 UR4, c[0x0][0x404] ;  /* 0x00008080ff0477ac */ /* 0x000e620008000000 */
[----:B------:R-:W-:-:S03]  /*07e0*/  ISETP.NE.AND.EX P3, PT, RZ, UR7, PT, P3 ;  /* 0x00000007ff007c0c */ /* 0x000fc6000bf65330 */
[----:B---3--:R-:W2:Y:S01]  /*07f0*/  @!P2 LDC.64 R12, c[0x0][0x450] ;  /* 0x00011400ff0cab82 */ /* 0x008ea20000000a00 */
[----:B------:R-:W-:Y:S02]  /*0800*/  ISETP.NE.AND.EX P1, PT, RZ, UR5, PT, P1 ;  /* 0x00000005ff007c0c */ /* 0x000fe4000bf25310 */
[C---:B------:R-:W-:Y:S02]  /*0810*/  ISETP.GT.U32.OR P3, PT, R22.reuse, 0x17, !P3 ;  /* 0x000000171600780c */ /* 0x040fe40005f64470 */
[----:B------:R-:W-:Y:S02]  /*0820*/  ISETP.GT.U32.OR P1, PT, R22, 0x17, !P1 ;  /* 0x000000171600780c */ /* 0x000fe40004f24470 */
[----:B0-----:R-:W-:Y:S01]  /*0830*/  ISETP.NE.U32.AND P4, PT, R14, RZ, PT ;  /* 0x000000ff0e00720c */ /* 0x001fe20003f85070 */
[----:B-----5:R-:W-:Y:S01]  /*0840*/  @!P2 IMAD R14, R16, R36, RZ ;  /* 0x00000024100ea224 */ /* 0x020fe200078e02ff */
[----:B------:R-:W4:Y:S02]  /*0850*/  @P0 LDC R38, c[0x0][0x430] ;  /* 0x00010c00ff260b82 */ /* 0x000f240000000800 */
[----:B------:R-:W-:Y:S01]  /*0860*/  ISETP.NE.AND.EX P4, PT, R15, RZ, PT, P4 ;  /* 0x000000ff0f00720c */ /* 0x000fe20003f85340 */
[----:B------:R-:W-:-:S04]  /*0870*/  IMAD R15, R87, 0x60, R0 ;  /* 0x00000060570f7824 */ /* 0x000fc800078e0200 */
[----:B------:R-:W-:Y:S01]  /*0880*/  @!P2 IMAD R17, R14, 0x60, R15 ;  /* 0x000000600e11a824 */ /* 0x000fe200078e020f */
[----:B------:R-:W0:Y:S08]  /*0890*/  @!P3 LDC.64 R20, c[0x0][0x3a0] ;  /* 0x0000e800ff14bb82 */ /* 0x000e300000000a00 */
[----:B------:R-:W3:Y:S01]  /*08a0*/  @!P1 LDC.64 R18, c[0x0][0x390] ;  /* 0x0000e400ff129b82 */ /* 0x000ee20000000a00 */
[----:B--2---:R-:W-:Y:S01]  /*08b0*/  @!P2 IMAD.WIDE R12, R17, 0x4, R12 ;  /* 0x00000004110ca825 */ /* 0x004fe200078e020c */
[----:B------:R-:W-:-:S06]  /*08c0*/  IABS R40, R23 ;  /* 0x0000001700287213 */ /* 0x000fcc0000000000 */
[----:B------:R-:W2:Y:S01]  /*08d0*/  @P4 LDC.64 R34, c[0x0][0x418] ;  /* 0x00010600ff224b82 */ /* 0x000ea20000000a00 */
[----:B0-----:R-:W-:-:S05]  /*08e0*/  @!P3 IMAD.WIDE.U32 R20, R15, 0x4, R20 ;  /* 0x000000040f14b825 */ /* 0x001fca00078e0014 */
[----:B------:R-:W4:Y:S01]  /*08f0*/  @!P3 LDG.E.128 R28, desc[UR36][R20.64] ;  /* 0x00000024141cb981 */ /* 0x000f22000c1e1d00 */
[----:B---3--:R-:W-:-:S03]  /*0900*/  @!P1 IMAD.WIDE.U32 R18, R15, 0x4, R18 ;  /* 0x000000040f129825 */ /* 0x008fc600078e0012 */
[----:B------:R-:W3:Y:S04]  /*0910*/  @!P2 LDG.E.128 R12, desc[UR36][R12.64] ;  /* 0x000000240c0ca981 */ /* 0x000ee8000c1e1d00 */
[----:B------:R0:W3:Y:S02]  /*0920*/  @!P1 LDG.E.128 R24, desc[UR36][R18.64] ;  /* 0x0000002412189981 */ /* 0x0000e4000c1e1d00 */
[----:B0-----:R-:W0:Y:S08]  /*0930*/  I2F.RP R19, R40 ;  /* 0x0000002800137306 */ /* 0x001e300000209400 */
[----:B0-----:R-:W0:Y:S01]  /*0940*/  MUFU.RCP R19, R19 ;  /* 0x0000001300137308 */ /* 0x001e220000001000 */
[----:B------:R-:W1:Y:S01]  /*0950*/  @!P0 LDC R18, c[0x0][0x40c] ;  /* 0x00010300ff128b82 */ /* 0x000e620000000800 */
[----:B------:R-:W-:-:S02]  /*0960*/  HFMA2 R17, -RZ, RZ, 0, 0 ;  /* 0x00000000ff117431 */ /* 0x000fc400000001ff */
[----:B--2---:R-:W-:-:S05]  /*0970*/  @P4 IMAD.WIDE.U32 R34, R33, 0x4, R34 ;  /* 0x0000000421224825 */ /* 0x004fca00078e0022 */
[----:B------:R2:W5:Y:S01]  /*0980*/  @P4 LDG.E R17, desc[UR36][R34.64] ;  /* 0x0000002422114981 */ /* 0x000562000c1e1900 */
[----:B0-----:R-:W-:-:S04]  /*0990*/  VIADD R20, R19, 0xffffffe ;  /* 0x0ffffffe13147836 */ /* 0x001fc80000000000 */
[----:B------:R0:W2:Y:S02]  /*09a0*/  F2I.FTZ.U32.TRUNC.NTZ R21, R20 ;  /* 0x0000001400157305 */ /* 0x0000a4000021f000 */
[----:B0-----:R-:W-:Y:S02]  /*09b0*/  IMAD.MOV.U32 R20, RZ, RZ, RZ ;  /* 0x000000ffff147224 */ /* 0x001fe400078e00ff */
[----:B--2---:R-:W-:Y:S01]  /*09c0*/  IMAD.MOV R35, RZ, RZ, -R21 ;  /* 0x000000ffff237224 */ /* 0x004fe200078e0a15 */
[----:B------:R-:W-:Y:S01]  /*09d0*/  ISETP.NE.AND P1, PT, R23, RZ, PT ;  /* 0x000000ff1700720c */ /* 0x000fe20003f25270 */
[----:B------:R-:W-:Y:S01]  /*09e0*/  IMAD R88, R33, R23, RZ ;  /* 0x0000001721587224 */ /* 0x000fe200078e02ff */
[----:B------:R-:W-:Y:S01]  /*09f0*/  BSSY.RECONVERGENT B6, `(.L_x_3346) ;  /* 0x00000e3000067945 */ /* 0x000fe20003800200 */
[----:B------:R-:W-:-:S03]  /*0a00*/  IMAD R34, R37, R36, RZ ;  /* 0x0000002425227224 */ /* 0x000fc600078e02ff */
[----:B------:R-:W-:Y:S02]  /*0a10*/  SHF.R.S32.HI R86, RZ, 0x1f, R88 ;  /* 0x0000001fff567819 */ /* 0x000fe40000011458 */
[----:B----4-:R-:W-:Y:S01]  /*0a20*/  @P0 IADD3 R18, PT, PT, R3, R38, RZ ;  /* 0x0000002603120210 */ /* 0x010fe20007ffe0ff */
[----:B------:R-:W-:-:S03]  /*0a30*/  IMAD R3, R35, R40, RZ ;  /* 0x0000002823037224 */ /* 0x000fc600078e02ff */
[----:B-1----:R-:W-:Y:S01]  /*0a40*/  IABS R19, R18 ;  /* 0x0000001200137213 */ /* 0x002fe20000000000 */
[----:B------:R-:W-:-:S06]  /*0a50*/  IMAD.HI.U32 R21, R21, R3, R20 ;  /* 0x0000000315157227 */ /* 0x000fcc00078e0014 */
[----:B------:R-:W-:-:S04]  /*0a60*/  IMAD.HI.U32 R21, R21, R19, RZ ;  /* 0x0000001315157227 */ /* 0x000fc800078e00ff */
[----:B------:R-:W-:-:S04]  /*0a70*/  IMAD.MOV R21, RZ, RZ, -R21 ;  /* 0x000000ffff157224 */ /* 0x000fc800078e0a15 */
[C---:B------:R-:W-:Y:S02]  /*0a80*/  IMAD R19, R40.reuse, R21, R19 ;  /* 0x0000001528137224 */ /* 0x040fe400078e0213 */
[----:B------:R-:W0:Y:S03]  /*0a90*/  LDC R21, c[0x0][0x400] ;  /* 0x00010000ff157b82 */ /* 0x000e260000000800 */
[----:B------:R-:W-:-:S13]  /*0aa0*/  ISETP.GT.U32.AND P0, PT, R40, R19, PT ;  /* 0x000000132800720c */ /* 0x000fda0003f04070 */
[----:B------:R-:W-:-:S04]  /*0ab0*/  @!P0 IADD3 R19, PT, PT, R19, -R40, RZ ;  /* 0x8000002813138210 */ /* 0x000fc80007ffe0ff */
[----:B------:R-:W-:Y:S02]  /*0ac0*/  ISETP.GT.U32.AND P0, PT, R40, R19, PT ;  /* 0x000000132800720c */ /* 0x000fe40003f04070 */
[----:B------:R-:W-:-:S11]  /*0ad0*/  ISETP.GE.AND P3, PT, R18, RZ, PT ;  /* 0x000000ff1200720c */ /* 0x000fd60003f66270 */
[----:B------:R-:W-:Y:S01]  /*0ae0*/  @!P0 IMAD.IADD R19, R19, 0x1, -R40 ;  /* 0x0000000113138824 */ /* 0x000fe200078e0a28 */
[----:B------:R-:W-:-:S04]  /*0af0*/  ISETP.NE.AND P0, PT, RZ, UR4, PT ;  /* 0x00000004ff007c0c */ /* 0x000fc8000bf05270 */
[----:B0-----:R-:W-:Y:S01]  /*0b00*/  ISETP.LT.OR P0, PT, R21, 0x1, P0 ;  /* 0x000000011500780c */ /* 0x001fe20000701670 */
[----:B------:R-:W-:Y:S01]  /*0b10*/  @!P3 IMAD.MOV R19, RZ, RZ, -R19 ;  /* 0x000000ffff13b224 */ /* 0x000fe200078e0a13 */
[----:B------:R-:W-:Y:S02]  /*0b20*/  @!P1 LOP3.LUT R19, RZ, R23, RZ, 0x33, !PT ;  /* 0x00000017ff139212 */ /* 0x000fe400078e33ff */
[----:B------:R-:W-:Y:S01]  /*0b30*/  IADD3 R23, PT, PT, R18, 0x1, -R23 ;  /* 0x0000000112177810 */ /* 0x000fe20007ffe817 */
[----:B------:R-:W-:Y:S01]  /*0b40*/  FADD.FTZ R28, R28, R4 ;  /* 0x000000041c1c7221 */ /* 0x000fe20000010000 */
[----:B------:R-:W-:Y:S01]  /*0b50*/  FADD.FTZ R29, R29, R5 ;  /* 0x000000051d1d7221 */ /* 0x000fe20000010000 */
[----:B------:R-:W-:Y:S01]  /*0b60*/  FADD.FTZ R30, R30, R6 ;  /* 0x000000061e1e7221 */ /* 0x000fe20000010000 */
[----:B------:R-:W-:Y:S01]  /*0b70*/  FADD.FTZ R31, R31, R7 ;  /* 0x000000071f1f7221 */ /* 0x000fe20000010000 */
[----:B------:R-:W-:Y:S01]  /*0b80*/  VIMNMX R23, PT, PT, RZ, R23, !PT ;  /* 0x00000017ff177248 */ /* 0x000fe20007fe0100 */
[----:B---3--:R-:W-:Y:S01]  /*0b90*/  @!P2 FMUL.FTZ R28, R28, R12 ;  /* 0x0000000c1c1ca220 */ /* 0x008fe20000410000 */
        /* <DEDUP_REMOVED lines=8> */
[----:B------:R-:W-:-:S13]  /*0c20*/  ISETP.GE.AND P0, PT, R0, R21, PT ;  /* 0x000000150000720c */ /* 0x000fda0003f06270 */
[----:B------:R-:W-:Y:S05]  /*0c30*/  @P0 BRA `(.L_x_3348) ;  /* 0x0000000800f80947 */ /* 0x000fea0003800000 */
[----:B------:R-:W-:Y:S01]  /*0c40*/  I2FP.F32.U32 R3, R21 ;  /* 0x0000001500037245 */ /* 0x000fe20000201000 */
[----:B------:R-:W0:Y:S01]  /*0c50*/  LDCU UR4, c[0x0][0x40c] ;  /* 0x00008180ff0477ac */ /* 0x000e220008000800 */
[----:B------:R-:W-:Y:S02]  /*0c60*/  IADD3 R4, PT, PT, R0, 0x2, RZ ;  /* 0x0000000200047810 */ /* 0x000fe40007ffe0ff */
[----:B------:R-:W-:Y:S02]  /*0c70*/  I2FP.F32.U32 R0, R0 ;  /* 0x0000000000007245 */ /* 0x000fe40000201000 */
[----:B------:R-:W1:Y:S01]  /*0c80*/  MUFU.RCP R3, R3 ;  /* 0x0000000300037308 */ /* 0x000e620000001000 */
[----:B------:R-:W-:-:S05]  /*0c90*/  I2FP.F32.U32 R4, R4 ;  /* 0x0000000400047245 */ /* 0x000fca0000201000 */
[----:B-1----:R-:W-:-:S04]  /*0ca0*/  FMUL.FTZ R4, R4, R3 ;  /* 0x0000000304047220 */ /* 0x002fc80000410000 */
[----:B------:R-:W-:Y:S01]  /*0cb0*/  FMUL.FTZ R5, R4, 13.28771209716796875 ;  /* 0x41549a7804057820 */ /* 0x000fe20000410000 */
[----:B------:R-:W-:Y:S01]  /*0cc0*/  FMUL.FTZ R4, R0, R3 ;  /* 0x0000000300047220 */ /* 0x000fe20000410000 */
[----:B0----5:R-:W-:-:S03]  /*0cd0*/  IADD3 R0, PT, PT, -R17, UR4, RZ ;  /* 0x0000000411007c10 */ /* 0x021fc6000fffe1ff */
        /* <DEDUP_REMOVED lines=31> */
.L_x_3347:
        /* <DEDUP_REMOVED lines=49> */
[----:B----4-:R-:W-:Y:S01]  /*11e0*/  IMAD.U32 R10, RZ, RZ, UR8 ;  /* 0x00000008ff0a7e24 */ /* 0x010fe2000f8e00ff */
[----:B-1----:R-:W-:-:S07]  /*11f0*/  MOV R11, UR9 ;  /* 0x00000009000b7c02 */ /* 0x002fce0008000f00 */
[----:B------:R-:W-:-:S07]  /*1200*/  LEPC R20, `(.L_x_3349) ;  /* 0x000000001014794e */ /* 0x000fce0000000000 */
[----:B--2--5:R-:W-:Y:S05]  /*1210*/  CALL.ABS.NOINC R14 ;  /* 0x000000000e007343 */ /* 0x024fea0003c00000 */
.L_x_3349:
        /* <DEDUP_REMOVED lines=8> */
[----:B------:R-:W-:Y:S01]  /*12a0*/  @!P6 LEA R5, R4, R0, 0x2 ;  /* 0x000000000405e211 */ /* 0x000fe200078e10ff */
[----:B-1----:R-:W-:-:S04]  /*12b0*/  IMAD R3, R9, 0x4, R0 ;  /* 0x0000000409037824 */ /* 0x002fc800078e0200 */
[----:B------:R-:W-:Y:S01]  /*12c0*/  @!P6 IMAD R4, R4, 0x4, R3 ;  /* 0x000000040404e824 */ /* 0x000fe200078e0203 */
        /* <DEDUP_REMOVED lines=29> */
[----:B------:R-:W-:Y:S01]  /*14a0*/  VIADD R4, R7, 0x2 ;  /* 0x0000000207047836 */ /* 0x000fe20000000000 */
[----:B------:R-:W1:Y:S04]  /*14b0*/  LDCU UR4, c[0x0][0x40c] ;  /* 0x00008180ff0477ac */ /* 0x000e680008000800 */
[----:B------:R-:W2:Y:S01]  /*14c0*/  MUFU.RCP R5, R5 ;  /* 0x0000000500057308 */ /* 0x000ea20000001000 */
[----:B------:R-:W-:-:S05]  /*14d0*/  I2FP.F32.S32 R4, R4 ;  /* 0x0000000400047245 */ /* 0x000fca0000201400 */
[----:B--2---:R-:W-:Y:S01]  /*14e0*/  FMUL.FTZ R6, R4, R5 ;  /* 0x0000000504067220 */ /* 0x004fe20000410000 */
[----:B------:R-:W-:Y:S02]  /*14f0*/  I2FP.F32.S32 R4, R7 ;  /* 0x0000000700047245 */ /* 0x000fe40000201400 */
[----:B-1---5:R-:W-:Y:S01]  /*1500*/  IADD3 R7, PT, PT, -R17, UR4, RZ ;  /* 0x0000000411077c10 */ /* 0x022fe2000fffe1ff */
[----:B------:R-:W-:Y:S02]  /*1510*/  FMUL.FTZ R6, R6, 13.28771209716796875 ;  /* 0x41549a7806067820 */ /* 0x000fe40000410000 */
[----:B------:R-:W-:Y:S01]  /*1520*/  FMUL.FTZ R4, R4, R5 ;  /* 0x0000000504047220 */ /* 0x000fe20000410000 */
[----:B------:R-:W-:-:S03]  /*1530*/  I2FP.F32.S32 R7, R7 ;  /* 0x0000000700077245 */ /* 0x000fc60000201400 */
[----:B------:R-:W-:Y:S01]  /*1540*/  FMUL.FTZ R4, R4, 13.28771209716796875 ;  /* 0x41549a7804047820 */ /* 0x000fe20000410000 */
[----:B------:R-:W1:Y:S05]  /*1550*/  MUFU.EX2 R6, -R6 ;  /* 0x8000000600067308 */ /* 0x000e6a0000000800 */
[----:B------:R-:W2:Y:S01]  /*1560*/  MUFU.EX2 R4, -R4 ;  /* 0x8000000400047308 */ /* 0x000ea20000000800 */
[----:B-1----:R-:W-:-:S04]  /*1570*/  FMUL.FTZ R5, R7, R6 ;  /* 0x0000000607057220 */ /* 0x002fc80000410000 */
[----:B------:R-:W-:Y:S01]  /*1580*/  FMUL.RZ R15, R5, 0.15915493667125701904 ;  /* 0x3e22f983050f7820 */ /* 0x000fe2000040c000 */
[----:B--2---:R-:W-:-:S03]  /*1590*/  FMUL.FTZ R5, R7, R4 ;  /* 0x0000000407057220 */ /* 0x004fc60000410000 */
[----:B------:R-:W0:Y:S01]  /*15a0*/  MUFU.SIN R9, R15 ;  /* 0x0000000f00097308 */ /* 0x000e220000000400 */
[----:B------:R-:W-:-:S07]  /*15b0*/  FMUL.RZ R13, R5, 0.15915493667125701904 ;  /* 0x3e22f983050d7820 */ /* 0x000fce000040c000 */
[----:B------:R-:W1:Y:S08]  /*15c0*/  MUFU.COS R8, R15 ;  /* 0x0000000f00087308 */ /* 0x000e700000000000 */
[----:B------:R-:W2:Y:S01]  /*15d0*/  MUFU.SIN R6, R13 ;  /* 0x0000000d00067308 */ /* 0x000ea20000000400 */
[-C--:B0-----:R-:W-:Y:S01]  /*15e0*/  FMUL.FTZ R7, R27, R9.reuse ;  /* 0x000000091b077220 */ /* 0x081fe20000410000 */
[-C--:B------:R-:W-:Y:S01]  /*15f0*/  FMUL.FTZ R11, R31, R9.reuse ;  /* 0x000000091f0b7220 */ /* 0x080fe20000410000 */
[-C--:B------:R-:W-:Y:S01]  /*1600*/  FMUL.FTZ R12, R26, R9.reuse ;  /* 0x000000091a0c7220 */ /* 0x080fe20000410000 */
[----:B----4-:R-:W-:-:S04]  /*1610*/  FMUL.FTZ R14, R30, R9 ;  /* 0x000000091e0e7220 */ /* 0x010fc80000410000 */
        /* <DEDUP_REMOVED lines=9> */
[----:B---3--:R-:W-:Y:S01]  /*16b0*/  FMUL.FTZ R6, R28, R6 ;  /* 0x000000061c067220 */ /* 0x008fe20000410000 */
[-C--:B0-----:R-:W-:Y:S01]  /*16c0*/  FFMA.FTZ R7, R24, R5.reuse, -R7 ;  /* 0x0000000518077223 */ /* 0x081fe20000010807 */
[-C--:B------:R-:W-:Y:S01]  /*16d0*/  FFMA.FTZ R28, R28, R5.reuse, -R9 ;  /* 0x000000051c1c7223 */ /* 0x080fe20000010809 */
[-C--:B------:R-:W-:Y:S01]  /*16e0*/  FFMA.FTZ R25, R25, R5.reuse, R4 ;  /* 0x0000000519197223 */ /* 0x080fe20000010004 */
[----:B------:R-:W-:-:S02]  /*16f0*/  FFMA.FTZ R29, R29, R5, R6 ;  /* 0x000000051d1d7223 */ /* 0x000fc40000010006 */
[----:B------:R-:W-:-:S07]  /*1700*/  MOV R24, R7 ;  /* 0x0000000700187202 */ /* 0x000fce0000000f00 */
.L_x_3353:
[----:B------:R-:W-:Y:S05]  /*1710*/  BSYNC.RECONVERGENT B1 ;  /* 0x0000000000017941 */ /* 0x000fea0003800200 */
.L_x_3352:
        /* <DEDUP_REMOVED lines=8> */
.L_x_3351:
[----:B------:R-:W-:Y:S05]  /*17a0*/  BSYNC.RECONVERGENT B0 ;  /* 0x0000000000007941 */ /* 0x000fea0003800200 */
.L_x_3350:
[----:B------:R-:W-:Y:S01]  /*17b0*/  BAR.SYNC.DEFER_BLOCKING 0x0 ;  /* 0x0000000000007b1d */ /* 0x000fe20000010000 */
[----:B------:R-:W-:-:S04]  /*17c0*/  @!P6 IMAD R33, R33, R36, R35 ;  /* 0x000000242121e224 */ /* 0x000fc800078e0223 */
[C---:B------:R-:W-:Y:S02]  /*17d0*/  @!P6 IMAD R0, R33.reuse, 0x4, R0 ;  /* 0x000000042100e824 */ /* 0x040fe400078e0200 */
[----:B------:R-:W-:-:S03]  /*17e0*/  @!P6 IMAD R3, R33, 0x4, R3 ;  /* 0x000000042103e824 */ /* 0x000fc600078e0203 */
[----:B---3--:R0:W1:Y:S04]  /*17f0*/  @!P6 LDS.128 R24, [R0] ;  /* 0x000000000018e984 */ /* 0x0080680000000c00 */
[----:B------:R0:W2:Y:S01]  /*1800*/  @!P6 LDS.128 R28, [R3] ;  /* 0x00000000031ce984 */ /* 0x0000a20000000c00 */
[----:B------:R-:W-:Y:S06]  /*1810*/  BAR.SYNC.DEFER_BLOCKING 0x0 ;  /* 0x0000000000007b1d */ /* 0x000fec0000010000 */
.L_x_3348:
[----:B------:R-:W-:Y:S05]  /*1820*/  BSYNC.RECONVERGENT B6 ;  /* 0x0000000000067941 */ /* 0x000fea0003800200 */
.L_x_3346:
[----:B------:R-:W3:Y:S01]  /*1830*/  S2UR UR6, SR_CgaCtaId ;  /* 0x00000000000679c3 */ /* 0x000ee20000008800 */
[----:B------:R-:W-:Y:S01]  /*1840*/  ISETP.GT.U32.AND P0, PT, R22, 0x1f, PT ;  /* 0x0000001f1600780c */ /* 0x000fe20003f04070 */
[----:B------:R-:W-:Y:S01]  /*1850*/  UMOV UR5, 0x400 ;  /* 0x0000040000057882 */ /* 0x000fe20000000000 */
[----:B------:R-:W-:Y:S01]  /*1860*/  IADD3 R8, PT, PT, -R23, R18, RZ ;  /* 0x0000001217087210 */ /* 0x000fe20007ffe1ff */
[----:B------:R-:W-:Y:S01]  /*1870*/  UIADD3 UR4, UPT, UPT, UR5, 0x220, URZ ;  /* 0x0000022005047890 */ /* 0x000fe2000fffe0ff */
[----:B0-----:R-:W-:-:S03]  /*1880*/  IMAD.MOV.U32 R0, RZ, RZ, -0x800001 ;  /* 0xff7fffffff007424 */ /* 0x001fc600078e00ff */
[----:B---3--:R-:W-:-:S06]  /*1890*/  ULEA UR7, UR6, UR4, 0x18 ;  /* 0x0000000406077291 */ /* 0x008fcc000f8ec0ff */
[----:B------:R-:W-:Y:S01]  /*18a0*/  LEA R151, R8, UR7, 0x2 ;  /* 0x0000000708977c11 */ /* 0x000fe2000f8e10ff */
[----:B------:R-:W-:Y:S06]  /*18b0*/  @P0 BRA `(.L_x_3354) ;  /* 0x0000000000b80947 */ /* 0x000fec0003800000 */
[----:B------:R-:W-:Y:S01]  /*18c0*/  ISETP.GT.U32.AND P0, PT, R22, 0x17, PT ;  /* 0x000000171600780c */ /* 0x000fe20003f04070 */
[----:B------:R-:W-:Y:S01]  /*18d0*/  UIADD3 UR4, UPT, UPT, UR5, 0x20, URZ ;  /* 0x0000002005047890 */ /* 0x000fe2000fffe0ff */
[----:B-12---:R-:W-:-:S03]  /*18e0*/  FMUL.FTZ R6, R28, R24 ;  /* 0x000000181c067220 */ /* 0x006fc60000410000 */
[----:B------:R-:W-:-:S08]  /*18f0*/  ULEA UR4, UR6, UR4, 0x18 ;  /* 0x0000000406047291 */ /* 0x000fd0000f8ec0ff */
[----:B------:R-:W0:Y:S08]  /*1900*/  @!P0 LDC R3, c[0x0][0x3f4] ;  /* 0x0000fd00ff038b82 */ /* 0x000e300000000800 */
[----:B------:R-:W1:Y:S01]  /*1910*/  @!P0 LDC.64 R4, c[0x0][0x3b8] ;  /* 0x0000ee00ff048b82 */ /* 0x000e620000000a00 */
[-C--:B0-----:R-:W-:Y:S02]  /*1920*/  @!P0 IMAD R32, R32, R3.reuse, RZ ;  /* 0x0000000320208224 */ /* 0x081fe400078e02ff */
[----:B------:R-:W-:-:S04]  /*1930*/  @!P0 IMAD R3, R22, R3, R19 ;  /* 0x0000000316038224 */ /* 0x000fc800078e0213 */
[----:B------:R-:W-:-:S04]  /*1940*/  @!P0 IMAD R3, R32, 0x18, R3 ;  /* 0x0000001820038824 */ /* 0x000fc800078e0203 */
[----:B------:R-:W-:Y:S01]  /*1950*/  @!P0 IMAD.SHL.U32 R7, R3, 0x4, RZ ;  /* 0x0000000403078824 */ /* 0x000fe200078e00ff */
[----:B------:R-:W-:Y:S01]  /*1960*/  LEA R3, R22, UR4, 0x4 ;  /* 0x0000000416037c11 */ /* 0x000fe2000f8e20ff */
[----:B------:R-:W-:Y:S02]  /*1970*/  UMOV UR4, 0xffffffff ;  /* 0xffffffff00047882 */ /* 0x000fe40000000000 */
[----:B-1----:R-:W-:-:S04]  /*1980*/  @!P0 IMAD.WIDE R4, R7, 0x4, R4 ;  /* 0x0000000407048825 */ /* 0x002fc800078e0204 */
[----:B------:R-:W-:Y:S01]  /*1990*/  FFMA.FTZ R7, R29, R25, R6 ;  /* 0x000000191d077223 */ /* 0x000fe20000010006 */
[----:B------:R0:W-:Y:S03]  /*19a0*/  STS.128 [R3], R24 ;  /* 0x0000001803007388 */ /* 0x0001e60000000c00 */
        /* <DEDUP_REMOVED lines=13> */
.L_x_3499:
        /* <DEDUP_REMOVED lines=11> */
[----:B0----5:R-:W-:-:S05]  /*1b30*/  IADD3 R6, PT, PT, -R17, R18, RZ ;  /* 0x0000001211067210 */ /* 0x021fca0007ffe1ff */
[----:B-1----:R-:W-:-:S04]  /*1b40*/  IMAD R3, R87, UR4, R6 ;  /* 0x0000000457037c24 */ /* 0x002fc8000f8e0206 */
[----:B------:R-:W-:-:S04]  /*1b50*/  IMAD R3, R3, UR4, R6 ;  /* 0x0000000403037c24 */ /* 0x000fc8000f8e0206 */
[----:B--2---:R-:W-:-:S06]  /*1b60*/  IMAD.WIDE R4, R3, 0x4, R4 ;  /* 0x0000000403047825 */ /* 0x004fcc00078e0204 */
[----:B------:R-:W2:Y:S02]  /*1b70*/  LDG.E R5, desc[UR36][R4.64] ;  /* 0x0000002404057981 */ /* 0x000ea4000c1e1900 */
[----:B--2---:R-:W-:-:S07]  /*1b80*/  FADD.FTZ R0, R0, R5 ;  /* 0x0000000500007221 */ /* 0x004fce0000010000 */
.L_x_3356:
[----:B------:R3:W-:Y:S02]  /*1b90*/  STS [R151], R0 ;  /* 0x0000000097007388 */ /* 0x0007e40000000800 */
.L_x_3354:
[----:B------:R-:W-:Y:S05]  /*1ba0*/  WARPSYNC.ALL ;  /* 0x0000000000007948 */ /* 0x000fea0003800000 */
[----:B------:R-:W-:Y:S01]  /*1bb0*/  VIADD R3, R8, 0xf ;  /* 0x0000000f08037836 */ /* 0x000fe20000000000 */
[----:B------:R-:W4:Y:S01]  /*1bc0*/  LDCU UR4, c[0x0][0x3f0] ;  /* 0x00007e00ff0477ac */ /* 0x000f220008000800 */
[----:B------:R-:W-:Y:S03]  /*1bd0*/  BSSY B0, `(.L_x_3357) ;  /* 0x000045d000007945 */ /* 0x000fe60003800000 */
[----:B------:R-:W-:Y:S01]  /*1be0*/  SHF.R.S32.HI R4, RZ, 0x1f, R3 ;  /* 0x0000001fff047819 */ /* 0x000fe20000011403 */
[----:B------:R-:W-:Y:S01]  /*1bf0*/  UIADD3 UR5, UPT, UPT, UR5, 0x20, URZ ;  /* 0x0000002005057890 */ /* 0x000fe2000fffe0ff */
[----:B------:R-:W0:Y:S02]  /*1c00*/  LDCU UR18, c[0x0][0x3f8] ;  /* 0x00007f00ff1277ac */ /* 0x000e240008000800 */
[----:B------:R-:W-:-:S02]  /*1c10*/  LEA.HI R3, R4, R3, RZ, 0x4 ;  /* 0x0000000304037211 */ /* 0x000fc400078f20ff */
[----:B------:R-:W-:Y:S01]  /*1c20*/  SHF.R.U32.HI R4, RZ, 0x1, R22 ;  /* 0x00000001ff047819 */ /* 0x000fe20000011616 */
[----:B------:R-:W-:Y:S01]  /*1c30*/  IMAD.SHL.U32 R22, R22, 0x8, RZ ;  /* 0x0000000816167824 */ /* 0x000fe200078e00ff */
[----:B------:R-:W-:Y:S01]  /*1c40*/  LOP3.LUT R5, R3, 0xfffffff0, RZ, 0xc0, !PT ;  /* 0xfffffff003057812 */ /* 0x000fe200078ec0ff */
[----:B------:R-:W0:Y:S03]  /*1c50*/  LDCU UR19, c[0x0][0x410] ;  /* 0x00008200ff1377ac */ /* 0x000e260008000800 */
[----:B------:R-:W-:Y:S01]  /*1c60*/  ISETP.GE.AND P0, PT, R4, R5, PT ;  /* 0x000000050400720c */ /* 0x000fe20003f06270 */
[----:B------:R-:W0:Y:S01]  /*1c70*/  LDCU.64 UR8, c[0x0][0x3c8] ;  /* 0x00007900ff0877ac */ /* 0x000e220008000a00 */
[----:B----4-:R-:W-:Y:S01]  /*1c80*/  IMAD R34, R34, UR4, R87 ;  /* 0x0000000422227c24 */ /* 0x010fe2000f8e0257 */
[----:B------:R-:W-:Y:S01]  /*1c90*/  LOP3.LUT R3, R22, 0x8, RZ, 0xc0, !PT ;  /* 0x0000000816037812 */ /* 0x000fe200078ec0ff */
[----:B------:R-:W4:Y:S02]  /*1ca0*/  LDCU.64 UR10, c[0x0][0x3b8] ;  /* 0x00007700ff0a77ac */ /* 0x000f240008000a00 */
[----:B------:R-:W-:Y:S01]  /*1cb0*/  IMAD R22, R34, 0x60, RZ ;  /* 0x0000006022167824 */ /* 0x000fe200078e02ff */
[----:B------:R-:W0:Y:S01]  /*1cc0*/  LDCU.64 UR12, c[0x0][0x438] ;  /* 0x00008700ff0c77ac */ /* 0x000e220008000a00 */
[----:B------:R-:W0:Y:S01]  /*1cd0*/  LDCU.64 UR14, c[0x0][0x448] ;  /* 0x00008900ff0e77ac */ /* 0x000e220008000a00 */
[----:B------:R-:W-:Y:S01]  /*1ce0*/  ULEA UR5, UR6, UR5, 0x18 ;  /* 0x0000000506057291 */ /* 0x000fe2000f8ec0ff */
[----:B------:R-:W-:Y:S06]  /*1cf0*/  BAR.SYNC.DEFER_BLOCKING 0x0 ;  /* 0x0000000000007b1d */ /* 0x000fec0000010000 */
[----:B------:R-:W-:Y:S05]  /*1d00*/  @P0 BRA `(.L_x_3358) ;  /* 0x0000004400240947 */ /* 0x000fea0003800000 */
[----:B0-----:R-:W0:Y:S01]  /*1d10*/  LDC R6, c[0x0][0x3f4] ;  /* 0x0000fd00ff067b82 */ /* 0x001e220000000800 */
[----:B------:R-:W3:Y:S01]  /*1d20*/  LDCU.64 UR16, c[0x0][0x420] ;  /* 0x00008400ff1077ac */ /* 0x000ee20008000a00 */
[C---:B------:R-:W-:Y:S01]  /*1d30*/  IMAD.IADD R9, R23.reuse, 0x1, R4 ;  /* 0x0000000117097824 */ /* 0x040fe200078e0204 */
[----:B------:R-:W0:Y:S01]  /*1d40*/  LDS.64 R20, [R3+UR5] ;  /* 0x0000000503147984 */ /* 0x000e220008000a00 */
[----:B------:R-:W-:Y:S01]  /*1d50*/  IMAD.IADD R5, R23, 0x1, R5 ;  /* 0x0000000117057824 */ /* 0x000fe200078e0205 */
[----:B------:R-:W4:Y:S01]  /*1d60*/  LDCU UR4, c[0x0][0x440] ;  /* 0x00008800ff0477ac */ /* 0x000f220008000800 */
[----:B------:R-:W-:Y:S01]  /*1d70*/  LEA R4, R4, UR7, 0x2 ;  /* 0x0000000704047c11 */ /* 0x000fe2000f8e10ff */
[----:B-1----:R-:W1:Y:S04]  /*1d80*/  LDS.64 R24, [R3+UR5+0x10] ;  /* 0x0000100503187984 */ /* 0x002e680008000a00 */
[----:B------:R-:W1:Y:S04]  /*1d90*/  LDS.64 R26, [R3+UR5+0x20] ;  /* 0x00002005031a7984 */ /* 0x000e680008000a00 */
[----:B--2---:R-:W2:Y:S01]  /*1da0*/  LDS.64 R28, [R3+UR5+0x30] ;  /* 0x00003005031c7984 */ /* 0x004ea20008000a00 */
[----:B---3--:R-:W-:-:S03]  /*1db0*/  ISETP.NE.U32.AND P0, PT, RZ, UR16, PT ;  /* 0x00000010ff007c0c */ /* 0x008fc6000bf05070 */
[----:B------:R-:W3:Y:S01]  /*1dc0*/  LDS.64 R30, [R3+UR5+0x40] ;  /* 0x00004005031e7984 */ /* 0x000ee20008000a00 */
[----:B------:R-:W-:Y:S01]  /*1dd0*/  IADD3 R8, P1, P2, R88, UR16, R9 ;  /* 0x0000001058087c10 */ /* 0x000fe2000fa3e009 */
[----:B----4-:R-:W-:Y:S01]  /*1de0*/  IMAD R12, R87, UR4, R18 ;  /* 0x00000004570c7c24 */ /* 0x010fe2000f8e0212 */
[----:B0-----:R-:W-:Y:S01]  /*1df0*/  IABS R10, R6 ;  /* 0x00000006000a7213 */ /* 0x001fe20000000000 */
[----:B------:R-:W0:Y:S01]  /*1e00*/  LDS.64 R32, [R3+UR5+0x50] ;  /* 0x0000500503207984 */ /* 0x000e220008000a00 */
[----:B------:R-:W-:Y:S02]  /*1e10*/  ISETP.NE.AND.EX P0, PT, RZ, UR17, PT, P0 ;  /* 0x00000011ff007c0c */ /* 0x000fe4000bf05300 */
[----:B------:R-:W4:Y:S01]  /*1e20*/  I2F.RP R6, R10 ;  /* 0x0000000a00067306 */ /* 0x000f220000209400 */
[----:B------:R-:W0:Y:S04]  /*1e30*/  LDS.64 R34, [R3+UR5+0x60] ;  /* 0x0000600503227984 */ /* 0x000e280008000a00 */
[----:B------:R-:W0:Y:S04]  /*1e40*/  LDS.64 R36, [R3+UR5+0x70] ;  /* 0x0000700503247984 */ /* 0x000e280008000a00 */
[----:B------:R-:W0:Y:S04]  /*1e50*/  LDS.64 R38, [R3+UR5+0x80] ;  /* 0x0000800503267984 */ /* 0x000e280008000a00 */
[----:B------:R-:W0:Y:S01]  /*1e60*/  LDS.64 R40, [R3+UR5+0x90] ;  /* 0x0000900503287984 */ /* 0x000e220008000a00 */
[----:B----4-:R-:W4:Y:S03]  /*1e70*/  MUFU.RCP R6, R6 ;  /* 0x0000000600067308 */ /* 0x010f260000001000 */
[----:B------:R-:W0:Y:S04]  /*1e80*/  LDS.64 R42, [R3+UR5+0xa0] ;  /* 0x0000a005032a7984 */ /* 0x000e280008000a00 */
[----:B------:R-:W0:Y:S04]  /*1e90*/  LDS.64 R44, [R3+UR5+0xb0] ;  /* 0x0000b005032c7984 */ /* 0x000e280008000a00 */
[----:B------:R-:W0:Y:S04]  /*1ea0*/  LDS.64 R46, [R3+UR5+0xc0] ;  /* 0x0000c005032e7984 */ /* 0x000e280008000a00 */
[----:B------:R-:W0:Y:S01]  /*1eb0*/  LDS.64 R48, [R3+UR5+0xd0] ;  /* 0x0000d00503307984 */ /* 0x000e220008000a00 */
[----:B----4-:R-:W-:-:S03]  /*1ec0*/  IADD3 R6, PT, PT, R6, 0xffffffe, RZ ;  /* 0x0ffffffe06067810 */ /* 0x010fc60007ffe0ff */
[----:B------:R-:W4:Y:S01]  /*1ed0*/  LDS.64 R50, [R3+UR5+0xe0] ;  /* 0x0000e00503327984 */ /* 0x000f220008000a00 */
[----:B------:R1:W2:Y:S03]  /*1ee0*/  F2I.FTZ.U32.TRUNC.NTZ R7, R6 ;  /* 0x0000000600077305 */ /* 0x0002a6000021f000 */
[----:B------:R-:W0:Y:S04]  /*1ef0*/  LDS.64 R52, [R3+UR5+0xf0] ;  /* 0x0000f00503347984 */ /* 0x000e280008000a00 */
[----:B------:R-:W0:Y:S01]  /*1f00*/  LDS.64 R54, [R3+UR5+0x100] ;  /* 0x0001000503367984 */ /* 0x000e220008000a00 */
[----:B-1----:R-:W-:-:S03]  /*1f10*/  HFMA2 R6, -RZ, RZ, 0, 0 ;  /* 0x00000000ff067431 */ /* 0x002fc600000001ff */
[----:B------:R-:W1:Y:S04]  /*1f20*/  LDS.64 R56, [R3+UR5+0x110] ;  /* 0x0001100503387984 */ /* 0x000e680008000a00 */
[----:B------:R-:W0:Y:S01]  /*1f30*/  LDS.64 R58, [R3+UR5+0x120] ;  /* 0x00012005033a7984 */ /* 0x000e220008000a00 */
[----:B--2---:R-:W-:-:S03]  /*1f40*/  IMAD.MOV R11, RZ, RZ, -R7 ;  /* 0x000000ffff0b7224 */ /* 0x004fc600078e0a07 */
[----:B------:R-:W2:Y:S01]  /*1f50*/  LDS.64 R60, [R3+UR5+0x130] ;  /* 0x00013005033c7984 */ /* 0x000ea20008000a00 */
[----:B------:R-:W-:-:S03]  /*1f60*/  IMAD R11, R11, R10, RZ ;  /* 0x0000000a0b0b7224 */ /* 0x000fc600078e02ff */
[----:B------:R-:W0:Y:S01]  /*1f70*/  LDS.64 R62, [R3+UR5+0x140] ;  /* 0x00014005033e7984 */ /* 0x000e220008000a00 */
[----:B------:R-:W-:Y:S01]  /*1f80*/  IMAD.HI.U32 R6, R7, R11, R6 ;  /* 0x0000000b07067227 */ /* 0x000fe200078e0006 */
[----:B------:R-:W-:Y:S02]  /*1f90*/  IADD3.X R7, PT, PT, R86, UR17, RZ, P1, P2 ;  /* 0x0000001156077c10 */ /* 0x000fe40008fe44ff */
[----:B------:R-:W0:Y:S04]  /*1fa0*/  LDS.64 R64, [R3+UR5+0x150] ;  /* 0x0001500503407984 */ /* 0x000e280008000a00 */
        /* <DEDUP_REMOVED lines=9> */
[----:B------:R3:W0:Y:S02]  /*2040*/  LDS.64 R84, [R3+UR5+0x1f0] ;  /* 0x0001f00503547984 */ /* 0x0006240008000a00 */
[----:B-1234-:R-:W-:-:S07]  /*2050*/  IMAD R3, R12, UR4, R9 ;  /* 0x000000040c037c24 */ /* 0x01efce000f8e0209 */
.L_x_3426:
        /* <DEDUP_REMOVED lines=9> */
[----:B-1----:R-:W-:Y:S01]  /*20f0*/  IABS R155, R15 ;  /* 0x0000000f009b7213 */ /* 0x002fe20000000000 */
[C---:B------:R-:W-:Y:S01]  /*2100*/  IMAD R150, R15.reuse, 0x60, RZ ;  /* 0x000000600f967824 */ /* 0x040fe200078e02ff */
[----:B------:R-:W-:-:S03]  /*2110*/  ISETP.NE.AND P3, PT, R15, RZ, PT ;  /* 0x000000ff0f00720c */ /* 0x000fc60003f65270 */
[----:B------:R-:W-:-:S05]  /*2120*/  IMAD R14, R155, R14, R153 ;  /* 0x0000000e9b0e7224 */ /* 0x000fca00078e0299 */
[----:B------:R-:W-:-:S13]  /*2130*/  ISETP.GT.U32.AND P1, PT, R10, R14, PT ;  /* 0x0000000e0a00720c */ /* 0x000fda0003f24070 */
[----:B------:R-:W-:-:S05]  /*2140*/  @!P1 IMAD.IADD R14, R14, 0x1, -R155 ;  /* 0x000000010e0e9824 */ /* 0x000fca00078e0a9b */
[----:B------:R-:W-:-:S13]  /*2150*/  ISETP.GT.U32.AND P1, PT, R10, R14, PT ;  /* 0x0000000e0a00720c */ /* 0x000fda0003f24070 */
[----:B------:R-:W-:Y:S02]  /*2160*/  @!P1 IADD3 R14, PT, PT, R14, -R155, RZ ;  /* 0x8000009b0e0e9210 */ /* 0x000fe40007ffe0ff */
[----:B------:R-:W-:-:S03]  /*2170*/  ISETP.GE.AND P1, PT, R9, R18, PT ;  /* 0x000000120900720c */ /* 0x000fc60003f26270 */
[----:B------:R-:W-:Y:S01]  /*2180*/  @!P2 IMAD.MOV R14, RZ, RZ, -R14 ;  /* 0x000000ffff0ea224 */ /* 0x000fe200078e0a0e */
[----:B------:R-:W-:Y:S02]  /*2190*/  @!P3 LOP3.LUT R14, RZ, R15, RZ, 0x33, !PT ;  /* 0x0000000fff0eb212 */ /* 0x000fe400078e33ff */
[----:B------:R-:W-:-:S03]  /*21a0*/  ISETP.GE.AND P2, PT, R9, R18, PT ;  /* 0x000000120900720c */ /* 0x000fc60003f46270 */
[C---:B------:R-:W-:Y:S01]  /*21b0*/  IMAD.SHL.U32 R152, R14.reuse, 0x4, RZ ;  /* 0x000000040e987824 */ /* 0x040fe200078e00ff */
[----:B------:R-:W-:Y:S01]  /*21c0*/  FSEL R91, R91, RZ, P2 ;  /* 0x000000ff5b5b7208 */ /* 0x000fe20001000000 */
[----:B------:R-:W-:Y:S01]  /*21d0*/  IMAD.IADD R154, R14, 0x1, R15 ;  /* 0x000000010e9a7824 */ /* 0x000fe200078e020f */
[----:B------:R-:W-:Y:S01]  /*21e0*/  FSEL R89, R89, RZ, P2 ;  /* 0x000000ff59597208 */ /* 0x000fe20001000000 */
[C---:B------:R-:W-:Y:S01]  /*21f0*/  IMAD R155, R15.reuse, 0x8, R152 ;  /* 0x000000080f9b7824 */ /* 0x040fe200078e0298 */
[----:B------:R-:W-:Y:S02]  /*2200*/  ISETP.GE.OR P5, PT, R152, R150, P1 ;  /* 0x000000969800720c */ /* 0x000fe40000fa6670 */
[----:B------:R-:W-:Y:S02]  /*2210*/  LEA R153, R15, R154, 0x1 ;  /* 0x0000009a0f997211 */ /* 0x000fe400078e08ff */
[----:B--2---:R-:W-:Y:S02]  /*2220*/  SHF.L.U32 R13, R154, 0x2, RZ ;  /* 0x000000029a0d7819 */ /* 0x004fe400000006ff */
[-C--:B------:R-:W-:Y:S01]  /*2230*/  ISETP.GE.OR P4, PT, R155, R150.reuse, P1 ;  /* 0x000000969b00720c */ /* 0x080fe20000f86670 */
[----:B------:R-:W-:Y:S01]  /*2240*/  IMAD.SHL.U32 R153, R153, 0x4, RZ ;  /* 0x0000000499997824 */ /* 0x000fe200078e00ff */
[----:B------:R-:W-:-:S02]  /*2250*/  ISETP.GE.OR P3, PT, R13, R150, P1 ;  /* 0x000000960d00720c */ /* 0x000fc40000f66670 */
[----:B------:R-:W-:Y:S02]  /*2260*/  FSEL R88, R88, RZ, P2 ;  /* 0x000000ff58587208 */ /* 0x000fe40001000000 */
[----:B------:R-:W-:Y:S02]  /*2270*/  FSEL R87, R87, RZ, P2 ;  /* 0x000000ff57577208 */ /* 0x000fe40001000000 */
[----:B------:R-:W-:Y:S02]  /*2280*/  FSEL R86, R86, RZ, P2 ;  /* 0x000000ff56567208 */ /* 0x000fe40001000000 */
[----:B------:R-:W-:Y:S01]  /*2290*/  FSEL R90, R90, RZ, P2 ;  /* 0x000000ff5a5a7208 */ /* 0x000fe20001000000 */
        /* <DEDUP_REMOVED lines=12> */
[----:B------:R-:W-:-:S05]  /*2360*/  IMAD R90, R22, R15, R90 ;  /* 0x0000000f165a7224 */ /* 0x000fca00078e025a */
[----:B------:R-:W-:Y:S01]  /*2370*/  SHF.R.S32.HI R156, RZ, 0x1f, R90 ;  /* 0x0000001fff9c7819 */ /* 0x000fe2000001145a */
[----:B--2---:R-:W-:-:S04]  /*2380*/  IMAD R91, R12, R91, RZ ;  /* 0x0000005b0c5b7224 */ /* 0x004fc800078e02ff */
[----:B------:R-:W-:-:S05]  /*2390*/  IMAD R91, R91, 0x60, R152 ;  /* 0x000000605b5b7824 */ /* 0x000fca00078e0298 */
[----:B------:R-:W-:-:S04]  /*23a0*/  IADD3 R157, P5, PT, R91, R90, RZ ;  /* 0x0000005a5b9d7210 */ /* 0x000fc80007fbe0ff */
[----:B------:R-:W-:Y:S02]  /*23b0*/  LEA.HI.X.SX32 R156, R91, R156, 0x1, P5 ;  /* 0x0000009c5b9c7211 */ /* 0x000fe400028f0eff */
[----:B------:R-:W-:-:S04]  /*23c0*/  LEA R90, P5, R157, UR10, 0x2 ;  /* 0x0000000a9d5a7c11 */ /* 0x000fc8000f8a10ff */
[----:B------:R-:W-:-:S06]  /*23d0*/  LEA.HI.X R91, R157, UR11, R156, 0x2, P5 ;  /* 0x0000000b9d5b7c11 */ /* 0x000fcc000a8f149c */
[----:B------:R-:W5:Y:S03]  /*23e0*/  LDG.E.64 R90, desc[UR36][R90.64] ;  /* 0x000000245a5a7981 */ /* 0x000f66000c1e1b00 */
.L_x_3360:
[----:B------:R-:W-:Y:S05]  /*23f0*/  BSYNC.RECONVERGENT B1 ;  /* 0x0000000000017941 */ /* 0x000fea0003800200 */
.L_x_3359:
        /* <DEDUP_REMOVED lines=23> */
.L_x_3362:
[----:B------:R-:W-:Y:S05]  /*2570*/  BSYNC.RECONVERGENT B1 ;  /* 0x0000000000017941 */ /* 0x000fea0003800200 */
.L_x_3361:
        /* <DEDUP_REMOVED lines=22> */
.L_x_3364:
[----:B------:R-:W-:Y:S05]  /*26e0*/  BSYNC.RECONVERGENT B1 ;  /* 0x0000000000017941 */ /* 0x000fea0003800200 */
.L_x_3363:
[----:B------:R-:W-:Y:S01]  /*26f0*/  ISETP.GE.OR P3, PT, R153, R150, P1 ;  /* 0x000000969900720c */ /* 0x000fe20000f66670 */
[----:B------:R-:W-:Y:S01]  /*2700*/  BSSY.RECONVERGENT B1, `(.L_x_3365) ;  /* 0x0000018000017945 */ /* 0x000fe20003800200 */
[----:B------:R-:W-:Y:S02]  /*2710*/  FSEL R93, R93, RZ, P2 ;  /* 0x000000ff5d5d7208 */ /* 0x000fe40001000000 */
[----:B------:R-:W-:-:S09]  /*2720*/  FSEL R92, R92, RZ, P2 ;  /* 0x000000ff5c5c7208 */ /* 0x000fd20001000000 */
        /* <DEDUP_REMOVED lines=21> */
.L_x_3366:
[----:B------:R-:W-:Y:S05]  /*2880*/  BSYNC.RECONVERGENT B1 ;  /* 0x0000000000017941 */ /* 0x000fea0003800200 */
.L_x_3365:
[C---:B------:R-:W-:Y:S01]  /*2890*/  IMAD R156, R15.reuse, 0x4, R154 ;  /* 0x000000040f9c7824 */ /* 0x040fe200078e029a */
[----:B------:R-:W-:Y:S01]  /*28a0*/  BSSY.RECONVERGENT B1, `(.L_x_3367) ;  /* 0x0000023000017945 */ /* 0x000fe20003800200 */
[----:B------:R-:W-:Y:S01]  /*28b0*/  IMAD R157, R15, 0x10, R152 ;  /* 0x000000100f9d7824 */ /* 0x000fe200078e0298 */
[----:B------:R-:W-:Y:S01]  /*28c0*/  FSEL R95, R95, RZ, P2 ;  /* 0x000000ff5f5f7208 */ /* 0x000fe20001000000 */
[----:B------:R-:W-:Y:S01]  /*28d0*/  IMAD R154, R15, 0x4, R154 ;  /* 0x000000040f9a7824 */ /* 0x000fe200078e029a */
[----:B------:R-:W-:Y:S02]  /*28e0*/  SHF.L.U32 R13, R156, 0x2, RZ ;  /* 0x000000029c0d7819 */ /* 0x000fe400000006ff */
[-C--:B------:R-:W-:Y:S01]  /*28f0*/  ISETP.GE.OR P6, PT, R157, R150.reuse, P1 ;  /* 0x000000969d00720c */ /* 0x080fe20000fc6670 */
[----:B------:R-:W-:Y:S01]  /*2900*/  IMAD.IADD R155, R154, 0x1, R15 ;  /* 0x000000019a9b7824 */ /* 0x000fe200078e020f */
[----:B------:R-:W-:Y:S02]  /*2910*/  ISETP.GE.OR P3, PT, R13, R150, P1 ;  /* 0x000000960d00720c */ /* 0x000fe40000f66670 */
[----:B------:R-:W-:Y:S01]  /*2920*/  LEA R153, R15, R154, 0x1 ;  /* 0x0000009a0f997211 */ /* 0x000fe200078e08ff */
[----:B------:R-:W-:Y:S01]  /*2930*/  IMAD.SHL.U32 R13, R155, 0x4, RZ ;  /* 0x000000049b0d7824 */ /* 0x000fe200078e00ff */
[----:B------:R-:W-:-:S04]  /*2940*/  FSEL R94, R94, RZ, P2 ;  /* 0x000000ff5e5e7208 */ /* 0x000fc80001000000 */
[----:B------:R-:W-:Y:S01]  /*2950*/  ISETP.GE.OR P4, PT, R13, R150, P1 ;  /* 0x000000960d00720c */ /* 0x000fe20000f86670 */
[----:B------:R-:W-:-:S05]  /*2960*/  IMAD.SHL.U32 R13, R153, 0x4, RZ ;  /* 0x00000004990d7824 */ /* 0x000fca00078e00ff */
        /* <DEDUP_REMOVED lines=22> */
.L_x_3368:
[----:B------:R-:W-:Y:S05]  /*2ad0*/  BSYNC.RECONVERGENT B1 ;  /* 0x0000000000017941 */ /* 0x000fea0003800200 */
.L_x_3367:
[----:B------:R-:W-:Y:S01]  /*2ae0*/  BSSY.RECONVERGENT B1, `(.L_x_3369) ;  /* 0x0000019000017945 */ /* 0x000fe20003800200 */
        /* <DEDUP_REMOVED lines=24> */
.L_x_3370:
[----:B------:R-:W-:Y:S05]  /*2c70*/  BSYNC.RECONVERGENT B1 ;  /* 0x0000000000017941 */ /* 0x000fea0003800200 */
.L_x_3369:
        /* <DEDUP_REMOVED lines=25> */
.L_x_3372:
[----:B------:R-:W-:Y:S05]  /*2e10*/  BSYNC.RECONVERGENT B1 ;  /* 0x0000000000017941 */ /* 0x000fea0003800200 */
.L_x_3371:
        /* <DEDUP_REMOVED lines=25> */
.L_x_3374:
[----:B------:R-:W-:Y:S05]  /*2fb0*/  BSYNC.RECONVERGENT B1 ;  /* 0x0000000000017941 */ /* 0x000fea0003800200 */
.L_x_3373:
[C---:B------:R-:W-:Y:S01]  /*2fc0*/  IMAD R153, R15.reuse, 0x20, R152 ;  /* 0x000000200f997824 */ /* 0x040fe200078e0298 */
[----:B------:R-:W-:Y:S01]  /*2fd0*/  BSSY.RECONVERGENT B1, `(.L_x_3375) ;  /* 0x000001b000017945 */ /* 0x000fe20003800200 */
[----:B------:R-:W-:Y:S01]  /*2fe0*/  IMAD R154, R15, 0x2, R154 ;  /* 0x000000020f9a7824 */ /* 0x000fe200078e029a */
[----:B------:R-:W-:Y:S02]  /*2ff0*/  FSEL R103, R103, RZ, P2 ;  /* 0x000000ff67677208 */ /* 0x000fe40001000000 */
[----:B------:R-:W-:Y:S02]  /*3000*/  ISETP.GE.OR P3, PT, R153, R150, P1 ;  /* 0x000000969900720c */ /* 0x000fe40000f66670 */
[----:B------:R-:W-:Y:S02]  /*3010*/  LEA R154, R15, R154, 0x1 ;  /* 0x0000009a0f9a7211 */ /* 0x000fe400078e08ff */
        /* <DEDUP_REMOVED lines=22> */
.L_x_3376:
[----:B------:R-:W-:Y:S05]  /*3180*/  BSYNC.RECONVERGENT B1 ;  /* 0x0000000000017941 */ /* 0x000fea0003800200 */
.L_x_3375:
[C---:B------:R-:W-:Y:S01]  /*3190*/  IMAD.SHL.U32 R13, R154.reuse, 0x4, RZ ;  /* 0x000000049a0d7824 */ /* 0x040fe200078e00ff */
[----:B------:R-:W-:Y:S01]  /*31a0*/  IADD3 R153, PT, PT, R154, R15, RZ ;  /* 0x0000000f9a997210 */ /* 0x000fe20007ffe0ff */
[----:B------:R-:W-:Y:S01]  /*31b0*/  BSSY.RECONVERGENT B1, `(.L_x_3377) ;  /* 0x000001d000017945 */ /* 0x000fe20003800200 */
[----:B------:R-:W-:Y:S02]  /*31c0*/  FSEL R105, R105, RZ, P2 ;  /* 0x000000ff69697208 */ /* 0x000fe40001000000 */
[-C--:B------:R-:W-:Y:S01]  /*31d0*/  ISETP.GE.OR P4, PT, R13, R150.reuse, P1 ;  /* 0x000000960d00720c */ /* 0x080fe20000f86670 */
[----:B------:R-:W-:Y:S01]  /*31e0*/  IMAD.SHL.U32 R13, R153, 0x4, RZ ;  /* 0x00000004990d7824 */ /* 0x000fe200078e00ff */
[----:B------:R-:W-:Y:S02]  /*31f0*/  FSEL R107, R107, RZ, P2 ;  /* 0x000000ff6b6b7208 */ /* 0x000fe40001000000 */
[----:B------:R-:W-:Y:S02]  /*3200*/  FSEL R104, R104, RZ, P2 ;  /* 0x000000ff68687208 */ /* 0x000fe40001000000 */
[----:B------:R-:W-:-:S07]  /*3210*/  ISETP.GE.OR P3, PT, R13, R150, P1 ;  /* 0x000000960d00720c */ /* 0x000fce0000f66670 */
        /* <DEDUP_REMOVED lines=22> */
.L_x_3378:
[----:B------:R-:W-:Y:S05]  /*3380*/  BSYNC.RECONVERGENT B1 ;  /* 0x0000000000017941 */ /* 0x000fea0003800200 */
.L_x_3377:
[----:B------:R-:W-:Y:S01]  /*3390*/  BSSY.RECONVERGENT B1, `(.L_x_3379) ;  /* 0x0000019000017945 */ /* 0x000fe20003800200 */
[----:B------:R-:W-:Y:S01]  /*33a0*/  IMAD R158, R15, 0x2, R154 ;  /* 0x000000020f9e7824 */ /* 0x000fe200078e029a */
[----:B------:R-:W-:Y:S02]  /*33b0*/  FSEL R106, R106, RZ, P2 ;  /* 0x000000ff6a6a7208 */ /* 0x000fe40001000000 */
        /* <DEDUP_REMOVED lines=22> */
.L_x_3380:
[----:B------:R-:W-:Y:S05]  /*3520*/  BSYNC.RECONVERGENT B1 ;  /* 0x0000000000017941 */ /* 0x000fea0003800200 */
.L_x_3379:
[C---:B------:R-:W-:Y:S01]  /*3530*/  IMAD.SHL.U32 R13, R158.reuse, 0x4, RZ ;  /* 0x000000049e0d7824 */ /* 0x040fe200078e00ff */
[----:B------:R-:W-:Y:S01]  /*3540*/  BSSY.RECONVERGENT B1, `(.L_x_3381) ;  /* 0x0000023000017945 */ /* 0x000fe20003800200 */
[--C-:B------:R-:W-:Y:S01]  /*3550*/  IMAD.IADD R160, R158, 0x1, R15.reuse ;  /* 0x000000019ea07824 */ /* 0x100fe200078e020f */
[----:B------:R-:W-:Y:S02]  /*3560*/  FSEL R109, R109, RZ, P2 ;  /* 0x000000ff6d6d7208 */ /* 0x000fe40001000000 */
[-C--:B------:R-:W-:Y:S01]  /*3570*/  ISETP.GE.OR P6, PT, R13, R150.reuse, P1 ;  /* 0x000000960d00720c */ /* 0x080fe20000fc6670 */
[C---:B------:R-:W-:Y:S01]  /*3580*/  IMAD.IADD R156, R160.reuse, 0x1, R15 ;  /* 0x00000001a09c7824 */ /* 0x040fe200078e020f */
[----:B------:R-:W-:Y:S02]  /*3590*/  SHF.L.U32 R13, R160, 0x2, RZ ;  /* 0x00000002a00d7819 */ /* 0x000fe400000006ff */
[----:B------:R-:W-:Y:S02]  /*35a0*/  FSEL R108, R108, RZ, P2 ;  /* 0x000000ff6c6c7208 */ /* 0x000fe40001000000 */
[----:B------:R-:W-:Y:S01]  /*35b0*/  ISETP.GE.OR P3, PT, R13, R150, P1 ;  /* 0x000000960d00720c */ /* 0x000fe20000f66670 */
[C---:B------:R-:W-:Y:S01]  /*35c0*/  IMAD.SHL.U32 R13, R156.reuse, 0x4, RZ ;  /* 0x000000049c0d7824 */ /* 0x040fe200078e00ff */
[----:B------:R-:W-:-:S04]  /*35d0*/  IADD3 R154, PT, PT, R156, R15, RZ ;  /* 0x0000000f9c9a7210 */ /* 0x000fc80007ffe0ff */
        /* <DEDUP_REMOVED lines=25> */
.L_x_3382:
[----:B------:R-:W-:Y:S05]  /*3770*/  BSYNC.RECONVERGENT B1 ;  /* 0x0000000000017941 */ /* 0x000fea0003800200 */
.L_x_3381:
        /* <DEDUP_REMOVED lines=25> */
.L_x_3384:
[----:B------:R-:W-:Y:S05]  /*3910*/  BSYNC.RECONVERGENT B1 ;  /* 0x0000000000017941 */ /* 0x000fea0003800200 */
.L_x_3383:
        /* <DEDUP_REMOVED lines=25> */
.L_x_3386:
[----:B------:R-:W-:Y:S05]  /*3ab0*/  BSYNC.RECONVERGENT B1 ;  /* 0x0000000000017941 */ /* 0x000fea0003800200 */
.L_x_3385:
        /* <DEDUP_REMOVED lines=25> */
.L_x_3388:
[----:B------:R-:W-:Y:S05]  /*3c50*/  BSYNC.RECONVERGENT B1 ;  /* 0x0000000000017941 */ /* 0x000fea0003800200 */
.L_x_3387:
[----:B------:R-:W-:Y:S01]  /*3c60*/  IMAD.IADD R154, R154, 0x1, R15 ;  /* 0x000000019a9a7824 */ /* 0x000fe200078e020f */
[----:B------:R-:W-:Y:S01]  /*3c70*/  BSSY.RECONVERGENT B1, `(.L_x_3389) ;  /* 0x000001e000017945 */ /* 0x000fe20003800200 */
[----:B------:R-:W-:Y:S01]  /*3c80*/  IMAD R153, R15, 0x40, R152 ;  /* 0x000000400f997824 */ /* 0x000fe200078e0298 */
[----:B------:R-:W-:Y:S02]  /*3c90*/  FSEL R117, R117, RZ, P2 ;  /* 0x000000ff75757208 */ /* 0x000fe40001000000 */
[----:B------:R-:W-:Y:S02]  /*3ca0*/  SHF.L.U32 R13, R154, 0x2, RZ ;  /* 0x000000029a0d7819 */ /* 0x000fe400000006ff */
[-C--:B------:R-:W-:Y:S02]  /*3cb0*/  ISETP.GE.OR P3, PT, R153, R150.reuse, P1 ;  /* 0x000000969900720c */ /* 0x080fe40000f66670 */
[----:B------:R-:W-:Y:S02]  /*3cc0*/  ISETP.GE.OR P4, PT, R13, R150, P1 ;  /* 0x000000960d00720c */ /* 0x000fe40000f86670 */
[----:B------:R-:W-:-:S02]  /*3cd0*/  FSEL R119, R119, RZ, P2 ;  /* 0x000000ff77777208 */ /* 0x000fc40001000000 */
        /* <DEDUP_REMOVED lines=23> */
.L_x_3390:
[----:B------:R-:W-:Y:S05]  /*3e50*/  BSYNC.RECONVERGENT B1 ;  /* 0x0000000000017941 */ /* 0x000fea0003800200 */
.L_x_3389:
[----:B------:R-:W-:Y:S01]  /*3e60*/  BSSY.RECONVERGENT B1, `(.L_x_3391) ;  /* 0x0000018000017945 */ /* 0x000fe20003800200 */
[----:B------:R-:W-:Y:S02]  /*3e70*/  LEA R152, R15, R154, 0x1 ;  /* 0x0000009a0f987211 */ /* 0x000fe400078e08ff */
        /* <DEDUP_REMOVED lines=22> */
.L_x_3392:
[----:B------:R-:W-:Y:S05]  /*3fe0*/  BSYNC.RECONVERGENT B1 ;  /* 0x0000000000017941 */ /* 0x000fea0003800200 */
.L_x_3391:
[----:B------:R-:W-:Y:S01]  /*3ff0*/  IMAD.SHL.U32 R13, R152, 0x4, RZ ;  /* 0x00000004980d7824 */ /* 0x000fe200078e00ff */
[----:B------:R-:W-:Y:S01]  /*4000*/  BSSY.RECONVERGENT B1, `(.L_x_3393) ;  /* 0x000001b000017945 */ /* 0x000fe20003800200 */
[----:B------:R-:W-:Y:S02]  /*4010*/  FSEL R121, R121, RZ, P2 ;  /* 0x000000ff79797208 */ /* 0x000fe40001000000 */
[----:B------:R-:W-:Y:S02]  /*4020*/  FSEL R120, R120, RZ, P2 ;  /* 0x000000ff78787208 */ /* 0x000fe40001000000 */
[----:B------:R-:W-:Y:S02]  /*4030*/  ISETP.GE.OR P3, PT, R13, R150, P1 ;  /* 0x000000960d00720c */ /* 0x000fe40000f66670 */
[----:B------:R-:W-:-:S11]  /*4040*/  IADD3 R154, PT, PT, R152, R15, RZ ;  /* 0x0000000f989a7210 */ /* 0x000fd60007ffe0ff */
        /* <DEDUP_REMOVED lines=22> */
.L_x_3394:
[----:B------:R-:W-:Y:S05]  /*41b0*/  BSYNC.RECONVERGENT B1 ;  /* 0x0000000000017941 */ /* 0x000fea0003800200 */
.L_x_3393:
[C---:B------:R-:W-:Y:S01]  /*41c0*/  SHF.L.U32 R13, R154.reuse, 0x2, RZ ;  /* 0x000000029a0d7819 */ /* 0x040fe200000006ff */
[----:B------:R-:W-:Y:S01]  /*41d0*/  BSSY.RECONVERGENT B1, `(.L_x_3395) ;  /* 0x000001b000017945 */ /* 0x000fe20003800200 */
[----:B------:R-:W-:Y:S01]  /*41e0*/  FSEL R123, R123, RZ, P2 ;  /* 0x000000ff7b7b7208 */ /* 0x000fe20001000000 */
[----:B------:R-:W-:Y:S01]  /*41f0*/  IMAD.IADD R152, R154, 0x1, R15 ;  /* 0x000000019a987824 */ /* 0x000fe200078e020f */
[----:B------:R-:W-:Y:S02]  /*4200*/  ISETP.GE.OR P3, PT, R13, R150, P1 ;  /* 0x000000960d00720c */ /* 0x000fe40000f66670 */
[----:B------:R-:W-:-:S11]  /*4210*/  FSEL R122, R122, RZ, P2 ;  /* 0x000000ff7a7a7208 */ /* 0x000fd60001000000 */
        /* <DEDUP_REMOVED lines=11> */
[----:B------:R-:W-:Y:S01]  /*42d0*/  LOP3.LUT R153, R153, 0x2, RZ, 0xc0, !PT ;  /* 0x0000000299997812 */ /* 0x000fe200078ec0ff */
[----:B--2---:R-:W-:-:S04]  /*42e0*/  IMAD R123, R12, R123, RZ ;  /* 0x0000007b0c7b7224 */ /* 0x004fc800078e02ff */
[----:B------:R-:W-:Y:S02]  /*42f0*/  IMAD R122, R123, 0x18, R154 ;  /* 0x000000187b7a7824 */ /* 0x000fe400078e029a */
[----:B------:R-:W-:-:S03]  /*4300*/  IMAD R154, R22, R15, R153 ;  /* 0x0000000f169a7224 */ /* 0x000fc600078e0299 */
[----:B------:R-:W-:-:S04]  /*4310*/  SHF.L.U32 R122, R122, 0x2, RZ ;  /* 0x000000027a7a7819 */ /* 0x000fc800000006ff */
[----:B------:R-:W-:Y:S02]  /*4320*/  SHF.R.S32.HI R123, RZ, 0x1f, R122 ;  /* 0x0000001fff7b7819 */ /* 0x000fe4000001147a */
[----:B------:R-:W-:-:S04]  /*4330*/  IADD3 R153, P3, PT, R154, R122, RZ ;  /* 0x0000007a9a997210 */ /* 0x000fc80007f7e0ff */
[----:B------:R-:W-:Y:S02]  /*4340*/  LEA.HI.X.SX32 R12, R154, R123, 0x1, P3 ;  /* 0x0000007b9a0c7211 */ /* 0x000fe400018f0eff */
[----:B------:R-:W-:-:S04]  /*4350*/  LEA R122, P3, R153, UR10, 0x2 ;  /* 0x0000000a997a7c11 */ /* 0x000fc8000f8610ff */
[----:B------:R-:W-:-:S06]  /*4360*/  LEA.HI.X R123, R153, UR11, R12, 0x2, P3 ;  /* 0x0000000b997b7c11 */ /* 0x000fcc00098f140c */
[----:B------:R-:W5:Y:S03]  /*4370*/  LDG.E.64 R122, desc[UR36][R122.64] ;  /* 0x000000247a7a7981 */ /* 0x000f66000c1e1b00 */
.L_x_3396:
[----:B------:R-:W-:Y:S05]  /*4380*/  BSYNC.RECONVERGENT B1 ;  /* 0x0000000000017941 */ /* 0x000fea0003800200 */
.L_x_3395:
[C---:B------:R-:W-:Y:S01]  /*4390*/  IMAD.SHL.U32 R13, R152.reuse, 0x4, RZ ;  /* 0x00000004980d7824 */ /* 0x040fe200078e00ff */
[----:B------:R-:W-:Y:S01]  /*43a0*/  BSSY.RECONVERGENT B1, `(.L_x_3397) ;  /* 0x000001b000017945 */ /* 0x000fe20003800200 */
[----:B------:R-:W-:Y:S01]  /*43b0*/  FSEL R125, R125, RZ, P2 ;  /* 0x000000ff7d7d7208 */ /* 0x000fe20001000000 */
[----:B------:R-:W-:Y:S01]  /*43c0*/  IMAD.IADD R154, R152, 0x1, R15 ;  /* 0x00000001989a7824 */ /* 0x000fe200078e020f */
[----:B------:R-:W-:Y:S02]  /*43d0*/  FSEL R124, R124, RZ, P2 ;  /* 0x000000ff7c7c7208 */ /* 0x000fe40001000000 */
[----:B------:R-:W-:-:S13]  /*43e0*/  ISETP.GE.OR P3, PT, R13, R150, P1 ;  /* 0x000000960d00720c */ /* 0x000fda0000f66670 */
        /* <DEDUP_REMOVED lines=22> */
.L_x_3398:
[----:B------:R-:W-:Y:S05]  /*4550*/  BSYNC.RECONVERGENT B1 ;  /* 0x0000000000017941 */ /* 0x000fea0003800200 */
.L_x_3397:
        /* <DEDUP_REMOVED lines=20> */
[----:B------:R-:W-:Y:S02]  /*46a0*/  IMAD R154, R22, R15, R153 ;  /* 0x0000000f169a7224 */ /* 0x000fe400078e0299 */
[----:B------:R-:W-:-:S05]  /*46b0*/  IMAD.SHL.U32 R126, R126, 0x4, RZ ;  /* 0x000000047e7e7824 */ /* 0x000fca00078e00ff */
[----:B------:R-:W-:Y:S02]  /*46c0*/  SHF.R.S32.HI R127, RZ, 0x1f, R126 ;  /* 0x0000001fff7f7819 */ /* 0x000fe4000001147e */
[----:B------:R-:W-:-:S04]  /*46d0*/  IADD3 R153, P3, PT, R154, R126, RZ ;  /* 0x0000007e9a997210 */ /* 0x000fc80007f7e0ff */
[----:B------:R-:W-:Y:S02]  /*46e0*/  LEA.HI.X.SX32 R12, R154, R127, 0x1, P3 ;  /* 0x0000007f9a0c7211 */ /* 0x000fe400018f0eff */
[----:B------:R-:W-:-:S04]  /*46f0*/  LEA R126, P3, R153, UR10, 0x2 ;  /* 0x0000000a997e7c11 */ /* 0x000fc8000f8610ff */
[----:B------:R-:W-:-:S06]  /*4700*/  LEA.HI.X R127, R153, UR11, R12, 0x2, P3 ;  /* 0x0000000b997f7c11 */ /* 0x000fcc00098f140c */
[----:B------:R-:W5:Y:S03]  /*4710*/  LDG.E.64 R126, desc[UR36][R126.64] ;  /* 0x000000247e7e7981 */ /* 0x000f66000c1e1b00 */
.L_x_3400:
[----:B------:R-:W-:Y:S05]  /*4720*/  BSYNC.RECONVERGENT B1 ;  /* 0x0000000000017941 */ /* 0x000fea0003800200 */
.L_x_3399:
        /* <DEDUP_REMOVED lines=28> */
.L_x_3402:
[----:B------:R-:W-:Y:S05]  /*48f0*/  BSYNC.RECONVERGENT B1 ;  /* 0x0000000000017941 */ /* 0x000fea0003800200 */
.L_x_3401:
        /* <DEDUP_REMOVED lines=28> */
.L_x_3404:
[----:B------:R-:W-:Y:S05]  /*4ac0*/  BSYNC.RECONVERGENT B1 ;  /* 0x0000000000017941 */ /* 0x000fea0003800200 */
.L_x_3403:
        /* <DEDUP_REMOVED lines=28> */
.L_x_3406:
[----:B------:R-:W-:Y:S05]  /*4c90*/  BSYNC.RECONVERGENT B1 ;  /* 0x0000000000017941 */ /* 0x000fea0003800200 */
.L_x_3405:
        /* <DEDUP_REMOVED lines=28> */
.L_x_3408:
[----:B------:R-:W-:Y:S05]  /*4e60*/  BSYNC.RECONVERGENT B1 ;  /* 0x0000000000017941 */ /* 0x000fea0003800200 */
.L_x_3407:
        /* <DEDUP_REMOVED lines=28> */
.L_x_3410:
[----:B------:R-:W-:Y:S05]  /*5030*/  BSYNC.RECONVERGENT B1 ;  /* 0x0000000000017941 */ /* 0x000fea0003800200 */
.L_x_3409:
        /* <DEDUP_REMOVED lines=28> */
.L_x_3412:
[----:B------:R-:W-:Y:S05]  /*5200*/  BSYNC.RECONVERGENT B1 ;  /* 0x0000000000017941 */ /* 0x000fea0003800200 */
.L_x_3411:
        /* <DEDUP_REMOVED lines=28> */
.L_x_3414:
[----:B------:R-:W-:Y:S05]  /*53d0*/  BSYNC.RECONVERGENT B1 ;  /* 0x0000000000017941 */ /* 0x000fea0003800200 */
.L_x_3413:
[C---:B------:R-:W-:Y:S01]  /*53e0*/  IMAD.SHL.U32 R13, R154.reuse, 0x4, RZ ;  /* 0x000000049a0d7824 */ /* 0x040fe200078e00ff */
[----:B------:R-:W-:Y:S01]  /*53f0*/  BSSY.RECONVERGENT B1, `(.L_x_3415) ;  /* 0x0000023000017945 */ /* 0x000fe20003800200 */
[--C-:B------:R-:W-:Y:S01]  /*5400*/  IMAD.IADD R156, R154, 0x1, R15.reuse ;  /* 0x000000019a9c7824 */ /* 0x100fe200078e020f */
[----:B------:R-:W-:Y:S02]  /*5410*/  FSEL R143, R143, RZ, P2 ;  /* 0x000000ff8f8f7208 */ /* 0x000fe40001000000 */
[-C--:B------:R-:W-:Y:S01]  /*5420*/  ISETP.GE.OR P6, PT, R13, R150.reuse, P1 ;  /* 0x000000960d00720c */ /* 0x080fe20000fc6670 */
[C-C-:B------:R-:W-:Y:S01]  /*5430*/  IMAD.IADD R152, R156.reuse, 0x1, R15.reuse ;  /* 0x000000019c987824 */ /* 0x140fe200078e020f */
[----:B------:R-:W-:Y:S02]  /*5440*/  SHF.L.U32 R13, R156, 0x2, RZ ;  /* 0x000000029c0d7819 */ /* 0x000fe400000006ff */
[----:B------:R-:W-:Y:S01]  /*5450*/  FSEL R142, R142, RZ, P2 ;  /* 0x000000ff8e8e7208 */ /* 0x000fe20001000000 */
[C---:B------:R-:W-:Y:S01]  /*5460*/  IMAD.IADD R153, R152.reuse, 0x1, R15 ;  /* 0x0000000198997824 */ /* 0x040fe200078e020f */
[----:B------:R-:W-:Y:S01]  /*5470*/  ISETP.GE.OR P3, PT, R13, R150, P1 ;  /* 0x000000960d00720c */ /* 0x000fe20000f66670 */
[----:B------:R-:W-:-:S03]  /*5480*/  IMAD.SHL.U32 R13, R152, 0x4, RZ ;  /* 0x00000004980d7824 */ /* 0x000fc600078e00ff */
[----:B------:R-:W-:Y:S02]  /*5490*/  SHF.L.U32 R153, R153, 0x2, RZ ;  /* 0x0000000299997819 */ /* 0x000fe400000006ff */
        /* <DEDUP_REMOVED lines=24> */
.L_x_3416:
[----:B------:R-:W-:Y:S05]  /*5620*/  BSYNC.RECONVERGENT B1 ;  /* 0x0000000000017941 */ /* 0x000fea0003800200 */
.L_x_3415:
        /* <DEDUP_REMOVED lines=25> */
.L_x_3418:
[----:B------:R-:W-:Y:S05]  /*57c0*/  BSYNC.RECONVERGENT B1 ;  /* 0x0000000000017941 */ /* 0x000fea0003800200 */
.L_x_3417:
        /* <DEDUP_REMOVED lines=25> */
.L_x_3420:
[----:B------:R-:W-:Y:S05]  /*5960*/  BSYNC.RECONVERGENT B1 ;  /* 0x0000000000017941 */ /* 0x000fea0003800200 */
.L_x_3419:
        /* <DEDUP_REMOVED lines=24> */
.L_x_3422:
[----:B------:R-:W-:Y:S05]  /*5af0*/  BSYNC.RECONVERGENT B1 ;  /* 0x0000000000017941 */ /* 0x000fea0003800200 */
.L_x_3421:
[----:B-----5:R-:W-:Y:S01]  /*5b00*/  FMUL.FTZ R13, R24, R88 ;  /* 0x00000058180d7220 */ /* 0x020fe20000410000 */
[----:B------:R-:W-:Y:S01]  /*5b10*/  FMUL.FTZ R12, R25, R89 ;  /* 0x00000059190c7220 */ /* 0x000fe20000410000 */
[----:B------:R-:W1:Y:S01]  /*5b20*/  S2R R150, SR_TID.X ;  /* 0x0000000000967919 */ /* 0x000e620000002100 */
[----:B------:R-:W-:Y:S01]  /*5b30*/  UMOV UR4, 0xffffffff ;  /* 0xffffffff00047882 */ /* 0x000fe20000000000 */
[----:B------:R-:W-:Y:S01]  /*5b40*/  FFMA.FTZ R13, R20, R90, R13 ;  /* 0x0000005a140d7223 */ /* 0x000fe2000001000d */
[----:B------:R-:W-:Y:S01]  /*5b50*/  FFMA.FTZ R12, R21, R91, R12 ;  /* 0x0000005b150c7223 */ /* 0x000fe2000001000c */
[----:B------:R-:W-:Y:S02]  /*5b60*/  ISETP.NE.AND P2, PT, R11, RZ, P0 ;  /* 0x000000ff0b00720c */ /* 0x000fe40000745270 */
[----:B------:R-:W-:Y:S01]  /*5b70*/  FFMA.FTZ R13, R26, R86, R13 ;  /* 0x000000561a0d7223 */ /* 0x000fe2000001000d */
[----:B------:R-:W-:-:S03]  /*5b80*/  FFMA.FTZ R12, R27, R87, R12 ;  /* 0x000000571b0c7223 */ /* 0x000fc6000001000c */
[----:B------:R-:W-:Y:S01]  /*5b90*/  FFMA.FTZ R13, R28, R92, R13 ;  /* 0x0000005c1c0d7223 */ /* 0x000fe2000001000d */
[----:B------:R-:W-:-:S03]  /*5ba0*/  FFMA.FTZ R12, R29, R93, R12 ;  /* 0x0000005d1d0c7223 */ /* 0x000fc6000001000c */
[----:B------:R-:W-:Y:S01]  /*5bb0*/  FFMA.FTZ R13, R30, R94, R13 ;  /* 0x0000005e1e0d7223 */ /* 0x000fe2000001000d */
[----:B------:R-:W-:-:S03]  /*5bc0*/  FFMA.FTZ R12, R31, R95, R12 ;  /* 0x0000005f1f0c7223 */ /* 0x000fc6000001000c */
[----:B0-----:R-:W-:Y:S01]  /*5bd0*/  FFMA.FTZ R13, R32, R96, R13 ;  /* 0x00000060200d7223 */ /* 0x001fe2000001000d */
[----:B------:R-:W-:-:S03]  /*5be0*/  FFMA.FTZ R12, R33, R97, R12 ;  /* 0x00000061210c7223 */ /* 0x000fc6000001000c */
[----:B------:R-:W-:Y:S01]  /*5bf0*/  FFMA.FTZ R13, R34, R98, R13 ;  /* 0x00000062220d7223 */ /* 0x000fe2000001000d */
[----:B------:R-:W-:-:S03]  /*5c00*/  FFMA.FTZ R12, R35, R99, R12 ;  /* 0x00000063230c7223 */ /* 0x000fc6000001000c */
[----:B------:R-:W-:Y:S01]  /*5c10*/  FFMA.FTZ R13, R36, R100, R13 ;  /* 0x00000064240d7223 */ /* 0x000fe2000001000d */
[----:B------:R-:W-:-:S03]  /*5c20*/  FFMA.FTZ R12, R37, R101, R12 ;  /* 0x00000065250c7223 */ /* 0x000fc6000001000c */
[----:B------:R-:W-:Y:S01]  /*5c30*/  FFMA.FTZ R13, R38, R102, R13 ;  /* 0x00000066260d7223 */ /* 0x000fe2000001000d */
[----:B------:R-:W-:Y:S01]  /*5c40*/  FFMA.FTZ R12, R39, R103, R12 ;  /* 0x00000067270c7223 */ /* 0x000fe2000001000c */
[----:B-1----:R-:W-:Y:S02]  /*5c50*/  LOP3.LUT R150, R150, 0x1, RZ, 0xc0, !PT ;  /* 0x0000000196967812 */ /* 0x002fe400078ec0ff */
        /* <DEDUP_REMOVED lines=49> */
.L_x_3502:
        /* <DEDUP_REMOVED lines=16> */
[----:B------:R-:W3:Y:S05]  /*6070*/  @P1 LDG.E R14, desc[UR36][R14.64] ;  /* 0x000000240e0e1981 */ /* 0x000eea000c1e1900 */
[----:B------:R-:W4:Y:S01]  /*6080*/  @P3 LDG.E R12, desc[UR36][R12.64] ;  /* 0x000000240c0c3981 */ /* 0x000f22000c1e1900 */
[----:B--2---:R-:W-:-:S04]  /*6090*/  @P1 IADD3 R150, PT, PT, R153, R150, RZ ;  /* 0x0000009699961210 */ /* 0x004fc80007ffe0ff */
[----:B------:R-:W-:-:S04]  /*60a0*/  @P1 ISETP.GE.AND P4, PT, R9, R150, PT ;  /* 0x000000960900120c */ /* 0x000fc80003f86270 */
[----:B------:R-:W-:-:S04]  /*60b0*/  @P1 SEL R150, R17, RZ, !P4 ;  /* 0x000000ff11961207 */ /* 0x000fc80006000000 */
[----:B------:R-:W-:-:S04]  /*60c0*/  @P1 IADD3 R150, PT, PT, R9, R150, -R18 ;  /* 0x0000009609961210 */ /* 0x000fc80007ffe812 */
[----:B------:R-:W-:Y:S01]  /*60d0*/  @P1 I2FP.F32.S32 R150, R150 ;  /* 0x0000009600961245 */ /* 0x000fe20000201400 */
[----:B----4-:R-:W-:-:S04]  /*60e0*/  @P3 FADD.FTZ R11, R11, R12 ;  /* 0x0000000c0b0b3221 */ /* 0x010fc80000010000 */
[----:B---3--:R-:W-:-:S05]  /*60f0*/  @P1 FFMA.FTZ R11, R150, R14, R11 ;  /* 0x0000000e960b1223 */ /* 0x008fca000001000b */
[----:B------:R1:W-:Y:S01]  /*6100*/  STS [R4], R11 ;  /* 0x0000000b04007388 */ /* 0x0003e20000000800 */
[----:B------:R-:W-:-:S07]  /*6110*/  @!P2 FMNMX.FTZ R0, R0, R11, !PT ;  /* 0x0000000b0000a209 */ /* 0x000fce0007810000 */
.L_x_3425:
[----:B------:R-:W-:Y:S05]  /*6120*/  BSYNC.RECONVERGENT B1 ;  /* 0x0000000000017941 */ /* 0x000fea0003800200 */
.L_x_3424:
[----:B------:R-:W-:Y:S01]  /*6130*/  VIADD R9, R9, 0x40 ;  /* 0x0000004009097836 */ /* 0x000fe20000000000 */
[----:B------:R-:W-:Y:S01]  /*6140*/  IADD3 R8, P2, PT, R8, 0x40, RZ ;  /* 0x0000004008087810 */ /* 0x000fe20007f5e0ff */
[----:B-1----:R-:W-:Y:S01]  /*6150*/  VIADD R4, R4, 0x100 ;  /* 0x0000010004047836 */ /* 0x002fe20000000000 */
[----:B------:R-:W-:Y:S02]  /*6160*/  IADD3 R3, PT, PT, R3, 0x40, RZ ;  /* 0x0000004003037810 */ /* 0x000fe40007ffe0ff */
[----:B------:R-:W-:Y:S01]  /*6170*/  ISETP.GE.AND P1, PT, R9, R5, PT ;  /* 0x000000050900720c */ /* 0x000fe20003f26270 */
[----:B------:R-:W-:-:S12]  /*6180*/  IMAD.X R7, RZ, RZ, R7, P2 ;  /* 0x000000ffff077224 */ /* 0x000fd800010e0607 */
[----:B------:R-:W-:Y:S05]  /*6190*/  @!P1 BRA `(.L_x_3426) ;  /* 0xffffffbc00b09947 */ /* 0x000fea000383ffff */
.L_x_3358:
[----:B0---4-:R-:W-:Y:S05]  /*61a0*/  BSYNC B0 ;  /* 0x0000000000007941 */ /* 0x011fea0003800000 */
.L_x_3357:
        /* <DEDUP_REMOVED lines=8> */
[----:B------:R0:W4:Y:S02]  /*6230*/  SHFL.BFLY PT, R14, R4, 0x2, 0x1f ;  /* 0x0c401f00040e7f89 */ /* 0x00012400000e0000 */
.L_x_3508:
[----:B---3--:R-:W3:Y:S01]  /*6240*/  S2R R0, SR_TID.X ;  /* 0x0000000000007919 */ /* 0x008ee20000002100 */
[----:B-----5:R-:W-:Y:S01]  /*6250*/  MOV R17, 0x400 ;  /* 0x0000040000117802 */ /* 0x020fe20000000f00 */
[----:B------:R-:W-:Y:S05]  /*6260*/  WARPSYNC.ALL ;  /* 0x0000000000007948 */ /* 0x000fea0003800000 */
[----:B------:R-:W1:Y:S01]  /*6270*/  S2R R20, SR_CgaCtaId ;  /* 0x0000000000147919 */ /* 0x000e620000008800 */
[----:B----4-:R-:W-:Y:S02]  /*6280*/  FMNMX.FTZ R5, R4, R14, !PT ;  /* 0x0000000e04057209 */ /* 0x010fe40007810000 */
[----:B---3--:R-:W-:-:S02]  /*6290*/  LOP3.LUT P0, R6, R0, 0x1f, RZ, 0xc0, !PT ;  /* 0x0000001f00067812 */ /* 0x008fc4000780c0ff */
[----:B-1----:R-:W-:-:S11]  /*62a0*/  LEA R3, R20, R17, 0x18 ;  /* 0x0000001114037211 */ /* 0x002fd600078ec0ff */
[----:B0-----:R-:W-:-:S05]  /*62b0*/  @!P0 LEA.HI R4, R0, R3, RZ, 0x1d ;  /* 0x0000000300048211 */ /* 0x001fca00078fe8ff */
[----:B------:R0:W-:Y:S01]  /*62c0*/  @!P0 STS [R4], R5 ;  /* 0x0000000504008388 */ /* 0x0001e20000000800 */
[----:B------:R-:W-:Y:S01]  /*62d0*/  BAR.SYNC.DEFER_BLOCKING 0x0 ;  /* 0x0000000000007b1d */ /* 0x000fe20000010000 */
[C---:B------:R-:W-:Y:S01]  /*62e0*/  ISETP.GT.U32.AND P0, PT, R6.reuse, 0x3, PT ;  /* 0x000000030600780c */ /* 0x040fe20003f04070 */
[----:B------:R-:W-:Y:S01]  /*62f0*/  IMAD R7, R6, 0x4, R3 ;  /* 0x0000000406077824 */ /* 0x000fe200078e0203 */
[----:B0-----:R-:W-:Y:S01]  /*6300*/  MOV R4, 0xff7fffff ;  /* 0xff7fffff00047802 */ /* 0x001fe20000000f00 */
[----:B------:R-:W-:-:S04]  /*6310*/  IMAD.SHL.U32 R13, R0, 0x4, RZ ;  /* 0x00000004000d7824 */ /* 0x000fc800078e00ff */
        /* <DEDUP_REMOVED lines=8> */
[----:B------:R-:W-:Y:S01]  /*63a0*/  IMAD.IADD R5, R23, 0x1, R0 ;  /* 0x0000000117057824 */ /* 0x000fe200078e0200 */
[----:B------:R-:W-:-:S03]  /*63b0*/  IADD3 R4, PT, PT, R18, 0x1, RZ ;  /* 0x0000000112047810 */ /* 0x000fc60007ffe0ff */
[----:B------:R-:W0:Y:S01]  /*63c0*/  SHFL.BFLY PT, R8, R9, 0x1, 0x1f ;  /* 0x0c201f0009087f89 */ /* 0x000e2200000e0000 */
[----:B------:R-:W-:Y:S02]  /*63d0*/  ISETP.GT.AND P0, PT, R5, R18, PT ;  /* 0x000000120500720c */ /* 0x000fe40003f04270 */
[----:B0-----:R-:W-:Y:S01]  /*63e0*/  FMNMX.FTZ R8, R9, R8, !PT ;  /* 0x0000000809087209 */ /* 0x001fe20007810000 */
[----:B------:R-:W-:-:S05]  /*63f0*/  IMAD.MOV.U32 R9, RZ, RZ, RZ ;  /* 0x000000ffff097224 */ /* 0x000fca00078e00ff */
        /* <DEDUP_REMOVED lines=16> */
[----:B------:R-:W-:Y:S01]  /*6500*/  VIADD R15, R17, 0x220 ;  /* 0x00000220110f7836 */ /* 0x000fe20000000000 */
[----:B------:R-:W-:Y:S02]  /*6510*/  LEA.HI R9, R11, 0x1, RZ, 0x19 ;  /* 0x000000010b097811 */ /* 0x000fe400078fc8ff */
[----:B------:R-:W-:Y:S02]  /*6520*/  MOV R10, R5 ;  /* 0x00000005000a7202 */ /* 0x000fe40000000f00 */
[----:B------:R-:W-:Y:S02]  /*6530*/  LEA R12, R20, R15, 0x18 ;  /* 0x0000000f140c7211 */ /* 0x000fe400078ec0ff */
[----:B------:R-:W-:Y:S01]  /*6540*/  LOP3.LUT R11, R9, 0x3, RZ, 0xc0, !PT ;  /* 0x00000003090b7812 */ /* 0x000fe200078ec0ff */
[----:B------:R-:W-:Y:S02]  /*6550*/  IMAD.MOV.U32 R9, RZ, RZ, RZ ;  /* 0x000000ffff097224 */ /* 0x000fe400078e00ff */
[----:B------:R-:W-:-:S02]  /*6560*/  IMAD.IADD R12, R13, 0x1, R12 ;  /* 0x000000010d0c7824 */ /* 0x000fc400078e020c */
[----:B------:R-:W-:-:S07]  /*6570*/  IMAD.MOV R11, RZ, RZ, -R11 ;  /* 0x000000ffff0b7224 */ /* 0x000fce00078e0a0b */
.L_x_3433:
        /* <DEDUP_REMOVED lines=11> */
.L_x_3432:
[----:B------:R-:W-:Y:S05]  /*6630*/  BSYNC.RECONVERGENT B1 ;  /* 0x0000000000017941 */ /* 0x000fea0003800200 */
.L_x_3431:
[----:B------:R-:W-:Y:S05]  /*6640*/  @!P1 BRA `(.L_x_3429) ;  /* 0x0000001000f89947 */ /* 0x000fea0003800000 */
[----:B------:R-:W-:Y:S01]  /*6650*/  IMAD.SHL.U32 R11, R23, 0x4, RZ ;  /* 0x00000004170b7824 */ /* 0x000fe200078e00ff */
[----:B------:R-:W-:-:S03]  /*6660*/  IADD3 R17, PT, PT, R17, 0x220, RZ ;  /* 0x0000022011117810 */ /* 0x000fc60007ffe0ff */
[----:B------:R-:W-:Y:S01]  /*6670*/  IMAD R11, R10, 0x4, -R11 ;  /* 0x000000040a0b7824 */ /* 0x000fe200078e0a0b */
[----:B------:R-:W-:-:S04]  /*6680*/  LEA R20, R20, R17, 0x18 ;  /* 0x0000001114147211 */ /* 0x000fc800078ec0ff */
[----:B------:R-:W-:-:S05]  /*6690*/  IADD3 R11, PT, PT, R20, R11, RZ ;  /* 0x0000000b140b7210 */ /* 0x000fca0007ffe0ff */
[----:B------:R-:W0:Y:S04]  /*66a0*/  LDS R15, [R11] ;  /* 0x000000000b0f7984 */ /* 0x000e280000000800 */
[----:B------:R-:W1:Y:S04]  /*66b0*/  LDS R17, [R11+0x200] ;  /* 0x000200000b117984 */ /* 0x000e680000000800 */
[----:B------:R-:W3:Y:S04]  /*66c0*/  LDS R21, [R11+0x400] ;  /* 0x000400000b157984 */ /* 0x000ee80000000800 */
[----:B------:R-:W4:Y:S01]  /*66d0*/  LDS R25, [R11+0x600] ;  /* 0x000600000b197984 */ /* 0x000f220000000800 */
[C---:B0-----:R-:W-:Y:S01]  /*66e0*/  FADD.FTZ R15, -R8.reuse, R15 ;  /* 0x0000000f080f7221 */ /* 0x041fe20000010100 */
[----:B-1----:R-:W-:-:S03]  /*66f0*/  FADD.FTZ R17, -R8, R17 ;  /* 0x0000001108117221 */ /* 0x002fc60000010100 */
[----:B------:R-:W-:Y:S01]  /*6700*/  FMUL.FTZ R15, R15, 1.4426950216293334961 ;  /* 0x3fb8aa3b0f0f7820 */ /* 0x000fe20000410000 */
[C---:B---3--:R-:W-:Y:S01]  /*6710*/  FADD.FTZ R21, -R8.reuse, R21 ;  /* 0x0000001508157221 */ /* 0x048fe20000010100 */
[----:B------:R-:W-:Y:S02]  /*6720*/  FMUL.FTZ R17, R17, 1.4426950216293334961 ;  /* 0x3fb8aa3b11117820 */ /* 0x000fe40000410000 */
[----:B------:R0:W1:Y:S01]  /*6730*/  MUFU.EX2 R12, R15 ;  /* 0x0000000f000c7308 */ /* 0x0000620000000800 */
[----:B----4-:R-:W-:Y:S01]  /*6740*/  FADD.FTZ R25, -R8, R25 ;  /* 0x0000001908197221 */ /* 0x010fe20000010100 */
[----:B------:R-:W-:Y:S02]  /*6750*/  FMUL.FTZ R21, R21, 1.4426950216293334961 ;  /* 0x3fb8aa3b15157820 */ /* 0x000fe40000410000 */
[----:B------:R-:W3:Y:S01]  /*6760*/  MUFU.EX2 R14, R17 ;  /* 0x00000011000e7308 */ /* 0x000ee20000000800 */
[----:B------:R-:W-:-:S03]  /*6770*/  FMUL.FTZ R25, R25, 1.4426950216293334961 ;  /* 0x3fb8aa3b19197820 */ /* 0x000fc60000410000 */
[----:B------:R-:W4:Y:S01]  /*6780*/  MUFU.EX2 R20, R21 ;  /* 0x0000001500147308 */ /* 0x000f220000000800 */
[----:B0-----:R-:W-:-:S03]  /*6790*/  VIADD R15, R10, 0x200 ;  /* 0x000002000a0f7836 */ /* 0x001fc60000000000 */
[----:B------:R-:W0:Y:S01]  /*67a0*/  MUFU.EX2 R24, R25 ;  /* 0x0000001900187308 */ /* 0x000e220000000800 */
[----:B-1----:R1:W-:Y:S01]  /*67b0*/  STS [R11], R12 ;  /* 0x0000000c0b007388 */ /* 0x0023e20000000800 */
[----:B------:R-:W-:Y:S01]  /*67c0*/  ISETP.GT.AND P0, PT, R15, R18, PT ;  /* 0x000000120f00720c */ /* 0x000fe20003f04270 */
[----:B------:R-:W-:Y:S02]  /*67d0*/  FADD.FTZ R9, R9, R12 ;  /* 0x0000000c09097221 */ /* 0x000fe40000010000 */
[----:B---3--:R1:W-:Y:S02]  /*67e0*/  STS [R11+0x200], R14 ;  /* 0x0002000e0b007388 */ /* 0x0083e40000000800 */
[----:B------:R-:W-:Y:S02]  /*67f0*/  FADD.FTZ R9, R9, R14 ;  /* 0x0000000e09097221 */ /* 0x000fe40000010000 */
[----:B----4-:R1:W-:Y:S02]  /*6800*/  STS [R11+0x400], R20 ;  /* 0x000400140b007388 */ /* 0x0103e40000000800 */
[----:B------:R-:W-:-:S02]  /*6810*/  FADD.FTZ R9, R9, R20 ;  /* 0x0000001409097221 */ /* 0x000fc40000010000 */
[----:B0-----:R1:W-:Y:S02]  /*6820*/  STS [R11+0x600], R24 ;  /* 0x000600180b007388 */ /* 0x0013e40000000800 */
[----:B------:R-:W-:Y:S01]  /*6830*/  FADD.FTZ R9, R9, R24 ;  /* 0x0000001809097221 */ /* 0x000fe20000010000 */
[----:B------:R-:W-:Y:S06]  /*6840*/  @P0 BRA `(.L_x_3429) ;  /* 0x0000001000780947 */ /* 0x000fec0003800000 */
[----:B------:R-:W-:Y:S01]  /*6850*/  IMAD.IADD R10, R18, 0x1, -R15 ;  /* 0x00000001120a7824 */ /* 0x000fe200078e0a0f */
[----:B------:R-:W-:Y:S01]  /*6860*/  BSSY.RECONVERGENT B1, `(.L_x_3434) ;  /* 0x000006b000017945 */ /* 0x000fe20003800200 */
[----:B-1----:R-:W-:Y:S02]  /*6870*/  IADD3 R11, PT, PT, R11, 0xc00, RZ ;  /* 0x00000c000b0b7810 */ /* 0x002fe40007ffe0ff */
[----:B------:R-:W-:Y:S02]  /*6880*/  PLOP3.LUT P0, PT, PT, PT, PT, 0x80, 0x8 ;  /* 0x000000000008781c */ /* 0x000fe40003f0f070 */
[----:B------:R-:W-:-:S13]  /*6890*/  ISETP.GT.AND P1, PT, R10, 0x5ff, PT ;  /* 0x000005ff0a00780c */ /* 0x000fda0003f24270 */
[----:B------:R-:W-:Y:S05]  /*68a0*/  @!P1 BRA `(.L_x_3435) ;  /* 0x0000000400989947 */ /* 0x000fea0003800000 */
[----:B------:R-:W-:Y:S01]  /*68b0*/  PLOP3.LUT P0, PT, PT, PT, PT, 0x8, 0x80 ;  /* 0x000000000080781c */ /* 0x000fe20003f0e170 */
[----:B------:R-:W-:-:S12]  /*68c0*/  VIADD R44, R18, 0xfffffa01 ;  /* 0xfffffa01122c7836 */ /* 0x000fd80000000000 */
.L_x_3436:
[----:B------:R-:W0:Y:S01]  /*68d0*/  LDS R17, [R11+-0x400] ;  /* 0xfffc00000b117984 */ /* 0x000e220000000800 */
[----:B------:R-:W-:-:S03]  /*68e0*/  VIADD R15, R15, 0x800 ;  /* 0x000008000f0f7836 */ /* 0x000fc60000000000 */
[----:B------:R-:W1:Y:S02]  /*68f0*/  LDS R21, [R11+-0x200] ;  /* 0xfffe00000b157984 */ /* 0x000e640000000800 */
[----:B------:R-:W-:Y:S02]  /*6900*/  ISETP.GE.AND P1, PT, R15, R44, PT ;  /* 0x0000002c0f00720c */ /* 0x000fe40003f26270 */
[----:B------:R-:W3:Y:S04]  /*6910*/  LDS R25, [R11] ;  /* 0x000000000b197984 */ /* 0x000ee80000000800 */
[----:B------:R-:W4:Y:S04]  /*6920*/  LDS R27, [R11+0x200] ;  /* 0x000200000b1b7984 */ /* 0x000f280000000800 */
[----:B--2---:R-:W2:Y:S04]  /*6930*/  LDS R29, [R11+0x400] ;  /* 0x000400000b1d7984 */ /* 0x004ea80000000800 */
        /* <DEDUP_REMOVED lines=11> */
[C---:B---3--:R-:W-:Y:S01]  /*69f0*/  FADD.FTZ R25, -R8.reuse, R25 ;  /* 0x0000001908197221 */ /* 0x048fe20000010100 */
[----:B------:R-:W-:Y:S01]  /*6a00*/  FMUL.FTZ R21, R21, 1.4426950216293334961 ;  /* 0x3fb8aa3b15157820 */ /* 0x000fe20000410000 */
[----:B------:R-:W3:Y:S01]  /*6a10*/  MUFU.EX2 R10, R17 ;  /* 0x00000011000a7308 */ /* 0x000ee20000000800 */
[----:B------:R-:W1:Y:S01]  /*6a20*/  LDS R47, [R11+0x1600] ;  /* 0x001600000b2f7984 */ /* 0x000e620000000800 */
[C---:B----4-:R-:W-:Y:S01]  /*6a30*/  FADD.FTZ R27, -R8.reuse, R27 ;  /* 0x0000001b081b7221 */ /* 0x050fe20000010100 */
[----:B------:R-:W-:Y:S01]  /*6a40*/  FMUL.FTZ R25, R25, 1.4426950216293334961 ;  /* 0x3fb8aa3b19197820 */ /* 0x000fe20000410000 */
[----:B------:R-:W4:Y:S01]  /*6a50*/  MUFU.EX2 R12, R21 ;  /* 0x00000015000c7308 */ /* 0x000f220000000800 */
[----:B------:R-:W1:Y:S01]  /*6a60*/  LDS R49, [R11+0x1800] ;  /* 0x001800000b317984 */ /* 0x000e620000000800 */
[C---:B--2---:R-:W-:Y:S01]  /*6a70*/  FADD.FTZ R29, -R8.reuse, R29 ;  /* 0x0000001d081d7221 */ /* 0x044fe20000010100 */
[----:B------:R-:W-:Y:S01]  /*6a80*/  FMUL.FTZ R27, R27, 1.4426950216293334961 ;  /* 0x3fb8aa3b1b1b7820 */ /* 0x000fe20000410000 */
[----:B------:R-:W2:Y:S01]  /*6a90*/  MUFU.EX2 R14, R25 ;  /* 0x00000019000e7308 */ /* 0x000ea20000000800 */
[----:B------:R-:W1:Y:S01]  /*6aa0*/  LDS R51, [R11+0x1a00] ;  /* 0x001a00000b337984 */ /* 0x000e620000000800 */
[C---:B-----5:R-:W-:Y:S01]  /*6ab0*/  FADD.FTZ R31, -R8.reuse, R31 ;  /* 0x0000001f081f7221 */ /* 0x060fe20000010100 */
[----:B------:R-:W-:Y:S01]  /*6ac0*/  FMUL.FTZ R29, R29, 1.4426950216293334961 ;  /* 0x3fb8aa3b1d1d7820 */ /* 0x000fe20000410000 */
[----:B------:R-:W5:Y:S01]  /*6ad0*/  MUFU.EX2 R20, R27 ;  /* 0x0000001b00147308 */ /* 0x000f620000000800 */
[----:B------:R-:W-:Y:S01]  /*6ae0*/  FADD.FTZ R33, -R8, R33 ;  /* 0x0000002108217221 */ /* 0x000fe20000010100 */
[----:B---3--:R-:W-:Y:S01]  /*6af0*/  FADD.FTZ R9, R10, R9 ;  /* 0x000000090a097221 */ /* 0x008fe20000010000 */
[----:B------:R-:W-:Y:S01]  /*6b00*/  FMUL.FTZ R31, R31, 1.4426950216293334961 ;  /* 0x3fb8aa3b1f1f7820 */ /* 0x000fe20000410000 */
[----:B------:R-:W3:Y:S01]  /*6b10*/  MUFU.EX2 R24, R29 ;  /* 0x0000001d00187308 */ /* 0x000ee20000000800 */
[C---:B------:R-:W-:Y:S01]  /*6b20*/  FADD.FTZ R35, -R8.reuse, R35 ;  /* 0x0000002308237221 */ /* 0x040fe20000010100 */
[----:B----4-:R-:W-:Y:S01]  /*6b30*/  FADD.FTZ R9, R9, R12 ;  /* 0x0000000c09097221 */ /* 0x010fe20000010000 */
[----:B------:R-:W-:Y:S01]  /*6b40*/  FMUL.FTZ R33, R33, 1.4426950216293334961 ;  /* 0x3fb8aa3b21217820 */ /* 0x000fe20000410000 */
[----:B------:R-:W4:Y:S01]  /*6b50*/  MUFU.EX2 R26, R31 ;  /* 0x0000001f001a7308 */ /* 0x000f220000000800 */
[C---:B------:R-:W-:Y:S01]  /*6b60*/  FADD.FTZ R37, -R8.reuse, R37 ;  /* 0x0000002508257221 */ /* 0x040fe20000010100 */
[----:B--2---:R-:W-:Y:S01]  /*6b70*/  FADD.FTZ R9, R9, R14 ;  /* 0x0000000e09097221 */ /* 0x004fe20000010000 */
[----:B------:R-:W-:Y:S01]  /*6b80*/  FMUL.FTZ R35, R35, 1.4426950216293334961 ;  /* 0x3fb8aa3b23237820 */ /* 0x000fe20000410000 */
[----:B------:R-:W2:Y:S01]  /*6b90*/  MUFU.EX2 R28, R33 ;  /* 0x00000021001c7308 */ /* 0x000ea20000000800 */
[C---:B------:R-:W-:Y:S01]  /*6ba0*/  FADD.FTZ R39, -R8.reuse, R39 ;  /* 0x0000002708277221 */ /* 0x040fe20000010100 */
[----:B-----5:R-:W-:Y:S01]  /*6bb0*/  FADD.FTZ R9, R9, R20 ;  /* 0x0000001409097221 */ /* 0x020fe20000010000 */
[----:B------:R-:W-:Y:S01]  /*6bc0*/  FMUL.FTZ R37, R37, 1.4426950216293334961 ;  /* 0x3fb8aa3b25257820 */ /* 0x000fe20000410000 */
[----:B------:R-:W5:Y:S01]  /*6bd0*/  MUFU.EX2 R30, R35 ;  /* 0x00000023001e7308 */ /* 0x000f620000000800 */
[C---:B------:R-:W-:Y:S01]  /*6be0*/  FADD.FTZ R41, -R8.reuse, R41 ;  /* 0x0000002908297221 */ /* 0x040fe20000010100 */
[----:B---3--:R-:W-:Y:S01]  /*6bf0*/  FADD.FTZ R9, R9, R24 ;  /* 0x0000001809097221 */ /* 0x008fe20000010000 */
[----:B------:R-:W-:Y:S01]  /*6c00*/  FMUL.FTZ R39, R39, 1.4426950216293334961 ;  /* 0x3fb8aa3b27277820 */ /* 0x000fe20000410000 */
[----:B------:R-:W3:Y:S01]  /*6c10*/  MUFU.EX2 R32, R37 ;  /* 0x0000002500207308 */ /* 0x000ee20000000800 */
[C---:B0-----:R-:W-:Y:S01]  /*6c20*/  FADD.FTZ R43, -R8.reuse, R43 ;  /* 0x0000002b082b7221 */ /* 0x041fe20000010100 */
[----:B----4-:R-:W-:Y:S01]  /*6c30*/  FADD.FTZ R9, R9, R26 ;  /* 0x0000001a09097221 */ /* 0x010fe20000010000 */
[----:B------:R-:W-:Y:S01]  /*6c40*/  FMUL.FTZ R41, R41, 1.4426950216293334961 ;  /* 0x3fb8aa3b29297820 */ /* 0x000fe20000410000 */
[----:B------:R-:W0:Y:S01]  /*6c50*/  MUFU.EX2 R34, R39 ;  /* 0x0000002700227308 */ /* 0x000e220000000800 */
[----:B------:R4:W-:Y:S01]  /*6c60*/  STS [R11+-0x400], R10 ;  /* 0xfffc000a0b007388 */ /* 0x0009e20000000800 */
[----:B--2---:R-:W-:Y:S01]  /*6c70*/  FADD.FTZ R9, R9, R28 ;  /* 0x0000001c09097221 */ /* 0x004fe20000010000 */
[C---:B-1----:R-:W-:Y:S01]  /*6c80*/  FADD.FTZ R45, -R8.reuse, R45 ;  /* 0x0000002d082d7221 */ /* 0x042fe20000010100 */
[----:B------:R-:W-:Y:S01]  /*6c90*/  FMUL.FTZ R43, R43, 1.4426950216293334961 ;  /* 0x3fb8aa3b2b2b7820 */ /* 0x000fe20000410000 */
[----:B------:R1:W-:Y:S01]  /*6ca0*/  STS [R11+-0x200], R12 ;  /* 0xfffe000c0b007388 */ /* 0x0003e20000000800 */
[----:B-----5:R-:W-:Y:S01]  /*6cb0*/  FADD.FTZ R9, R9, R30 ;  /* 0x0000001e09097221 */ /* 0x020fe20000010000 */
[C---:B------:R-:W-:Y:S01]  /*6cc0*/  FADD.FTZ R47, -R8.reuse, R47 ;  /* 0x0000002f082f7221 */ /* 0x040fe20000010100 */
[----:B------:R-:W-:Y:S01]  /*6cd0*/  FMUL.FTZ R45, R45, 1.4426950216293334961 ;  /* 0x3fb8aa3b2d2d7820 */ /* 0x000fe20000410000 */
[C---:B------:R-:W-:Y:S01]  /*6ce0*/  FADD.FTZ R49, -R8.reuse, R49 ;  /* 0x0000003108317221 */ /* 0x040fe20000010100 */
[----:B---3--:R-:W-:Y:S01]  /*6cf0*/  FADD.FTZ R9, R9, R32 ;  /* 0x0000002009097221 */ /* 0x008fe20000010000 */
[----:B----4-:R-:W2:Y:S01]  /*6d00*/  MUFU.EX2 R10, R41 ;  /* 0x00000029000a7308 */ /* 0x010ea20000000800 */
[----:B------:R-:W-:Y:S01]  /*6d10*/  FMUL.FTZ R47, R47, 1.4426950216293334961 ;  /* 0x3fb8aa3b2f2f7820 */ /* 0x000fe20000410000 */
[----:B------:R-:W-:Y:S01]  /*6d20*/  FADD.FTZ R51, -R8, R51 ;  /* 0x0000003308337221 */ /* 0x000fe20000010100 */
[----:B0-----:R-:W-:Y:S01]  /*6d30*/  FADD.FTZ R9, R9, R34 ;  /* 0x0000002209097221 */ /* 0x001fe20000010000 */
[----:B-1----:R-:W0:Y:S01]  /*6d40*/  MUFU.EX2 R12, R43 ;  /* 0x0000002b000c7308 */ /* 0x002e220000000800 */
[----:B------:R-:W-:Y:S01]  /*6d50*/  FMUL.FTZ R49, R49, 1.4426950216293334961 ;  /* 0x3fb8aa3b31317820 */ /* 0x000fe20000410000 */
[----:B------:R-:W-:Y:S01]  /*6d60*/  FMUL.FTZ R51, R51, 1.4426950216293334961 ;  /* 0x3fb8aa3b33337820 */ /* 0x000fe20000410000 */
[----:B------:R-:W-:Y:S01]  /*6d70*/  STS [R11], R14 ;  /* 0x0000000e0b007388 */ /* 0x000fe20000000800 */
[----:B------:R-:W1:Y:S03]  /*6d80*/  MUFU.EX2 R36, R45 ;  /* 0x0000002d00247308 */ /* 0x000e660000000800 */
[----:B------:R-:W-:Y:S01]  /*6d90*/  STS [R11+0x200], R20 ;  /* 0x000200140b007388 */ /* 0x000fe20000000800 */
[----:B------:R-:W3:Y:S01]  /*6da0*/  MUFU.EX2 R38, R47 ;  /* 0x0000002f00267308 */ /* 0x000ee20000000800 */
[----:B--2---:R-:W-:-:S02]  /*6db0*/  FADD.FTZ R9, R9, R10 ;  /* 0x0000000a09097221 */ /* 0x004fc40000010000 */
[----:B------:R-:W-:Y:S01]  /*6dc0*/  STS [R11+0x400], R24 ;  /* 0x000400180b007388 */ /* 0x000fe20000000800 */
[----:B------:R-:W2:Y:S01]  /*6dd0*/  MUFU.EX2 R40, R49 ;  /* 0x0000003100287308 */ /* 0x000ea20000000800 */
[----:B0-----:R-:W-:Y:S02]  /*6de0*/  FADD.FTZ R9, R9, R12 ;  /* 0x0000000c09097221 */ /* 0x001fe40000010000 */
[----:B------:R-:W-:Y:S01]  /*6df0*/  STS [R11+0x600], R26 ;  /* 0x0006001a0b007388 */ /* 0x000fe20000000800 */
[----:B------:R-:W0:Y:S01]  /*6e00*/  MUFU.EX2 R42, R51 ;  /* 0x00000033002a7308 */ /* 0x000e220000000800 */
[----:B-1----:R-:W-:Y:S02]  /*6e10*/  FADD.FTZ R9, R9, R36 ;  /* 0x0000002409097221 */ /* 0x002fe40000010000 */
[----:B------:R-:W-:Y:S02]  /*6e20*/  STS [R11+0x800], R28 ;  /* 0x0008001c0b007388 */ /* 0x000fe40000000800 */
[----:B---3--:R-:W-:-:S02]  /*6e30*/  FADD.FTZ R9, R9, R38 ;  /* 0x0000002609097221 */ /* 0x008fc40000010000 */
[----:B------:R-:W-:Y:S02]  /*6e40*/  STS [R11+0xa00], R30 ;  /* 0x000a001e0b007388 */ /* 0x000fe40000000800 */
[----:B--2---:R-:W-:Y:S02]  /*6e50*/  FADD.FTZ R9, R9, R40 ;  /* 0x0000002809097221 */ /* 0x004fe40000010000 */
[----:B------:R-:W-:Y:S02]  /*6e60*/  STS [R11+0xc00], R32 ;  /* 0x000c00200b007388 */ /* 0x000fe40000000800 */
[----:B0-----:R-:W-:Y:S02]  /*6e70*/  FADD.FTZ R9, R9, R42 ;  /* 0x0000002a09097221 */ /* 0x001fe40000010000 */
        /* <DEDUP_REMOVED lines=9> */
.L_x_3435:
[----:B------:R-:W-:Y:S05]  /*6f10*/  BSYNC.RECONVERGENT B1 ;  /* 0x0000000000017941 */ /* 0x000fea0003800200 */
.L_x_3434:
[----:B------:R-:W-:Y:S01]  /*6f20*/  IMAD.IADD R10, R18, 0x1, -R15 ;  /* 0x00000001120a7824 */ /* 0x000fe200078e0a0f */
[----:B------:R-:W-:Y:S04]  /*6f30*/  BSSY.RECONVERGENT B1, `(.L_x_3437) ;  /* 0x0000036000017945 */ /* 0x000fe80003800200 */
        /* <DEDUP_REMOVED lines=8> */
[----:B--2---:R-:W2:Y:S04]  /*6fc0*/  LDS R29, [R11+0x400] ;  /* 0x000400000b1d7984 */ /* 0x004ea80000000800 */
[----:B------:R-:W5:Y:S04]  /*6fd0*/  LDS R31, [R11+0x600] ;  /* 0x000600000b1f7984 */ /* 0x000f680000000800 */
[----:B------:R-:W5:Y:S04]  /*6fe0*/  LDS R33, [R11+0x800] ;  /* 0x000800000b217984 */ /* 0x000f680000000800 */
[----:B------:R-:W5:Y:S01]  /*6ff0*/  LDS R35, [R11+0xa00] ;  /* 0x000a00000b237984 */ /* 0x000f620000000800 */
[C---:B0-----:R-:W-:Y:S01]  /*7000*/  FADD.FTZ R17, -R8.reuse, R17 ;  /* 0x0000001108117221 */ /* 0x041fe20000010100 */
[----:B-1----:R-:W-:-:S03]  /*7010*/  FADD.FTZ R21, -R8, R21 ;  /* 0x0000001508157221 */ /* 0x002fc60000010100 */
[----:B------:R-:W-:Y:S01]  /*7020*/  FMUL.FTZ R17, R17, 1.4426950216293334961 ;  /* 0x3fb8aa3b11117820 */ /* 0x000fe20000410000 */
[C---:B---3--:R-:W-:Y:S01]  /*7030*/  FADD.FTZ R25, -R8.reuse, R25 ;  /* 0x0000001908197221 */ /* 0x048fe20000010100 */
[----:B------:R-:W-:Y:S02]  /*7040*/  FMUL.FTZ R21, R21, 1.4426950216293334961 ;  /* 0x3fb8aa3b15157820 */ /* 0x000fe40000410000 */
[----:B------:R-:W0:Y:S01]  /*7050*/  MUFU.EX2 R10, R17 ;  /* 0x00000011000a7308 */ /* 0x000e220000000800 */
[C---:B----4-:R-:W-:Y:S01]  /*7060*/  FADD.FTZ R27, -R8.reuse, R27 ;  /* 0x0000001b081b7221 */ /* 0x050fe20000010100 */
[----:B------:R-:W-:Y:S02]  /*7070*/  FMUL.FTZ R25, R25, 1.4426950216293334961 ;  /* 0x3fb8aa3b19197820 */ /* 0x000fe40000410000 */
[----:B------:R-:W1:Y:S01]  /*7080*/  MUFU.EX2 R12, R21 ;  /* 0x00000015000c7308 */ /* 0x000e620000000800 */
[----:B--2---:R-:W-:Y:S01]  /*7090*/  FADD.FTZ R29, -R8, R29 ;  /* 0x0000001d081d7221 */ /* 0x004fe20000010100 */
[----:B------:R-:W-:-:S02]  /*70a0*/  FMUL.FTZ R27, R27, 1.4426950216293334961 ;  /* 0x3fb8aa3b1b1b7820 */ /* 0x000fc40000410000 */
[----:B------:R-:W2:Y:S01]  /*70b0*/  MUFU.EX2 R14, R25 ;  /* 0x00000019000e7308 */ /* 0x000ea20000000800 */
[C---:B-----5:R-:W-:Y:S01]  /*70c0*/  FADD.FTZ R31, -R8.reuse, R31 ;  /* 0x0000001f081f7221 */ /* 0x060fe20000010100 */
[----:B------:R-:W-:Y:S02]  /*70d0*/  FMUL.FTZ R29, R29, 1.4426950216293334961 ;  /* 0x3fb8aa3b1d1d7820 */ /* 0x000fe40000410000 */
[----:B------:R-:W3:Y:S01]  /*70e0*/  MUFU.EX2 R20, R27 ;  /* 0x0000001b00147308 */ /* 0x000ee20000000800 */
[----:B0-----:R-:W-:Y:S01]  /*70f0*/  FADD.FTZ R9, R9, R10 ;  /* 0x0000000a09097221 */ /* 0x001fe20000010000 */
[C---:B------:R-:W-:Y:S01]  /*7100*/  FADD.FTZ R33, -R8.reuse, R33 ;  /* 0x0000002108217221 */ /* 0x040fe20000010100 */
[----:B------:R-:W-:Y:S01]  /*7110*/  FMUL.FTZ R31, R31, 1.4426950216293334961 ;  /* 0x3fb8aa3b1f1f7820 */ /* 0x000fe20000410000 */
[----:B------:R-:W0:Y:S01]  /*7120*/  MUFU.EX2 R24, R29 ;  /* 0x0000001d00187308 */ /* 0x000e220000000800 */
[----:B-1----:R-:W-:Y:S01]  /*7130*/  FADD.FTZ R9, R9, R12 ;  /* 0x0000000c09097221 */ /* 0x002fe20000010000 */
[----:B------:R-:W-:Y:S01]  /*7140*/  FADD.FTZ R35, -R8, R35 ;  /* 0x0000002308237221 */ /* 0x000fe20000010100 */
[----:B------:R-:W-:Y:S01]  /*7150*/  FMUL.FTZ R33, R33, 1.4426950216293334961 ;  /* 0x3fb8aa3b21217820 */ /* 0x000fe20000410000 */
[----:B------:R-:W1:Y:S01]  /*7160*/  MUFU.EX2 R26, R31 ;  /* 0x0000001f001a7308 */ /* 0x000e620000000800 */
[----:B--2---:R-:W-:Y:S01]  /*7170*/  FADD.FTZ R9, R9, R14 ;  /* 0x0000000e09097221 */ /* 0x004fe20000010000 */
[----:B------:R-:W-:Y:S01]  /*7180*/  FMUL.FTZ R35, R35, 1.4426950216293334961 ;  /* 0x3fb8aa3b23237820 */ /* 0x000fe20000410000 */
[----:B------:R-:W-:Y:S01]  /*7190*/  STS [R11+-0x400], R10 ;  /* 0xfffc000a0b007388 */ /* 0x000fe20000000800 */
[----:B------:R-:W2:Y:S01]  /*71a0*/  MUFU.EX2 R28, R33 ;  /* 0x00000021001c7308 */ /* 0x000ea20000000800 */
[----:B---3--:R-:W-:-:S02]  /*71b0*/  FADD.FTZ R9, R9, R20 ;  /* 0x0000001409097221 */ /* 0x008fc40000010000 */
[----:B------:R-:W-:Y:S01]  /*71c0*/  STS [R11+-0x200], R12 ;  /* 0xfffe000c0b007388 */ /* 0x000fe20000000800 */
[----:B------:R-:W3:Y:S01]  /*71d0*/  MUFU.EX2 R30, R35 ;  /* 0x00000023001e7308 */ /* 0x000ee20000000800 */
[----:B0-----:R-:W-:Y:S02]  /*71e0*/  FADD.FTZ R9, R9, R24 ;  /* 0x0000001809097221 */ /* 0x001fe40000010000 */
[----:B------:R-:W-:Y:S02]  /*71f0*/  STS [R11], R14 ;  /* 0x0000000e0b007388 */ /* 0x000fe40000000800 */
[----:B-1----:R-:W-:Y:S02]  /*7200*/  FADD.FTZ R9, R9, R26 ;  /* 0x0000001a09097221 */ /* 0x002fe40000010000 */
[----:B------:R-:W-:Y:S02]  /*7210*/  STS [R11+0x200], R20 ;  /* 0x000200140b007388 */ /* 0x000fe40000000800 */
[----:B--2---:R-:W-:-:S02]  /*7220*/  FADD.FTZ R9, R9, R28 ;  /* 0x0000001c09097221 */ /* 0x004fc40000010000 */
[----:B------:R-:W-:Y:S02]  /*7230*/  STS [R11+0x400], R24 ;  /* 0x000400180b007388 */ /* 0x000fe40000000800 */
[----:B---3--:R-:W-:Y:S02]  /*7240*/  FADD.FTZ R9, R9, R30 ;  /* 0x0000001e09097221 */ /* 0x008fe40000010000 */
[----:B------:R-:W-:Y:S04]  /*7250*/  STS [R11+0x600], R26 ;  /* 0x0006001a0b007388 */ /* 0x000fe80000000800 */
[----:B------:R-:W-:Y:S04]  /*7260*/  STS [R11+0x800], R28 ;  /* 0x0008001c0b007388 */ /* 0x000fe80000000800 */
[----:B------:R0:W-:Y:S02]  /*7270*/  STS [R11+0xa00], R30 ;  /* 0x000a001e0b007388 */ /* 0x0001e40000000800 */
[----:B0-----:R-:W-:-:S07]  /*7280*/  IADD3 R11, PT, PT, R11, 0x1000, RZ ;  /* 0x000010000b0b7810 */ /* 0x001fce0007ffe0ff */
.L_x_3438:
[----:B------:R-:W-:Y:S05]  /*7290*/  BSYNC.RECONVERGENT B1 ;  /* 0x0000000000017941 */ /* 0x000fea0003800200 */
.L_x_3437:
        /* <DEDUP_REMOVED lines=9> */
[C---:B---3--:R-:W-:Y:S01]  /*7330*/  FADD.FTZ R21, -R8.reuse, R21 ;  /* 0x0000001508157221 */ /* 0x048fe20000010100 */
[----:B------:R-:W-:Y:S02]  /*7340*/  FMUL.FTZ R17, R17, 1.4426950216293334961 ;  /* 0x3fb8aa3b11117820 */ /* 0x000fe40000410000 */
        /* <DEDUP_REMOVED lines=16> */
.L_x_3430:
        /* <DEDUP_REMOVED lines=8> */
[----:B------:R-:W-:-:S12]  /*74d0*/  IMAD.MOV.U32 R9, RZ, RZ, RZ ;  /* 0x000000ffff097224 */ /* 0x000fd800078e00ff */
[----:B------:R-:W-:Y:S05]  /*74e0*/  @!P0 BRA `(.L_x_3440) ;  /* 0x00000000006c8947 */ /* 0x000fea0003800000 */
[----:B------:R-:W-:Y:S01]  /*74f0*/  LEA.HI R9, R12, 0x1, RZ, 0x19 ;  /* 0x000000010c097811 */ /* 0x000fe200078fc8ff */
[--C-:B------:R-:W-:Y:S01]  /*7500*/  IMAD.MOV.U32 R15, RZ, RZ, R5.reuse ;  /* 0x000000ffff0f7224 */ /* 0x100fe200078e0005 */
[----:B------:R-:W-:Y:S02]  /*7510*/  IADD3 R17, PT, PT, R17, 0x220, RZ ;  /* 0x0000022011117810 */ /* 0x000fe40007ffe0ff */
[----:B------:R-:W-:Y:S02]  /*7520*/  IADD3 R21, P0, P2, R10, UR4, R5 ;  /* 0x000000040a157c10 */ /* 0x000fe4000fa1e005 */
[----:B------:R-:W-:Y:S01]  /*7530*/  LOP3.LUT R10, R9, 0x3, RZ, 0xc0, !PT ;  /* 0x00000003090a7812 */ /* 0x000fe200078ec0ff */
[----:B------:R-:W-:Y:S01]  /*7540*/  IMAD.MOV.U32 R9, RZ, RZ, RZ ;  /* 0x000000ffff097224 */ /* 0x000fe200078e00ff */
[----:B------:R-:W-:Y:S02]  /*7550*/  LEA R12, R20, R17, 0x18 ;  /* 0x00000011140c7211 */ /* 0x000fe400078ec0ff */
[----:B------:R-:W-:Y:S01]  /*7560*/  IADD3.X R11, PT, PT, R11, UR10, RZ, P0, P2 ;  /* 0x0000000a0b0b7c10 */ /* 0x000fe200087e44ff */
[----:B------:R-:W-:Y:S01]  /*7570*/  IMAD.MOV R14, RZ, RZ, -R10 ;  /* 0x000000ffff0e7224 */ /* 0x000fe200078e0a0a */
[----:B------:R-:W-:-:S07]  /*7580*/  IADD3 R12, PT, PT, R13, R12, RZ ;  /* 0x0000000c0d0c7210 */ /* 0x000fce0007ffe0ff */
.L_x_3441:
[----:B------:R-:W-:-:S06]  /*7590*/  IMAD.MOV.U32 R10, RZ, RZ, R21 ;  /* 0x000000ffff0a7224 */ /* 0x000fcc00078e0015 */
[----:B------:R1:W3:Y:S01]  /*75a0*/  LDG.E.U8 R10, desc[UR36][R10.64] ;  /* 0x000000240a0a7981 */ /* 0x0002e2000c1e1100 */
[----:B------:R-:W-:Y:S01]  /*75b0*/  VIADD R14, R14, 0x1 ;  /* 0x000000010e0e7836 */ /* 0x000fe20000000000 */
[----:B------:R-:W-:Y:S01]  /*75c0*/  IADD3 R21, P2, PT, R21, 0x80, RZ ;  /* 0x0000008015157810 */ /* 0x000fe20007f5e0ff */
[----:B------:R-:W-:-:S03]  /*75d0*/  VIADD R15, R15, 0x80 ;  /* 0x000000800f0f7836 */ /* 0x000fc60000000000 */
[----:B-1----:R-:W-:Y:S02]  /*75e0*/  IADD3.X R11, PT, PT, RZ, R11, RZ, P2, !PT ;  /* 0x0000000bff0b7210 */ /* 0x002fe400017fe4ff */
[----:B---3--:R-:W-:-:S13]  /*75f0*/  ISETP.NE.AND P0, PT, R10, RZ, PT ;  /* 0x000000ff0a00720c */ /* 0x008fda0003f05270 */
        /* <DEDUP_REMOVED lines=10> */
.L_x_3440:
[----:B------:R-:W-:Y:S05]  /*76a0*/  BSYNC.RECONVERGENT B1 ;  /* 0x0000000000017941 */ /* 0x000fea0003800200 */
.L_x_3439:
[----:B------:R-:W-:Y:S05]  /*76b0*/  @!P1 BRA `(.L_x_3429) ;  /* 0x0000000000dc9947 */ /* 0x000fea0003800000 */
[----:B------:R-:W1:Y:S01]  /*76c0*/  S2R R12, SR_CgaCtaId ;  /* 0x00000000000c7919 */ /* 0x000e620000008800 */
[----:B------:R-:W3:Y:S01]  /*76d0*/  LDC.64 R24, c[0x0][0x420] ;  /* 0x00010800ff187b82 */ /* 0x000ee20000000a00 */
[----:B------:R-:W-:Y:S01]  /*76e0*/  MOV R11, 0x400 ;  /* 0x00000400000b7802 */ /* 0x000fe20000000f00 */
[----:B------:R-:W-:-:S03]  /*76f0*/  IMAD.SHL.U32 R10, R23, 0x4, RZ ;  /* 0x00000004170a7824 */ /* 0x000fc600078e00ff */
[----:B------:R-:W-:Y:S01]  /*7700*/  IADD3 R11, PT, PT, R11, 0x220, RZ ;  /* 0x000002200b0b7810 */ /* 0x000fe20007ffe0ff */
[----:B------:R-:W-:Y:S01]  /*7710*/  IMAD R10, R15, 0x4, -R10 ;  /* 0x000000040f0a7824 */ /* 0x000fe200078e0a0a */
[----:B---3--:R-:W-:-:S04]  /*7720*/  IADD3 R17, P0, P1, R24, UR4, R15 ;  /* 0x0000000418117c10 */ /* 0x008fc8000f91e00f */
[----:B------:R-:W-:Y:S02]  /*7730*/  IADD3 R17, P2, PT, R17, 0x100, RZ ;  /* 0x0000010011117810 */ /* 0x000fe40007f5e0ff */
[----:B-1----:R-:W-:Y:S02]  /*7740*/  LEA R21, R12, R11, 0x18 ;  /* 0x0000000b0c157211 */ /* 0x002fe400078ec0ff */
[----:B------:R-:W-:Y:S02]  /*7750*/  IADD3.X R11, PT, PT, R25, UR10, RZ, P0, P1 ;  /* 0x0000000a190b7c10 */ /* 0x000fe400087e24ff */
[----:B------:R-:W-:-:S03]  /*7760*/  IADD3 R12, PT, PT, R10, 0x400, R21 ;  /* 0x000004000a0c7810 */ /* 0x000fc60007ffe015 */
[----:B------:R-:W-:-:S07]  /*7770*/  IMAD.X R11, RZ, RZ, R11, P2 ;  /* 0x000000ffff0b7224 */ /* 0x000fce00010e060b */
.L_x_3442:
[----:B------:R-:W-:-:S05]  /*7780*/  MOV R10, R17 ;  /* 0x00000011000a7202 */ /* 0x000fca0000000f00 */
[----:B------:R-:W3:Y:S04]  /*7790*/  LDG.E.U8 R21, desc[UR36][R10.64+-0x100] ;  /* 0xffff00240a157981 */ /* 0x000ee8000c1e1100 */
[----:B------:R-:W4:Y:S04]  /*77a0*/  LDG.E.U8 R14, desc[UR36][R10.64+-0x80] ;  /* 0xffff80240a0e7981 */ /* 0x000f28000c1e1100 */
[----:B------:R-:W5:Y:S04]  /*77b0*/  LDG.E.U8 R17, desc[UR36][R10.64] ;  /* 0x000000240a117981 */ /* 0x000f68000c1e1100 */
[----:B------:R-:W2:Y:S01]  /*77c0*/  LDG.E.U8 R20, desc[UR36][R10.64+0x80] ;  /* 0x000080240a147981 */ /* 0x000ea2000c1e1100 */
[----:B------:R-:W-:Y:S01]  /*77d0*/  VIADD R15, R15, 0x200 ;  /* 0x000002000f0f7836 */ /* 0x000fe20000000000 */
[----:B---3--:R-:W-:-:S02]  /*77e0*/  ISETP.NE.AND P0, PT, R21, RZ, PT ;  /* 0x000000ff1500720c */ /* 0x008fc40003f05270 */
[----:B----4-:R-:W-:Y:S01]  /*77f0*/  ISETP.NE.AND P1, PT, R14, RZ, PT ;  /* 0x000000ff0e00720c */ /* 0x010fe20003f25270 */
[----:B------:R-:W-:Y:S01]  /*7800*/  IMAD.MOV.U32 R14, RZ, RZ, RZ ;  /* 0x000000ffff0e7224 */ /* 0x000fe200078e00ff */
[----:B-----5:R-:W-:Y:S02]  /*7810*/  ISETP.NE.AND P2, PT, R17, RZ, PT ;  /* 0x000000ff1100720c */ /* 0x020fe40003f45270 */
[----:B--2---:R-:W-:-:S07]  /*7820*/  ISETP.NE.AND P3, PT, R20, RZ, PT ;  /* 0x000000ff1400720c */ /* 0x004fce0003f65270 */
[----:B------:R-:W0:Y:S04]  /*7830*/  @!P0 LDS R17, [R12+-0x400] ;  /* 0xfffc00000c118984 */ /* 0x000e280000000800 */
[----:B------:R-:W1:Y:S04]  /*7840*/  @!P1 LDS R21, [R12+-0x200] ;  /* 0xfffe00000c159984 */ /* 0x000e680000000800 */
[----:B------:R-:W2:Y:S04]  /*7850*/  @!P2 LDS R25, [R12] ;  /* 0x000000000c19a984 */ /* 0x000ea80000000800 */
[----:B------:R-:W3:Y:S01]  /*7860*/  @!P3 LDS R27, [R12+0x200] ;  /* 0x000200000c1bb984 */ /* 0x000ee20000000800 */
[----:B0-----:R-:W-:-:S04]  /*7870*/  @!P0 FADD.FTZ R17, -R8, R17 ;  /* 0x0000001108118221 */ /* 0x001fc80000010100 */
[----:B------:R-:W-:Y:S01]  /*7880*/  @!P0 FMUL.FTZ R17, R17, 1.4426950216293334961 ;  /* 0x3fb8aa3b11118820 */ /* 0x000fe20000410000 */
[----:B-1----:R-:W-:Y:S01]  /*7890*/  @!P1 FADD.FTZ R20, -R8, R21 ;  /* 0x0000001508149221 */ /* 0x002fe20000010100 */
[----:B------:R-:W-:Y:S02]  /*78a0*/  IMAD.MOV.U32 R21, RZ, RZ, RZ ;  /* 0x000000ffff157224 */ /* 0x000fe400078e00ff */
[----:B------:R0:W1:Y:S01]  /*78b0*/  @!P0 MUFU.EX2 R14, R17 ;  /* 0x00000011000e8308 */ /* 0x0000620000000800 */
[----:B------:R-:W-:Y:S01]  /*78c0*/  @!P1 FMUL.FTZ R20, R20, 1.4426950216293334961 ;  /* 0x3fb8aa3b14149820 */ /* 0x000fe20000410000 */
[C---:B--2---:R-:W-:Y:S01]  /*78d0*/  @!P2 FADD.FTZ R24, -R8.reuse, R25 ;  /* 0x000000190818a221 */ /* 0x044fe20000010100 */
[----:B------:R-:W-:Y:S02]  /*78e0*/  HFMA2 R25, -RZ, RZ, 0, 0 ;  /* 0x00000000ff197431 */ /* 0x000fe400000001ff */
        /* <DEDUP_REMOVED lines=20> */
.L_x_3429:
[----:B------:R-:W-:Y:S05]  /*7a30*/  BSYNC.RECONVERGENT B0 ;  /* 0x0000000000007941 */ /* 0x000fea0003800200 */
.L_x_3428:
[----:B0-----:R-:W0:Y:S01]  /*7a40*/  SHFL.BFLY PT, R8, R9, 0x10, 0x1f ;  /* 0x0e001f0009087f89 */ /* 0x001e2200000e0000 */
[C---:B------:R-:W-:Y:S01]  /*7a50*/  ISETP.NE.AND P0, PT, R6.reuse, RZ, PT ;  /* 0x000000ff0600720c */ /* 0x040fe20003f05270 */
[----:B------:R-:W3:Y:S01]  /*7a60*/  LDCU.U8 UR7, c[0x0][0x48c] ;  /* 0x00009180ff0777ac */ /* 0x000ee20008000000 */
[----:B-1----:R-:W-:Y:S01]  /*7a70*/  SHF.R.U32.HI R12, RZ, 0x5, R0 ;  /* 0x00000005ff0c7819 */ /* 0x002fe20000011600 */
[----:B------:R-:W1:Y:S01]  /*7a80*/  LDC R20, c[0x0][0x3f8] ;  /* 0x0000fe00ff147b82 */ /* 0x000e620000000800 */
[----:B------:R-:W-:Y:S01]  /*7a90*/  ISETP.GT.U32.AND P1, PT, R6, 0x3, PT ;  /* 0x000000030600780c */ /* 0x000fe20003f24070 */
[----:B---3--:R-:W-:Y:S01]  /*7aa0*/  UISETP.NE.AND UP0, UPT, UR7, URZ, UPT ;  /* 0x000000ff0700728c */ /* 0x008fe2000bf05270 */
        /* <DEDUP_REMOVED lines=10> */
[----:B------:R0:W-:Y:S01]  /*7b50*/  @!P0 STS [R9+0x10], R14 ;  /* 0x0000100e09008388 */ /* 0x0001e20000000800 */
[----:B------:R-:W-:Y:S01]  /*7b60*/  BAR.SYNC.DEFER_BLOCKING 0x0 ;  /* 0x0000000000007b1d */ /* 0x000fe20000010000 */
[----:B------:R-:W-:Y:S02]  /*7b70*/  ISETP.GT.AND P0, PT, R5, R18, PT ;  /* 0x000000120500720c */ /* 0x000fe40003f04270 */
[----:B0-----:R-:W-:-:S03]  /*7b80*/  CS2R R8, SRZ ;  /* 0x0000000000087805 */ /* 0x001fc6000001ff00 */
[----:B------:R-:W0:Y:S04]  /*7b90*/  @!P1 LDS R14, [R7+0x10] ;  /* 0x00001000070e9984 */ /* 0x000e280000000800 */
[----:B0-----:R-:W0:Y:S02]  /*7ba0*/  SHFL.BFLY PT, R3, R14, 0x2, 0x1f ;  /* 0x0c401f000e037f89 */ /* 0x001e2400000e0000 */
[----:B0-----:R-:W-:-:S05]  /*7bb0*/  FADD.FTZ R10, R3, R14 ;  /* 0x0000000e030a7221 */ /* 0x001fca0000010000 */
[----:B------:R-:W0:Y:S02]  /*7bc0*/  SHFL.BFLY PT, R3, R10, 0x1, 0x1f ;  /* 0x0c201f000a037f89 */ /* 0x000e2400000e0000 */
[----:B0-----:R-:W-:Y:S02]  /*7bd0*/  FADD.FTZ R11, R10, R3 ;  /* 0x000000030a0b7221 */ /* 0x001fe40000010000 */
[----:B------:R-:W1:Y:S04]  /*7be0*/  S2R R3, SR_CTAID.X ;  /* 0x0000000000037919 */ /* 0x000e680000002500 */
[----:B------:R-:W0:Y:S02]  /*7bf0*/  SHFL.IDX PT, R11, R11, RZ, 0x1f ;  /* 0x00001fff0b0b7589 */ /* 0x000e2400000e0000 */
[----:B0-----:R-:W-:Y:S01]  /*7c00*/  FADD.FTZ R6, R11, 9.9999999747524270788e-07 ;  /* 0x358637bd0b067421 */ /* 0x001fe20000010000 */
[----:B-1----:R-:W-:-:S05]  /*7c10*/  IMAD R36, R20, UR5, R3 ;  /* 0x0000000514247c24 */ /* 0x002fca000f8e0203 */
[----:B------:R-:W0:Y:S01]  /*7c20*/  MUFU.RCP R6, R6 ;  /* 0x0000000600067308 */ /* 0x000e220000001000 */
[----:B------:R-:W-:Y:S05]  /*7c30*/  BRA.U !UP0, `(.L_x_3443) ;  /* 0x0000000108187547 */ /* 0x000fea000b800000 */
[----:B------:R-:W1:Y:S08]  /*7c40*/  LDC R7, c[0x0][0x488] ;  /* 0x00012200ff077b82 */ /* 0x000e700000000800 */
[----:B------:R-:W1:Y:S08]  /*7c50*/  LDC R8, c[0x0][0x40c] ;  /* 0x00010300ff087b82 */ /* 0x000e700000000800 */
[----:B------:R-:W3:Y:S01]  /*7c60*/  LDC R10, c[0x0][0x3f4] ;  /* 0x0000fd00ff0a7b82 */ /* 0x000ee20000000800 */
[----:B-1----:R-:W-:-:S04]  /*7c70*/  IMAD R7, R36, R7, R8 ;  /* 0x0000000724077224 */ /* 0x002fc800078e0208 */
[----:B---3--:R-:W-:-:S05]  /*7c80*/  IMAD R8, R7, R10, RZ ;  /* 0x0000000a07087224 */ /* 0x008fca00078e02ff */
[----:B------:R-:W-:-:S07]  /*7c90*/  SHF.R.S32.HI R9, RZ, 0x1f, R8 ;  /* 0x0000001fff097819 */ /* 0x000fce0000011408 */
.L_x_3443:
        /* <DEDUP_REMOVED lines=13> */
[----:B------:R-:W-:Y:S01]  /*7d70*/  LEA.HI R4, R4, 0x1, RZ, 0x19 ;  /* 0x0000000104047811 */ /* 0x000fe200078fc8ff */
[----:B------:R-:W-:Y:S02]  /*7d80*/  UMOV UR5, 0x400 ;  /* 0x0000040000057882 */ /* 0x000fe40000000000 */
[----:B------:R-:W-:Y:S01]  /*7d90*/  UIADD3 UR5, UPT, UPT, UR5, 0x220, URZ ;  /* 0x0000022005057890 */ /* 0x000fe2000fffe0ff */
[C---:B------:R-:W-:Y:S02]  /*7da0*/  SHF.L.U32 R7, R4.reuse, 0x7, RZ ;  /* 0x0000000704077819 */ /* 0x040fe400000006ff */
[----:B------:R-:W-:Y:S02]  /*7db0*/  LOP3.LUT R4, R4, 0x3, RZ, 0xc0, !PT ;  /* 0x0000000304047812 */ /* 0x000fe400078ec0ff */
[----:B------:R-:W-:-:S03]  /*7dc0*/  LOP3.LUT R8, R7, 0x180, RZ, 0xc0, !PT ;  /* 0x0000018007087812 */ /* 0x000fc600078ec0ff */
[----:B------:R-:W-:Y:S02]  /*7dd0*/  IMAD.MOV R7, RZ, RZ, -R4 ;  /* 0x000000ffff077224 */ /* 0x000fe400078e0a04 */
[----:B------:R-:W-:Y:S01]  /*7de0*/  IMAD.IADD R5, R5, 0x1, R8 ;  /* 0x0000000105057824 */ /* 0x000fe200078e0208 */
[----:B-1----:R-:W-:-:S06]  /*7df0*/  ULEA UR5, UR6, UR5, 0x18 ;  /* 0x0000000506057291 */ /* 0x002fcc000f8ec0ff */
[----:B------:R-:W-:-:S07]  /*7e00*/  IADD3 R4, PT, PT, R13, UR5, RZ ;  /* 0x000000050d047c10 */ /* 0x000fce000fffe0ff */
.L_x_3449:
[----:B------:R-:W0:Y:S01]  /*7e10*/  LDS R9, [R4] ;  /* 0x0000000004097984 */ /* 0x000e220000000800 */
[----:B------:R-:W-:-:S05]  /*7e20*/  VIADD R7, R7, 0x1 ;  /* 0x0000000107077836 */ /* 0x000fca0000000000 */
[----:B------:R-:W-:Y:S01]  /*7e30*/  ISETP.NE.AND P0, PT, R7, RZ, PT ;  /* 0x000000ff0700720c */ /* 0x000fe20003f05270 */
[----:B0-----:R-:W-:-:S05]  /*7e40*/  FMUL.FTZ R9, R9, R6 ;  /* 0x0000000609097220 */ /* 0x001fca0000410000 */
[----:B------:R0:W-:Y:S02]  /*7e50*/  STS [R4], R9 ;  /* 0x0000000904007388 */ /* 0x0001e40000000800 */
[----:B0-----:R-:W-:-:S05]  /*7e60*/  VIADD R4, R4, 0x200 ;  /* 0x0000020004047836 */ /* 0x001fca0000000000 */
[----:B------:R-:W-:Y:S05]  /*7e70*/  @P0 BRA `(.L_x_3449) ;  /* 0xfffffffc00e40947 */ /* 0x000fea000383ffff */
.L_x_3448:
[----:B------:R-:W-:Y:S05]  /*7e80*/  BSYNC.RECONVERGENT B1 ;  /* 0x0000000000017941 */ /* 0x000fea0003800200 */
.L_x_3447:
[----:B------:R-:W-:Y:S05]  /*7e90*/  @!P1 BRA `(.L_x_3445) ;  /* 0x0000001400109947 */ /* 0x000fea0003800000 */
[----:B------:R-:W1:Y:S01]  /*7ea0*/  S2UR UR6, SR_CgaCtaId ;  /* 0x00000000000679c3 */ /* 0x000e620000008800 */
[----:B------:R-:W-:Y:S01]  /*7eb0*/  UMOV UR5, 0x400 ;  /* 0x0000040000057882 */ /* 0x000fe20000000000 */
[----:B------:R-:W-:Y:S01]  /*7ec0*/  SHF.L.U32 R4, R23, 0x2, RZ ;  /* 0x0000000217047819 */ /* 0x000fe200000006ff */
[----:B------:R-:W-:Y:S01]  /*7ed0*/  UIADD3 UR5, UPT, UPT, UR5, 0x220, URZ ;  /* 0x0000022005057890 */ /* 0x000fe2000fffe0ff */
[----:B------:R-:W-:-:S03]  /*7ee0*/  VIADD R17, R5, 0x200 ;  /* 0x0000020005117836 */ /* 0x000fc60000000000 */
[----:B------:R-:W-:Y:S02]  /*7ef0*/  IMAD R4, R5, 0x4, -R4 ;  /* 0x0000000405047824 */ /* 0x000fe400078e0a04 */
[----:B------:R-:W-:Y:S01]  /*7f00*/  ISETP.GT.AND P0, PT, R17, R18, PT ;  /* 0x000000121100720c */ /* 0x000fe20003f04270 */
[----:B-1----:R-:W-:-:S06]  /*7f10*/  ULEA UR5, UR6, UR5, 0x18 ;  /* 0x0000000506057291 */ /* 0x002fcc000f8ec0ff */
[----:B------:R-:W-:-:S03]  /*7f20*/  IADD3 R5, PT, PT, R4, UR5, RZ ;  /* 0x0000000504057c10 */ /* 0x000fc6000fffe0ff */
[----:B------:R-:W0:Y:S04]  /*7f30*/  LDS R7, [R4+UR5] ;  /* 0x0000000504077984 */ /* 0x000e280008000800 */
[----:B------:R-:W1:Y:S04]  /*7f40*/  LDS R9, [R4+UR5+0x200] ;  /* 0x0002000504097984 */ /* 0x000e680008000800 */
[----:B------:R-:W3:Y:S04]  /*7f50*/  LDS R11, [R4+UR5+0x400] ;  /* 0x00040005040b7984 */ /* 0x000ee80008000800 */
[----:B------:R-:W4:Y:S01]  /*7f60*/  LDS R15, [R4+UR5+0x600] ;  /* 0x00060005040f7984 */ /* 0x000f220008000800 */
[-C--:B0-----:R-:W-:Y:S01]  /*7f70*/  FMUL.FTZ R7, R7, R6.reuse ;  /* 0x0000000607077220 */ /* 0x081fe20000410000 */
[----:B-1----:R-:W-:-:S04]  /*7f80*/  FMUL.FTZ R9, R9, R6 ;  /* 0x0000000609097220 */ /* 0x002fc80000410000 */
[----:B------:R1:W-:Y:S01]  /*7f90*/  STS [R4+UR5], R7 ;  /* 0x0000000704007988 */ /* 0x0003e20008000805 */
[----:B---3--:R-:W-:-:S03]  /*7fa0*/  FMUL.FTZ R11, R11, R6 ;  /* 0x000000060b0b7220 */ /* 0x008fc60000410000 */
[----:B------:R1:W-:Y:S01]  /*7fb0*/  STS [R4+UR5+0x200], R9 ;  /* 0x0002000904007988 */ /* 0x0003e20008000805 */
[----:B----4-:R-:W-:-:S03]  /*7fc0*/  FMUL.FTZ R15, R15, R6 ;  /* 0x000000060f0f7220 */ /* 0x010fc60000410000 */
[----:B------:R1:W-:Y:S04]  /*7fd0*/  STS [R4+UR5+0x400], R11 ;  /* 0x0004000b04007988 */ /* 0x0003e80008000805 */
[----:B------:R1:W-:Y:S01]  /*7fe0*/  STS [R4+UR5+0x600], R15 ;  /* 0x0006000f04007988 */ /* 0x0003e20008000805 */
[----:B------:R-:W-:Y:S05]  /*7ff0*/  @P0 BRA `(.L_x_3445) ;  /* 0x0000001000b80947 */ /* 0x000fea0003800000 */
[----:B-1----:R-:W-:Y:S01]  /*8000*/  IMAD.IADD R4, R18, 0x1, -R17 ;  /* 0x0000000112047824 */ /* 0x002fe200078e0a11 */
[----:B------:R-:W-:Y:S01]  /*8010*/  BSSY.RECONVERGENT B1, `(.L_x_3450) ;  /* 0x000003b000017945 */ /* 0x000fe20003800200 */
[----:B------:R-:W-:Y:S01]  /*8020*/  VIADD R5, R5, 0xc00 ;  /* 0x00000c0005057836 */ /* 0x000fe20000000000 */
[----:B------:R-:W-:Y:S02]  /*8030*/  PLOP3.LUT P0, PT, PT, PT, PT, 0x80, 0x8 ;  /* 0x000000000008781c */ /* 0x000fe40003f0f070 */
[----:B------:R-:W-:-:S13]  /*8040*/  ISETP.GT.AND P1, PT, R4, 0x5ff, PT ;  /* 0x000005ff0400780c */ /* 0x000fda0003f24270 */
[----:B------:R-:W-:Y:S05]  /*8050*/  @!P1 BRA `(.L_x_3451) ;  /* 0x0000000000d89947 */ /* 0x000fea0003800000 */
[----:B------:R-:W-:Y:S02]  /*8060*/  PLOP3.LUT P0, PT, PT, PT, PT, 0x8, 0x80 ;  /* 0x000000000080781c */ /* 0x000fe40003f0e170 */
[----:B------:R-:W-:-:S11]  /*8070*/  IADD3 R38, PT, PT, R18, -0x5ff, RZ ;  /* 0xfffffa0112267810 */ /* 0x000fd60007ffe0ff */
.L_x_3452:
[----:B------:R-:W0:Y:S01]  /*8080*/  LDS R7, [R5+-0x400] ;  /* 0xfffc000005077984 */ /* 0x000e220000000800 */
[----:B------:R-:W-:-:S03]  /*8090*/  VIADD R17, R17, 0x800 ;  /* 0x0000080011117836 */ /* 0x000fc60000000000 */
[----:B------:R-:W1:Y:S02]  /*80a0*/  LDS R9, [R5+-0x200] ;  /* 0xfffe000005097984 */ /* 0x000e640000000800 */
[----:B------:R-:W-:Y:S02]  /*80b0*/  ISETP.GE.AND P1, PT, R17, R38, PT ;  /* 0x000000261100720c */ /* 0x000fe40003f26270 */
[----:B------:R-:W3:Y:S04]  /*80c0*/  LDS R11, [R5] ;  /* 0x00000000050b7984 */ /* 0x000ee80000000800 */
[----:B------:R-:W4:Y:S04]  /*80d0*/  LDS R15, [R5+0x200] ;  /* 0x00020000050f7984 */ /* 0x000f280000000800 */
[----:B------:R-:W5:Y:S04]  /*80e0*/  LDS R21, [R5+0x400] ;  /* 0x0004000005157984 */ /* 0x000f680000000800 */
[----:B------:R-:W5:Y:S04]  /*80f0*/  LDS R25, [R5+0x600] ;  /* 0x0006000005197984 */ /* 0x000f680000000800 */
[----:B------:R-:W-:Y:S04]  /*8100*/  LDS R27, [R5+0x800] ;  /* 0x00080000051b7984 */ /* 0x000fe80000000800 */
[----:B--2---:R-:W2:Y:S04]  /*8110*/  LDS R29, [R5+0xa00] ;  /* 0x000a0000051d7984 */ /* 0x004ea80000000800 */
[----:B------:R-:W2:Y:S04]  /*8120*/  LDS R31, [R5+0xc00] ;  /* 0x000c0000051f7984 */ /* 0x000ea80000000800 */
[----:B------:R-:W2:Y:S04]  /*8130*/  LDS R33, [R5+0xe00] ;  /* 0x000e000005217984 */ /* 0x000ea80000000800 */
[----:B------:R-:W2:Y:S01]  /*8140*/  LDS R35, [R5+0x1000] ;  /* 0x0010000005237984 */ /* 0x000ea20000000800 */
[----:B0-----:R-:W-:-:S03]  /*8150*/  FMUL.FTZ R4, R6, R7 ;  /* 0x0000000706047220 */ /* 0x001fc60000410000 */
[----:B------:R-:W0:Y:S01]  /*8160*/  LDS R37, [R5+0x1200] ;  /* 0x0012000005257984 */ /* 0x000e220000000800 */
[----:B-1----:R-:W-:-:S03]  /*8170*/  FMUL.FTZ R8, R6, R9 ;  /* 0x0000000906087220 */ /* 0x002fc60000410000 */
[----:B------:R-:W1:Y:S01]  /*8180*/  LDS R39, [R5+0x1400] ;  /* 0x0014000005277984 */ /* 0x000e620000000800 */
[----:B---3--:R-:W-:-:S03]  /*8190*/  FMUL.FTZ R10, R6, R11 ;  /* 0x0000000b060a7220 */ /* 0x008fc60000410000 */
[----:B------:R-:W3:Y:S01]  /*81a0*/  LDS R41, [R5+0x1600] ;  /* 0x0016000005297984 */ /* 0x000ee20000000800 */
[----:B----4-:R-:W-:-:S03]  /*81b0*/  FMUL.FTZ R14, R6, R15 ;  /* 0x0000000f060e7220 */ /* 0x010fc60000410000 */
[----:B------:R-:W4:Y:S01]  /*81c0*/  LDS R43, [R5+0x1800] ;  /* 0x00180000052b7984 */ /* 0x000f220000000800 */
[----:B-----5:R-:W-:-:S03]  /*81d0*/  FMUL.FTZ R24, R6, R21 ;  /* 0x0000001506187220 */ /* 0x020fc60000410000 */
[----:B------:R-:W5:Y:S01]  /*81e0*/  LDS R45, [R5+0x1a00] ;  /* 0x001a0000052d7984 */ /* 0x000f620000000800 */
[----:B------:R-:W-:-:S03]  /*81f0*/  FMUL.FTZ R26, R6, R25 ;  /* 0x00000019061a7220 */ /* 0x000fc60000410000 */
[----:B------:R2:W-:Y:S04]  /*8200*/  STS [R5+-0x400], R4 ;  /* 0xfffc000405007388 */ /* 0x0005e80000000800 */
[----:B------:R0:W-:Y:S01]  /*8210*/  STS [R5+-0x200], R8 ;  /* 0xfffe000805007388 */ /* 0x0001e20000000800 */
[----:B--2---:R-:W-:-:S03]  /*8220*/  FMUL.FTZ R28, R6, R29 ;  /* 0x0000001d061c7220 */ /* 0x004fc60000410000 */
[----:B------:R1:W-:Y:S01]  /*8230*/  STS [R5], R10 ;  /* 0x0000000a05007388 */ /* 0x0003e20000000800 */
[C---:B------:R-:W-:Y:S01]  /*8240*/  FMUL.FTZ R30, R6.reuse, R31 ;  /* 0x0000001f061e7220 */ /* 0x040fe20000410000 */
[C---:B------:R-:W-:Y:S02]  /*8250*/  FMUL.FTZ R4, R6.reuse, R27 ;  /* 0x0000001b06047220 */ /* 0x040fe40000410000 */
[----:B------:R3:W-:Y:S01]  /*8260*/  STS [R5+0x200], R14 ;  /* 0x0002000e05007388 */ /* 0x0007e20000000800 */
[----:B------:R-:W-:-:S03]  /*8270*/  FMUL.FTZ R32, R6, R33 ;  /* 0x0000002106207220 */ /* 0x000fc60000410000 */
[----:B------:R4:W-:Y:S01]  /*8280*/  STS [R5+0x400], R24 ;  /* 0x0004001805007388 */ /* 0x0009e20000000800 */
[----:B------:R-:W-:-:S03]  /*8290*/  FMUL.FTZ R34, R6, R35 ;  /* 0x0000002306227220 */ /* 0x000fc60000410000 */
[----:B------:R5:W-:Y:S01]  /*82a0*/  STS [R5+0x600], R26 ;  /* 0x0006001a05007388 */ /* 0x000be20000000800 */
[C---:B0-----:R-:W-:Y:S01]  /*82b0*/  FMUL.FTZ R8, R6.reuse, R37 ;  /* 0x0000002506087220 */ /* 0x041fe20000410000 */
[C---:B-1----:R-:W-:Y:S02]  /*82c0*/  FMUL.FTZ R10, R6.reuse, R39 ;  /* 0x00000027060a7220 */ /* 0x042fe40000410000 */
        /* <DEDUP_REMOVED lines=15> */
.L_x_3451:
[----:B------:R-:W-:Y:S05]  /*83c0*/  BSYNC.RECONVERGENT B1 ;  /* 0x0000000000017941 */ /* 0x000fea0003800200 */
.L_x_3450:
        /* <DEDUP_REMOVED lines=11> */
[----:B------:R-:W5:Y:S04]  /*8480*/  LDS R25, [R5+0x600] ;  /* 0x0006000005197984 */ /* 0x000f680000000800 */
[----:B------:R-:W5:Y:S04]  /*8490*/  LDS R27, [R5+0x800] ;  /* 0x00080000051b7984 */ /* 0x000f680000000800 */
[----:B--2---:R-:W2:Y:S01]  /*84a0*/  LDS R29, [R5+0xa00] ;  /* 0x000a0000051d7984 */ /* 0x004ea20000000800 */
[C---:B0-----:R-:W-:Y:S01]  /*84b0*/  FMUL.FTZ R4, R6.reuse, R7 ;  /* 0x0000000706047220 */ /* 0x041fe20000410000 */
[----:B-1----:R-:W-:-:S04]  /*84c0*/  FMUL.FTZ R8, R6, R9 ;  /* 0x0000000906087220 */ /* 0x002fc80000410000 */
[----:B------:R-:W-:Y:S01]  /*84d0*/  STS [R5+-0x400], R4 ;  /* 0xfffc000405007388 */ /* 0x000fe20000000800 */
[----:B---3--:R-:W-:-:S03]  /*84e0*/  FMUL.FTZ R10, R6, R11 ;  /* 0x0000000b060a7220 */ /* 0x008fc60000410000 */
[----:B------:R-:W-:Y:S01]  /*84f0*/  STS [R5+-0x200], R8 ;  /* 0xfffe000805007388 */ /* 0x000fe20000000800 */
[----:B----4-:R-:W-:-:S03]  /*8500*/  FMUL.FTZ R14, R6, R15 ;  /* 0x0000000f060e7220 */ /* 0x010fc60000410000 */
[----:B------:R-:W-:Y:S01]  /*8510*/  STS [R5], R10 ;  /* 0x0000000a05007388 */ /* 0x000fe20000000800 */
[----:B-----5:R-:W-:-:S03]  /*8520*/  FMUL.FTZ R24, R6, R21 ;  /* 0x0000001506187220 */ /* 0x020fc60000410000 */
[----:B------:R-:W-:Y:S01]  /*8530*/  STS [R5+0x200], R14 ;  /* 0x0002000e05007388 */ /* 0x000fe20000000800 */
[----:B------:R-:W-:-:S03]  /*8540*/  FMUL.FTZ R26, R6, R25 ;  /* 0x00000019061a7220 */ /* 0x000fc60000410000 */
[----:B------:R-:W-:Y:S01]  /*8550*/  STS [R5+0x400], R24 ;  /* 0x0004001805007388 */ /* 0x000fe20000000800 */
[----:B------:R-:W-:-:S03]  /*8560*/  FMUL.FTZ R28, R6, R27 ;  /* 0x0000001b061c7220 */ /* 0x000fc60000410000 */
[----:B------:R-:W-:Y:S01]  /*8570*/  STS [R5+0x600], R26 ;  /* 0x0006001a05007388 */ /* 0x000fe20000000800 */
[----:B--2---:R-:W-:-:S03]  /*8580*/  FMUL.FTZ R30, R6, R29 ;  /* 0x0000001d061e7220 */ /* 0x004fc60000410000 */
[----:B------:R-:W-:Y:S04]  /*8590*/  STS [R5+0x800], R28 ;  /* 0x0008001c05007388 */ /* 0x000fe80000000800 */
[----:B------:R0:W-:Y:S02]  /*85a0*/  STS [R5+0xa00], R30 ;  /* 0x000a001e05007388 */ /* 0x0001e40000000800 */
[----:B0-----:R-:W-:-:S07]  /*85b0*/  VIADD R5, R5, 0x1000 ;  /* 0x0000100005057836 */ /* 0x001fce0000000000 */
.L_x_3454:
[----:B------:R-:W-:Y:S05]  /*85c0*/  BSYNC.RECONVERGENT B1 ;  /* 0x0000000000017941 */ /* 0x000fea0003800200 */
.L_x_3453:
[----:B------:R-:W-:-:S13]  /*85d0*/  ISETP.GT.AND P1, PT, R17, R18, PT ;  /* 0x000000121100720c */ /* 0x000fda0003f24270 */
[----:B------:R-:W-:Y:S05]  /*85e0*/  @!P0 BRA P1, `(.L_x_3445) ;  /* 0x0000000c003c8947 */ /* 0x000fea0000800000 */
[----:B------:R-:W0:Y:S04]  /*85f0*/  LDS R7, [R5+-0x400] ;  /* 0xfffc000005077984 */ /* 0x000e280000000800 */
[----:B------:R-:W1:Y:S04]  /*8600*/  LDS R9, [R5+-0x200] ;  /* 0xfffe000005097984 */ /* 0x000e680000000800 */
[----:B------:R-:W3:Y:S04]  /*8610*/  LDS R11, [R5] ;  /* 0x00000000050b7984 */ /* 0x000ee80000000800 */
[----:B------:R-:W4:Y:S01]  /*8620*/  LDS R15, [R5+0x200] ;  /* 0x00020000050f7984 */ /* 0x000f220000000800 */
[C---:B0-----:R-:W-:Y:S01]  /*8630*/  FMUL.FTZ R4, R6.reuse, R7 ;  /* 0x0000000706047220 */ /* 0x041fe20000410000 */
[----:B-1----:R-:W-:-:S04]  /*8640*/  FMUL.FTZ R8, R6, R9 ;  /* 0x0000000906087220 */ /* 0x002fc80000410000 */
[----:B------:R0:W-:Y:S01]  /*8650*/  STS [R5+-0x400], R4 ;  /* 0xfffc000405007388 */ /* 0x0001e20000000800 */
[----:B---3--:R-:W-:-:S03]  /*8660*/  FMUL.FTZ R10, R6, R11 ;  /* 0x0000000b060a7220 */ /* 0x008fc60000410000 */
[----:B------:R0:W-:Y:S01]  /*8670*/  STS [R5+-0x200], R8 ;  /* 0xfffe000805007388 */ /* 0x0001e20000000800 */
[----:B----4-:R-:W-:-:S03]  /*8680*/  FMUL.FTZ R6, R6, R15 ;  /* 0x0000000f06067220 */ /* 0x010fc60000410000 */
[----:B------:R0:W-:Y:S04]  /*8690*/  STS [R5], R10 ;  /* 0x0000000a05007388 */ /* 0x0001e80000000800 */
[----:B------:R0:W-:Y:S01]  /*86a0*/  STS [R5+0x200], R6 ;  /* 0x0002000605007388 */ /* 0x0001e20000000800 */
[----:B------:R-:W-:Y:S05]  /*86b0*/  BRA `(.L_x_3445) ;  /* 0x0000000c00087947 */ /* 0x000fea0003800000 */
.L_x_3446:
        /* <DEDUP_REMOVED lines=18> */
[----:B------:R-:W-:-:S03]  /*87e0*/  IADD3 R7, PT, PT, -R4, RZ, RZ ;  /* 0x000000ff04077210 */ /* 0x000fc60007ffe1ff */
[----:B------:R-:W-:Y:S01]  /*87f0*/  IMAD.IADD R5, R5, 0x1, R10 ;  /* 0x0000000105057824 */ /* 0x000fe200078e020a */
[----:B---3--:R-:W-:-:S04]  /*8800*/  LEA R14, P0, R17, UR8, 0x2 ;  /* 0x00000008110e7c11 */ /* 0x008fc8000f8010ff */
[----:B------:R-:W-:Y:S01]  /*8810*/  LEA.HI.X R17, R17, UR9, R24, 0x2, P0 ;  /* 0x0000000911117c11 */ /* 0x000fe200080f1418 */
[----:B-1----:R-:W-:-:S06]  /*8820*/  ULEA UR5, UR6, UR5, 0x18 ;  /* 0x0000000506057291 */ /* 0x002fcc000f8ec0ff */
[----:B------:R-:W-:-:S07]  /*8830*/  VIADD R4, R13, UR5 ;  /* 0x000000050d047c36 */ /* 0x000fce0008000000 */
.L_x_3457:
[----:B-1----:R-:W0:Y:S01]  /*8840*/  LDS R11, [R4] ;  /* 0x00000000040b7984 */ /* 0x002e220000000800 */
[----:B------:R-:W-:Y:S01]  /*8850*/  IMAD.MOV.U32 R10, RZ, RZ, R14 ;  /* 0x000000ffff0a7224 */ /* 0x000fe200078e000e */
[----:B------:R-:W-:Y:S01]  /*8860*/  IADD3 R14, P2, PT, R14, 0x200, RZ ;  /* 0x000002000e0e7810 */ /* 0x000fe20007f5e0ff */
[----:B------:R-:W-:-:S05]  /*8870*/  VIADD R7, R7, 0x1 ;  /* 0x0000000107077836 */ /* 0x000fca0000000000 */
[----:B------:R-:W-:Y:S01]  /*8880*/  ISETP.NE.AND P0, PT, R7, RZ, PT ;  /* 0x000000ff0700720c */ /* 0x000fe20003f05270 */
[----:B0-----:R-:W-:Y:S01]  /*8890*/  FMUL.FTZ R15, R11, R6 ;  /* 0x000000060b0f7220 */ /* 0x001fe20000410000 */
[----:B------:R-:W-:Y:S01]  /*88a0*/  MOV R11, R17 ;  /* 0x00000011000b7202 */ /* 0x000fe20000000f00 */
[----:B------:R-:W-:-:S03]  /*88b0*/  IMAD.X R17, RZ, RZ, R17, P2 ;  /* 0x000000ffff117224 */ /* 0x000fc600010e0611 */
[----:B------:R0:W-:Y:S04]  /*88c0*/  STS [R4], R15 ;  /* 0x0000000f04007388 */ /* 0x0001e80000000800 */
[----:B------:R1:W-:Y:S01]  /*88d0*/  STG.E desc[UR36][R10.64], R15 ;  /* 0x0000000f0a007986 */ /* 0x0003e2000c101924 */
[----:B0-----:R-:W-:Y:S02]  /*88e0*/  IADD3 R4, PT, PT, R4, 0x200, RZ ;  /* 0x0000020004047810 */ /* 0x001fe40007ffe0ff */
[----:B------:R-:W-:Y:S05]  /*88f0*/  @P0 BRA `(.L_x_3457) ;  /* 0xfffffffc00d00947 */ /* 0x000fea000383ffff */
.L_x_3456:
[----:B------:R-:W-:Y:S05]  /*8900*/  BSYNC.RECONVERGENT B1 ;  /* 0x0000000000017941 */ /* 0x000fea0003800200 */
.L_x_3455:
[----:B------:R-:W-:Y:S05]  /*8910*/  @!P1 BRA `(.L_x_3445) ;  /* 0x0000000800709947 */ /* 0x000fea0003800000 */
[----:B-1----:R-:W1:Y:S01]  /*8920*/  S2R R10, SR_CgaCtaId ;  /* 0x00000000000a7919 */ /* 0x002e620000008800 */
[----:B------:R-:W3:Y:S01]  /*8930*/  LDCU.64 UR8, c[0x0][0x480] ;  /* 0x00009000ff0877ac */ /* 0x000ee20008000a00 */
[----:B------:R-:W-:Y:S01]  /*8940*/  IADD3 R7, P0, PT, R5, R8, RZ ;  /* 0x0000000805077210 */ /* 0x000fe20007f1e0ff */
[----:B------:R-:W-:Y:S01]  /*8950*/  IMAD.IADD R14, R18, 0x1, -R5 ;  /* 0x00000001120e7824 */ /* 0x000fe200078e0a05 */
[----:B------:R-:W-:Y:S01]  /*8960*/  MOV R4, 0x400 ;  /* 0x0000040000047802 */ /* 0x000fe20000000f00 */
[----:B------:R-:W-:Y:S02]  /*8970*/  BSSY.RECONVERGENT B1, `(.L_x_3458) ;  /* 0x0000058000017945 */ /* 0x000fe40003800200 */
[----:B------:R-:W-:Y:S01]  /*8980*/  IMAD.X R8, RZ, RZ, R9, P0 ;  /* 0x000000ffff087224 */ /* 0x000fe200000e0609 */
[----:B------:R-:W-:Y:S02]  /*8990*/  ISETP.GT.AND P1, PT, R14, 0x5ff, PT ;  /* 0x000005ff0e00780c */ /* 0x000fe40003f24270 */
[----:B---3--:R-:W-:-:S04]  /*89a0*/  LEA R9, P0, R7, UR8, 0x2 ;  /* 0x0000000807097c11 */ /* 0x008fc8000f8010ff */
[----:B------:R-:W-:Y:S02]  /*89b0*/  LEA.HI.X R11, R7, UR9, R8, 0x2, P0 ;  /* 0x00000009070b7c11 */ /* 0x000fe400080f1408 */
[----:B------:R-:W-:Y:S01]  /*89c0*/  IADD3 R7, PT, PT, R4, 0x220, RZ ;  /* 0x0000022004077810 */ /* 0x000fe20007ffe0ff */
[----:B------:R-:W-:Y:S01]  /*89d0*/  IMAD.SHL.U32 R4, R23, 0x4, RZ ;  /* 0x0000000417047824 */ /* 0x000fe200078e00ff */
[----:B------:R-:W-:-:S03]  /*89e0*/  IADD3 R8, P0, PT, R9, 0x400, RZ ;  /* 0x0000040009087810 */ /* 0x000fc60007f1e0ff */
[----:B------:R-:W-:Y:S01]  /*89f0*/  IMAD R4, R5, 0x4, -R4 ;  /* 0x0000000405047824 */ /* 0x000fe200078e0a04 */
[----:B------:R-:W-:Y:S02]  /*8a00*/  IADD3.X R9, PT, PT, RZ, R11, RZ, P0, !PT ;  /* 0x0000000bff097210 */ /* 0x000fe400007fe4ff */
[----:B-1----:R-:W-:Y:S02]  /*8a10*/  LEA R7, R10, R7, 0x18 ;  /* 0x000000070a077211 */ /* 0x002fe400078ec0ff */
[----:B------:R-:W-:Y:S02]  /*8a20*/  PLOP3.LUT P0, PT, PT, PT, PT, 0x80, 0x8 ;  /* 0x000000000008781c */ /* 0x000fe40003f0f070 */
[----:B------:R-:W-:Y:S01]  /*8a30*/  IADD3 R4, PT, PT, R4, 0x400, R7 ;  /* 0x0000040004047810 */ /* 0x000fe20007ffe007 */
[----:B------:R-:W-:Y:S10]  /*8a40*/  @!P1 BRA `(.L_x_3459) ;  /* 0x0000000400289947 */ /* 0x000ff40003800000 */
[----:B------:R-:W-:Y:S01]  /*8a50*/  PLOP3.LUT P0, PT, PT, PT, PT, 0x8, 0x80 ;  /* 0x000000000080781c */ /* 0x000fe20003f0e170 */
[----:B------:R-:W-:-:S12]  /*8a60*/  VIADD R14, R18, 0xfffffa01 ;  /* 0xfffffa01120e7836 */ /* 0x000fd80000000000 */
.L_x_3460:
        /* <DEDUP_REMOVED lines=8> */
[----:B------:R-:W5:Y:S04]  /*8af0*/  LDS R27, [R4+0x800] ;  /* 0x00080000041b7984 */ /* 0x000f680000000800 */
        /* <DEDUP_REMOVED lines=15> */
[----:B------:R-:W-:Y:S01]  /*8bf0*/  STG.E desc[UR36][R8.64+-0x400], R7 ;  /* 0xfffc000708007986 */ /* 0x000fe2000c101924 */
[----:B------:R-:W-:-:S03]  /*8c00*/  FMUL.FTZ R27, R6, R27 ;  /* 0x0000001b061b7220 */ /* 0x000fc60000410000 */
[----:B------:R0:W-:Y:S01]  /*8c10*/  STS [R4+-0x400], R7 ;  /* 0xfffc000704007388 */ /* 0x0001e20000000800 */
[C---:B--2---:R-:W-:Y:S01]  /*8c20*/  FMUL.FTZ R29, R6.reuse, R29 ;  /* 0x0000001d061d7220 */ /* 0x044fe20000410000 */
[C---:B------:R-:W-:Y:S02]  /*8c30*/  FMUL.FTZ R31, R6.reuse, R31 ;  /* 0x0000001f061f7220 */ /* 0x040fe40000410000 */
[----:B------:R-:W-:Y:S01]  /*8c40*/  STG.E desc[UR36][R8.64+-0x200], R11 ;  /* 0xfffe000b08007986 */ /* 0x000fe2000c101924 */
[----:B------:R-:W-:-:S03]  /*8c50*/  FMUL.FTZ R33, R6, R33 ;  /* 0x0000002106217220 */ /* 0x000fc60000410000 */
[----:B------:R-:W-:Y:S01]  /*8c60*/  STS [R4+-0x200], R11 ;  /* 0xfffe000b04007388 */ /* 0x000fe20000000800 */
[----:B0-----:R-:W-:Y:S01]  /*8c70*/  IADD3 R7, P2, PT, R8, 0x2000, RZ ;  /* 0x0000200008077810 */ /* 0x001fe20007f5e0ff */
[C---:B------:R-:W-:Y:S02]  /*8c80*/  FMUL.FTZ R35, R6.reuse, R35 ;  /* 0x0000002306237220 */ /* 0x040fe40000410000 */
[----:B------:R-:W-:Y:S01]  /*8c90*/  STG.E desc[UR36][R8.64], R15 ;  /* 0x0000000f08007986 */ /* 0x000fe2000c101924 */
[----:B------:R-:W-:Y:S01]  /*8ca0*/  IADD3.X R10, PT, PT, RZ, R9, RZ, P2, !PT ;  /* 0x00000009ff0a7210 */ /* 0x000fe200017fe4ff */
[C---:B------:R-:W-:Y:S02]  /*8cb0*/  FMUL.FTZ R37, R6.reuse, R37 ;  /* 0x0000002506257220 */ /* 0x040fe40000410000 */
[----:B------:R-:W-:Y:S01]  /*8cc0*/  STS [R4], R15 ;  /* 0x0000000f04007388 */ /* 0x000fe20000000800 */
[----:B-1----:R-:W-:-:S03]  /*8cd0*/  FMUL.FTZ R39, R6, R39 ;  /* 0x0000002706277220 */ /* 0x002fc60000410000 */
[----:B------:R-:W-:Y:S01]  /*8ce0*/  STG.E desc[UR36][R8.64+0x200], R17 ;  /* 0x0002001108007986 */ /* 0x000fe2000c101924 */
[----:B---3--:R-:W-:-:S03]  /*8cf0*/  FMUL.FTZ R41, R6, R41 ;  /* 0x0000002906297220 */ /* 0x008fc60000410000 */
[----:B------:R-:W-:Y:S01]  /*8d00*/  STS [R4+0x200], R17 ;  /* 0x0002001104007388 */ /* 0x000fe20000000800 */
[----:B----4-:R-:W-:-:S03]  /*8d10*/  FMUL.FTZ R43, R6, R43 ;  /* 0x0000002b062b7220 */ /* 0x010fc60000410000 */
[----:B------:R-:W-:Y:S01]  /*8d20*/  STG.E desc[UR36][R8.64+0x400], R21 ;  /* 0x0004001508007986 */ /* 0x000fe2000c101924 */
[----:B-----5:R-:W-:-:S03]  /*8d30*/  FMUL.FTZ R45, R6, R45 ;  /* 0x0000002d062d7220 */ /* 0x020fc60000410000 */
        /* <DEDUP_REMOVED lines=24> */
[----:B------:R-:W-:Y:S01]  /*8ec0*/  MOV R9, R10 ;  /* 0x0000000a00097202 */ /* 0x000fe20000000f00 */
[----:B-1----:R-:W-:Y:S01]  /*8ed0*/  VIADD R4, R4, 0x2000 ;  /* 0x0000200004047836 */ /* 0x002fe20000000000 */
[----:B------:R-:W-:Y:S06]  /*8ee0*/  @!P1 BRA `(.L_x_3460) ;  /* 0xfffffff800e09947 */ /* 0x000fec000383ffff */
.L_x_3459:
[----:B------:R-:W-:Y:S05]  /*8ef0*/  BSYNC.RECONVERGENT B1 ;  /* 0x0000000000017941 */ /* 0x000fea0003800200 */
.L_x_3458:
        /* <DEDUP_REMOVED lines=16> */
[----:B------:R-:W-:Y:S01]  /*9000*/  STG.E desc[UR36][R8.64+-0x400], R7 ;  /* 0xfffc000708007986 */ /* 0x000fe2000c101924 */
[----:B---3--:R-:W-:-:S03]  /*9010*/  FMUL.FTZ R15, R6, R15 ;  /* 0x0000000f060f7220 */ /* 0x008fc60000410000 */
[----:B------:R0:W-:Y:S01]  /*9020*/  STS [R4+-0x400], R7 ;  /* 0xfffc000704007388 */ /* 0x0001e20000000800 */
[----:B----4-:R-:W-:-:S03]  /*9030*/  FMUL.FTZ R17, R6, R17 ;  /* 0x0000001106117220 */ /* 0x010fc60000410000 */
[----:B------:R-:W-:Y:S01]  /*9040*/  STG.E desc[UR36][R8.64+-0x200], R11 ;  /* 0xfffe000b08007986 */ /* 0x000fe2000c101924 */
[----:B-----5:R-:W-:-:S03]  /*9050*/  FMUL.FTZ R21, R6, R21 ;  /* 0x0000001506157220 */ /* 0x020fc60000410000 */
[----:B------:R-:W-:Y:S01]  /*9060*/  STS [R4+-0x200], R11 ;  /* 0xfffe000b04007388 */ /* 0x000fe20000000800 */
[----:B0-----:R-:W-:Y:S01]  /*9070*/  IADD3 R7, P1, PT, R8, 0x1000, RZ ;  /* 0x0000100008077810 */ /* 0x001fe20007f3e0ff */
[C---:B------:R-:W-:Y:S02]  /*9080*/  FMUL.FTZ R25, R6.reuse, R25 ;  /* 0x0000001906197220 */ /* 0x040fe40000410000 */
[----:B------:R-:W-:Y:S01]  /*9090*/  STG.E desc[UR36][R8.64], R15 ;  /* 0x0000000f08007986 */ /* 0x000fe2000c101924 */
[C---:B------:R-:W-:Y:S01]  /*90a0*/  FMUL.FTZ R27, R6.reuse, R27 ;  /* 0x0000001b061b7220 */ /* 0x040fe20000410000 */
[----:B------:R-:W-:Y:S02]  /*90b0*/  IMAD.X R10, RZ, RZ, R9, P1 ;  /* 0x000000ffff0a7224 */ /* 0x000fe400008e0609 */
[----:B------:R-:W-:Y:S01]  /*90c0*/  STS [R4], R15 ;  /* 0x0000000f04007388 */ /* 0x000fe20000000800 */
[----:B--2---:R-:W-:-:S03]  /*90d0*/  FMUL.FTZ R29, R6, R29 ;  /* 0x0000001d061d7220 */ /* 0x004fc60000410000 */
        /* <DEDUP_REMOVED lines=12> */
[----:B-1----:R-:W-:-:S07]  /*91a0*/  VIADD R4, R4, 0x1000 ;  /* 0x0000100004047836 */ /* 0x002fce0000000000 */
.L_x_3462:
[----:B------:R-:W-:Y:S05]  /*91b0*/  BSYNC.RECONVERGENT B1 ;  /* 0x0000000000017941 */ /* 0x000fea0003800200 */
.L_x_3461:
[----:B------:R-:W-:-:S13]  /*91c0*/  ISETP.LE.OR P0, PT, R5, R18, P0 ;  /* 0x000000120500720c */ /* 0x000fda0000703670 */
[----:B------:R-:W-:Y:S05]  /*91d0*/  @!P0 BRA `(.L_x_3445) ;  /* 0x0000000000408947 */ /* 0x000fea0003800000 */
[----:B------:R-:W0:Y:S04]  /*91e0*/  LDS R5, [R4+-0x400] ;  /* 0xfffc000004057984 */ /* 0x000e280000000800 */
[----:B------:R-:W1:Y:S04]  /*91f0*/  LDS R7, [R4+-0x200] ;  /* 0xfffe000004077984 */ /* 0x000e680000000800 */
[----:B------:R-:W3:Y:S04]  /*9200*/  LDS R11, [R4] ;  /* 0x00000000040b7984 */ /* 0x000ee80000000800 */
[----:B------:R-:W4:Y:S01]  /*9210*/  LDS R15, [R4+0x200] ;  /* 0x00020000040f7984 */ /* 0x000f220000000800 */
[-C--:B0-----:R-:W-:Y:S01]  /*9220*/  FMUL.FTZ R5, R5, R6.reuse ;  /* 0x0000000605057220 */ /* 0x081fe20000410000 */
[----:B-1----:R-:W-:-:S04]  /*9230*/  FMUL.FTZ R7, R7, R6 ;  /* 0x0000000607077220 */ /* 0x002fc80000410000 */
        /* <DEDUP_REMOVED lines=10> */
.L_x_3445:
[----:B------:R-:W-:Y:S05]  /*92e0*/  BSYNC.RECONVERGENT B0 ;  /* 0x0000000000007941 */ /* 0x000fea0003800200 */
.L_x_3444:
[----:B0-----:R-:W-:Y:S01]  /*92f0*/  SHF.R.S32.HI R5, RZ, 0x1f, R18 ;  /* 0x0000001fff057819 */ /* 0x001fe20000011412 */
[----:B------:R-:W0:Y:S01]  /*9300*/  LDCU.64 UR6, c[0x0][0x3b0] ;  /* 0x00007600ff0677ac */ /* 0x000e220008000a00 */
[----:B------:R-:W-:Y:S02]  /*9310*/  LOP3.LUT R13, R13, 0x7c, RZ, 0xc0, !PT ;  /* 0x0000007c0d0d7812 */ /* 0x000fe400078ec0ff */
[----:B-1----:R-:W-:Y:S02]  /*9320*/  CS2R R6, SRZ ;  /* 0x0000000000067805 */ /* 0x002fe4000001ff00 */
[----:B------:R-:W-:Y:S01]  /*9330*/  LEA.HI R5, R5, R18, RZ, 0x2 ;  /* 0x0000001205057211 */ /* 0x000fe200078f10ff */
[----:B------:R-:W1:Y:S03]  /*9340*/  LDCU.64 UR8, c[0x0][0x3c8] ;  /* 0x00007900ff0877ac */ /* 0x000e660008000a00 */
[----:B------:R-:W-:Y:S01]  /*9350*/  LOP3.LUT R5, R5, 0xfffffffc, RZ, 0xc0, !PT ;  /* 0xfffffffc05057812 */ /* 0x000fe200078ec0ff */
[----:B------:R-:W3:Y:S04]  /*9360*/  LDCU.64 UR12, c[0x0][0x3c8] ;  /* 0x00007900ff0c77ac */ /* 0x000ee80008000a00 */
[----:B------:R-:W-:-:S05]  /*9370*/  IMAD.IADD R21, R18, 0x1, -R5 ;  /* 0x0000000112157824 */ /* 0x000fca00078e0a05 */
[----:B------:R-:W-:Y:S02]  /*9380*/  ISETP.NE.AND P0, PT, R12, R21, PT ;  /* 0x000000150c00720c */ /* 0x000fe40003f05270 */
[----:B0-----:R-:W-:Y:S02]  /*9390*/  ISETP.EQ.U32.AND P1, PT, RZ, UR6, PT ;  /* 0x00000006ff007c0c */ /* 0x001fe4000bf22070 */
[----:B------:R-:W-:-:S04]  /*93a0*/  ISETP.GT.U32.OR P0, PT, R13, 0x5f, P0 ;  /* 0x0000005f0d00780c */ /* 0x000fc80000704470 */
[----:B------:R-:W-:-:S13]  /*93b0*/  ISETP.EQ.OR.EX P0, PT, RZ, UR7, P0, P1 ;  /* 0x00000007ff007c0c */ /* 0x000fda0008702710 */
[----:B------:R-:W0:Y:S01]  /*93c0*/  @!P0 LDC.64 R14, c[0x0][0x3b0] ;  /* 0x0000ec00ff0e8b82 */ /* 0x000e220000000a00 */
[----:B------:R-:W-:Y:S01]  /*93d0*/  @!P0 IMAD R5, R3, 0x60, R13 ;  /* 0x0000006003058824 */ /* 0x000fe200078e020d */
[----:B------:R-:W-:Y:S03]  /*93e0*/  BSSY.RECONVERGENT B0, `(.L_x_3463) ;  /* 0x0000226000007945 */ /* 0x000fe60003800200 */
[----:B0-----:R-:W-:Y:S01]  /*93f0*/  @!P0 IMAD.WIDE.U32 R14, R5, 0x4, R14 ;  /* 0x00000004050e8825 */ /* 0x001fe200078e000e */
[----:B------:R-:W-:-:S06]  /*9400*/  CS2R R4, SRZ ;  /* 0x0000000000047805 */ /* 0x000fcc000001ff00 */
[----:B------:R0:W5:Y:S01]  /*9410*/  @!P0 LDG.E.128 R4, desc[UR36][R14.64] ;  /* 0x000000240e048981 */ /* 0x000162000c1e1d00 */
[----:B------:R-:W-:Y:S01]  /*9420*/  BAR.SYNC.DEFER_BLOCKING 0x0 ;  /* 0x0000000000007b1d */ /* 0x000fe20000010000 */
[----:B------:R-:W-:Y:S01]  /*9430*/  ISETP.GT.U32.AND P0, PT, R13, 0x5f, PT ;  /* 0x0000005f0d00780c */ /* 0x000fe20003f04070 */
[----:B------:R-:W-:Y:S01]  /*9440*/  IMAD R36, R36, 0x60, RZ ;  /* 0x0000006024247824 */ /* 0x000fe200078e02ff */
[----:B------:R-:W-:Y:S02]  /*9450*/  CS2R R10, SRZ ;  /* 0x00000000000a7805 */ /* 0x000fe4000001ff00 */
[----:B------:R-:W-:-:S09]  /*9460*/  CS2R R8, SRZ ;  /* 0x0000000000087805 */ /* 0x000fd2000001ff00 */
[----:B01-3--:R-:W-:Y:S05]  /*9470*/  @P0 BRA `(.L_x_3464) ;  /* 0x0000002000700947 */ /* 0x00bfea0003800000 */
[----:B------:R-:W0:Y:S01]  /*9480*/  LDCU UR5, c[0x0][0x3f4] ;  /* 0x00007e80ff0577ac */ /* 0x000e220008000800 */
[----:B------:R-:W1:Y:S01]  /*9490*/  LDC.64 R14, c[0x0][0x3c0] ;  /* 0x0000f000ff0e7b82 */ /* 0x000e620000000a00 */
[----:B------:R-:W-:Y:S01]  /*94a0*/  IADD3 R38, PT, PT, R23, R12, RZ ;  /* 0x0000000c17267210 */ /* 0x000fe20007ffe0ff */
[----:B------:R-:W-:Y:S01]  /*94b0*/  BSSY.RECONVERGENT B1, `(.L_x_3465) ;  /* 0x0000093000017945 */ /* 0x000fe20003800200 */
[----:B------:R-:W-:Y:S02]  /*94c0*/  IMAD.MOV.U32 R11, RZ, RZ, RZ ;  /* 0x000000ffff0b7224 */ /* 0x000fe400078e00ff */
[----:B0-----:R-:W-:-:S04]  /*94d0*/  IMAD.U32 R17, RZ, RZ, UR5 ;  /* 0x00000005ff117e24 */ /* 0x001fc8000f8e00ff */
[-C--:B------:R-:W-:Y:S01]  /*94e0*/  IMAD R25, R22, R17.reuse, R13 ;  /* 0x0000001116197224 */ /* 0x080fe200078e020d */
[----:B------:R-:W-:-:S03]  /*94f0*/  VIMNMX R27, PT, PT, R18, R17, PT ;  /* 0x00000011121b7248 */ /* 0x000fc60003fe0100 */
[----:B-1----:R-:W-:Y:S01]  /*9500*/  IMAD.WIDE R14, R25, 0x4, R14 ;  /* 0x00000004190e7825 */ /* 0x002fe200078e020e */
[----:B------:R-:W-:-:S13]  /*9510*/  ISETP.GE.AND P0, PT, R38, R27, PT ;  /* 0x0000001b2600720c */ /* 0x000fda0003f06270 */
[----:B------:R-:W-:Y:S05]  /*9520*/  @P0 BRA `(.L_x_3466) ;  /* 0x00000008002c0947 */ /* 0x000fea0003800000 */
[----:B------:R-:W-:Y:S01]  /*9530*/  VIADD R22, R38, 0x4 ;  /* 0x0000000426167836 */ /* 0x000fe20000000000 */
[----:B------:R-:W-:Y:S01]  /*9540*/  LOP3.LUT R8, RZ, R23, RZ, 0x33, !PT ;  /* 0x00000017ff087212 */ /* 0x000fe200078e33ff */
[----:B------:R-:W-:Y:S01]  /*9550*/  BSSY.RECONVERGENT B2, `(.L_x_3467) ;  /* 0x000004b000027945 */ /* 0x000fe20003800200 */
[----:B------:R-:W-:Y:S01]  /*9560*/  IMAD R53, R20, R17, RZ ;  /* 0x0000001114357224 */ /* 0x000fe200078e02ff */
[----:B------:R-:W-:Y:S02]  /*9570*/  MOV R44, R38 ;  /* 0x00000026002c7202 */ /* 0x000fe40000000f00 */
[----:B------:R-:W-:Y:S02]  /*9580*/  CS2R R10, SRZ ;  /* 0x00000000000a7805 */ /* 0x000fe4000001ff00 */
[----:B------:R-:W-:-:S04]  /*9590*/  VIMNMX R9, PT, PT, R27, R22, !PT ;  /* 0x000000161b097248 */ /* 0x000fc80007fe0100 */
[----:B------:R-:W-:Y:S02]  /*95a0*/  IADD3 R52, PT, PT, -R12, R9, R8 ;  /* 0x000000090c347210 */ /* 0x000fe40007ffe108 */
[----:B------:R-:W-:Y:S02]  /*95b0*/  CS2R R8, SRZ ;  /* 0x0000000000087805 */ /* 0x000fe4000001ff00 */
[C---:B------:R-:W-:Y:S02]  /*95c0*/  ISETP.GE.U32.AND P0, PT, R52.reuse, 0xc, PT ;  /* 0x0000000c3400780c */ /* 0x040fe40003f06070 */
[----:B------:R-:W-:-:S04]  /*95d0*/  LEA.HI R24, R52, 0x1, RZ, 0x1e ;  /* 0x0000000134187811 */ /* 0x000fc800078ff0ff */
[----:B------:R-:W-:-:S07]  /*95e0*/  LOP3.LUT P1, R54, R24, 0x3, RZ, 0xc0, !PT ;  /* 0x0000000318367812 */ /* 0x000fce000782c0ff */
[----:B------:R-:W-:Y:S06]  /*95f0*/  @!P0 BRA `(.L_x_3468) ;  /* 0x0000000400008947 */ /* 0x000fec0003800000 */
[----:B------:R-:W0:Y:S01]  /*9600*/  S2UR UR6, SR_CgaCtaId ;  /* 0x00000000000679c3 */ /* 0x000e220000008800 */
[----:B------:R-:W-:Y:S01]  /*9610*/  UMOV UR5, 0x400 ;  /* 0x0000040000057882 */ /* 0x000fe20000000000 */
[----:B------:R-:W-:Y:S01]  /*9620*/  LOP3.LUT R24, R24, 0x7ffffffc, RZ, 0xc0, !PT ;  /* 0x7ffffffc18187812 */ /* 0x000fe200078ec0ff */
[----:B------:R-:W-:Y:S01]  /*9630*/  UIADD3 UR5, UPT, UPT, UR5, 0x220, URZ ;  /* 0x0000022005057890 */ /* 0x000fe2000fffe0ff */
[C---:B------:R-:W-:Y:S01]  /*9640*/  VIADD R37, R38.reuse, 0xc ;  /* 0x0000000c26257836 */ /* 0x040fe20000000000 */
[----:B------:R-:W-:Y:S01]  /*9650*/  MOV R44, R38 ;  /* 0x00000026002c7202 */ /* 0x000fe20000000f00 */
[----:B------:R-:W-:Y:S02]  /*9660*/  VIADD R39, R38, 0x8 ;  /* 0x0000000826277836 */ /* 0x000fe40000000000 */
[----:B------:R-:W-:Y:S02]  /*9670*/  IMAD.MOV.U32 R8, RZ, RZ, RZ ;  /* 0x000000ffff087224 */ /* 0x000fe400078e00ff */
[----:B------:R-:W-:Y:S01]  /*9680*/  IMAD.MOV R45, RZ, RZ, -R24 ;  /* 0x000000ffff2d7224 */ /* 0x000fe200078e0a18 */
[----:B0-----:R-:W-:-:S06]  /*9690*/  ULEA UR5, UR6, UR5, 0x18 ;  /* 0x0000000506057291 */ /* 0x001fcc000f8ec0ff */
[----:B------:R-:W-:-:S04]  /*96a0*/  LEA R25, R12, UR5, 0x2 ;  /* 0x000000050c197c11 */ /* 0x000fc8000f8e10ff */
[----:B------:R-:W-:-:S07]  /*96b0*/  IADD3 R46, PT, PT, R25, 0x20, RZ ;  /* 0x00000020192e7810 */ /* 0x000fce0007ffe0ff */
.L_x_3469:
[----:B------:R-:W-:Y:S01]  /*96c0*/  IADD3 R25, P0, PT, R44, UR4, RZ ;  /* 0x000000042c197c10 */ /* 0x000fe2000ff1e0ff */
[----:B------:R-:W0:Y:S04]  /*96d0*/  LDS R47, [R46+-0x20] ;  /* 0xffffe0002e2f7984 */ /* 0x000e280000000800 */
[----:B------:R-:W-:Y:S01]  /*96e0*/  IMAD.X R26, RZ, RZ, UR10, P0 ;  /* 0x0000000aff1a7e24 */ /* 0x000fe200080e06ff */
[C---:B------:R-:W-:Y:S01]  /*96f0*/  LEA R24, P0, R25.reuse, UR8, 0x2 ;  /* 0x0000000819187c11 */ /* 0x040fe2000f8010ff */
[----:B------:R-:W1:Y:S03]  /*9700*/  LDS R48, [R46+-0x10] ;  /* 0xfffff0002e307984 */ /* 0x000e660000000800 */
[----:B------:R-:W-:Y:S01]  /*9710*/  LEA.HI.X R25, R25, UR9, R26, 0x2, P0 ;  /* 0x0000000919197c11 */ /* 0x000fe200080f141a */
[----:B------:R-:W3:Y:S04]  /*9720*/  LDS R50, [R46] ;  /* 0x000000002e327984 */ /* 0x000ee80000000800 */
[----:B------:R-:W4:Y:S04]  /*9730*/  LDG.E R27, desc[UR36][R24.64] ;  /* 0x00000024181b7981 */ /* 0x000f28000c1e1900 */
[----:B--2---:R-:W2:Y:S04]  /*9740*/  LDG.E R29, desc[UR36][R24.64+0x10] ;  /* 0x00001024181d7981 */ /* 0x004ea8000c1e1900 */
[----:B------:R-:W3:Y:S04]  /*9750*/  LDG.E R26, desc[UR36][R24.64+0x20] ;  /* 0x00002024181a7981 */ /* 0x000ee8000c1e1900 */
[----:B------:R-:W3:Y:S04]  /*9760*/  LDG.E R28, desc[UR36][R24.64+0x30] ;  /* 0x00003024181c7981 */ /* 0x000ee8000c1e1900 */
[----:B------:R0:W1:Y:S01]  /*9770*/  LDS R51, [R46+0x10] ;  /* 0x000010002e337984 */ /* 0x0000620000000800 */
[----:B----4-:R-:W-:-:S04]  /*9780*/  IMAD R27, R53, R27, R44 ;  /* 0x0000001b351b7224 */ /* 0x010fc800078e022c */
[----:B------:R-:W-:Y:S02]  /*9790*/  IMAD R27, R27, 0x60, RZ ;  /* 0x000000601b1b7824 */ /* 0x000fe400078e02ff */
[----:B--2---:R-:W-:Y:S02]  /*97a0*/  IMAD R29, R53, R29, R22 ;  /* 0x0000001d351d7224 */ /* 0x004fe400078e0216 */
[----:B------:R-:W-:-:S04]  /*97b0*/  IMAD.WIDE R40, R27, 0x4, R14 ;  /* 0x000000041b287825 */ /* 0x000fc800078e020e */
[----:B---3--:R-:W-:Y:S02]  /*97c0*/  IMAD R26, R53, R26, R39 ;  /* 0x0000001a351a7224 */ /* 0x008fe400078e0227 */
[----:B------:R-:W-:Y:S01]  /*97d0*/  IMAD R29, R29, 0x60, RZ ;  /* 0x000000601d1d7824 */ /* 0x000fe200078e02ff */
[----:B------:R-:W2:Y:S01]  /*97e0*/  LDG.E.128 R40, desc[UR36][R40.64] ;  /* 0x0000002428287981 */ /* 0x000ea2000c1e1d00 */
[----:B------:R-:W-:Y:S02]  /*97f0*/  IMAD R27, R26, 0x60, RZ ;  /* 0x000000601a1b7824 */ /* 0x000fe400078e02ff */
[----:B------:R-:W-:-:S04]  /*9800*/  IMAD.WIDE R32, R29, 0x4, R14 ;  /* 0x000000041d207825 */ /* 0x000fc800078e020e */
[----:B------:R-:W-:Y:S02]  /*9810*/  IMAD R28, R53, R28, R37 ;  /* 0x0000001c351c7224 */ /* 0x000fe400078e0225 */
[--C-:B------:R-:W-:Y:S01]  /*9820*/  IMAD.WIDE R24, R27, 0x4, R14.reuse ;  /* 0x000000041b187825 */ /* 0x100fe200078e020e */
[----:B------:R-:W1:Y:S03]  /*9830*/  LDG.E.128 R32, desc[UR36][R32.64] ;  /* 0x0000002420207981 */ /* 0x000e66000c1e1d00 */
[----:B------:R-:W-:Y:S02]  /*9840*/  IMAD R29, R28, 0x60, RZ ;  /* 0x000000601c1d7824 */ /* 0x000fe400078e02ff */
[----:B------:R-:W3:Y:S02]  /*9850*/  LDG.E.128 R24, desc[UR36][R24.64] ;  /* 0x0000002418187981 */ /* 0x000ee4000c1e1d00 */
[----:B------:R-:W-:-:S06]  /*9860*/  IMAD.WIDE R28, R29, 0x4, R14 ;  /* 0x000000041d1c7825 */ /* 0x000fcc00078e020e */
[----:B------:R-:W4:Y:S01]  /*9870*/  LDG.E.128 R28, desc[UR36][R28.64] ;  /* 0x000000241c1c7981 */ /* 0x000f22000c1e1d00 */
[----:B------:R-:W-:-:S05]  /*9880*/  VIADD R45, R45, 0x4 ;  /* 0x000000042d2d7836 */ /* 0x000fca0000000000 */
[----:B------:R-:W-:Y:S01]  /*9890*/  ISETP.NE.AND P0, PT, R45, RZ, PT ;  /* 0x000000ff2d00720c */ /* 0x000fe20003f05270 */
[----:B------:R-:W-:Y:S01]  /*98a0*/  VIADD R44, R44, 0x10 ;  /* 0x000000102c2c7836 */ /* 0x000fe20000000000 */
[----:B0-----:R-:W-:Y:S01]  /*98b0*/  IADD3 R46, PT, PT, R46, 0x40, RZ ;  /* 0x000000402e2e7810 */ /* 0x001fe20007ffe0ff */
[----:B------:R-:W-:Y:S01]  /*98c0*/  VIADD R22, R22, 0x10 ;  /* 0x0000001016167836 */ /* 0x000fe20000000000 */
[----:B------:R-:W-:Y:S01]  /*98d0*/  IADD3 R39, PT, PT, R39, 0x10, RZ ;  /* 0x0000001027277810 */ /* 0x000fe20007ffe0ff */
[----:B------:R-:W-:Y:S02]  /*98e0*/  VIADD R37, R37, 0x10 ;  /* 0x0000001025257836 */ /* 0x000fe40000000000 */
[-C--:B--2---:R-:W-:Y:S01]  /*98f0*/  FFMA.FTZ R49, R40, R47.reuse, R8 ;  /* 0x0000002f28317223 */ /* 0x084fe20000010008 */
[-C--:B------:R-:W-:Y:S01]  /*9900*/  FFMA.FTZ R8, R41, R47.reuse, R9 ;  /* 0x0000002f29087223 */ /* 0x080fe20000010009 */
[-C--:B------:R-:W-:Y:S01]  /*9910*/  FFMA.FTZ R9, R42, R47.reuse, R10 ;  /* 0x0000002f2a097223 */ /* 0x080fe2000001000a */
[----:B------:R-:W-:Y:S01]  /*9920*/  FFMA.FTZ R10, R43, R47, R11 ;  /* 0x0000002f2b0a7223 */ /* 0x000fe2000001000b */
[-C--:B-1----:R-:W-:Y:S01]  /*9930*/  FFMA.FTZ R49, R32, R48.reuse, R49 ;  /* 0x0000003020317223 */ /* 0x082fe20000010031 */
[-C--:B------:R-:W-:Y:S01]  /*9940*/  FFMA.FTZ R8, R33, R48.reuse, R8 ;  /* 0x0000003021087223 */ /* 0x080fe20000010008 */
[-C--:B------:R-:W-:Y:S01]  /*9950*/  FFMA.FTZ R9, R34, R48.reuse, R9 ;  /* 0x0000003022097223 */ /* 0x080fe20000010009 */
[----:B------:R-:W-:Y:S01]  /*9960*/  FFMA.FTZ R10, R35, R48, R10 ;  /* 0x00000030230a7223 */ /* 0x000fe2000001000a */
[-C--:B---3--:R-:W-:Y:S01]  /*9970*/  FFMA.FTZ R49, R24, R50.reuse, R49 ;  /* 0x0000003218317223 */ /* 0x088fe20000010031 */
[-C--:B------:R-:W-:Y:S01]  /*9980*/  FFMA.FTZ R24, R25, R50.reuse, R8 ;  /* 0x0000003219187223 */ /* 0x080fe20000010008 */
[-C--:B------:R-:W-:Y:S01]  /*9990*/  FFMA.FTZ R11, R26, R50.reuse, R9 ;  /* 0x000000321a0b7223 */ /* 0x080fe20000010009 */
[----:B------:R-:W-:-:S03]  /*99a0*/  FFMA.FTZ R50, R27, R50, R10 ;  /* 0x000000321b327223 */ /* 0x000fc6000001000a */
[-C--:B----4-:R-:W-:Y:S01]  /*99b0*/  FFMA.FTZ R10, R30, R51.reuse, R11 ;  /* 0x000000331e0a7223 */ /* 0x090fe2000001000b */
[-C--:B------:R-:W-:Y:S01]  /*99c0*/  FFMA.FTZ R8, R28, R51.reuse, R49 ;  /* 0x000000331c087223 */ /* 0x080fe20000010031 */
[-C--:B------:R-:W-:Y:S01]  /*99d0*/  FFMA.FTZ R9, R29, R51.reuse, R24 ;  /* 0x000000331d097223 */ /* 0x080fe20000010018 */
[----:B------:R-:W-:Y:S01]  /*99e0*/  FFMA.FTZ R11, R31, R51, R50 ;  /* 0x000000331f0b7223 */ /* 0x000fe20000010032 */
[----:B------:R-:W-:Y:S06]  /*99f0*/  @P0 BRA `(.L_x_3469) ;  /* 0xfffffffc00300947 */ /* 0x000fec000383ffff */
.L_x_3468:
[----:B------:R-:W-:Y:S05]  /*9a00*/  BSYNC.RECONVERGENT B2 ;  /* 0x0000000000027941 */ /* 0x000fea0003800200 */
.L_x_3467:
        /* <DEDUP_REMOVED lines=11> */
[----:B--2---:R-:W2:Y:S01]  /*9ac0*/  LDG.E R29, desc[UR36][R24.64+0x10] ;  /* 0x00001024181d7981 */ /* 0x004ea2000c1e1900 */
[----:B------:R-:W-:Y:S01]  /*9ad0*/  IMAD.MOV.U32 R22, RZ, RZ, 0x60 ;  /* 0x00000060ff167424 */ /* 0x000fe200078e00ff */
[----:B------:R-:W0:Y:S01]  /*9ae0*/  S2UR UR6, SR_CgaCtaId ;  /* 0x00000000000679c3 */ /* 0x000e220000008800 */
[----:B------:R-:W-:Y:S02]  /*9af0*/  UMOV UR5, 0x400 ;  /* 0x0000040000057882 */ /* 0x000fe40000000000 */
[----:B------:R-:W-:-:S04]  /*9b00*/  UIADD3 UR5, UPT, UPT, UR5, 0x220, URZ ;  /* 0x0000022005057890 */ /* 0x000fc8000fffe0ff */
[----:B0-----:R-:W-:Y:S01]  /*9b10*/  ULEA UR5, UR6, UR5, 0x18 ;  /* 0x0000000506057291 */ /* 0x001fe2000f8ec0ff */
[C-C-:B---3--:R-:W-:Y:S02]  /*9b20*/  IMAD R27, R53.reuse, R27, R44.reuse ;  /* 0x0000001b351b7224 */ /* 0x148fe400078e022c */
[----:B--2---:R-:W-:Y:S02]  /*9b30*/  IMAD R29, R53, R29, R44 ;  /* 0x0000001d351d7224 */ /* 0x004fe400078e022c */
[----:B------:R-:W-:Y:S02]  /*9b40*/  IMAD R27, R27, 0x60, RZ ;  /* 0x000000601b1b7824 */ /* 0x000fe400078e02ff */
[----:B------:R-:W-:Y:S02]  /*9b50*/  IMAD R29, R29, R22, 0x180 ;  /* 0x000001801d1d7424 */ /* 0x000fe400078e0216 */
[----:B------:R-:W-:-:S04]  /*9b60*/  IMAD.WIDE R26, R27, 0x4, R14 ;  /* 0x000000041b1a7825 */ /* 0x000fc800078e020e */
[----:B------:R-:W-:Y:S01]  /*9b70*/  IMAD.WIDE R28, R29, 0x4, R14 ;  /* 0x000000041d1c7825 */ /* 0x000fe200078e020e */
[----:B------:R-:W2:Y:S05]  /*9b80*/  LDG.E.128 R32, desc[UR36][R26.64] ;  /* 0x000000241a207981 */ /* 0x000eaa000c1e1d00 */
[----:B------:R-:W3:Y:S01]  /*9b90*/  LDG.E.128 R28, desc[UR36][R28.64] ;  /* 0x000000241c1c7981 */ /* 0x000ee2000c1e1d00 */
[----:B------:R-:W-:Y:S01]  /*9ba0*/  IADD3 R22, PT, PT, -R23, R44, RZ ;  /* 0x0000002c17167210 */ /* 0x000fe20007ffe1ff */
[----:B------:R-:W-:-:S03]  /*9bb0*/  VIADD R44, R44, 0x8 ;  /* 0x000000082c2c7836 */ /* 0x000fc60000000000 */
[----:B------:R-:W-:-:S05]  /*9bc0*/  LEA R22, R22, UR5, 0x2 ;  /* 0x0000000516167c11 */ /* 0x000fca000f8e10ff */
        /* <DEDUP_REMOVED lines=10> */
.L_x_3471:
[----:B------:R-:W-:Y:S05]  /*9c70*/  BSYNC.RECONVERGENT B2 ;  /* 0x0000000000027941 */ /* 0x000fea0003800200 */
.L_x_3470:
        /* <DEDUP_REMOVED lines=9> */
[----:B------:R-:W-:-:S04]  /*9d10*/  UIADD3 UR5, UPT, UPT, UR5, 0x220, URZ ;  /* 0x0000022005057890 */ /* 0x000fc8000fffe0ff */
[----:B0-----:R-:W-:Y:S01]  /*9d20*/  ULEA UR5, UR6, UR5, 0x18 ;  /* 0x0000000506057291 */ /* 0x001fe2000f8ec0ff */
[----:B---3--:R-:W-:-:S04]  /*9d30*/  IMAD R22, R53, R27, R44 ;  /* 0x0000001b35167224 */ /* 0x008fc800078e022c */
[----:B------:R-:W-:-:S04]  /*9d40*/  IMAD R25, R22, 0x60, RZ ;  /* 0x0000006016197824 */ /* 0x000fc800078e02ff */
[----:B------:R-:W-:-:S05]  /*9d50*/  IMAD.WIDE R24, R25, 0x4, R14 ;  /* 0x0000000419187825 */ /* 0x000fca00078e020e */
[----:B--2---:R-:W2:Y:S01]  /*9d60*/  LDG.E.128 R28, desc[UR36][R24.64] ;  /* 0x00000024181c7981 */ /* 0x004ea2000c1e1d00 */
[----:B------:R-:W-:-:S05]  /*9d70*/  IMAD.IADD R22, R44, 0x1, -R23 ;  /* 0x000000012c167824 */ /* 0x000fca00078e0a17 */
[----:B------:R-:W-:-:S06]  /*9d80*/  LEA R22, R22, UR5, 0x2 ;  /* 0x0000000516167c11 */ /* 0x000fcc000f8e10ff */
[----:B------:R-:W2:Y:S02]  /*9d90*/  LDS R22, [R22] ;  /* 0x0000000016167984 */ /* 0x000ea40000000800 */
[-C--:B--2---:R-:W-:Y:S01]  /*9da0*/  FFMA.FTZ R8, R28, R22.reuse, R8 ;  /* 0x000000161c087223 */ /* 0x084fe20000010008 */
[-C--:B------:R-:W-:Y:S01]  /*9db0*/  FFMA.FTZ R9, R29, R22.reuse, R9 ;  /* 0x000000161d097223 */ /* 0x080fe20000010009 */
[-C--:B------:R-:W-:Y:S01]  /*9dc0*/  FFMA.FTZ R10, R30, R22.reuse, R10 ;  /* 0x000000161e0a7223 */ /* 0x080fe2000001000a */
[----:B------:R-:W-:-:S07]  /*9dd0*/  FFMA.FTZ R11, R31, R22, R11 ;  /* 0x000000161f0b7223 */ /* 0x000fce000001000b */
.L_x_3466:
[----:B------:R-:W-:Y:S05]  /*9de0*/  BSYNC.RECONVERGENT B1 ;  /* 0x0000000000017941 */ /* 0x000fea0003800200 */
.L_x_3465:
[----:B------:R-:W-:Y:S01]  /*9df0*/  ISETP.GE.AND P0, PT, R38, R18, PT ;  /* 0x000000122600720c */ /* 0x000fe20003f06270 */
[----:B------:R-:W-:-:S12]  /*9e00*/  BSSY.RECONVERGENT B3, `(.L_x_3472) ;  /* 0x000014e000037945 */ /* 0x000fd80003800200 */
[----:B------:R-:W-:Y:S05]  /*9e10*/  @P0 BRA `(.L_x_3473) ;  /* 0x0000001400300947 */ /* 0x000fea0003800000 */
[----:B------:R-:W-:Y:S01]  /*9e20*/  VIADDMNMX R25, R38, 0x4, R18, !PT ;  /* 0x0000000426197846 */ /* 0x000fe20007800112 */
[----:B------:R-:W-:Y:S01]  /*9e30*/  BSSY.RECONVERGENT B2, `(.L_x_3474) ;  /* 0x00000bd000027945 */ /* 0x000fe20003800200 */
[----:B------:R-:W-:Y:S01]  /*9e40*/  LOP3.LUT R18, RZ, R23, RZ, 0x33, !PT ;  /* 0x00000017ff127212 */ /* 0x000fe200078e33ff */
[----:B------:R-:W-:-:S03]  /*9e50*/  IMAD R20, R20, R17, RZ ;  /* 0x0000001114147224 */ /* 0x000fc600078e02ff */
[----:B------:R-:W-:-:S04]  /*9e60*/  IADD3 R18, PT, PT, -R12, R25, R18 ;  /* 0x000000190c127210 */ /* 0x000fc80007ffe112 */
[C---:B------:R-:W-:Y:S02]  /*9e70*/  ISETP.GE.U32.AND P0, PT, R18.reuse, 0xc, PT ;  /* 0x0000000c1200780c */ /* 0x040fe40003f06070 */
[----:B--2---:R-:W-:-:S11]  /*9e80*/  LEA.HI R31, R18, 0x1, RZ, 0x1e ;  /* 0x00000001121f7811 */ /* 0x004fd600078ff0ff */
[----:B------:R-:W-:Y:S05]  /*9e90*/  @!P0 BRA `(.L_x_3475) ;  /* 0x0000000800d88947 */ /* 0x000fea0003800000 */
[----:B------:R-:W0:Y:S01]  /*9ea0*/  S2UR UR6, SR_CgaCtaId ;  /* 0x00000000000679c3 */ /* 0x000e220000008800 */
[----:B------:R-:W-:Y:S01]  /*9eb0*/  UMOV UR5, 0x400 ;  /* 0x0000040000057882 */ /* 0x000fe20000000000 */
[----:B------:R-:W-:Y:S01]  /*9ec0*/  LOP3.LUT R17, R31, 0x7ffffffc, RZ, 0xc0, !PT ;  /* 0x7ffffffc1f117812 */ /* 0x000fe200078ec0ff */
[----:B------:R-:W-:Y:S01]  /*9ed0*/  UIADD3 UR5, UPT, UPT, UR5, 0x220, URZ ;  /* 0x0000022005057890 */ /* 0x000fe2000fffe0ff */
[----:B------:R-:W-:Y:S01]  /*9ee0*/  BSSY.RECONVERGENT B1, `(.L_x_3476) ;  /* 0x00000b0000017945 */ /* 0x000fe20003800200 */
[----:B------:R-:W-:Y:S02]  /*9ef0*/  IADD3 R38, PT, PT, R38, 0x8, RZ ;  /* 0x0000000826267810 */ /* 0x000fe40007ffe0ff */
[----:B------:R-:W-:Y:S01]  /*9f00*/  IMAD.MOV R28, RZ, RZ, -R17 ;  /* 0x000000ffff1c7224 */ /* 0x000fe200078e0a11 */
[----:B------:R-:W1:Y:S01]  /*9f10*/  LDC R37, c[0x0][0x3f4] ;  /* 0x0000fd00ff257b82 */ /* 0x000e620000000800 */
[----:B0-----:R-:W-:-:S06]  /*9f20*/  ULEA UR5, UR6, UR5, 0x18 ;  /* 0x0000000506057291 */ /* 0x001fcc000f8ec0ff */
[----:B------:R-:W-:-:S04]  /*9f30*/  LEA R22, R12, UR5, 0x2 ;  /* 0x000000050c167c11 */ /* 0x000fc8000f8e10ff */
[----:B------:R-:W-:-:S07]  /*9f40*/  IADD3 R22, PT, PT, R22, 0x20, RZ ;  /* 0x0000002016167810 */ /* 0x000fce0007ffe0ff */
.L_x_3485:
[----:B-1----:R-:W-:Y:S01]  /*9f50*/  IMAD.MOV.U32 R17, RZ, RZ, R37 ;  /* 0x000000ffff117224 */ /* 0x002fe200078e0025 */
[----:B------:R-:W-:Y:S01]  /*9f60*/  IADD3 R26, PT, PT, R38, -0x8, RZ ;  /* 0xfffffff8261a7810 */ /* 0x000fe20007ffe0ff */
[----:B------:R-:W-:Y:S01]  /*9f70*/  VIADD R28, R28, 0x4 ;  /* 0x000000041c1c7836 */ /* 0x000fe20000000000 */
[C---:B------:R-:W-:Y:S01]  /*9f80*/  IADD3 R40, PT, PT, R38.reuse, -0x4, RZ ;  /* 0xfffffffc26287810 */ /* 0x040fe20007ffe0ff */
[----:B------:R-:W-:Y:S01]  /*9f90*/  VIADD R42, R38, 0x4 ;  /* 0x00000004262a7836 */ /* 0x000fe20000000000 */
[-C--:B------:R-:W-:Y:S01]  /*9fa0*/  ISETP.GE.AND P4, PT, R26, R17.reuse, PT ;  /* 0x000000111a00720c */ /* 0x080fe20003f86270 */
[----:B------:R-:W-:Y:S01]  /*9fb0*/  BSSY.RECONVERGENT B4, `(.L_x_3477) ;  /* 0x000002a000047945 */ /* 0x000fe20003800200 */
[----:B------:R-:W-:Y:S02]  /*9fc0*/  ISETP.NE.AND P0, PT, R28, RZ, PT ;  /* 0x000000ff1c00720c */ /* 0x000fe40003f05270 */
[-C--:B------:R-:W-:Y:S02]  /*9fd0*/  ISETP.GE.AND P1, PT, R40, R17.reuse, PT ;  /* 0x000000112800720c */ /* 0x080fe40003f26270 */
[----:B------:R-:W-:-:S02]  /*9fe0*/  ISETP.GE.AND P2, PT, R38, R17, PT ;  /* 0x000000112600720c */ /* 0x000fc40003f46270 */
[----:B------:R-:W-:-:S05]  /*9ff0*/  ISETP.GE.AND P3, PT, R42, R17, PT ;  /* 0x000000112a00720c */ /* 0x000fca0003f66270 */
[----:B------:R-:W-:Y:S08]  /*a000*/  @!P4 BRA `(.L_x_3478) ;  /* 0x000000000090c947 */ /* 0x000ff00003800000 */
[----:B------:R-:W-:Y:S02]  /*a010*/  IABS R27, R17 ;  /* 0x00000011001b7213 */ /* 0x000fe40000000000 */
[----:B------:R-:W-:Y:S02]  /*a020*/  IABS R32, R26 ;  /* 0x0000001a00207213 */ /* 0x000fe40000000000 */
[----:B------:R-:W0:Y:S01]  /*a030*/  I2F.RP R29, R27 ;  /* 0x0000001b001d7306 */ /* 0x000e220000209400 */
[----:B------:R-:W-:Y:S02]  /*a040*/  ISETP.GE.AND P5, PT, R26, RZ, PT ;  /* 0x000000ff1a00720c */ /* 0x000fe40003fa6270 */
[----:B------:R-:W-:-:S05]  /*a050*/  ISETP.NE.AND P6, PT, R17, RZ, PT ;  /* 0x000000ff1100720c */ /* 0x000fca0003fc5270 */
[----:B0-----:R-:W0:Y:S02]  /*a060*/  MUFU.RCP R29, R29 ;  /* 0x0000001d001d7308 */ /* 0x001e240000001000 */
[----:B0-----:R-:W-:Y:S02]  /*a070*/  IADD3 R30, PT, PT, R29, 0xffffffe, RZ ;  /* 0x0ffffffe1d1e7810 */ /* 0x001fe40007ffe0ff */
[----:B------:R-:W0:Y:S04]  /*a080*/  LDS R29, [R22+-0x20] ;  /* 0xffffe000161d7984 */ /* 0x000e280000000800 */
[----:B------:R-:W1:Y:S02]  /*a090*/  F2I.FTZ.U32.TRUNC.NTZ R25, R30 ;  /* 0x0000001e00197305 */ /* 0x000e64000021f000 */
        /* <DEDUP_REMOVED lines=27> */
.L_x_3478:
[----:B------:R-:W-:Y:S05]  /*a250*/  BSYNC.RECONVERGENT B4 ;  /* 0x0000000000047941 */ /* 0x000fea0003800200 */
.L_x_3477:
        /* <DEDUP_REMOVED lines=10> */
[----:B0-----:R-:W0:Y:S01]  /*a300*/  LDS R29, [R22+-0x10] ;  /* 0xfffff000161d7984 */ /* 0x001e220000000800 */
        /* <DEDUP_REMOVED lines=27> */
.L_x_3480:
[----:B------:R-:W-:Y:S05]  /*a4c0*/  BSYNC.RECONVERGENT B4 ;  /* 0x0000000000047941 */ /* 0x000fea0003800200 */
.L_x_3479:
        /* <DEDUP_REMOVED lines=10> */
[----:B0-----:R-:W0:Y:S01]  /*a570*/  LDS R29, [R22] ;  /* 0x00000000161d7984 */ /* 0x001e220000000800 */
        /* <DEDUP_REMOVED lines=27> */
.L_x_3482:
[----:B------:R-:W-:Y:S05]  /*a730*/  BSYNC.RECONVERGENT B4 ;  /* 0x0000000000047941 */ /* 0x000fea0003800200 */
.L_x_3481:
        /* <DEDUP_REMOVED lines=10> */
[----:B0-----:R-:W0:Y:S01]  /*a7e0*/  LDS R29, [R22+0x10] ;  /* 0x00001000161d7984 */ /* 0x001e220000000800 */
        /* <DEDUP_REMOVED lines=27> */
.L_x_3484:
[----:B------:R-:W-:Y:S05]  /*a9a0*/  BSYNC.RECONVERGENT B4 ;  /* 0x0000000000047941 */ /* 0x000fea0003800200 */
.L_x_3483:
[----:B------:R-:W-:Y:S01]  /*a9b0*/  IADD3 R38, PT, PT, R38, 0x10, RZ ;  /* 0x0000001026267810 */ /* 0x000fe20007ffe0ff */
[----:B------:R-:W-:Y:S01]  /*a9c0*/  VIADD R22, R22, 0x40 ;  /* 0x0000004016167836 */ /* 0x000fe20000000000 */
[----:B------:R-:W-:Y:S06]  /*a9d0*/  @P0 BRA `(.L_x_3485) ;  /* 0xfffffff4005c0947 */ /* 0x000fec000383ffff */
[----:B------:R-:W-:Y:S05]  /*a9e0*/  BSYNC.RECONVERGENT B1 ;  /* 0x0000000000017941 */ /* 0x000fea0003800200 */
.L_x_3476:
[----:B------:R-:W-:-:S07]  /*a9f0*/  IADD3 R38, PT, PT, R38, -0x8, RZ ;  /* 0xfffffff826267810 */ /* 0x000fce0007ffe0ff */
.L_x_3475:
[----:B------:R-:W-:Y:S05]  /*aa00*/  BSYNC.RECONVERGENT B2 ;  /* 0x0000000000027941 */ /* 0x000fea0003800200 */
.L_x_3474:
        /* <DEDUP_REMOVED lines=9> */
[----:B------:R-:W-:Y:S01]  /*aaa0*/  IADD3 R22, PT, PT, -R23, R38, RZ ;  /* 0x0000002617167210 */ /* 0x000fe20007ffe1ff */
[----:B------:R-:W-:Y:S01]  /*aab0*/  VIADD R34, R38, 0x4 ;  /* 0x0000000426227836 */ /* 0x000fe20000000000 */
[----:B------:R-:W-:Y:S04]  /*aac0*/  BSSY.RECONVERGENT B2, `(.L_x_3488) ;  /* 0x000002a000027945 */ /* 0x000fe80003800200 */
[----:B------:R-:W-:Y:S01]  /*aad0*/  ISETP.GE.AND P0, PT, R34, R17, PT ;  /* 0x000000112200720c */ /* 0x000fe20003f06270 */
[----:B0-----:R-:W-:-:S06]  /*aae0*/  ULEA UR5, UR6, UR5, 0x18 ;  /* 0x0000000506057291 */ /* 0x001fcc000f8ec0ff */
[----:B------:R-:W-:Y:S01]  /*aaf0*/  LEA R32, R22, UR5, 0x2 ;  /* 0x0000000516207c11 */ /* 0x000fe2000f8e10ff */
[----:B------:R-:W-:Y:S06]  /*ab00*/  @!P1 BRA `(.L_x_3489) ;  /* 0x0000000000949947 */ /* 0x000fec0003800000 */
        /* <DEDUP_REMOVED lines=37> */
.L_x_3489:
[----:B------:R-:W-:Y:S05]  /*ad60*/  BSYNC.RECONVERGENT B2 ;  /* 0x0000000000027941 */ /* 0x000fea0003800200 */
.L_x_3488:
[----:B------:R-:W-:Y:S04]  /*ad70*/  BSSY.RECONVERGENT B2, `(.L_x_3490) ;  /* 0x0000027000027945 */ /* 0x000fe80003800200 */
[----:B------:R-:W-:Y:S05]  /*ad80*/  @!P0 BRA `(.L_x_3491) ;  /* 0x0000000000948947 */ /* 0x000fea0003800000 */
[----:B------:R-:W-:Y:S01]  /*ad90*/  IABS R27, R17 ;  /* 0x00000011001b7213 */ /* 0x000fe20000000000 */
[----:B------:R-:W-:Y:S01]  /*ada0*/  HFMA2 R24, -RZ, RZ, 0, 0 ;  /* 0x00000000ff187431 */ /* 0x000fe200000001ff */
[----:B------:R-:W-:Y:S01]  /*adb0*/  ISETP.GE.AND P1, PT, R34, RZ, PT ;  /* 0x000000ff2200720c */ /* 0x000fe20003f26270 */
[----:B------:R-:W0:Y:S01]  /*adc0*/  LDCU.64 UR6, c[0x0][0x3c8] ;  /* 0x00007900ff0677ac */ /* 0x000e220008000a00 */
[----:B------:R-:W1:Y:S01]  /*add0*/  I2F.RP R26, R27 ;  /* 0x0000001b001a7306 */ /* 0x000e620000209400 */
[----:B------:R-:W-:-:S07]  /*ade0*/  ISETP.NE.AND P2, PT, R17, RZ, PT ;  /* 0x000000ff1100720c */ /* 0x000fce0003f45270 */
        /* <DEDUP_REMOVED lines=31> */
.L_x_3491:
[----:B------:R-:W-:Y:S05]  /*afe0*/  BSYNC.RECONVERGENT B2 ;  /* 0x0000000000027941 */ /* 0x000fea0003800200 */
.L_x_3490:
[----:B------:R-:W-:-:S07]  /*aff0*/  VIADD R38, R38, 0x8 ;  /* 0x0000000826267836 */ /* 0x000fce0000000000 */
.L_x_3487:
[----:B------:R-:W-:Y:S05]  /*b000*/  BSYNC.RECONVERGENT B1 ;  /* 0x0000000000017941 */ /* 0x000fea0003800200 */
.L_x_3486:
[----:B------:R-:W-:-:S04]  /*b010*/  LOP3.LUT P0, RZ, R18, 0x4, RZ, 0xc0, !PT ;  /* 0x0000000412ff7812 */ /* 0x000fc8000780c0ff */
[----:B------:R-:W-:-:S13]  /*b020*/  ISETP.LT.OR P0, PT, R38, R17, P0 ;  /* 0x000000112600720c */ /* 0x000fda0000701670 */
[----:B------:R-:W-:Y:S05]  /*b030*/  @P0 BRA `(.L_x_3473) ;  /* 0x0000000000a80947 */ /* 0x000fea0003800000 */
        /* <DEDUP_REMOVED lines=9> */
[----:B-1----:R-:W-:Y:S01]  /*b0d0*/  MOV R24, RZ ;  /* 0x000000ff00187202 */ /* 0x002fe20000000f00 */
        /* <DEDUP_REMOVED lines=20> */
[----:B------:R-:W-:-:S03]  /*b220*/  IADD3 R23, PT, PT, -R23, R38, RZ ;  /* 0x0000002617177210 */ /* 0x000fc60007ffe1ff */
        /* <DEDUP_REMOVED lines=11> */
.L_x_3473:
[----:B------:R-:W-:Y:S05]  /*b2e0*/  BSYNC.RECONVERGENT B3 ;  /* 0x0000000000037941 */ /* 0x000fea0003800200 */
.L_x_3472:
[----:B------:R-:W-:-:S13]  /*b2f0*/  ISETP.NE.AND P0, PT, R12, R21, PT ;  /* 0x000000150c00720c */ /* 0x000fda0003f05270 */
[----:B------:R-:W-:Y:S05]  /*b300*/  @P0 BRA `(.L_x_3464) ;  /* 0x0000000000cc0947 */ /* 0x000fea0003800000 */
[----:B------:R-:W0:Y:S01]  /*b310*/  LDC R14, c[0x0][0x478] ;  /* 0x00011e00ff0e7b82 */ /* 0x000e220000000800 */
[----:B------:R-:W-:Y:S01]  /*b320*/  IMAD.IADD R35, R13, 0x1, R2 ;  /* 0x000000010d237824 */ /* 0x000fe200078e0202 */
[----:B------:R-:W1:Y:S01]  /*b330*/  LDCU.64 UR6, c[0x0][0x460] ;  /* 0x00008c00ff0677ac */ /* 0x000e620008000a00 */
[----:B------:R-:W3:Y:S01]  /*b340*/  LDS R151, [R151] ;  /* 0x0000000097977984 */ /* 0x000ee20000000800 */
[----:B0-----:R-:W-:-:S13]  /*b350*/  ISETP.NE.AND P1, PT, R14, 0x2, PT ;  /* 0x000000020e00780c */ /* 0x001fda0003f25270 */
[----:B------:R-:W0:Y:S08]  /*b360*/  @!P1 LDC.64 R14, c[0x0][0x3a8] ;  /* 0x0000ea00ff0e9b82 */ /* 0x000e300000000a00 */
[----:B------:R-:W4:Y:S08]  /*b370*/  @!P1 LDC.64 R24, c[0x0][0x468] ;  /* 0x00011a00ff189b82 */ /* 0x000f300000000a00 */
[----:B------:R-:W2:Y:S01]  /*b380*/  @P1 LDC.64 R20, c[0x0][0x3a8] ;  /* 0x0000ea00ff141b82 */ /* 0x000ea20000000a00 */
[----:B0-----:R-:W-:-:S04]  /*b390*/  @!P1 IADD3 R14, P0, PT, R35, R14, RZ ;  /* 0x0000000e230e9210 */ /* 0x001fc80007f1e0ff */
[----:B------:R-:W-:Y:S01]  /*b3a0*/  @!P1 LEA.HI.X.SX32 R15, R35, R15, 0x1, P0 ;  /* 0x0000000f230f9211 */ /* 0x000fe200000f0eff */
[----:B----4-:R-:W4:Y:S04]  /*b3b0*/  @!P1 LDG.E R24, desc[UR36][R24.64+0x8] ;  /* 0x0000082418189981 */ /* 0x010f28000c1e1900 */
[----:B------:R-:W3:Y:S01]  /*b3c0*/  @!P1 LDG.E R18, desc[UR36][R14.64] ;  /* 0x000000240e129981 */ /* 0x000ee2000c1e1900 */
[----:B-1----:R-:W-:-:S04]  /*b3d0*/  ISETP.NE.U32.AND P0, PT, RZ, UR6, PT ;  /* 0x00000006ff007c0c */ /* 0x002fc8000bf05070 */
[----:B------:R-:W-:Y:S01]  /*b3e0*/  ISETP.NE.AND.EX P0, PT, RZ, UR7, PT, P0 ;  /* 0x00000007ff007c0c */ /* 0x000fe2000bf05300 */
[----:B------:R-:W0:-:S12]  /*b3f0*/  LDCU.64 UR6, c[0x0][0x3c0] ;  /* 0x00007800ff0677ac */ /* 0x000e180008000a00 */
[----:B------:R-:W1:Y:S08]  /*b400*/  @P0 LDC R2, c[0x0][0x3f8] ;  /* 0x0000fe00ff020b82 */ /* 0x000e700000000800 */
[----:B------:R-:W0:Y:S01]  /*b410*/  @P0 LDC.64 R22, c[0x0][0x458] ;  /* 0x00011600ff160b82 */ /* 0x000e220000000a00 */
[----:B--2---:R-:W-:-:S04]  /*b420*/  @P1 IMAD.WIDE R14, R35, 0x4, R20 ;  /* 0x00000004230e1825 */ /* 0x004fc800078e0214 */
[----:B-1----:R-:W-:-:S04]  /*b430*/  @P0 IMAD R16, R16, R2, R3 ;  /* 0x0000000210100224 */ /* 0x002fc800078e0203 */
[----:B------:R-:W-:-:S04]  /*b440*/  @P0 IMAD R3, R16, 0x60, R13 ;  /* 0x0000006010030824 */ /* 0x000fc800078e020d */
[----:B0-----:R-:W-:-:S05]  /*b450*/  @P0 IMAD.WIDE R2, R3, 0x4, R22 ;  /* 0x0000000403020825 */ /* 0x001fca00078e0216 */
[----:B------:R-:W2:Y:S01]  /*b460*/  @P0 LDG.E.128 R20, desc[UR36][R2.64] ;  /* 0x0000002402140981 */ /* 0x000ea2000c1e1d00 */
[----:B---3--:R-:W4:Y:S08]  /*b470*/  @!P1 I2F.S8 R31, R18.B2 ;  /* 0x20000012001f9306 */ /* 0x008f300000001400 */
[----:B------:R-:W0:Y:S08]  /*b480*/  @!P1 I2F.S8 R27, R18 ;  /* 0x00000012001b9306 */ /* 0x000e300000001400 */
[----:B------:R-:W1:Y:S08]  /*b490*/  @!P1 I2F.S8 R29, R18.B1 ;  /* 0x10000012001d9306 */ /* 0x000e700000001400 */
[----:B------:R-:W3:Y:S01]  /*b4a0*/  @!P1 I2F.S8 R33, R18.B3 ;  /* 0x3000001200219306 */ /* 0x000ee20000001400 */
[C---:B----4-:R-:W-:Y:S01]  /*b4b0*/  @!P1 FMUL.FTZ R30, R24.reuse, R31 ;  /* 0x0000001f181e9220 */ /* 0x050fe20000410000 */
[C---:B0-----:R-:W-:Y:S01]  /*b4c0*/  @!P1 FMUL.FTZ R28, R24.reuse, R27 ;  /* 0x0000001b181c9220 */ /* 0x041fe20000410000 */
[C---:B-1----:R-:W-:Y:S01]  /*b4d0*/  @!P1 FMUL.FTZ R29, R24.reuse, R29 ;  /* 0x0000001d181d9220 */ /* 0x042fe20000410000 */
[----:B---3--:R-:W-:-:S06]  /*b4e0*/  @!P1 FMUL.FTZ R31, R24, R33 ;  /* 0x00000021181f9220 */ /* 0x008fcc0000410000 */
[----:B------:R-:W3:Y:S01]  /*b4f0*/  @P1 LDG.E.128 R28, desc[UR36][R14.64] ;  /* 0x000000240e1c1981 */ /* 0x000ee2000c1e1d00 */
[----:B------:R-:W-:Y:S02]  /*b500*/  IMAD R16, R36, R17, R13 ;  /* 0x0000001124107224 */ /* 0x000fe400078e020d */
[----:B------:R-:W-:-:S03]  /*b510*/  IMAD R19, R19, 0x60, RZ ;  /* 0x0000006013137824 */ /* 0x000fc600078e02ff */
[----:B------:R-:W-:Y:S02]  /*b520*/  SHF.R.S32.HI R18, RZ, 0x1f, R16 ;  /* 0x0000001fff127819 */ /* 0x000fe40000011410 */
[----:B------:R-:W-:-:S04]  /*b530*/  IADD3 R17, P1, PT, R19, R16, RZ ;  /* 0x0000001013117210 */ /* 0x000fc80007f3e0ff */
        /* <DEDUP_REMOVED lines=12> */
[C---:B------:R-:W-:Y:S01]  /*b600*/  FFMA.FTZ R8, R151.reuse, R4, R8 ;  /* 0x0000000497087223 */ /* 0x040fe20000010008 */
[C---:B------:R-:W-:Y:S01]  /*b610*/  FFMA.FTZ R9, R151.reuse, R5, R9 ;  /* 0x0000000597097223 */ /* 0x040fe20000010009 */
[C---:B------:R-:W-:Y:S01]  /*b620*/  FFMA.FTZ R10, R151.reuse, R6, R10 ;  /* 0x00000006970a7223 */ /* 0x040fe2000001000a */
[----:B------:R-:W-:-:S07]  /*b630*/  FFMA.FTZ R11, R151, R7, R11 ;  /* 0x00000007970b7223 */ /* 0x000fce000001000b */
.L_x_3464:
[----:B------:R-:W-:Y:S05]  /*b640*/  BSYNC.RECONVERGENT B0 ;  /* 0x0000000000007941 */ /* 0x000fea0003800200 */
.L_x_3463:
[----:B------:R-:W-:Y:S01]  /*b650*/  BAR.SYNC.DEFER_BLOCKING 0x0 ;  /* 0x0000000000007b1d */ /* 0x000fe20000010000 */
[----:B------:R-:W-:-:S04]  /*b660*/  ISETP.GT.U32.AND P1, PT, R13, 0x5f, PT ;  /* 0x0000005f0d00780c */ /* 0x000fc80003f24070 */
[----:B------:R-:W-:-:S09]  /*b670*/  ISETP.GT.U32.OR P0, PT, R0, 0x1f, P1 ;  /* 0x0000001f0000780c */ /* 0x000fd20000f04470 */
[----:B------:R-:W-:Y:S05]  /*b680*/  @P1 BRA `(.L_x_3492) ;  /* 0x0000000000741947 */ /* 0x000fea0003800000 */
        /* <DEDUP_REMOVED lines=10> */
[----:B------:R-:W-:Y:S01]  /*b730*/  LEA R12, R12, UR4, 0x2 ;  /* 0x000000040c0c7c11 */ /* 0x000fe2000f8e10ff */
[----:B------:R-:W-:Y:S05]  /*b740*/  WARPSYNC.ALL ;  /* 0x0000000000007948 */ /* 0x000fea0003800000 */
[----:B------:R-:W-:Y:S01]  /*b750*/  @!P1 STS.128 [R12+-0x300], R8 ;  /* 0xfffd00080c009388 */ /* 0x000fe20000000c00 */
[----:B------:R-:W-:Y:S01]  /*b760*/  BAR.SYNC.DEFER_BLOCKING 0x0 ;  /* 0x0000000000007b1d */ /* 0x000fe20000010000 */
[----:B------:R-:W-:-:S05]  /*b770*/  ISETP.NE.AND P1, PT, R2, 0x20, PT ;  /* 0x000000200200780c */ /* 0x000fca0003f25270 */
[----:B0----5:R-:W0:Y:S02]  /*b780*/  @!P2 LDS.128 R4, [R12] ;  /* 0x000000000c04a984 */ /* 0x021e240000000c00 */
        /* <DEDUP_REMOVED lines=13> */
.L_x_3492:
[----:B------:R-:W-:Y:S05]  /*b860*/  @P0 EXIT ;  /* 0x000000000000094d */ /* 0x000fea0003800000 */
[----:B------:R-:W1:Y:S02]  /*b870*/  LDCU UR4, c[0x0][0x478] ;  /* 0x00008f00ff0477ac */ /* 0x000e640008000800 */
[----:B-1----:R-:W-:-:S09]  /*b880*/  UISETP.NE.AND UP0, UPT, UR4, 0x2, UPT ;  /* 0x000000020400788c */ /* 0x002fd2000bf05270 */
[----:B------:R-:W-:Y:S05]  /*b890*/  BRA.U UP0, `(.L_x_3493) ;  /* 0x00000001007c7547 */ /* 0x000fea000b800000 */
[----:B------:R-:W1:Y:S01]  /*b8a0*/  LDC.64 R2, c[0x0][0x470] ;  /* 0x00011c00ff027b82 */ /* 0x000e620000000a00 */
[----:B------:R-:W3:Y:S01]  /*b8b0*/  LDCU.64 UR4, c[0x0][0x380] ;  /* 0x00007000ff0477ac */ /* 0x000ee20008000a00 */
[----:B-1----:R-:W4:Y:S01]  /*b8c0*/  LDG.E R2, desc[UR36][R2.64] ;  /* 0x0000002402027981 */ /* 0x002f22000c1e1900 */
[----:B------:R-:W-:Y:S02]  /*b8d0*/  IMAD.IADD R13, R36, 0x1, R13 ;  /* 0x00000001240d7824 */ /* 0x000fe400078e020d */
[C---:B----4-:R-:W-:Y:S01]  /*b8e0*/  FMUL.FTZ R10, R2.reuse, R10 ;  /* 0x0000000a020a7220 */ /* 0x050fe20000410000 */
[C---:B------:R-:W-:Y:S01]  /*b8f0*/  FMUL.FTZ R11, R2.reuse, R11 ;  /* 0x0000000b020b7220 */ /* 0x040fe20000410000 */
[C---:B------:R-:W-:Y:S01]  /*b900*/  FMUL.FTZ R9, R2.reuse, R9 ;  /* 0x0000000902097220 */ /* 0x040fe20000410000 */
[----:B------:R-:W-:-:S03]  /*b910*/  FMUL.FTZ R8, R2, R8 ;  /* 0x0000000802087220 */ /* 0x000fc60000410000 */
[----:B------:R-:W1:Y:S08]  /*b920*/  F2I.S8.NTZ R10, R10 ;  /* 0x0000000a000a7305 */ /* 0x000e700000202100 */
[----:B------:R-:W4:Y:S01]  /*b930*/  F2I.S8.NTZ R11, R11 ;  /* 0x0000000b000b7305 */ /* 0x000f220000202100 */
[----:B-1----:R-:W-:-:S07]  /*b940*/  PRMT R0, R10, 0x8880, RZ ;  /* 0x000088800a007816 */ /* 0x002fce00000000ff */
[----:B------:R-:W1:Y:S01]  /*b950*/  F2I.S8.NTZ R9, R9 ;  /* 0x0000000900097305 */ /* 0x000e620000202100 */
[----:B------:R-:W-:Y:S02]  /*b960*/  PRMT R0, R0, 0x7710, RZ ;  /* 0x0000771000007816 */ /* 0x000fe400000000ff */
[----:B----4-:R-:W-:-:S05]  /*b970*/  PRMT R3, R11, 0x8880, RZ ;  /* 0x000088800b037816 */ /* 0x010fca00000000ff */
[----:B------:R-:W0:Y:S01]  /*b980*/  F2I.S8.NTZ R8, R8 ;  /* 0x0000000800087305 */ /* 0x000e220000202100 */
[----:B------:R-:W-:Y:S02]  /*b990*/  SHF.L.U32 R2, R0, 0x10, RZ ;  /* 0x0000001000027819 */ /* 0x000fe400000006ff */
[----:B------:R-:W-:Y:S02]  /*b9a0*/  PRMT R0, R3, 0x7710, RZ ;  /* 0x0000771003007816 */ /* 0x000fe400000000ff */
[----:B------:R-:W-:Y:S02]  /*b9b0*/  LOP3.LUT R3, R2, 0xff0000, RZ, 0xc0, !PT ;  /* 0x00ff000002037812 */ /* 0x000fe400078ec0ff */
[----:B-1----:R-:W-:Y:S02]  /*b9c0*/  PRMT R9, R9, 0x8880, RZ ;  /* 0x0000888009097816 */ /* 0x002fe400000000ff */
[----:B------:R-:W-:Y:S02]  /*b9d0*/  LEA R3, R0, R3, 0x18 ;  /* 0x0000000300037211 */ /* 0x000fe400078ec0ff */
[----:B------:R-:W-:-:S02]  /*b9e0*/  PRMT R2, R9, 0x7710, RZ ;  /* 0x0000771009027816 */ /* 0x000fc400000000ff */
[----:B0----5:R-:W-:-:S04]  /*b9f0*/  PRMT R4, R8, 0x8880, RZ ;  /* 0x0000888008047816 */ /* 0x021fc800000000ff */
[----:B------:R-:W-:Y:S02]  /*ba00*/  PRMT R0, R4, 0x7710, RZ ;  /* 0x0000771004007816 */ /* 0x000fe400000000ff */
[----:B------:R-:W-:Y:S02]  /*ba10*/  LOP3.LUT R4, R2, 0xff, RZ, 0xc0, !PT ;  /* 0x000000ff02047812 */ /* 0x000fe400078ec0ff */
[C---:B---3--:R-:W-:Y:S02]  /*ba20*/  IADD3 R2, P0, PT, R13.reuse, UR4, RZ ;  /* 0x000000040d027c10 */ /* 0x048fe4000ff1e0ff */
[----:B------:R-:W-:Y:S01]  /*ba30*/  LOP3.LUT R5, R0, 0xff, RZ, 0xc0, !PT ;  /* 0x000000ff00057812 */ /* 0x000fe200078ec0ff */
[----:B------:R-:W-:Y:S01]  /*ba40*/  IMAD R4, R4, 0x100, R3 ;  /* 0x0000010004047824 */ /* 0x000fe200078e0203 */
[----:B------:R-:W-:-:S04]  /*ba50*/  LEA.HI.X.SX32 R3, R13, UR5, 0x1, P0 ;  /* 0x000000050d037c11 */ /* 0x000fc800080f0eff */
[----:B------:R-:W-:-:S05]  /*ba60*/  IADD3 R5, PT, PT, R4, R5, RZ ;  /* 0x0000000504057210 */ /* 0x000fca0007ffe0ff */
[----:B------:R-:W-:Y:S01]  /*ba70*/  STG.E desc[UR36][R2.64], R5 ;  /* 0x0000000502007986 */ /* 0x000fe2000c101924 */
[----:B------:R-:W-:Y:S05]  /*ba80*/  EXIT ;  /* 0x000000000000794d */ /* 0x000fea0003800000 */
.L_x_3493:
[----:B------:R-:W1:Y:S01]  /*ba90*/  LDC.64 R2, c[0x0][0x380] ;  /* 0x0000e000ff027b82 */ /* 0x000e620000000a00 */
[----:B------:R-:W-:-:S04]  /*baa0*/  IMAD.IADD R13, R36, 0x1, R13 ;  /* 0x00000001240d7824 */ /* 0x000fc800078e020d */
[----:B-1----:R-:W-:-:S05]  /*bab0*/  IMAD.WIDE R2, R13, 0x4, R2 ;  /* 0x000000040d027825 */ /* 0x002fca00078e0202 */
[----:B------:R-:W-:Y:S01]  /*bac0*/  STG.E.128 desc[UR36][R2.64], R8 ;  /* 0x0000000802007986 */ /* 0x000fe2000c101d24 */
[----:B------:R-:W-:Y:S05]  /*bad0*/  EXIT ;  /* 0x000000000000794d */ /* 0x000fea0003800000 */
.L_x_3355:
[----:B------:R-:W-:Y:S02]  /*bae0*/  HFMA2 R12, -RZ, RZ, 0, 9.5367431640625e-07 ;  /* 0x00000010ff0c7431 */ /* 0x000fe400000001ff */
[----:B------:R-:W-:Y:S01]  /*baf0*/  IMAD.MOV.U32 R11, RZ, RZ, 0x1f ;  /* 0x0000001fff0b7424 */ /* 0x000fe200078e00ff */
[----:B------:R-:W-:-:S07]  /*bb00*/  MOV R15, 0xffffffff ;  /* 0xffffffff000f7802 */ /* 0x000fce0000000f00 */
[----:B0----5:R-:W-:Y:S05]  /*bb10*/  WARPSYNC.COLLECTIVE R15, `(.L_x_3494) ;  /* 0x000000000f087348 */ /* 0x021fea0003c00000 */
[----:B------:R1:W2:Y:S02]  /*bb20*/  SHFL.BFLY P6, R14, R13, R12, R11 ;  /* 0x0c00000c0d0e7389 */ /* 0x0002a400000c000b */
[----:B012--5:R-:W-:Y:S05]  /*bb30*/  ENDCOLLECTIVE ;  /* 0x000000000000791b */ /* 0x027fea0003800000 */
.L_x_3494:
[----:B------:R-:W-:Y:S02]  /*bb40*/  HFMA2 R12, -RZ, RZ, 0, 4.76837158203125e-07 ;  /* 0x00000008ff0c7431 */ /* 0x000fe400000001ff */
[----:B------:R-:W-:-:S04]  /*bb50*/  FADD.FTZ R3, R13, R14 ;  /* 0x0000000e0d037221 */ /* 0x000fc80000010000 */
[----:B------:R-:W-:-:S07]  /*bb60*/  IMAD.MOV.U32 R13, RZ, RZ, R3 ;  /* 0x000000ffff0d7224 */ /* 0x000fce00078e0003 */
[----:B------:R-:W-:Y:S05]  /*bb70*/  WARPSYNC.COLLECTIVE R15, `(.L_x_3495) ;  /* 0x000000000f087348 */ /* 0x000fea0003c00000 */
[----:B------:R0:W1:Y:S02]  /*bb80*/  SHFL.BFLY P6, R14, R13, R12, R11 ;  /* 0x0c00000c0d0e7389 */ /* 0x00006400000c000b */
[----:B01----:R-:W-:Y:S05]  /*bb90*/  ENDCOLLECTIVE ;  /* 0x000000000000791b */ /* 0x003fea0003800000 */
.L_x_3495:
[----:B------:R-:W-:Y:S01]  /*bba0*/  MOV R12, 0x4 ;  /* 0x00000004000c7802 */ /* 0x000fe20000000f00 */
[----:B------:R-:W-:-:S04]  /*bbb0*/  FADD.FTZ R4, R3, R14 ;  /* 0x0000000e03047221 */ /* 0x000fc80000010000 */
[----:B------:R-:W-:-:S07]  /*bbc0*/  IMAD.MOV.U32 R13, RZ, RZ, R4 ;  /* 0x000000ffff0d7224 */ /* 0x000fce00078e0004 */
[----:B------:R-:W-:Y:S05]  /*bbd0*/  WARPSYNC.COLLECTIVE R15, `(.L_x_3496) ;  /* 0x000000000f087348 */ /* 0x000fea0003c00000 */
[----:B------:R0:W1:Y:S02]  /*bbe0*/  SHFL.BFLY P6, R14, R13, R12, R11 ;  /* 0x0c00000c0d0e7389 */ /* 0x00006400000c000b */
[----:B01----:R-:W-:Y:S05]  /*bbf0*/  ENDCOLLECTIVE ;  /* 0x000000000000791b */ /* 0x003fea0003800000 */
.L_x_3496:
[----:B------:R-:W-:Y:S02]  /*bc00*/  HFMA2 R12, -RZ, RZ, 0, 1.1920928955078125e-07 ;  /* 0x00000002ff0c7431 */ /* 0x000fe400000001ff */
[----:B------:R-:W-:-:S04]  /*bc10*/  FADD.FTZ R5, R4, R14 ;  /* 0x0000000e04057221 */ /* 0x000fc80000010000 */
[----:B------:R-:W-:-:S07]  /*bc20*/  IMAD.MOV.U32 R13, RZ, RZ, R5 ;  /* 0x000000ffff0d7224 */ /* 0x000fce00078e0005 */
[----:B------:R-:W-:Y:S05]  /*bc30*/  WARPSYNC.COLLECTIVE R15, `(.L_x_3497) ;  /* 0x000000000f087348 */ /* 0x000fea0003c00000 */
[----:B------:R0:W1:Y:S02]  /*bc40*/  SHFL.BFLY P6, R14, R13, R12, R11 ;  /* 0x0c00000c0d0e7389 */ /* 0x00006400000c000b */
[----:B01----:R-:W-:Y:S05]  /*bc50*/  ENDCOLLECTIVE ;  /* 0x000000000000791b */ /* 0x003fea0003800000 */
.L_x_3497:
[----:B------:R-:W-:Y:S01]  /*bc60*/  MOV R12, 0x1 ;  /* 0x00000001000c7802 */ /* 0x000fe20000000f00 */
[----:B------:R-:W-:-:S04]  /*bc70*/  FADD.FTZ R6, R5, R14 ;  /* 0x0000000e05067221 */ /* 0x000fc80000010000 */
[----:B------:R-:W-:-:S07]  /*bc80*/  IMAD.MOV.U32 R13, RZ, RZ, R6 ;  /* 0x000000ffff0d7224 */ /* 0x000fce00078e0006 */
[----:B------:R-:W-:Y:S05]  /*bc90*/  WARPSYNC.COLLECTIVE R15, `(.L_x_3498) ;  /* 0x000000000f087348 */ /* 0x000fea0003c00000 */
[----:B------:R0:W1:Y:S02]  /*bca0*/  SHFL.BFLY P6, R14, R13, R12, R11 ;  /* 0x0c00000c0d0e7389 */ /* 0x00006400000c000b */
[----:B01----:R-:W-:Y:S05]  /*bcb0*/  ENDCOLLECTIVE ;  /* 0x000000000000791b */ /* 0x003fea0003800000 */
.L_x_3498:
[----:B------:R-:W-:Y:S05]  /*bcc0*/  BRA `(.L_x_3499) ;  /* 0xffffff5c006c7947 */ /* 0x000fea000383ffff */
.L_x_3423:
[----:B------:R-:W-:Y:S01]  /*bcd0*/  HFMA2 R11, -RZ, RZ, 0, 1.847743988037109375e-06 ;  /* 0x0000001fff0b7431 */ /* 0x000fe200000001ff */
[----:B------:R-:W-:Y:S01]  /*bce0*/  BSSY B1, `(.L_x_3500) ;  /* 0x0000006000017945 */ /* 0x000fe20003800000 */
[----:B------:R-:W-:Y:S02]  /*bcf0*/  IMAD.MOV.U32 R12, RZ, RZ, 0x1 ;  /* 0x00000001ff0c7424 */ /* 0x000fe400078e00ff */
[----:B------:R-:W-:-:S07]  /*bd00*/  IMAD.MOV.U32 R15, RZ, RZ, -0x1 ;  /* 0xffffffffff0f7424 */ /* 0x000fce00078e00ff */
[----:B------:R-:W-:Y:S05]  /*bd10*/  WARPSYNC.COLLECTIVE R15, `(.L_x_3501) ;  /* 0x000000000f087348 */ /* 0x000fea0003c00000 */
[----:B------:R0:W1:Y:S02]  /*bd20*/  SHFL.BFLY P6, R14, R13, R12, R11 ;  /* 0x0c00000c0d0e7389 */ /* 0x00006400000c000b */
[----:B01----:R-:W-:Y:S05]  /*bd30*/  ENDCOLLECTIVE ;  /* 0x000000000000791b */ /* 0x003fea0003800000 */
.L_x_3501:
[----:B------:R-:W-:Y:S05]  /*bd40*/  BSYNC B1 ;  /* 0x0000000000017941 */ /* 0x000fea0003800000 */
.L_x_3500:
[----:B------:R-:W-:Y:S05]  /*bd50*/  BRA `(.L_x_3502) ;  /* 0xffffffa000847947 */ /* 0x000fea000383ffff */
.L_x_3427:
[----:B------:R-:W-:Y:S01]  /*bd60*/  HFMA2 R11, -RZ, RZ, 0, 1.847743988037109375e-06 ;  /* 0x0000001fff0b7431 */ /* 0x000fe200000001ff */
[----:B------:R-:W-:Y:S01]  /*bd70*/  BSSY B0, `(.L_x_3503) ;  /* 0x0000007000007945 */ /* 0x000fe20003800000 */
[----:B------:R-:W-:Y:S01]  /*bd80*/  MOV R13, R0 ;  /* 0x00000000000d7202 */ /* 0x000fe20000000f00 */
[----:B------:R-:W-:Y:S02]  /*bd90*/  IMAD.MOV.U32 R12, RZ, RZ, 0x10 ;  /* 0x00000010ff0c7424 */ /* 0x000fe400078e00ff */
[----:B------:R-:W-:-:S07]  /*bda0*/  IMAD.MOV.U32 R15, RZ, RZ, -0x1 ;  /* 0xffffffffff0f7424 */ /* 0x000fce00078e00ff */
[----:B-123-5:R-:W-:Y:S05]  /*bdb0*/  WARPSYNC.COLLECTIVE R15, `(.L_x_3504) ;  /* 0x000000000f087348 */ /* 0x02efea0003c00000 */
[----:B------:R0:W4:Y:S02]  /*bdc0*/  SHFL.BFLY P6, R14, R13, R12, R11 ;  /* 0x0c00000c0d0e7389 */ /* 0x00012400000c000b */
[----:B012345:R-:W-:Y:S05]  /*bdd0*/  ENDCOLLECTIVE ;  /* 0x000000000000791b */ /* 0x03ffea0003800000 */
.L_x_3504:
[----:B------:R-:W-:Y:S05]  /*bde0*/  BSYNC B0 ;  /* 0x0000000000007941 */ /* 0x000fea0003800000 */
.L_x_3503:
[----:B------:R-:W-:Y:S01]  /*bdf0*/  FMNMX.FTZ R13, R14, R0, !PT ;  /* 0x000000000e0d7209 */ /* 0x000fe20007810000 */
[----:B------:R-:W-:Y:S01]  /*be00*/  IMAD.MOV.U32 R11, RZ, RZ, 0x1f ;  /* 0x0000001fff0b7424 */ /* 0x000fe200078e00ff */
[----:B------:R-:W-:Y:S02]  /*be10*/  MOV R12, 0x8 ;  /* 0x00000008000c7802 */ /* 0x000fe40000000f00 */
[----:B------:R-:W-:-:S07]  /*be20*/  MOV R15, 0xffffffff ;  /* 0xffffffff000f7802 */ /* 0x000fce0000000f00 */
[----:B------:R-:W-:Y:S05]  /*be30*/  WARPSYNC.COLLECTIVE R15, `(.L_x_3505) ;  /* 0x000000000f087348 */ /* 0x000fea0003c00000 */
[----:B------:R0:W1:Y:S02]  /*be40*/  SHFL.BFLY P6, R14, R13, R12, R11 ;  /* 0x0c00000c0d0e7389 */ /* 0x00006400000c000b */
[----:B01----:R-:W-:Y:S05]  /*be50*/  ENDCOLLECTIVE ;  /* 0x000000000000791b */ /* 0x003fea0003800000 */
.L_x_3505:
[----:B------:R-:W-:Y:S01]  /*be60*/  HFMA2 R12, -RZ, RZ, 0, 2.384185791015625e-07 ;  /* 0x00000004ff0c7431 */ /* 0x000fe200000001ff */
[----:B------:R-:W-:-:S05]  /*be70*/  FMNMX.FTZ R3, R13, R14, !PT ;  /* 0x0000000e0d037209 */ /* 0x000fca0007810000 */
[----:B------:R-:W-:-:S07]  /*be80*/  IMAD.MOV.U32 R13, RZ, RZ, R3 ;  /* 0x000000ffff0d7224 */ /* 0x000fce00078e0003 */
[----:B------:R-:W-:Y:S05]  /*be90*/  WARPSYNC.COLLECTIVE R15, `(.L_x_3506) ;  /* 0x000000000f087348 */ /* 0x000fea0003c00000 */
[----:B------:R0:W1:Y:S02]  /*bea0*/  SHFL.BFLY P6, R14, R13, R12, R11 ;  /* 0x0c00000c0d0e7389 */ /* 0x00006400000c000b */
[----:B01----:R-:W-:Y:S05]  /*beb0*/  ENDCOLLECTIVE ;  /* 0x000000000000791b */ /* 0x003fea0003800000 */
.L_x_3506:
[----:B------:R-:W-:Y:S02]  /*bec0*/  MOV R12, 0x2 ;  /* 0x00000002000c7802 */ /* 0x000fe40000000f00 */
[----:B------:R-:W-:-:S05]  /*bed0*/  FMNMX.FTZ R4, R3, R14, !PT ;  /* 0x0000000e03047209 */ /* 0x000fca0007810000 */
[----:B------:R-:W-:-:S07]  /*bee0*/  IMAD.MOV.U32 R13, RZ, RZ, R4 ;  /* 0x000000ffff0d7224 */ /* 0x000fce00078e0004 */
[----:B------:R-:W-:Y:S05]  /*bef0*/  WARPSYNC.COLLECTIVE R15, `(.L_x_3507) ;  /* 0x000000000f087348 */ /* 0x000fea0003c00000 */
[----:B------:R0:W1:Y:S02]  /*bf00*/  SHFL.BFLY P6, R14, R13, R12, R11 ;  /* 0x0c00000c0d0e7389 */ /* 0x00006400000c000b */
[----:B01----:R-:W-:Y:S05]  /*bf10*/  ENDCOLLECTIVE ;  /* 0x000000000000791b */ /* 0x003fea0003800000 */
.L_x_3507:
[----:B------:R-:W-:Y:S05]  /*bf20*/  BRA `(.L_x_3508) ;  /* 0xffffffa000c47947 */ /* 0x000fea000383ffff */
.L_x_3509:
        /* <DEDUP_REMOVED lines=13> */
.L_x_4072:


//--------------------- .text._ZN4mmha33masked_multihead_attention_kernelIfLi96ELi128ELi4ELi32ELi64ELb0ELb1EEEv26Multihead_attention_paramsIT_XT5_EE --------------------------
	.section	.text._ZN4mmha33masked_multihead_attention_kernelIfLi96ELi128ELi4ELi32ELi64ELb0ELb1EEEv26Multihead_attention_paramsIT_XT5_EE,"ax",@progbits
	.align	128
        .global         _ZN4mmha33masked_multihead_attention_kernelIfLi96ELi128ELi4ELi32ELi64ELb0ELb1EEEv26Multihead_attention_paramsIT_XT5_EE
        .type           _ZN4mmha33masked_multihead_attention_kernelIfLi96ELi128ELi4ELi32ELi64ELb0ELb1EEEv26Multihead_attention_paramsIT_XT5_EE,@function
        .size           _ZN4mmha33masked_multihead_attention_kernelIfLi96ELi128ELi4ELi32ELi64ELb0ELb1EEEv26Multihead_attention_paramsIT_XT5_EE,(.L_x_4073 - _ZN4mmha33masked_multihead_attention_kernelIfLi96ELi128ELi4ELi32ELi64ELb0ELb1EEEv26Multihead_attention_paramsIT_XT5_EE)
        .other          _ZN4mmha33masked_multihead_attention_kernelIfLi96ELi128ELi4ELi32ELi64ELb0ELb1EEEv26Multihead_attention_paramsIT_XT5_EE,@"STO_CUDA_ENTRY STV_DEFAULT"
_ZN4mmha33masked_multihead_attention_kernelIfLi96ELi128ELi4ELi32ELi64ELb0ELb1EEEv26Multihead_attention_paramsIT_XT5_EE:
.text._ZN4mmha33masked_multihead_attention_kernelIfLi96ELi128ELi4ELi32ELi64ELb0ELb1EEEv26Multihead_attention_paramsIT_XT5_EE:
        /* <DEDUP_REMOVED lines=14> */
.L_x_3510:
[----:B------:R-:W1:Y:S01]  /*00e0*/  LDCU.64 UR4, c[0x0][0x4a0] ;  /* 0x00009400ff0477ac */ /* 0x000e620008000a00 */
[----:B------:R-:W2:Y:S01]  /*00f0*/  LDC R9, c[0x0][0x3f0] ;  /* 0x0000fc00ff097b82 */ /* 0x000ea20000000800 */
[----:B------:R-:W3:Y:S01]  /*0100*/  S2R R8, SR_CTAID.Y ;  /* 0x0000000000087919 */ /* 0x000ee20000002600 */
[----:B------:R-:W4:Y:S06]  /*0110*/  LDCU UR7, c[0x0][0x3f8] ;  /* 0x00007f00ff0777ac */ /* 0x000f2c0008000800 */
[----:B------:R-:W0:Y:S01]  /*0120*/  LDC R6, c[0x0][0x478] ;  /* 0x00011e00ff067b82 */ /* 0x000e220000000800 */
[----:B------:R-:W4:Y:S07]  /*0130*/  S2R R48, SR_TID.X ;  /* 0x0000000000307919 */ /* 0x000f2e0000002100 */
[----:B------:R-:W4:Y:S01]  /*0140*/  S2UR UR44, SR_CTAID.X ;  /* 0x00000000002c79c3 */ /* 0x000f220000002500 */
[----:B-1----:R-:W-:-:S04]  /*0150*/  UISETP.NE.U32.AND UP0, UPT, UR4, URZ, UPT ;  /* 0x000000ff0400728c */ /* 0x002fc8000bf05070 */
[----:B------:R-:W-:Y:S01]  /*0160*/  UISETP.NE.AND.EX UP0, UPT, UR5, URZ, UPT, UP0 ;  /* 0x000000ff0500728c */ /* 0x000fe2000bf05300 */
[----:B--2---:R-:W-:Y:S02]  /*0170*/  IABS R7, R9 ;  /* 0x0000000900077213 */ /* 0x004fe40000000000 */
[----:B------:R-:W1:Y:S03]  /*0180*/  LDC.64 R20, c[0x0][0x460] ;  /* 0x00011800ff147b82 */ /* 0x000e660000000a00 */
[----:B------:R-:W-:Y:S01]  /*0190*/  PLOP3.LUT P2, PT, PT, PT, UP0, 0x80, 0x8 ;  /* 0x000000000008781c */ /* 0x000fe20003f4f008 */
[----:B------:R-:W2:Y:S04]  /*01a0*/  I2F.RP R0, R7 ;  /* 0x0000000700007306 */ /* 0x000ea80000209400 */
[----:B------:R-:W3:Y:S01]  /*01b0*/  @UP0 LDCU.64 UR4, c[0x0][0x4a0] ;  /* 0x00009400ff0407ac */ /* 0x000ee20008000a00 */
[----:B0-----:R-:W-:Y:S01]  /*01c0*/  ISETP.NE.AND P1, PT, R6, 0x2, PT ;  /* 0x000000020600780c */ /* 0x001fe20003f25270 */
[----:B------:R-:W0:Y:S01]  /*01d0*/  LDC.64 R22, c[0x0][0x418] ;  /* 0x00010600ff167b82 */ /* 0x000e220000000a00 */
[----:B------:R-:W-:Y:S01]  /*01e0*/  ISETP.NE.AND P6, PT, R9, RZ, PT ;  /* 0x000000ff0900720c */ /* 0x000fe20003fc5270 */
[----:B------:R-:W0:Y:S01]  /*01f0*/  @UP0 LDCU UR8, c[0x0][0x430] ;  /* 0x00008600ff0807ac */ /* 0x000e220008000800 */
[----:B--2---:R-:W2:Y:S01]  /*0200*/  MUFU.RCP R0, R0 ;  /* 0x0000000000007308 */ /* 0x004ea20000001000 */
[----:B---3--:R-:W-:-:S06]  /*0210*/  @UP0 UIMAD.WIDE.U32 UR4, UR6, 0x4, UR4 ;  /* 0x00000004060408a5 */ /* 0x008fcc000f8e0004 */
[----:B------:R-:W-:Y:S01]  /*0220*/  MOV R2, UR4 ;  /* 0x0000000400027c02 */ /* 0x000fe20008000f00 */
[----:B------:R-:W-:Y:S02]  /*0230*/  IMAD.U32 R3, RZ, RZ, UR5 ;  /* 0x00000005ff037e24 */ /* 0x000fe4000f8e00ff */
[----:B--2---:R-:W-:-:S03]  /*0240*/  VIADD R4, R0, 0xffffffe ;  /* 0x0ffffffe00047836 */ /* 0x004fc60000000000 */
[----:B------:R2:W3:Y:S01]  /*0250*/  @P2 LDG.E R12, desc[UR36][R2.64] ;  /* 0x00000024020c2981 */ /* 0x0004e2000c1e1900 */
[----:B------:R-:W2:Y:S01]  /*0260*/  LDCU UR4, c[0x0][0x3e8] ;  /* 0x00007d00ff0477ac */ /* 0x000ea20008000800 */
[----:B------:R-:W-:Y:S01]  /*0270*/  IABS R0, R8 ;  /* 0x0000000800007213 */ /* 0x000fe20000000000 */
[----:B------:R1:W0:Y:S01]  /*0280*/  F2I.FTZ.U32.TRUNC.NTZ R5, R4 ;  /* 0x0000000400057305 */ /* 0x000222000021f000 */
[----:B----4-:R-:W-:Y:S01]  /*0290*/  SHF.L.U32 R16, R48, 0x2, RZ ;  /* 0x0000000230107819 */ /* 0x010fe200000006ff */
[----:B------:R-:W-:Y:S01]  /*02a0*/  UIMAD UR46, UR6, UR7, UR44 ;  /* 0x00000007062e72a4 */ /* 0x000fe2000f8e022c */
[----:B------:R-:W4:Y:S01]  /*02b0*/  LDCU UR5, c[0x0][0x3f4] ;  /* 0x00007e80ff0577ac */ /* 0x000f220008000800 */
[----:B-1----:R-:W-:Y:S01]  /*02c0*/  IMAD.MOV.U32 R4, RZ, RZ, RZ ;  /* 0x000000ffff047224 */ /* 0x002fe200078e00ff */
[----:B0-----:R-:W-:Y:S01]  /*02d0*/  IADD3 R10, PT, PT, RZ, -R5, RZ ;  /* 0x80000005ff0a7210 */ /* 0x001fe20007ffe0ff */
[----:B--2---:R-:W-:-:S04]  /*02e0*/  UISETP.NE.AND UP1, UPT, UR4, URZ, UPT ;  /* 0x000000ff0400728c */ /* 0x004fc8000bf25270 */
[----:B------:R-:W-:Y:S02]  /*02f0*/  IMAD R3, R10, R7, RZ ;  /* 0x000000070a037224 */ /* 0x000fe400078e02ff */
[----:B------:R-:W0:Y:S02]  /*0300*/  @!P1 LDC.64 R10, c[0x0][0x398] ;  /* 0x0000e600ff0a9b82 */ /* 0x000e240000000a00 */
[----:B------:R-:W-:Y:S01]  /*0310*/  IMAD.HI.U32 R4, R5, R3, R4 ;  /* 0x0000000305047227 */ /* 0x000fe200078e0004 */
[----:B------:R-:W-:Y:S02]  /*0320*/  LOP3.LUT R5, R9, UR6, RZ, 0x3c, !PT ;  /* 0x0000000609057c12 */ /* 0x000fe4000f8e3cff */
[----:B------:R-:W-:Y:S02]  /*0330*/  @UP1 UIMAD UR4, UR6, UR4, URZ ;  /* 0x00000004060412a4 */ /* 0x000fe4000f8e02ff */
[----:B------:R-:W-:Y:S01]  /*0340*/  @!UP1 UIMAD UR42, UR46, 0x60, URZ ;  /* 0x000000602e2a98a4 */ /* 0x000fe2000f8e02ff */
[----:B------:R-:W-:Y:S01]  /*0350*/  IMAD.HI.U32 R4, R4, R0, RZ ;  /* 0x0000000004047227 */ /* 0x000fe200078e00ff */
[----:B------:R-:W-:Y:S01]  /*0360*/  @UP1 UIMAD UR42, UR44, 0x60, UR4 ;  /* 0x000000602c2a18a4 */ /* 0x000fe2000f8e0204 */
[----:B------:R-:W-:-:S02]  /*0370*/  ISETP.GE.AND P3, PT, R5, RZ, PT ;  /* 0x000000ff0500720c */ /* 0x000fc40003f66270 */
[----:B------:R-:W-:-:S03]  /*0380*/  IMAD.MOV R2, RZ, RZ, -R4 ;  /* 0x000000ffff027224 */ /* 0x000fc600078e0a04 */
[----:B------:R-:W-:Y:S02]  /*0390*/  VIADD R25, R16, UR42 ;  /* 0x0000002a10197c36 */ /* 0x000fe40008000000 */
[----:B------:R-:W-:-:S05]  /*03a0*/  IMAD R0, R7, R2, R0 ;  /* 0x0000000207007224 */ /* 0x000fca00078e0200 */
[----:B------:R-:W-:Y:S02]  /*03b0*/  ISETP.GT.U32.AND P5, PT, R7, R0, PT ;  /* 0x000000000700720c */ /* 0x000fe40003fa4070 */
[----:B0-----:R-:W-:-:S04]  /*03c0*/  @!P1 IADD3 R2, P0, PT, R25, R10, RZ ;  /* 0x0000000a19029210 */ /* 0x001fc80007f1e0ff */
[----:B------:R-:W-:Y:S02]  /*03d0*/  @!P1 LEA.HI.X.SX32 R3, R25, R11, 0x1, P0 ;  /* 0x0000000b19039211 */ /* 0x000fe400000f0eff */
[----:B------:R-:W-:-:S03]  /*03e0*/  ISETP.NE.U32.AND P0, PT, R20, RZ, PT ;  /* 0x000000ff1400720c */ /* 0x000fc60003f05070 */
[----:B------:R0:W2:Y:S02]  /*03f0*/  @!P1 LDG.E R8, desc[UR36][R2.64] ;  /* 0x0000002402089981 */ /* 0x0000a4000c1e1900 */
[----:B------:R-:W-:-:S05]  /*0400*/  @!P5 IMAD.IADD R0, R0, 0x1, -R7 ;  /* 0x000000010000d824 */ /* 0x000fca00078e0a07 */
[----:B------:R-:W-:Y:S02]  /*0410*/  ISETP.GE.U32.AND P4, PT, R0, R7, PT ;  /* 0x000000070000720c */ /* 0x000fe40003f86070 */
[----:B------:R-:W1:Y:S02]  /*0420*/  @!P1 LDC.64 R6, c[0x0][0x468] ;  /* 0x00011a00ff069b82 */ /* 0x000e640000000a00 */
[----:B-1----:R1:W2:Y:S01]  /*0430*/  @!P1 LDG.E R3, desc[UR36][R6.64+0x4] ;  /* 0x0000042406039981 */ /* 0x0022a2000c1e1900 */
[----:B------:R-:W-:Y:S02]  /*0440*/  ISETP.NE.AND.EX P0, PT, R21, RZ, PT, P0 ;  /* 0x000000ff1500720c */ /* 0x000fe40003f05300 */
[----:B------:R-:W-:-:S06]  /*0450*/  @!P5 IADD3 R4, PT, PT, R4, 0x1, RZ ;  /* 0x000000010404d810 */ /* 0x000fcc0007ffe0ff */
[----:B------:R-:W-:-:S04]  /*0460*/  @P4 VIADD R4, R4, 0x1 ;  /* 0x0000000104044836 */ /* 0x000fc80000000000 */
[----:B------:R-:W-:Y:S02]  /*0470*/  IMAD.MOV.U32 R0, RZ, RZ, R4 ;  /* 0x000000ffff007224 */ /* 0x000fe400078e0004 */
[----:B------:R-:W0:Y:S01]  /*0480*/  @P0 LDC.64 R4, c[0x0][0x460] ;  /* 0x00011800ff040b82 */ /* 0x000e220000000a00 */
[----:B------:R-:W-:Y:S02]  /*0490*/  @!P6 LOP3.LUT R9, RZ, R9, RZ, 0x33, !PT ;  /* 0x00000009ff09e212 */ /* 0x000fe400078e33ff */
[----:B------:R-:W-:-:S04]  /*04a0*/  @!P3 IADD3 R0, PT, PT, -R0, RZ, RZ ;  /* 0x000000ff0000b210 */ /* 0x000fc80007ffe1ff */
[----:B------:R-:W-:Y:S02]  /*04b0*/  R2UR UR41, R0 ;  /* 0x00000000002972ca */ /* 0x000fe400000e0000 */
[----:B------:R-:W-:Y:S02]  /*04c0*/  @!P6 R2UR UR41, R9 ;  /* 0x000000000929e2ca */ /* 0x000fe400000e0000 */
[----:B----4-:R-:W-:-:S11]  /*04d0*/  MOV R0, UR5 ;  /* 0x0000000500007c02 */ /* 0x010fd60008000f00 */
[----:B------:R-:W-:-:S04]  /*04e0*/  IMAD.U32 R9, RZ, RZ, UR41 ;  /* 0x00000029ff097e24 */ /* 0x000fc8000f8e00ff */
[----:B0-----:R-:W-:Y:S01]  /*04f0*/  @P0 IMAD.WIDE R4, R9, 0x4, R4 ;  /* 0x0000000409040825 */ /* 0x001fe200078e0204 */
[----:B------:R-:W-:-:S04]  /*0500*/  IABS R9, R0 ;  /* 0x0000000000097213 */ /* 0x000fc80000000000 */
[----:B------:R-:W0:Y:S08]  /*0510*/  I2F.RP R0, R9 ;  /* 0x0000000900007306 */ /* 0x000e300000209400 */
[----:B0-----:R-:W1:Y:S01]  /*0520*/  MUFU.RCP R0, R0 ;  /* 0x0000000000007308 */ /* 0x001e620000001000 */
[----:B------:R-:W0:Y:S01]  /*0530*/  @!UP0 LDCU UR43, c[0x0][0x40c] ;  /* 0x00008180ff2b87ac */ /* 0x000e220008000800 */
[----:B------:R-:W-:-:S06]  /*0540*/  IMAD.MOV.U32 R2, RZ, RZ, RZ ;  /* 0x000000ffff027224 */ /* 0x000fcc00078e00ff */
[----:B------:R4:W5:Y:S01]  /*0550*/  @P0 LDG.E R2, desc[UR36][R4.64] ;  /* 0x0000002404020981 */ /* 0x000962000c1e1900 */
[----:B-1----:R-:W-:-:S04]  /*0560*/  VIADD R6, R0, 0xffffffe ;  /* 0x0ffffffe00067836 */ /* 0x002fc80000000000 */
[----:B------:R1:W4:Y:S02]  /*0570*/  F2I.FTZ.U32.TRUNC.NTZ R7, R6 ;  /* 0x0000000600077305 */ /* 0x000324000021f000 */
[----:B-1----:R-:W-:Y:S02]  /*0580*/  HFMA2 R6, -RZ, RZ, 0, 0 ;  /* 0x00000000ff067431 */ /* 0x002fe400000001ff */
[----:B----4-:R-:W-:-:S04]  /*0590*/  IMAD.MOV R4, RZ, RZ, -R7 ;  /* 0x000000ffff047224 */ /* 0x010fc800078e0a07 */
[----:B------:R-:W-:-:S04]  /*05a0*/  IMAD R5, R4, R9, RZ ;  /* 0x0000000904057224 */ /* 0x000fc800078e02ff */
[----:B------:R-:W-:Y:S01]  /*05b0*/  IMAD.HI.U32 R7, R7, R5, R6 ;  /* 0x0000000507077227 */ /* 0x000fe200078e0006 */
[----:B---3--:R-:W-:-:S13]  /*05c0*/  @P2 R2UR UR4, R12 ;  /* 0x000000000c0422ca */ /* 0x008fda00000e0000 */
[----:B0-----:R-:W-:-:S06]  /*05d0*/  @UP0 UIADD3 UR43, UPT, UPT, UR4, UR8, URZ ;  /* 0x00000008042b0290 */ /* 0x001fcc000fffe0ff */
        /* <DEDUP_REMOVED lines=9> */
[----:B--2---:R-:W0:Y:S01]  /*0670*/  @!P1 I2F.S8 R10, R8.B3 ;  /* 0x30000008000a9306 */ /* 0x004e220000001400 */
[----:B------:R-:W-:Y:S02]  /*0680*/  UISETP.GE.AND UP1, UPT, UR43, URZ, UPT ;  /* 0x000000ff2b00728c */ /* 0x000fe4000bf26270 */
[----:B------:R-:W-:-:S09]  /*0690*/  UISETP.NE.AND UP0, UPT, UR5, URZ, UPT ;  /* 0x000000ff0500728c */ /* 0x000fd2000bf05270 */
[----:B------:R-:W-:Y:S01]  /*06a0*/  @!P0 IADD3 R9, PT, PT, -R9, UR40, RZ ;  /* 0x0000002809098c10 */ /* 0x000fe2000fffe1ff */
[----:B------:R-:W1:Y:S03]  /*06b0*/  @!P1 I2F.S8 R4, R8 ;  /* 0x0000000800049306 */ /* 0x000e660000001400 */
[----:B------:R-:W-:Y:S02]  /*06c0*/  @!P0 R2UR UR40, R9 ;  /* 0x00000000092882ca */ /* 0x000fe400000e0000 */
[----:B------:R-:W-:-:S03]  /*06d0*/  ISETP.GT.U32.AND P0, PT, R48, 0x17, PT ;  /* 0x000000173000780c */ /* 0x000fc60003f04070 */
[----:B------:R-:W2:Y:S01]  /*06e0*/  @!P1 I2F.S8 R0, R8.B1 ;  /* 0x1000000800009306 */ /* 0x000ea20000001400 */
[----:B------:R-:W-:-:S07]  /*06f0*/  UIADD3 UR39, UPT, UPT, UR43, 0x1, -UR5 ;  /* 0x000000012b277890 */ /* 0x000fce000fffe805 */
[----:B------:R-:W3:Y:S01]  /*0700*/  @!P1 I2F.S8 R6, R8.B2 ;  /* 0x2000000800069306 */ /* 0x000ee20000001400 */
[----:B------:R-:W-:Y:S01]  /*0710*/  UISETP.LT.AND UP2, UPT, URZ, UR39, UPT ;  /* 0x00000027ff00728c */ /* 0x000fe2000bf41270 */
[----:B------:R-:W-:Y:S01]  /*0720*/  BSSY.RECONVERGENT B0, `(.L_x_3511) ;  /* 0x0000020000007945 */ /* 0x000fe20003800200 */
[----:B------:R-:W-:Y:S02]  /*0730*/  @!UP1 UIADD3 UR40, UPT, UPT, -UR40, URZ, URZ ;  /* 0x000000ff28289290 */ /* 0x000fe4000fffe1ff */
[----:B------:R-:W-:Y:S02]  /*0740*/  UIMAD UR45, UR6, UR5, URZ ;  /* 0x00000005062d72a4 */ /* 0x000fe4000f8e02ff */
[----:B------:R-:W-:Y:S02]  /*0750*/  USEL UR39, URZ, UR39, !UP2 ;  /* 0x00000027ff277287 */ /* 0x000fe4000d000000 */
[----:B------:R-:W-:Y:S02]  /*0760*/  UIMAD UR41, UR41, UR7, URZ ;  /* 0x00000007292972a4 */ /* 0x000fe4000f8e02ff */
[----:B------:R-:W-:Y:S01]  /*0770*/  @!UP0 ULOP3.LUT UR40, URZ, UR5, URZ, 0x33, !UPT ;  /* 0x00000005ff288292 */ /* 0x000fe2000f8e33ff */
[C---:B0-----:R-:W-:Y:S01]  /*0780*/  @!P1 FMUL.FTZ R7, R3.reuse, R10 ;  /* 0x0000000a03079220 */ /* 0x041fe20000410000 */
[C---:B-1----:R-:W-:Y:S01]  /*0790*/  @!P1 FMUL.FTZ R4, R3.reuse, R4 ;  /* 0x0000000403049220 */ /* 0x042fe20000410000 */
[C---:B--2---:R-:W-:Y:S01]  /*07a0*/  @!P1 FMUL.FTZ R5, R3.reuse, R0 ;  /* 0x0000000003059220 */ /* 0x044fe20000410000 */
[----:B---3--:R-:W-:Y:S01]  /*07b0*/  @!P1 FMUL.FTZ R6, R3, R6 ;  /* 0x0000000603069220 */ /* 0x008fe20000410000 */
[----:B------:R-:W-:-:S02]  /*07c0*/  CS2R R10, SRZ ;  /* 0x00000000000a7805 */ /* 0x000fc4000001ff00 */
[----:B------:R-:W-:Y:S01]  /*07d0*/  CS2R R8, SRZ ;  /* 0x0000000000087805 */ /* 0x000fe2000001ff00 */
[----:B------:R-:W-:Y:S06]  /*07e0*/  @P0 BRA `(.L_x_3512) ;  /* 0x00000000004c0947 */ /* 0x000fec0003800000 */
        /* <DEDUP_REMOVED lines=19> */
.L_x_3512:
[----:B------:R-:W-:Y:S05]  /*0920*/  BSYNC.RECONVERGENT B0 ;  /* 0x0000000000007941 */ /* 0x000fea0003800200 */
.L_x_3511:
        /* <DEDUP_REMOVED lines=8> */
.L_x_3514:
[----:B------:R-:W-:Y:S05]  /*09b0*/  BSYNC.RECONVERGENT B0 ;  /* 0x0000000000007941 */ /* 0x000fea0003800200 */
.L_x_3513:
[----:B------:R-:W1:Y:S01]  /*09c0*/  LDCU.64 UR4, c[0x0][0x390] ;  /* 0x00007200ff0477ac */ /* 0x000e620008000a00 */
[----:B------:R-:W-:Y:S01]  /*09d0*/  ISETP.NE.U32.AND P2, PT, R22, RZ, PT ;  /* 0x000000ff1600720c */ /* 0x000fe20003f45070 */
[----:B------:R-:W2:Y:S01]  /*09e0*/  S2R R3, SR_CTAID.X ;  /* 0x0000000000037919 */ /* 0x000ea20000002500 */
[----:B------:R-:W-:Y:S01]  /*09f0*/  ISETP.EQ.U32.AND P3, PT, R20, RZ, PT ;  /* 0x000000ff1400720c */ /* 0x000fe20003f62070 */
[----:B------:R-:W3:Y:S01]  /*0a00*/  LDCU.64 UR8, c[0x0][0x3a0] ;  /* 0x00007400ff0877ac */ /* 0x000ee20008000a00 */
[----:B------:R-:W-:Y:S02]  /*0a10*/  CS2R R26, SRZ ;  /* 0x00000000001a7805 */ /* 0x000fe4000001ff00 */
[----:B------:R-:W-:-:S07]  /*0a20*/  CS2R R24, SRZ ;  /* 0x0000000000187805 */ /* 0x000fce000001ff00 */
[----:B------:R-:W-:Y:S01]  /*0a30*/  VOTEU.ANY UP0, P2 ;  /* 0x0000000000ff7886 */ /* 0x000fe20001000100 */
[----:B------:R-:W-:Y:S02]  /*0a40*/  ISETP.GT.U32.AND P2, PT, R48, 0x1f, PT ;  /* 0x0000001f3000780c */ /* 0x000fe40003f44070 */
[----:B-1----:R-:W-:Y:S02]  /*0a50*/  ISETP.NE.U32.AND P0, PT, RZ, UR4, PT ;  /* 0x00000004ff007c0c */ /* 0x002fe4000bf05070 */
[----:B------:R-:W-:Y:S02]  /*0a60*/  R2UR UR4, R23 ;  /* 0x00000000170472ca */ /* 0x000fe400000e0000 */
[----:B---3--:R-:W-:Y:S02]  /*0a70*/  ISETP.NE.U32.AND P1, PT, RZ, UR8, PT ;  /* 0x00000008ff007c0c */ /* 0x008fe4000bf25070 */
[----:B------:R-:W-:Y:S02]  /*0a80*/  ISETP.NE.AND.EX P0, PT, RZ, UR5, PT, P0 ;  /* 0x00000005ff007c0c */ /* 0x000fe4000bf05300 */
[----:B------:R-:W-:-:S02]  /*0a90*/  ISETP.NE.AND.EX P1, PT, RZ, UR9, PT, P1 ;  /* 0x00000009ff007c0c */ /* 0x000fc4000bf25310 */
[C---:B------:R-:W-:Y:S02]  /*0aa0*/  ISETP.GT.U32.OR P0, PT, R48.reuse, 0x17, !P0 ;  /* 0x000000173000780c */ /* 0x040fe40004704470 */
[----:B------:R-:W-:Y:S02]  /*0ab0*/  ISETP.GT.U32.OR P1, PT, R48, 0x17, !P1 ;  /* 0x000000173000780c */ /* 0x000fe40004f24470 */
[----:B------:R-:W-:Y:S01]  /*0ac0*/  ISETP.EQ.OR.EX P2, PT, R21, RZ, P2, P3 ;  /* 0x000000ff1500720c */ /* 0x000fe20001742730 */
[----:B------:R-:W-:Y:S01]  /*0ad0*/  UISETP.NE.AND.EX UP0, UPT, UR4, URZ, UPT, UP0 ;  /* 0x000000ff0400728c */ /* 0x000fe2000bf05300 */
[----:B--2---:R-:W-:-:S05]  /*0ae0*/  IMAD R3, R3, 0x60, R16 ;  /* 0x0000006003037824 */ /* 0x004fca00078e0210 */
[----:B------:R-:W-:Y:S02]  /*0af0*/  PLOP3.LUT P3, PT, PT, PT, UP0, 0x80, 0x8 ;  /* 0x000000000008781c */ /* 0x000fe40003f6f008 */
[----:B------:R-:W1:Y:S03]  /*0b00*/  @!P0 LDC.64 R12, c[0x0][0x390] ;  /* 0x0000e400ff0c8b82 */ /* 0x000e660000000a00 */
[----:B------:R-:W2:Y:S05]  /*0b10*/  @UP0 LDCU.64 UR4, c[0x0][0x418] ;  /* 0x00008300ff0407ac */ /* 0x000eaa0008000a00 */
[----:B0-----:R-:W0:Y:S08]  /*0b20*/  @!P1 LDC.64 R14, c[0x0][0x3a0] ;  /* 0x0000e800ff0e9b82 */ /* 0x001e300000000a00 */
[----:B------:R-:W3:Y:S01]  /*0b30*/  @!P2 LDC.64 R18, c[0x0][0x450] ;  /* 0x00011400ff12ab82 */ /* 0x000ee20000000a00 */
[----:B-----5:R-:W-:Y:S01]  /*0b40*/  @!P2 IMAD R0, R2, UR7, RZ ;  /* 0x000000070200ac24 */ /* 0x020fe2000f8e02ff */
[----:B--2---:R-:W-:Y:S01]  /*0b50*/  @UP0 UIMAD.WIDE.U32 UR4, UR6, 0x4, UR4 ;  /* 0x00000004060408a5 */ /* 0x004fe2000f8e0004 */
[----:B------:R-:W-:-:S02]  /*0b60*/  CS2R R30, SRZ ;  /* 0x00000000001e7805 */ /* 0x000fc4000001ff00 */
[----:B------:R-:W-:Y:S01]  /*0b70*/  CS2R R28, SRZ ;  /* 0x00000000001c7805 */ /* 0x000fe2000001ff00 */
[C---:B-1----:R-:W-:Y:S02]  /*0b80*/  @!P0 IMAD.WIDE.U32 R12, R3.reuse, 0x4, R12 ;  /* 0x00000004030c8825 */ /* 0x042fe400078e000c */
[----:B------:R-:W-:Y:S02]  /*0b90*/  MOV R21, UR5 ;  /* 0x0000000500157c02 */ /* 0x000fe40008000f00 */
[----:B------:R-:W-:Y:S01]  /*0ba0*/  IMAD.U32 R20, RZ, RZ, UR4 ;  /* 0x00000004ff147e24 */ /* 0x000fe2000f8e00ff */
[----:B------:R3:W2:Y:S01]  /*0bb0*/  @!P0 LDG.E.128 R24, desc[UR36][R12.64] ;  /* 0x000000240c188981 */ /* 0x0006a2000c1e1d00 */
[----:B0-----:R-:W-:Y:S01]  /*0bc0*/  @!P1 IMAD.WIDE.U32 R14, R3, 0x4, R14 ;  /* 0x00000004030e9825 */ /* 0x001fe200078e000e */
[----:B------:R-:W0:Y:S03]  /*0bd0*/  LDCU.U8 UR4, c[0x0][0x404] ;  /* 0x00008080ff0477ac */ /* 0x000e260008000000 */
[----:B------:R-:W4:Y:S01]  /*0be0*/  @P3 LDG.E R20, desc[UR36][R20.64] ;  /* 0x0000002414143981 */ /* 0x000f22000c1e1900 */
[----:B------:R-:W-:-:S03]  /*0bf0*/  @!P2 IMAD R3, R0, 0x60, R3 ;  /* 0x000000600003a824 */ /* 0x000fc600078e0203 */
[----:B------:R-:W4:Y:S01]  /*0c00*/  @!P1 LDG.E.128 R28, desc[UR36][R14.64] ;  /* 0x000000240e1c9981 */ /* 0x000f22000c1e1d00 */
[----:B---3--:R-:W-:Y:S02]  /*0c10*/  @!P2 IMAD.WIDE R12, R3, 0x4, R18 ;  /* 0x00000004030ca825 */ /* 0x008fe400078e0212 */
[----:B------:R-:W1:Y:S03]  /*0c20*/  LDC R3, c[0x0][0x400] ;  /* 0x00010000ff037b82 */ /* 0x000e660000000800 */
[----:B------:R-:W3:Y:S01]  /*0c30*/  @!P2 LDG.E.128 R32, desc[UR36][R12.64] ;  /* 0x000000240c20a981 */ /* 0x000ee2000c1e1d00 */
[----:B0-----:R-:W-:Y:S01]  /*0c40*/  ISETP.NE.AND P0, PT, RZ, UR4, PT ;  /* 0x00000004ff007c0c */ /* 0x001fe2000bf05270 */
[----:B------:R-:W-:Y:S01]  /*0c50*/  UMOV UR38, URZ ;  /* 0x000000ff00267c82 */ /* 0x000fe20008000000 */
[----:B------:R-:W-:Y:S01]  /*0c60*/  USHF.R.S32.HI UR47, URZ, 0x1f, UR45 ;  /* 0x0000001fff2f7899 */ /* 0x000fe2000801142d */
[----:B------:R-:W-:Y:S01]  /*0c70*/  BSSY.RECONVERGENT B6, `(.L_x_3515) ;  /* 0x00000d3000067945 */ /* 0x000fe20003800200 */
[----:B-1----:R-:W-:Y:S01]  /*0c80*/  ISETP.LT.OR P0, PT, R3, 0x1, P0 ;  /* 0x000000010300780c */ /* 0x002fe20000701670 */
[----:B--2---:R-:W-:Y:S01]  /*0c90*/  FADD.FTZ R24, R24, R8 ;  /* 0x0000000818187221 */ /* 0x004fe20000010000 */
[----:B------:R-:W-:Y:S01]  /*0ca0*/  FADD.FTZ R25, R25, R9 ;  /* 0x0000000919197221 */ /* 0x000fe20000010000 */
[----:B------:R-:W-:Y:S01]  /*0cb0*/  FADD.FTZ R26, R26, R10 ;  /* 0x0000000a1a1a7221 */ /* 0x000fe20000010000 */
[----:B----4-:R-:W-:Y:S01]  /*0cc0*/  @P3 R2UR UR38, R20 ;  /* 0x00000000142632ca */ /* 0x010fe200000e0000 */
[----:B------:R-:W-:Y:S01]  /*0cd0*/  FADD.FTZ R28, R28, R4 ;  /* 0x000000041c1c7221 */ /* 0x000fe20000010000 */
[----:B------:R-:W-:Y:S01]  /*0ce0*/  FADD.FTZ R29, R29, R5 ;  /* 0x000000051d1d7221 */ /* 0x000fe20000010000 */
[----:B------:R-:W-:Y:S01]  /*0cf0*/  FADD.FTZ R30, R30, R6 ;  /* 0x000000061e1e7221 */ /* 0x000fe20000010000 */
[----:B------:R-:W-:Y:S01]  /*0d00*/  FADD.FTZ R31, R31, R7 ;  /* 0x000000071f1f7221 */ /* 0x000fe20000010000 */
[----:B------:R-:W-:Y:S01]  /*0d10*/  FADD.FTZ R27, R27, R11 ;  /* 0x0000000b1b1b7221 */ /* 0x000fe20000010000 */
[----:B---3--:R-:W-:Y:S01]  /*0d20*/  @!P2 FMUL.FTZ R28, R28, R32 ;  /* 0x000000201c1ca220 */ /* 0x008fe20000410000 */
[----:B------:R-:W-:Y:S01]  /*0d30*/  @!P2 FMUL.FTZ R29, R29, R33 ;  /* 0x000000211d1da220 */ /* 0x000fe20000410000 */
[----:B------:R-:W-:Y:S01]  /*0d40*/  @!P2 FMUL.FTZ R30, R30, R34 ;  /* 0x000000221e1ea220 */ /* 0x000fe20000410000 */
[----:B------:R-:W-:Y:S01]  /*0d50*/  @!P2 FMUL.FTZ R31, R31, R35 ;  /* 0x000000231f1fa220 */ /* 0x000fe20000410000 */
[----:B------:R-:W-:Y:S06]  /*0d60*/  @P0 BRA `(.L_x_3516) ;  /* 0x0000000000b00947 */ /* 0x000fec0003800000 */
[----:B------:R-:W-:-:S13]  /*0d70*/  ISETP.GE.AND P0, PT, R16, R3, PT ;  /* 0x000000031000720c */ /* 0x000fda0003f06270 */
[----:B------:R-:W-:Y:S05]  /*0d80*/  @P0 BRA `(.L_x_3517) ;  /* 0x0000000c00040947 */ /* 0x000fea0003800000 */
[----:B------:R-:W-:Y:S01]  /*0d90*/  I2FP.F32.U32 R3, R3 ;  /* 0x0000000300037245 */ /* 0x000fe20000201000 */
[----:B------:R-:W-:Y:S01]  /*0da0*/  VIADD R0, R16, 0x2 ;  /* 0x0000000210007836 */ /* 0x000fe20000000000 */
[----:B------:R-:W0:Y:S04]  /*0db0*/  LDCU UR4, c[0x0][0x40c] ;  /* 0x00008180ff0477ac */ /* 0x000e280008000800 */
[----:B------:R-:W1:Y:S01]  /*0dc0*/  MUFU.RCP R3, R3 ;  /* 0x0000000300037308 */ /* 0x000e620000001000 */
[----:B------:R-:W-:Y:S01]  /*0dd0*/  I2FP.F32.U32 R0, R0 ;  /* 0x0000000000007245 */ /* 0x000fe20000201000 */
[----:B0-----:R-:W-:-:S04]  /*0de0*/  IMAD.U32 R6, RZ, RZ, UR4 ;  /* 0x00000004ff067e24 */ /* 0x001fc8000f8e00ff */
[----:B-1----:R-:W-:Y:S01]  /*0df0*/  FMUL.FTZ R4, R0, R3 ;  /* 0x0000000300047220 */ /* 0x002fe20000410000 */
[----:B------:R-:W-:-:S03]  /*0e00*/  I2FP.F32.U32 R0, R16 ;  /* 0x0000001000007245 */ /* 0x000fc60000201000 */
[----:B------:R-:W-:Y:S02]  /*0e10*/  FMUL.FTZ R5, R4, 13.28771209716796875 ;  /* 0x41549a7804057820 */ /* 0x000fe40000410000 */
[----:B------:R-:W-:Y:S01]  /*0e20*/  FMUL.FTZ R4, R0, R3 ;  /* 0x0000000300047220 */ /* 0x000fe20000410000 */
[----:B------:R-:W-:-:S03]  /*0e30*/  IADD3 R0, PT, PT, R6, -UR38, RZ ;  /* 0x8000002606007c10 */ /* 0x000fc6000fffe0ff */
        /* <DEDUP_REMOVED lines=31> */
.L_x_3516:
        /* <DEDUP_REMOVED lines=13> */
[----:B0-----:R-:W-:Y:S02]  /*1100*/  HFMA2 R4, -RZ, RZ, 0, 0 ;  /* 0x00000000ff047431 */ /* 0x001fe400000001ff */
[----:B-1----:R-:W-:-:S04]  /*1110*/  IMAD.MOV R6, RZ, RZ, -R5 ;  /* 0x000000ffff067224 */ /* 0x002fc800078e0a05 */
[----:B------:R-:W-:Y:S02]  /*1120*/  IMAD R9, R6, R7, RZ ;  /* 0x0000000706097224 */ /* 0x000fe400078e02ff */
[----:B------:R-:W-:Y:S02]  /*1130*/  IMAD.MOV.U32 R6, RZ, RZ, R8 ;  /* 0x000000ffff067224 */ /* 0x000fe400078e0008 */
        /* <DEDUP_REMOVED lines=23> */
[----:B------:R-:W-:Y:S01]  /*12b0*/  IMAD.MOV.U32 R8, RZ, RZ, 0x53f ;  /* 0x0000053fff087424 */ /* 0x000fe200078e00ff */
[----:B------:R-:W-:Y:S01]  /*12c0*/  MOV R12, 0x1 ;  /* 0x00000001000c7802 */ /* 0x000fe20000000f00 */
[----:B------:R1:W2:Y:S01]  /*12d0*/  LDC.64 R14, c[0x4][R0] ;  /* 0x01000000000e7b82 */ /* 0x0002a20000000a00 */
[----:B------:R-:W3:Y:S01]  /*12e0*/  LDCU.64 UR6, c[0x4][0xd0] ;  /* 0x01001a00ff0677ac */ /* 0x000ee20008000a00 */
[----:B------:R-:W-:Y:S01]  /*12f0*/  IMAD.MOV.U32 R13, RZ, RZ, RZ ;  /* 0x000000ffff0d7224 */ /* 0x000fe200078e00ff */
[----:B------:R-:W4:Y:S01]  /*1300*/  LDCU.64 UR8, c[0x4][0x20] ;  /* 0x01000400ff0877ac */ /* 0x000f220008000a00 */
[----:B0-----:R-:W-:Y:S01]  /*1310*/  IMAD.U32 R4, RZ, RZ, UR4 ;  /* 0x00000004ff047e24 */ /* 0x001fe2000f8e00ff */
[----:B------:R-:W-:Y:S01]  /*1320*/  MOV R5, UR5 ;  /* 0x0000000500057c02 */ /* 0x000fe20008000f00 */
[----:B---3--:R-:W-:-:S02]  /*1330*/  IMAD.U32 R6, RZ, RZ, UR6 ;  /* 0x00000006ff067e24 */ /* 0x008fc4000f8e00ff */
[----:B------:R-:W-:Y:S01]  /*1340*/  IMAD.U32 R7, RZ, RZ, UR7 ;  /* 0x00000007ff077e24 */ /* 0x000fe2000f8e00ff */
[----:B----4-:R-:W-:Y:S01]  /*1350*/  MOV R10, UR8 ;  /* 0x00000008000a7c02 */ /* 0x010fe20008000f00 */
[----:B-1----:R-:W-:-:S07]  /*1360*/  IMAD.U32 R11, RZ, RZ, UR9 ;  /* 0x00000009ff0b7e24 */ /* 0x002fce000f8e00ff */
[----:B------:R-:W-:-:S07]  /*1370*/  LEPC R20, `(.L_x_3518) ;  /* 0x000000001014794e */ /* 0x000fce0000000000 */
[----:B--2---:R-:W-:Y:S05]  /*1380*/  CALL.ABS.NOINC R14 ;  /* 0x000000000e007343 */ /* 0x004fea0003c00000 */
.L_x_3518:
[----:B------:R-:W0:Y:S01]  /*1390*/  S2R R3, SR_CgaCtaId ;  /* 0x0000000000037919 */ /* 0x000e220000008800 */
[----:B------:R-:W1:Y:S01]  /*13a0*/  LDC R9, c[0x0][0x400] ;  /* 0x00010000ff097b82 */ /* 0x000e620000000800 */
[----:B------:R-:W-:Y:S01]  /*13b0*/  MOV R0, 0x400 ;  /* 0x0000040000007802 */ /* 0x000fe20000000f00 */
[----:B------:R-:W-:Y:S05]  /*13c0*/  WARPSYNC.ALL ;  /* 0x0000000000007948 */ /* 0x000fea0003800000 */
[----:B------:R-:W-:Y:S01]  /*13d0*/  ISETP.NE.AND P6, PT, R22, RZ, PT ;  /* 0x000000ff1600720c */ /* 0x000fe20003fc5270 */
[----:B------:R-:W-:-:S12]  /*13e0*/  VIADD R0, R0, 0x210 ;  /* 0x0000021000007836 */ /* 0x000fd80000000000 */
[----:B------:R-:W-:Y:S01]  /*13f0*/  @!P6 IMAD R4, R17, R18, R19 ;  /* 0x000000121104e224 */ /* 0x000fe200078e0213 */
[----:B0-----:R-:W-:-:S04]  /*1400*/  LEA R0, R3, R0, 0x18 ;  /* 0x0000000003007211 */ /* 0x001fc800078ec0ff */
[----:B-1----:R-:W-:Y:S01]  /*1410*/  LEA R3, R9, R0, 0x2 ;  /* 0x0000000009037211 */ /* 0x002fe200078e10ff */
[----:B------:R-:W-:-:S04]  /*1420*/  @!P6 IMAD R5, R4, 0x4, R0 ;  /* 0x000000040405e824 */ /* 0x000fc800078e0200 */
        /* <DEDUP_REMOVED lines=17> */
[----:B------:R0:W1:Y:S01]  /*1540*/  LDS R24, [R21] ;  /* 0x0000000015187984 */ /* 0x0000620000000800 */
[----:B------:R-:W-:-:S03]  /*1550*/  IMAD.SHL.U32 R5, R5, 0x2, RZ ;  /* 0x0000000205057824 */ /* 0x000fc600078e00ff */
[----:B------:R0:W2:Y:S02]  /*1560*/  LDS R26, [R21+0x4] ;  /* 0x00000400151a7984 */ /* 0x0000a40000000800 */
[----:B------:R-:W-:Y:S02]  /*1570*/  LOP3.LUT R7, R5, 0xfffffffc, RZ, 0xc0, !PT ;  /* 0xfffffffc05077812 */ /* 0x000fe400078ec0ff */
[----:B------:R0:W3:Y:S02]  /*1580*/  LDS R28, [R23] ;  /* 0x00000000171c7984 */ /* 0x0000e40000000800 */
[----:B------:R-:W-:Y:S02]  /*1590*/  ISETP.GE.AND P0, PT, R7, R9, PT ;  /* 0x000000090700720c */ /* 0x000fe40003f06270 */
        /* <DEDUP_REMOVED lines=8> */
[----:B------:R-:W5:Y:S04]  /*1620*/  LDCU UR4, c[0x0][0x40c] ;  /* 0x00008180ff0477ac */ /* 0x000f680008000800 */
[----:B------:R-:W1:Y:S01]  /*1630*/  MUFU.RCP R5, R5 ;  /* 0x0000000500057308 */ /* 0x000e620000001000 */
[----:B------:R-:W-:-:S05]  /*1640*/  I2FP.F32.S32 R4, R4 ;  /* 0x0000000400047245 */ /* 0x000fca0000201400 */
[----:B-1----:R-:W-:Y:S01]  /*1650*/  FMUL.FTZ R6, R4, R5 ;  /* 0x0000000504067220 */ /* 0x002fe20000410000 */
[----:B------:R-:W-:Y:S02]  /*1660*/  I2FP.F32.S32 R4, R7 ;  /* 0x0000000700047245 */ /* 0x000fe40000201400 */
[----:B-----5:R-:W-:Y:S01]  /*1670*/  MOV R7, UR4 ;  /* 0x0000000400077c02 */ /* 0x020fe20008000f00 */
[----:B------:R-:W-:Y:S02]  /*1680*/  FMUL.FTZ R6, R6, 13.28771209716796875 ;  /* 0x41549a7806067820 */ /* 0x000fe40000410000 */
[----:B------:R-:W-:Y:S02]  /*1690*/  FMUL.FTZ R4, R4, R5 ;  /* 0x0000000504047220 */ /* 0x000fe40000410000 */
[----:B------:R-:W-:Y:S02]  /*16a0*/  VIADD R7, R7, -UR38 ;  /* 0x8000002607077c36 */ /* 0x000fe40008000000 */
[----:B------:R-:W-:Y:S01]  /*16b0*/  FMUL.FTZ R4, R4, 13.28771209716796875 ;  /* 0x41549a7804047820 */ /* 0x000fe20000410000 */
[----:B------:R-:W1:Y:S02]  /*16c0*/  MUFU.EX2 R6, -R6 ;  /* 0x8000000600067308 */ /* 0x000e640000000800 */
[----:B------:R-:W-:-:S03]  /*16d0*/  I2FP.F32.S32 R7, R7 ;  /* 0x0000000700077245 */ /* 0x000fc60000201400 */
[----:B------:R-:W5:Y:S02]  /*16e0*/  MUFU.EX2 R4, -R4 ;  /* 0x8000000400047308 */ /* 0x000f640000000800 */
[----:B-1----:R-:W-:-:S04]  /*16f0*/  FMUL.FTZ R5, R7, R6 ;  /* 0x0000000607057220 */ /* 0x002fc80000410000 */
[----:B------:R-:W-:Y:S01]  /*1700*/  FMUL.RZ R15, R5, 0.15915493667125701904 ;  /* 0x3e22f983050f7820 */ /* 0x000fe2000040c000 */
[----:B-----5:R-:W-:-:S03]  /*1710*/  FMUL.FTZ R5, R7, R4 ;  /* 0x0000000407057220 */ /* 0x020fc60000410000 */
[----:B------:R-:W0:Y:S01]  /*1720*/  MUFU.SIN R9, R15 ;  /* 0x0000000f00097308 */ /* 0x000e220000000400 */
[----:B------:R-:W-:-:S07]  /*1730*/  FMUL.RZ R13, R5, 0.15915493667125701904 ;  /* 0x3e22f983050d7820 */ /* 0x000fce000040c000 */
[----:B------:R-:W1:Y:S08]  /*1740*/  MUFU.COS R8, R15 ;  /* 0x0000000f00087308 */ /* 0x000e700000000000 */
[----:B------:R-:W5:Y:S01]  /*1750*/  MUFU.SIN R6, R13 ;  /* 0x0000000d00067308 */ /* 0x000f620000000400 */
[-C--:B0-----:R-:W-:Y:S01]  /*1760*/  FMUL.FTZ R7, R27, R9.reuse ;  /* 0x000000091b077220 */ /* 0x081fe20000410000 */
[-C--:B------:R-:W-:Y:S01]  /*1770*/  FMUL.FTZ R11, R31, R9.reuse ;  /* 0x000000091f0b7220 */ /* 0x080fe20000410000 */
[-C--:B--2---:R-:W-:Y:S01]  /*1780*/  FMUL.FTZ R12, R26, R9.reuse ;  /* 0x000000091a0c7220 */ /* 0x084fe20000410000 */
[----:B----4-:R-:W-:-:S04]  /*1790*/  FMUL.FTZ R14, R30, R9 ;  /* 0x000000091e0e7220 */ /* 0x010fc80000410000 */
[----:B------:R-:W0:Y:S01]  /*17a0*/  MUFU.COS R5, R13 ;  /* 0x0000000d00057308 */ /* 0x000e220000000000 */
[-C--:B-1----:R-:W-:Y:S01]  /*17b0*/  FFMA.FTZ R10, R26, R8.reuse, -R7 ;  /* 0x000000081a0a7223 */ /* 0x082fe20000010807 */
[-C--:B------:R-:W-:Y:S01]  /*17c0*/  FFMA.FTZ R30, R30, R8.reuse, -R11 ;  /* 0x000000081e1e7223 */ /* 0x080fe2000001080b */
[-C--:B------:R-:W-:Y:S01]  /*17d0*/  FFMA.FTZ R27, R27, R8.reuse, R12 ;  /* 0x000000081b1b7223 */ /* 0x080fe2000001000c */
[----:B------:R-:W-:Y:S01]  /*17e0*/  FFMA.FTZ R31, R31, R8, R14 ;  /* 0x000000081f1f7223 */ /* 0x000fe2000001000e */
[----:B------:R-:W-:Y:S02]  /*17f0*/  IMAD.MOV.U32 R26, RZ, RZ, R10 ;  /* 0x000000ffff1a7224 */ /* 0x000fe400078e000a */
[-C--:B-----5:R-:W-:Y:S01]  /*1800*/  FMUL.FTZ R7, R25, R6.reuse ;  /* 0x0000000619077220 */ /* 0x0a0fe20000410000 */
        /* <DEDUP_REMOVED lines=8> */
.L_x_3522:
[----:B------:R-:W-:Y:S05]  /*1890*/  BSYNC.RECONVERGENT B1 ;  /* 0x0000000000017941 */ /* 0x000fea0003800200 */
.L_x_3521:
        /* <DEDUP_REMOVED lines=8> */
.L_x_3520:
[----:B------:R-:W-:Y:S05]  /*1920*/  BSYNC.RECONVERGENT B0 ;  /* 0x0000000000007941 */ /* 0x000fea0003800200 */
.L_x_3519:
[----:B------:R-:W-:Y:S01]  /*1930*/  BAR.SYNC.DEFER_BLOCKING 0x0 ;  /* 0x0000000000007b1d */ /* 0x000fe20000010000 */
[----:B------:R-:W-:-:S04]  /*1940*/  @!P6 IMAD R17, R17, R18, R19 ;  /* 0x000000121111e224 */ /* 0x000fc800078e0213 */
[C---:B------:R-:W-:Y:S02]  /*1950*/  @!P6 IMAD R0, R17.reuse, 0x4, R0 ;  /* 0x000000041100e824 */ /* 0x040fe400078e0200 */
[----:B------:R-:W-:-:S03]  /*1960*/  @!P6 IMAD R3, R17, 0x4, R3 ;  /* 0x000000041103e824 */ /* 0x000fc600078e0203 */
[----:B---3--:R0:W1:Y:S04]  /*1970*/  @!P6 LDS.128 R24, [R0] ;  /* 0x000000000018e984 */ /* 0x0080680000000c00 */
[----:B------:R0:W2:Y:S01]  /*1980*/  @!P6 LDS.128 R28, [R3] ;  /* 0x00000000031ce984 */ /* 0x0000a20000000c00 */
[----:B------:R-:W-:Y:S06]  /*1990*/  BAR.SYNC.DEFER_BLOCKING 0x0 ;  /* 0x0000000000007b1d */ /* 0x000fec0000010000 */
.L_x_3517:
[----:B------:R-:W-:Y:S05]  /*19a0*/  BSYNC.RECONVERGENT B6 ;  /* 0x0000000000067941 */ /* 0x000fea0003800200 */
.L_x_3515:
[----:B------:R-:W3:Y:S01]  /*19b0*/  S2UR UR18, SR_CgaCtaId ;  /* 0x00000000001279c3 */ /* 0x000ee20000008800 */
[----:B------:R-:W-:Y:S01]  /*19c0*/  ISETP.GT.U32.AND P0, PT, R48, 0x1f, PT ;  /* 0x0000001f3000780c */ /* 0x000fe20003f04070 */
[----:B------:R-:W-:Y:S01]  /*19d0*/  UMOV UR19, 0x400 ;  /* 0x0000040000137882 */ /* 0x000fe20000000000 */
[----:B------:R-:W-:Y:S01]  /*19e0*/  UIADD3 UR8, UPT, UPT, -UR39, UR43, URZ ;  /* 0x0000002b27087290 */ /* 0x000fe2000fffe1ff */
[----:B0-----:R-:W-:Y:S01]  /*19f0*/  MOV R0, 0xff7fffff ;  /* 0xff7fffff00007802 */ /* 0x001fe20000000f00 */
[----:B------:R-:W-:-:S04]  /*1a00*/  UIADD3 UR5, UPT, UPT, UR19, 0x210, URZ ;  /* 0x0000021013057890 */ /* 0x000fc8000fffe0ff */
[----:B---3--:R-:W-:-:S04]  /*1a10*/  ULEA UR5, UR18, UR5, 0x18 ;  /* 0x0000000512057291 */ /* 0x008fc8000f8ec0ff */
[----:B------:R-:W-:Y:S01]  /*1a20*/  ULEA UR9, UR8, UR5, 0x2 ;  /* 0x0000000508097291 */ /* 0x000fe2000f8e10ff */
[----:B------:R-:W-:Y:S11]  /*1a30*/  @P0 BRA `(.L_x_3523) ;  /* 0x0000000000bc0947 */ /* 0x000ff60003800000 */
[----:B------:R-:W-:Y:S01]  /*1a40*/  ISETP.GT.U32.AND P0, PT, R48, 0x17, PT ;  /* 0x000000173000780c */ /* 0x000fe20003f04070 */
[----:B------:R-:W-:-:S04]  /*1a50*/  UIADD3 UR4, UPT, UPT, UR19, 0x10, URZ ;  /* 0x0000001013047890 */ /* 0x000fc8000fffe0ff */
[----:B------:R-:W-:-:S08]  /*1a60*/  ULEA UR4, UR18, UR4, 0x18 ;  /* 0x0000000412047291 */ /* 0x000fd0000f8ec0ff */
[----:B------:R-:W0:Y:S08]  /*1a70*/  @!P0 LDC R7, c[0x0][0x3f4] ;  /* 0x0000fd00ff078b82 */ /* 0x000e300000000800 */
[----:B------:R-:W3:Y:S01]  /*1a80*/  @!P0 LDC.64 R4, c[0x0][0x3b8] ;  /* 0x0000ee00ff048b82 */ /* 0x000ee20000000a00 */
[----:B0-----:R-:W-:Y:S02]  /*1a90*/  @!P0 IMAD R3, R48, R7, UR40 ;  /* 0x0000002830038e24 */ /* 0x001fe4000f8e0207 */
[----:B------:R-:W-:-:S04]  /*1aa0*/  @!P0 IMAD R6, R7, UR46, RZ ;  /* 0x0000002e07068c24 */ /* 0x000fc8000f8e02ff */
[----:B------:R-:W-:Y:S02]  /*1ab0*/  @!P0 IMAD R3, R6, 0x18, R3 ;  /* 0x0000001806038824 */ /* 0x000fe400078e0203 */
[----:B-12---:R-:W-:Y:S02]  /*1ac0*/  FMUL.FTZ R6, R28, R24 ;  /* 0x000000181c067220 */ /* 0x006fe40000410000 */
[----:B------:R-:W-:Y:S01]  /*1ad0*/  @!P0 IMAD.SHL.U32 R7, R3, 0x4, RZ ;  /* 0x0000000403078824 */ /* 0x000fe200078e00ff */
[----:B------:R-:W-:Y:S01]  /*1ae0*/  LEA R3, R48, UR4, 0x4 ;  /* 0x0000000430037c11 */ /* 0x000fe2000f8e20ff */
[----:B------:R-:W-:Y:S02]  /*1af0*/  UMOV UR4, 0xffffffff ;  /* 0xffffffff00047882 */ /* 0x000fe40000000000 */
[----:B---3--:R-:W-:-:S04]  /*1b00*/  @!P0 IMAD.WIDE R4, R7, 0x4, R4 ;  /* 0x0000000407048825 */ /* 0x008fc800078e0204 */
        /* <DEDUP_REMOVED lines=15> */
.L_x_3668:
        /* <DEDUP_REMOVED lines=11> */
[----:B------:R-:W-:-:S04]  /*1cb0*/  UIADD3 UR4, UPT, UPT, -UR38, UR43, URZ ;  /* 0x0000002b26047290 */ /* 0x000fc8000fffe1ff */
[----:B-1----:R-:W-:-:S04]  /*1cc0*/  UIMAD UR6, UR44, UR7, UR4 ;  /* 0x000000072c0672a4 */ /* 0x002fc8000f8e0204 */
[----:B------:R-:W-:-:S06]  /*1cd0*/  UIMAD UR6, UR6, UR7, UR4 ;  /* 0x00000007060672a4 */ /* 0x000fcc000f8e0204 */
[----:B------:R-:W-:-:S04]  /*1ce0*/  IMAD.U32 R3, RZ, RZ, UR6 ;  /* 0x00000006ff037e24 */ /* 0x000fc8000f8e00ff */
[----:B--2---:R-:W-:-:S06]  /*1cf0*/  IMAD.WIDE R4, R3, 0x4, R4 ;  /* 0x0000000403047825 */ /* 0x004fcc00078e0204 */
[----:B------:R-:W2:Y:S02]  /*1d00*/  LDG.E R5, desc[UR36][R4.64] ;  /* 0x0000002404057981 */ /* 0x000ea4000c1e1900 */
[----:B--2---:R-:W-:-:S07]  /*1d10*/  FADD.FTZ R0, R0, R5 ;  /* 0x0000000500007221 */ /* 0x004fce0000010000 */
.L_x_3525:
[----:B------:R3:W-:Y:S02]  /*1d20*/  STS [UR9], R0 ;  /* 0x00000000ff007988 */ /* 0x0007e40008000809 */
.L_x_3523:
[----:B------:R-:W-:Y:S05]  /*1d30*/  WARPSYNC.ALL ;  /* 0x0000000000007948 */ /* 0x000fea0003800000 */
[----:B------:R-:W-:Y:S01]  /*1d40*/  UIADD3 UR4, UPT, UPT, UR8, 0x7, URZ ;  /* 0x0000000708047890 */ /* 0x000fe2000fffe0ff */
[----:B------:R-:W-:Y:S01]  /*1d50*/  SHF.R.U32.HI R10, RZ, 0x2, R48 ;  /* 0x00000002ff0a7819 */ /* 0x000fe20000011630 */
[----:B------:R-:W4:Y:S01]  /*1d60*/  LDCU UR7, c[0x0][0x3f0] ;  /* 0x00007e00ff0777ac */ /* 0x000f220008000800 */
[----:B------:R-:W-:Y:S01]  /*1d70*/  BSSY B0, `(.L_x_3526) ;  /* 0x0000404000007945 */ /* 0x000fe20003800000 */
[----:B------:R-:W-:Y:S01]  /*1d80*/  USHF.R.S32.HI UR6, URZ, 0x1f, UR4 ;  /* 0x0000001fff067899 */ /* 0x000fe20008011404 */
[----:B------:R-:W0:Y:S03]  /*1d90*/  LDCU UR22, c[0x0][0x3f8] ;  /* 0x00007f00ff1677ac */ /* 0x000e260008000800 */
[----:B------:R-:W-:Y:S01]  /*1da0*/  ULEA.HI UR6, UR6, UR4, URZ, 0x3 ;  /* 0x0000000406067291 */ /* 0x000fe2000f8f18ff */
[----:B------:R-:W0:Y:S03]  /*1db0*/  LDCU UR23, c[0x0][0x410] ;  /* 0x00008200ff1777ac */ /* 0x000e260008000800 */
[----:B------:R-:W-:-:S02]  /*1dc0*/  ULOP3.LUT UR6, UR6, 0xfffffff8, URZ, 0xc0, !UPT ;  /* 0xfffffff806067892 */ /* 0x000fc4000f8ec0ff */
[----:B----4-:R-:W-:Y:S01]  /*1dd0*/  UIMAD UR4, UR41, UR7, UR44 ;  /* 0x00000007290472a4 */ /* 0x010fe2000f8e022c */
[----:B------:R-:W4:Y:S01]  /*1de0*/  LDCU.64 UR10, c[0x0][0x3c8] ;  /* 0x00007900ff0a77ac */ /* 0x000f220008000a00 */
[----:B------:R-:W-:Y:S02]  /*1df0*/  BAR.SYNC.DEFER_BLOCKING 0x0 ;  /* 0x0000000000007b1d */ /* 0x000fe40000010000 */
[----:B------:R-:W-:Y:S01]  /*1e00*/  ISETP.GE.AND P0, PT, R10, UR6, PT ;  /* 0x000000060a007c0c */ /* 0x000fe2000bf06270 */
[----:B------:R-:W-:-:S03]  /*1e10*/  UIMAD UR4, UR4, 0x60, URZ ;  /* 0x00000060040478a4 */ /* 0x000fc6000f8e02ff */
[----:B------:R-:W0:Y:S01]  /*1e20*/  LDCU.64 UR12, c[0x0][0x3b8] ;  /* 0x00007700ff0c77ac */ /* 0x000e220008000a00 */
[----:B------:R-:W0:Y:S01]  /*1e30*/  LDCU.64 UR14, c[0x0][0x438] ;  /* 0x00008700ff0e77ac */ /* 0x000e220008000a00 */
[----:B------:R-:W0:Y:S07]  /*1e40*/  LDCU.64 UR16, c[0x0][0x448] ;  /* 0x00008900ff1077ac */ /* 0x000e2e0008000a00 */
[----:B------:R-:W-:Y:S05]  /*1e50*/  @P0 BRA `(.L_x_3527) ;  /* 0x0000003c00d40947 */ /* 0x000fea0003800000 */
[----:B------:R-:W5:Y:S01]  /*1e60*/  LDC R3, c[0x0][0x3f4] ;  /* 0x0000fd00ff037b82 */ /* 0x000f620000000800 */
[----:B------:R-:W1:Y:S01]  /*1e70*/  LDCU.64 UR20, c[0x0][0x420] ;  /* 0x00008400ff1477ac */ /* 0x000e620008000a00 */
[----:B------:R-:W-:Y:S01]  /*1e80*/  VIADD R10, R10, UR39 ;  /* 0x000000270a0a7c36 */ /* 0x000fe20008000000 */
[----:B0-----:R-:W-:Y:S01]  /*1e90*/  LOP3.LUT R6, R48, 0x3fc, RZ, 0xc0, !PT ;  /* 0x000003fc30067812 */ /* 0x001fe200078ec0ff */
[----:B------:R-:W0:Y:S01]  /*1ea0*/  LDCU UR8, c[0x0][0x440] ;  /* 0x00008800ff0877ac */ /* 0x000e220008000800 */
[----:B------:R-:W-:-:S03]  /*1eb0*/  MOV R12, UR6 ;  /* 0x00000006000c7c02 */ /* 0x000fc60008000f00 */
[----:B------:R-:W-:Y:S01]  /*1ec0*/  VIADD R6, R6, UR5 ;  /* 0x0000000506067c36 */ /* 0x000fe20008000000 */
[----:B------:R-:W-:-:S04]  /*1ed0*/  UIADD3 UR7, UPT, UPT, UR19, 0x10, URZ ;  /* 0x0000001013077890 */ /* 0x000fc8000fffe0ff */
[----:B------:R-:W-:Y:S01]  /*1ee0*/  ULEA UR7, UR18, UR7, 0x18 ;  /* 0x0000000712077291 */ /* 0x000fe2000f8ec0ff */
[----:B-1----:R-:W-:Y:S01]  /*1ef0*/  IMAD.U32 R11, RZ, RZ, UR20 ;  /* 0x00000014ff0b7e24 */ /* 0x002fe2000f8e00ff */
[----:B------:R-:W-:Y:S01]  /*1f00*/  ISETP.NE.U32.AND P0, PT, RZ, UR20, PT ;  /* 0x00000014ff007c0c */ /* 0x000fe2000bf05070 */
[----:B0-----:R-:W-:Y:S01]  /*1f10*/  IMAD.U32 R13, RZ, RZ, UR8 ;  /* 0x00000008ff0d7e24 */ /* 0x001fe2000f8e00ff */
[----:B-----5:R-:W-:Y:S02]  /*1f20*/  IABS R47, R3 ;  /* 0x00000003002f7213 */ /* 0x020fe40000000000 */
[----:B------:R-:W-:Y:S02]  /*1f30*/  LOP3.LUT R3, R16, 0xc, RZ, 0xc0, !PT ;  /* 0x0000000c10037812 */ /* 0x000fe400078ec0ff */
[----:B------:R-:W0:Y:S01]  /*1f40*/  I2F.RP R4, R47 ;  /* 0x0000002f00047306 */ /* 0x000e220000209400 */
[----:B------:R-:W-:Y:S02]  /*1f50*/  ISETP.NE.AND.EX P0, PT, RZ, UR21, PT, P0 ;  /* 0x00000015ff007c0c */ /* 0x000fe4000bf05300 */
[----:B------:R-:W1:Y:S04]  /*1f60*/  LDS R46, [R3+UR7] ;  /* 0x00000007032e7984 */ /* 0x000e680008000800 */
[----:B------:R-:W1:Y:S04]  /*1f70*/  LDS R45, [R3+UR7+0x10] ;  /* 0x00001007032d7984 */ /* 0x000e680008000800 */
[----:B------:R-:W1:Y:S01]  /*1f80*/  LDS R44, [R3+UR7+0x20] ;  /* 0x00002007032c7984 */ /* 0x000e620008000800 */
[----:B0-----:R-:W0:Y:S03]  /*1f90*/  MUFU.RCP R4, R4 ;  /* 0x0000000400047308 */ /* 0x001e260000001000 */
[----:B------:R-:W1:Y:S04]  /*1fa0*/  LDS R43, [R3+UR7+0x30] ;  /* 0x00003007032b7984 */ /* 0x000e680008000800 */
[----:B------:R-:W1:Y:S04]  /*1fb0*/  LDS R42, [R3+UR7+0x40] ;  /* 0x00004007032a7984 */ /* 0x000e680008000800 */
[----:B------:R-:W1:Y:S04]  /*1fc0*/  LDS R41, [R3+UR7+0x50] ;  /* 0x0000500703297984 */ /* 0x000e680008000800 */
[----:B------:R-:W1:Y:S04]  /*1fd0*/  LDS R40, [R3+UR7+0x60] ;  /* 0x0000600703287984 */ /* 0x000e680008000800 */
[----:B------:R-:W1:Y:S01]  /*1fe0*/  LDS R39, [R3+UR7+0x70] ;  /* 0x0000700703277984 */ /* 0x000e620008000800 */
[----:B0-----:R-:W-:-:S03]  /*1ff0*/  IADD3 R4, PT, PT, R4, 0xffffffe, RZ ;  /* 0x0ffffffe04047810 */ /* 0x001fc60007ffe0ff */
[----:B------:R-:W0:Y:S01]  /*2000*/  LDS R38, [R3+UR7+0x80] ;  /* 0x0000800703267984 */ /* 0x000e220008000800 */
[----:B------:R5:W2:Y:S03]  /*2010*/  F2I.FTZ.U32.TRUNC.NTZ R5, R4 ;  /* 0x0000000400057305 */ /* 0x000aa6000021f000 */
[----:B------:R-:W0:Y:S04]  /*2020*/  LDS R37, [R3+UR7+0x90] ;  /* 0x0000900703257984 */ /* 0x000e280008000800 */
[----:B------:R-:W0:Y:S01]  /*2030*/  LDS R36, [R3+UR7+0xa0] ;  /* 0x0000a00703247984 */ /* 0x000e220008000800 */
[----:B-----5:R-:W-:-:S03]  /*2040*/  HFMA2 R4, -RZ, RZ, 0, 0 ;  /* 0x00000000ff047431 */ /* 0x020fc600000001ff */
[----:B------:R-:W0:Y:S01]  /*2050*/  LDS R35, [R3+UR7+0xb0] ;  /* 0x0000b00703237984 */ /* 0x000e220008000800 */
[----:B--2---:R-:W-:-:S03]  /*2060*/  IMAD.MOV R8, RZ, RZ, -R5 ;  /* 0x000000ffff087224 */ /* 0x004fc600078e0a05 */
[----:B------:R-:W2:Y:S01]  /*2070*/  LDS R34, [R3+UR7+0xc0] ;  /* 0x0000c00703227984 */ /* 0x000ea20008000800 */
[----:B------:R-:W-:-:S03]  /*2080*/  IMAD R7, R8, R47, RZ ;  /* 0x0000002f08077224 */ /* 0x000fc600078e02ff */
[----:B------:R-:W0:Y:S01]  /*2090*/  LDS R33, [R3+UR7+0xd0] ;  /* 0x0000d00703217984 */ /* 0x000e220008000800 */
[----:B------:R-:W-:Y:S01]  /*20a0*/  IADD3 R8, P1, P2, R11, UR45, R10 ;  /* 0x0000002d0b087c10 */ /* 0x000fe2000fa3e00a */
[----:B------:R-:W-:Y:S02]  /*20b0*/  IMAD.HI.U32 R7, R5, R7, R4 ;  /* 0x0000000705077227 */ /* 0x000fe400078e0004 */
[----:B------:R-:W0:Y:S01]  /*20c0*/  LDS R32, [R3+UR7+0xe0] ;  /* 0x0000e00703207984 */ /* 0x000e220008000800 */
[----:B------:R-:W-:-:S03]  /*20d0*/  IADD3 R5, PT, PT, R12, UR39, RZ ;  /* 0x000000270c057c10 */ /* 0x000fc6000fffe0ff */
[----:B------:R-:W0:Y:S04]  /*20e0*/  LDS R31, [R3+UR7+0xf0] ;  /* 0x0000f007031f7984 */ /* 0x000e280008000800 */
        /* <DEDUP_REMOVED lines=15> */
[----:B------:R5:W0:Y:S01]  /*21e0*/  LDS R9, [R3+UR7+0x1f0] ;  /* 0x0001f00703097984 */ /* 0x000a220008000800 */
[----:B------:R-:W-:-:S06]  /*21f0*/  UIMAD UR7, UR44, UR8, UR43 ;  /* 0x000000082c0772a4 */ /* 0x000fcc000f8e022b */
[----:B------:R-:W-:Y:S02]  /*2200*/  IMAD R4, R13, UR7, R10 ;  /* 0x000000070d047c24 */ /* 0x000fe4000f8e020a */
[----:B-----5:R-:W-:-:S05]  /*2210*/  IMAD.U32 R3, RZ, RZ, UR21 ;  /* 0x00000015ff037e24 */ /* 0x020fca000f8e00ff */
[----:B-12---:R-:W-:-:S07]  /*2220*/  IADD3.X R3, PT, PT, R3, UR47, RZ, P1, P2 ;  /* 0x0000002f03037c10 */ /* 0x006fce0008fe44ff */
.L_x_3595:
[----:B------:R-:W1:Y:S01]  /*2230*/  LDC R14, c[0x0][0x3f4] ;  /* 0x0000fd00ff0e7b82 */ /* 0x000e620000000800 */
[----:B------:R-:W-:Y:S01]  /*2240*/  IABS R78, R10 ;  /* 0x0000000a004e7213 */ /* 0x000fe20000000000 */
[----:B------:R-:W-:Y:S02]  /*2250*/  @P0 IMAD.MOV.U32 R12, RZ, RZ, R8 ;  /* 0x000000ffff0c0224 */ /* 0x000fe400078e0008 */
[----:B0-----:R-:W-:Y:S02]  /*2260*/  @P0 IMAD.MOV.U32 R13, RZ, RZ, R3 ;  /* 0x000000ffff0d0224 */ /* 0x001fe400078e0003 */
[----:B------:R-:W-:Y:S01]  /*2270*/  IMAD.HI.U32 R15, R7, R78, RZ ;  /* 0x0000004e070f7227 */ /* 0x000fe200078e00ff */
[C---:B------:R-:W-:Y:S02]  /*2280*/  ISETP.GE.AND P2, PT, R10.reuse, RZ, PT ;  /* 0x000000ff0a00720c */ /* 0x040fe40003f46270 */
[----:B------:R2:W5:Y:S01]  /*2290*/  @P0 LDG.E.U8 R11, desc[UR36][R12.64] ;  /* 0x000000240c0b0981 */ /* 0x000562000c1e1100 */
[----:B------:R-:W-:Y:S01]  /*22a0*/  ISETP.GE.AND P6, PT, R10, UR43, PT ;  /* 0x0000002b0a007c0c */ /* 0x000fe2000bfc6270 */
[----:B------:R-:W-:Y:S01]  /*22b0*/  BSSY.RECONVERGENT B1, `(.L_x_3528) ;  /* 0x000002e000017945 */ /* 0x000fe20003800200 */
[----:B------:R-:W-:-:S02]  /*22c0*/  IADD3 R15, PT, PT, -R15, RZ, RZ ;  /* 0x000000ff0f0f7210 */ /* 0x000fc40007ffe1ff */
[----:B------:R-:W-:Y:S02]  /*22d0*/  FSEL R49, R49, RZ, P6 ;  /* 0x000000ff31317208 */ /* 0x000fe40003000000 */
[----:B-1----:R-:W-:Y:S02]  /*22e0*/  IABS R82, R14 ;  /* 0x0000000e00527213 */ /* 0x002fe40000000000 */
[----:B------:R-:W-:-:S03]  /*22f0*/  ISETP.NE.AND P3, PT, R14, RZ, PT ;  /* 0x000000ff0e00720c */ /* 0x000fc60003f65270 */
[----:B------:R-:W-:Y:S02]  /*2300*/  IMAD R15, R82, R15, R78 ;  /* 0x0000000f520f7224 */ /* 0x000fe400078e024e */
[----:B------:R-:W-:-:S03]  /*2310*/  IMAD R78, R14, 0x60, RZ ;  /* 0x000000600e4e7824 */ /* 0x000fc600078e02ff */
[----:B------:R-:W-:-:S13]  /*2320*/  ISETP.GT.U32.AND P1, PT, R47, R15, PT ;  /* 0x0000000f2f00720c */ /* 0x000fda0003f24070 */
[----:B------:R-:W-:-:S05]  /*2330*/  @!P1 IMAD.IADD R15, R15, 0x1, -R82 ;  /* 0x000000010f0f9824 */ /* 0x000fca00078e0a52 */
[----:B------:R-:W-:-:S13]  /*2340*/  ISETP.GT.U32.AND P1, PT, R47, R15, PT ;  /* 0x0000000f2f00720c */ /* 0x000fda0003f24070 */
[----:B------:R-:W-:Y:S01]  /*2350*/  @!P1 IMAD.IADD R15, R15, 0x1, -R82 ;  /* 0x000000010f0f9824 */ /* 0x000fe200078e0a52 */
[----:B------:R-:W-:-:S04]  /*2360*/  ISETP.GE.AND P1, PT, R10, UR43, PT ;  /* 0x0000002b0a007c0c */ /* 0x000fc8000bf26270 */
[----:B------:R-:W-:Y:S02]  /*2370*/  @!P2 IADD3 R15, PT, PT, -R15, RZ, RZ ;  /* 0x000000ff0f0fa210 */ /* 0x000fe40007ffe1ff */
[----:B------:R-:W-:-:S04]  /*2380*/  @!P3 LOP3.LUT R15, RZ, R14, RZ, 0x33, !PT ;  /* 0x0000000eff0fb212 */ /* 0x000fc800078e33ff */
[C---:B------:R-:W-:Y:S01]  /*2390*/  SHF.L.U32 R87, R15.reuse, 0x2, RZ ;  /* 0x000000020f577819 */ /* 0x040fe200000006ff */
[----:B------:R-:W-:-:S03]  /*23a0*/  IMAD.IADD R81, R15, 0x1, R14 ;  /* 0x000000010f517824 */ /* 0x000fc600078e020e */
[-C--:B------:R-:W-:Y:S01]  /*23b0*/  ISETP.GE.OR P5, PT, R87, R78.reuse, P1 ;  /* 0x0000004e5700720c */ /* 0x080fe20000fa6670 */
[C-C-:B------:R-:W-:Y:S01]  /*23c0*/  IMAD R85, R14.reuse, 0x4, R81.reuse ;  /* 0x000000040e557824 */ /* 0x140fe200078e0251 */
[C---:B------:R-:W-:Y:S01]  /*23d0*/  LEA R91, R14.reuse, R87, 0x3 ;  /* 0x000000570e5b7211 */ /* 0x040fe200078e18ff */
[----:B--2---:R-:W-:Y:S02]  /*23e0*/  IMAD.SHL.U32 R13, R81, 0x4, RZ ;  /* 0x00000004510d7824 */ /* 0x004fe400078e00ff */
[----:B------:R-:W-:Y:S01]  /*23f0*/  IMAD.SHL.U32 R83, R85, 0x4, RZ ;  /* 0x0000000455537824 */ /* 0x000fe200078e00ff */
[-C--:B------:R-:W-:Y:S01]  /*2400*/  ISETP.GE.OR P3, PT, R91, R78.reuse, P1 ;  /* 0x0000004e5b00720c */ /* 0x080fe20000f66670 */
[----:B------:R-:W-:Y:S01]  /*2410*/  IMAD R89, R14, 0x2, R81 ;  /* 0x000000020e597824 */ /* 0x000fe200078e0251 */
[-C--:B------:R-:W-:Y:S02]  /*2420*/  ISETP.GE.OR P4, PT, R13, R78.reuse, P1 ;  /* 0x0000004e0d00720c */ /* 0x080fe40000f86670 */
[----:B------:R-:W-:Y:S01]  /*2430*/  ISETP.GE.OR P2, PT, R83, R78, P1 ;  /* 0x0000004e5300720c */ /* 0x000fe20000f46670 */
[----:B------:R-:W-:-:S02]  /*2440*/  IMAD.SHL.U32 R89, R89, 0x4, RZ ;  /* 0x0000000459597824 */ /* 0x000fc400078e00ff */
[----:B------:R-:W-:Y:S10]  /*2450*/  @P5 BRA `(.L_x_3529) ;  /* 0x00000000004c5947 */ /* 0x000ff40003800000 */
[----:B------:R-:W1:Y:S02]  /*2460*/  S2UR UR7, SR_CTAID.Y ;  /* 0x00000000000779c3 */ /* 0x000e640000002600 */
[----:B-1----:R-:W-:-:S05]  /*2470*/  IMAD R82, R14, UR7, RZ ;  /* 0x000000070e527c24 */ /* 0x002fca000f8e02ff */
[----:B------:R-:W-:-:S04]  /*2480*/  IADD3 R12, P5, PT, R82, R15, RZ ;  /* 0x0000000f520c7210 */ /* 0x000fc80007fbe0ff */
[----:B------:R-:W-:Y:S02]  /*2490*/  LEA.HI.X.SX32 R13, R82, RZ, 0x1, P5 ;  /* 0x000000ff520d7211 */ /* 0x000fe400028f0eff */
[----:B----4-:R-:W-:-:S04]  /*24a0*/  LEA R82, P5, R12, UR10, 0x2 ;  /* 0x0000000a0c527c11 */ /* 0x010fc8000f8a10ff */
[----:B------:R-:W-:-:S05]  /*24b0*/  LEA.HI.X R83, R12, UR11, R13, 0x2, P5 ;  /* 0x0000000b0c537c11 */ /* 0x000fca000a8f140d */
[----:B------:R-:W2:Y:S01]  /*24c0*/  LDG.E R82, desc[UR36][R82.64] ;  /* 0x0000002452527981 */ /* 0x000ea2000c1e1900 */
[----:B------:R-:W-:Y:S01]  /*24d0*/  IMAD R13, R14, UR22, RZ ;  /* 0x000000160e0d7c24 */ /* 0x000fe2000f8e02ff */
[----:B------:R-:W1:Y:S02]  /*24e0*/  S2R R49, SR_TID.X ;  /* 0x0000000000317919 */ /* 0x000e640000002100 */
[----:B-1----:R-:W-:-:S05]  /*24f0*/  LOP3.LUT R49, R49, 0x3, RZ, 0xc0, !PT ;  /* 0x0000000331317812 */ /* 0x002fca00078ec0ff */
[----:B------:R-:W-:Y:S02]  /*2500*/  IMAD R49, R14, UR4, R49 ;  /* 0x000000040e317c24 */ /* 0x000fe4000f8e0231 */
[----:B--2---:R-:W-:-:S03]  /*2510*/  IMAD R12, R82, R13, RZ ;  /* 0x0000000d520c7224 */ /* 0x004fc600078e02ff */
[----:B------:R-:W-:Y:S01]  /*2520*/  SHF.R.S32.HI R13, RZ, 0x1f, R49 ;  /* 0x0000001fff0d7819 */ /* 0x000fe20000011431 */
[----:B------:R-:W-:-:S05]  /*2530*/  IMAD R12, R12, 0x60, R87 ;  /* 0x000000600c0c7824 */ /* 0x000fca00078e0257 */
[----:B------:R-:W-:-:S04]  /*2540*/  IADD3 R49, P5, PT, R12, R49, RZ ;  /* 0x000000310c317210 */ /* 0x000fc80007fbe0ff */
[----:B------:R-:W-:Y:S02]  /*2550*/  LEA.HI.X.SX32 R84, R12, R13, 0x1, P5 ;  /* 0x0000000d0c547211 */ /* 0x000fe400028f0eff */
[----:B------:R-:W-:-:S04]  /*2560*/  LEA R12, P5, R49, UR12, 0x2 ;  /* 0x0000000c310c7c11 */ /* 0x000fc8000f8a10ff */
[----:B------:R-:W-:-:S05]  /*2570*/  LEA.HI.X R13, R49, UR13, R84, 0x2, P5 ;  /* 0x0000000d310d7c11 */ /* 0x000fca000a8f1454 */
[----:B------:R1:W5:Y:S04]  /*2580*/  LDG.E R49, desc[UR36][R12.64] ;  /* 0x000000240c317981 */ /* 0x000368000c1e1900 */
.L_x_3529:
[----:B----4-:R-:W-:Y:S05]  /*2590*/  BSYNC.RECONVERGENT B1 ;  /* 0x0000000000017941 */ /* 0x010fea0003800200 */
.L_x_3528:
[----:B------:R-:W-:Y:S01]  /*25a0*/  BSSY.RECONVERGENT B1, `(.L_x_3530) ;  /* 0x0000019000017945 */ /* 0x000fe20003800200 */
[----:B------:R-:W-:Y:S02]  /*25b0*/  ISETP.GE.OR P5, PT, R89, R78, P1 ;  /* 0x0000004e5900720c */ /* 0x000fe40000fa6670 */
[----:B------:R-:W-:Y:S02]  /*25c0*/  MOV R82, R50 ;  /* 0x0000003200527202 */ /* 0x000fe40000000f00 */
[----:B------:R-:W-:Y:S01]  /*25d0*/  FSEL R48, R48, RZ, P6 ;  /* 0x000000ff30307208 */ /* 0x000fe20003000000 */
[----:B------:R-:W-:Y:S08]  /*25e0*/  @P4 BRA `(.L_x_3531) ;  /* 0x0000000000504947 */ /* 0x000ff00003800000 */
        /* <DEDUP_REMOVED lines=8> */
[----:B------:R-:W1:Y:S03]  /*2670*/  S2R R50, SR_TID.X ;  /* 0x0000000000327919 */ /* 0x000e660000002100 */
[----:B--2---:R-:W-:Y:S01]  /*2680*/  IMAD R48, R12, R83, RZ ;  /* 0x000000530c307224 */ /* 0x004fe200078e02ff */
[----:B-1----:R-:W-:-:S03]  /*2690*/  LOP3.LUT R83, R50, 0x3, RZ, 0xc0, !PT ;  /* 0x0000000332537812 */ /* 0x002fc600078ec0ff */
[----:B------:R-:W-:Y:S02]  /*26a0*/  IMAD R48, R48, 0x18, R81 ;  /* 0x0000001830307824 */ /* 0x000fe400078e0251 */
[----:B------:R-:W-:Y:S02]  /*26b0*/  IMAD R83, R14, UR4, R83 ;  /* 0x000000040e537c24 */ /* 0x000fe4000f8e0253 */
[----:B------:R-:W-:-:S05]  /*26c0*/  IMAD.SHL.U32 R48, R48, 0x4, RZ ;  /* 0x0000000430307824 */ /* 0x000fca00078e00ff */
[----:B------:R-:W-:Y:S02]  /*26d0*/  SHF.R.S32.HI R50, RZ, 0x1f, R48 ;  /* 0x0000001fff327819 */ /* 0x000fe40000011430 */
[----:B------:R-:W-:-:S04]  /*26e0*/  IADD3 R48, P4, PT, R83, R48, RZ ;  /* 0x0000003053307210 */ /* 0x000fc80007f9e0ff */
[----:B------:R-:W-:Y:S02]  /*26f0*/  LEA.HI.X.SX32 R83, R83, R50, 0x1, P4 ;  /* 0x0000003253537211 */ /* 0x000fe400020f0eff */
[----:B------:R-:W-:-:S04]  /*2700*/  LEA R12, P4, R48, UR12, 0x2 ;  /* 0x0000000c300c7c11 */ /* 0x000fc8000f8810ff */
[----:B------:R-:W-:-:S05]  /*2710*/  LEA.HI.X R13, R48, UR13, R83, 0x2, P4 ;  /* 0x0000000d300d7c11 */ /* 0x000fca000a0f1453 */
[----:B------:R2:W5:Y:S04]  /*2720*/  LDG.E R48, desc[UR36][R12.64] ;  /* 0x000000240c307981 */ /* 0x000568000c1e1900 */
.L_x_3531:
[----:B------:R-:W-:Y:S05]  /*2730*/  BSYNC.RECONVERGENT B1 ;  /* 0x0000000000017941 */ /* 0x000fea0003800200 */
.L_x_3530:
[----:B------:R-:W-:Y:S01]  /*2740*/  BSSY.RECONVERGENT B1, `(.L_x_3532) ;  /* 0x0000017000017945 */ /* 0x000fe20003800200 */
[----:B------:R-:W-:Y:S01]  /*2750*/  IMAD R81, R14, 0x4, R81 ;  /* 0x000000040e517824 */ /* 0x000fe200078e0251 */
[----:B------:R-:W-:Y:S02]  /*2760*/  FSEL R51, R51, RZ, P6 ;  /* 0x000000ff33337208 */ /* 0x000fe40003000000 */
[----:B------:R-:W-:Y:S05]  /*2770*/  @P3 BRA `(.L_x_3533) ;  /* 0x00000000004c3947 */ /* 0x000fea0003800000 */
[----:B------:R-:W1:Y:S02]  /*2780*/  S2UR UR7, SR_CTAID.Y ;  /* 0x00000000000779c3 */ /* 0x000e640000002600 */
[----:B-12---:R-:W-:-:S05]  /*2790*/  IMAD R12, R14, UR7, RZ ;  /* 0x000000070e0c7c24 */ /* 0x006fca000f8e02ff */
[----:B------:R-:W-:-:S04]  /*27a0*/  IADD3 R13, P3, PT, R12, R15, RZ ;  /* 0x0000000f0c0d7210 */ /* 0x000fc80007f7e0ff */
[----:B------:R-:W-:Y:S02]  /*27b0*/  LEA.HI.X.SX32 R50, R12, RZ, 0x1, P3 ;  /* 0x000000ff0c327211 */ /* 0x000fe400018f0eff */
[----:B------:R-:W-:-:S04]  /*27c0*/  LEA R12, P3, R13, UR10, 0x2 ;  /* 0x0000000a0d0c7c11 */ /* 0x000fc8000f8610ff */
[----:B------:R-:W-:-:S05]  /*27d0*/  LEA.HI.X R13, R13, UR11, R50, 0x2, P3 ;  /* 0x0000000b0d0d7c11 */ /* 0x000fca00098f1432 */
[----:B------:R-:W2:Y:S01]  /*27e0*/  LDG.E R12, desc[UR36][R12.64] ;  /* 0x000000240c0c7981 */ /* 0x000ea2000c1e1900 */
[----:B------:R-:W-:Y:S01]  /*27f0*/  IMAD R51, R14, UR22, RZ ;  /* 0x000000160e337c24 */ /* 0x000fe2000f8e02ff */
[----:B------:R-:W1:Y:S02]  /*2800*/  S2R R83, SR_TID.X ;  /* 0x0000000000537919 */ /* 0x000e640000002100 */
[----:B-1----:R-:W-:-:S05]  /*2810*/  LOP3.LUT R83, R83, 0x3, RZ, 0xc0, !PT ;  /* 0x0000000353537812 */ /* 0x002fca00078ec0ff */
[----:B------:R-:W-:Y:S02]  /*2820*/  IMAD R83, R14, UR4, R83 ;  /* 0x000000040e537c24 */ /* 0x000fe4000f8e0253 */
[----:B--2---:R-:W-:-:S04]  /*2830*/  IMAD R50, R12, R51, RZ ;  /* 0x000000330c327224 */ /* 0x004fc800078e02ff */
[----:B------:R-:W-:-:S05]  /*2840*/  IMAD R91, R50, 0x60, R91 ;  /* 0x00000060325b7824 */ /* 0x000fca00078e025b */
[----:B------:R-:W-:Y:S02]  /*2850*/  SHF.R.S32.HI R50, RZ, 0x1f, R91 ;  /* 0x0000001fff327819 */ /* 0x000fe4000001145b */
[----:B------:R-:W-:-:S04]  /*2860*/  IADD3 R91, P3, PT, R83, R91, RZ ;  /* 0x0000005b535b7210 */ /* 0x000fc80007f7e0ff */
[----:B------:R-:W-:Y:S02]  /*2870*/  LEA.HI.X.SX32 R84, R83, R50, 0x1, P3 ;  /* 0x0000003253547211 */ /* 0x000fe400018f0eff */
[----:B------:R-:W-:-:S04]  /*2880*/  LEA R50, P3, R91, UR12, 0x2 ;  /* 0x0000000c5b327c11 */ /* 0x000fc8000f8610ff */
[----:B------:R-:W-:-:S06]  /*2890*/  LEA.HI.X R51, R91, UR13, R84, 0x2, P3 ;  /* 0x0000000d5b337c11 */ /* 0x000fcc00098f1454 */
[----:B------:R4:W5:Y:S03]  /*28a0*/  LDG.E R51, desc[UR36][R50.64] ;  /* 0x0000002432337981 */ /* 0x000966000c1e1900 */
.L_x_3533:
[----:B------:R-:W-:Y:S05]  /*28b0*/  BSYNC.RECONVERGENT B1 ;  /* 0x0000000000017941 */ /* 0x000fea0003800200 */
.L_x_3532:
[----:B------:R-:W-:Y:S01]  /*28c0*/  BSSY.RECONVERGENT B1, `(.L_x_3534) ;  /* 0x0000017000017945 */ /* 0x000fe20003800200 */
[----:B------:R-:W-:Y:S02]  /*28d0*/  IADD3 R84, PT, PT, R81, R14, RZ ;  /* 0x0000000e51547210 */ /* 0x000fe40007ffe0ff */
[----:B----4-:R-:W-:Y:S01]  /*28e0*/  FSEL R50, R82, RZ, P6 ;  /* 0x000000ff52327208 */ /* 0x010fe20003000000 */
[----:B------:R-:W-:Y:S06]  /*28f0*/  @P5 BRA `(.L_x_3535) ;  /* 0x00000000004c5947 */ /* 0x000fec0003800000 */
        /* <DEDUP_REMOVED lines=12> */
[----:B------:R-:W-:-:S03]  /*29c0*/  IMAD R83, R14, UR4, R83 ;  /* 0x000000040e537c24 */ /* 0x000fc6000f8e0253 */
[----:B------:R-:W-:Y:S02]  /*29d0*/  SHF.R.S32.HI R50, RZ, 0x1f, R89 ;  /* 0x0000001fff327819 */ /* 0x000fe40000011459 */
[----:B------:R-:W-:-:S04]  /*29e0*/  IADD3 R89, P3, PT, R83, R89, RZ ;  /* 0x0000005953597210 */ /* 0x000fc80007f7e0ff */
[----:B------:R-:W-:Y:S02]  /*29f0*/  LEA.HI.X.SX32 R50, R83, R50, 0x1, P3 ;  /* 0x0000003253327211 */ /* 0x000fe400018f0eff */
[----:B------:R-:W-:-:S04]  /*2a00*/  LEA R82, P3, R89, UR12, 0x2 ;  /* 0x0000000c59527c11 */ /* 0x000fc8000f8610ff */
[----:B------:R-:W-:-:S05]  /*2a10*/  LEA.HI.X R83, R89, UR13, R50, 0x2, P3 ;  /* 0x0000000d59537c11 */ /* 0x000fca00098f1432 */
[----:B------:R4:W5:Y:S04]  /*2a20*/  LDG.E R50, desc[UR36][R82.64] ;  /* 0x0000002452327981 */ /* 0x000968000c1e1900 */
.L_x_3535:
[----:B------:R-:W-:Y:S05]  /*2a30*/  BSYNC.RECONVERGENT B1 ;  /* 0x0000000000017941 */ /* 0x000fea0003800200 */
.L_x_3534:
[----:B------:R-:W-:Y:S01]  /*2a40*/  IMAD R89, R14, 0x10, R87 ;  /* 0x000000100e597824 */ /* 0x000fe200078e0257 */
[----:B------:R-:W-:Y:S01]  /*2a50*/  BSSY.RECONVERGENT B1, `(.L_x_3536) ;  /* 0x000001a000017945 */ /* 0x000fe20003800200 */
[----:B-12---:R-:W-:Y:S01]  /*2a60*/  IMAD.SHL.U32 R13, R84, 0x4, RZ ;  /* 0x00000004540d7824 */ /* 0x006fe200078e00ff */
[----:B----4-:R-:W-:Y:S02]  /*2a70*/  MOV R83, R52 ;  /* 0x0000003400537202 */ /* 0x010fe40000000f00 */
[-C--:B------:R-:W-:Y:S02]  /*2a80*/  ISETP.GE.OR P4, PT, R89, R78.reuse, P1 ;  /* 0x0000004e5900720c */ /* 0x080fe40000f86670 */
[----:B------:R-:W-:Y:S02]  /*2a90*/  ISETP.GE.OR P3, PT, R13, R78, P1 ;  /* 0x0000004e0d00720c */ /* 0x000fe40000f66670 */
        /* <DEDUP_REMOVED lines=19> */
[----:B------:R-:W-:-:S06]  /*2bd0*/  LEA.HI.X R53, R89, UR13, R82, 0x2, P4 ;  /* 0x0000000d59357c11 */ /* 0x000fcc000a0f1452 */
[----:B------:R1:W5:Y:S03]  /*2be0*/  LDG.E R53, desc[UR36][R52.64] ;  /* 0x0000002434357981 */ /* 0x000366000c1e1900 */
.L_x_3537:
[----:B------:R-:W-:Y:S05]  /*2bf0*/  BSYNC.RECONVERGENT B1 ;  /* 0x0000000000017941 */ /* 0x000fea0003800200 */
.L_x_3536:
[----:B------:R-:W-:Y:S01]  /*2c00*/  BSSY.RECONVERGENT B1, `(.L_x_3538) ;  /* 0x0000018000017945 */ /* 0x000fe20003800200 */
[----:B------:R-:W-:Y:S01]  /*2c10*/  IMAD R82, R14, 0x2, R81 ;  /* 0x000000020e527824 */ /* 0x000fe200078e0251 */
[----:B-1----:R-:W-:Y:S02]  /*2c20*/  FSEL R52, R83, RZ, P6 ;  /* 0x000000ff53347208 */ /* 0x002fe40003000000 */
        /* <DEDUP_REMOVED lines=21> */
.L_x_3539:
[----:B------:R-:W-:Y:S05]  /*2d80*/  BSYNC.RECONVERGENT B1 ;  /* 0x0000000000017941 */ /* 0x000fea0003800200 */
.L_x_3538:
[----:B------:R-:W-:Y:S01]  /*2d90*/  IMAD R83, R14, 0x20, R87 ;  /* 0x000000200e537824 */ /* 0x000fe200078e0257 */
[----:B-1----:R-:W-:Y:S01]  /*2da0*/  SHF.L.U32 R13, R82, 0x2, RZ ;  /* 0x00000002520d7819 */ /* 0x002fe200000006ff */
[----:B------:R-:W-:Y:S01]  /*2db0*/  BSSY.RECONVERGENT B1, `(.L_x_3540) ;  /* 0x000001a000017945 */ /* 0x000fe20003800200 */
[----:B------:R-:W-:Y:S01]  /*2dc0*/  IMAD R81, R14, 0x2, R81 ;  /* 0x000000020e517824 */ /* 0x000fe200078e0251 */
[----:B------:R-:W-:Y:S02]  /*2dd0*/  FSEL R55, R55, RZ, P6 ;  /* 0x000000ff37377208 */ /* 0x000fe40003000000 */
        /* <DEDUP_REMOVED lines=16> */
[----:B------:R-:W-:-:S04]  /*2ee0*/  SHF.L.U32 R55, R55, 0x2, RZ ;  /* 0x0000000237377819 */ /* 0x000fc800000006ff */
[----:B------:R-:W-:Y:S02]  /*2ef0*/  SHF.R.S32.HI R84, RZ, 0x1f, R55 ;  /* 0x0000001fff547819 */ /* 0x000fe40000011437 */
[----:B------:R-:W-:-:S04]  /*2f00*/  IADD3 R55, P3, PT, R85, R55, RZ ;  /* 0x0000003755377210 */ /* 0x000fc80007f7e0ff */
[----:B------:R-:W-:Y:S02]  /*2f10*/  LEA.HI.X.SX32 R84, R85, R84, 0x1, P3 ;  /* 0x0000005455547211 */ /* 0x000fe400018f0eff */
[----:B------:R-:W-:-:S04]  /*2f20*/  LEA R12, P3, R55, UR12, 0x2 ;  /* 0x0000000c370c7c11 */ /* 0x000fc8000f8610ff */
[----:B------:R-:W-:-:S05]  /*2f30*/  LEA.HI.X R13, R55, UR13, R84, 0x2, P3 ;  /* 0x0000000d370d7c11 */ /* 0x000fca00098f1454 */
[----:B------:R1:W5:Y:S04]  /*2f40*/  LDG.E R55, desc[UR36][R12.64] ;  /* 0x000000240c377981 */ /* 0x000368000c1e1900 */
.L_x_3541:
[----:B------:R-:W-:Y:S05]  /*2f50*/  BSYNC.RECONVERGENT B1 ;  /* 0x0000000000017941 */ /* 0x000fea0003800200 */
.L_x_3540:
        /* <DEDUP_REMOVED lines=16> */
[----:B------:R-:W-:-:S04]  /*3060*/  IMAD R54, R85, 0x18, R82 ;  /* 0x0000001855367824 */ /* 0x000fc800078e0252 */
[----:B------:R-:W-:-:S05]  /*3070*/  IMAD.SHL.U32 R54, R54, 0x4, RZ ;  /* 0x0000000436367824 */ /* 0x000fca00078e00ff */
[----:B------:R-:W-:Y:S02]  /*3080*/  SHF.R.S32.HI R82, RZ, 0x1f, R54 ;  /* 0x0000001fff527819 */ /* 0x000fe40000011436 */
[----:B------:R-:W-:-:S04]  /*3090*/  IADD3 R54, P2, PT, R89, R54, RZ ;  /* 0x0000003659367210 */ /* 0x000fc80007f5e0ff */
[----:B------:R-:W-:Y:S02]  /*30a0*/  LEA.HI.X.SX32 R85, R89, R82, 0x1, P2 ;  /* 0x0000005259557211 */ /* 0x000fe400010f0eff */
[----:B------:R-:W-:-:S04]  /*30b0*/  LEA R12, P2, R54, UR12, 0x2 ;  /* 0x0000000c360c7c11 */ /* 0x000fc8000f8410ff */
[----:B------:R-:W-:-:S05]  /*30c0*/  LEA.HI.X R13, R54, UR13, R85, 0x2, P2 ;  /* 0x0000000d360d7c11 */ /* 0x000fca00090f1455 */
[----:B------:R2:W5:Y:S04]  /*30d0*/  LDG.E R54, desc[UR36][R12.64] ;  /* 0x000000240c367981 */ /* 0x000568000c1e1900 */
.L_x_3543:
[----:B------:R-:W-:Y:S05]  /*30e0*/  BSYNC.RECONVERGENT B1 ;  /* 0x0000000000017941 */ /* 0x000fea0003800200 */
.L_x_3542:
[----:B------:R-:W-:Y:S01]  /*30f0*/  BSSY.RECONVERGENT B1, `(.L_x_3544) ;  /* 0x0000017000017945 */ /* 0x000fe20003800200 */
[----:B------:R-:W-:Y:S02]  /*3100*/  IADD3 R84, PT, PT, R81, R14, RZ ;  /* 0x0000000e51547210 */ /* 0x000fe40007ffe0ff */
[----:B------:R-:W-:Y:S01]  /*3110*/  FSEL R57, R57, RZ, P6 ;  /* 0x000000ff39397208 */ /* 0x000fe20003000000 */
        /* <DEDUP_REMOVED lines=18> */
[----:B------:R-:W-:-:S05]  /*3240*/  LEA.HI.X R83, R83, UR13, R86, 0x2, P2 ;  /* 0x0000000d53537c11 */ /* 0x000fca00090f1456 */
[----:B------:R4:W5:Y:S04]  /*3250*/  LDG.E R57, desc[UR36][R82.64] ;  /* 0x0000002452397981 */ /* 0x000968000c1e1900 */
.L_x_3545:
[----:B------:R-:W-:Y:S05]  /*3260*/  BSYNC.RECONVERGENT B1 ;  /* 0x0000000000017941 */ /* 0x000fea0003800200 */
.L_x_3544:
[----:B-12---:R-:W-:Y:S01]  /*3270*/  IMAD.SHL.U32 R13, R81, 0x4, RZ ;  /* 0x00000004510d7824 */ /* 0x006fe200078e00ff */
[----:B------:R-:W-:Y:S01]  /*3280*/  SHF.L.U32 R89, R84, 0x2, RZ ;  /* 0x0000000254597819 */ /* 0x000fe200000006ff */
[----:B------:R-:W-:Y:S01]  /*3290*/  IMAD R85, R14, 0x2, R81 ;  /* 0x000000020e557824 */ /* 0x000fe200078e0251 */
[----:B------:R-:W-:Y:S01]  /*32a0*/  BSSY.RECONVERGENT B1, `(.L_x_3546) ;  /* 0x000001e000017945 */ /* 0x000fe20003800200 */
[----:B------:R-:W-:Y:S02]  /*32b0*/  FSEL R56, R56, RZ, P6 ;  /* 0x000000ff38387208 */ /* 0x000fe40003000000 */
[-C--:B------:R-:W-:Y:S01]  /*32c0*/  ISETP.GE.OR P5, PT, R13, R78.reuse, P1 ;  /* 0x0000004e0d00720c */ /* 0x080fe20000fa6670 */
[----:B----4-:R-:W-:Y:S01]  /*32d0*/  IMAD.IADD R83, R85, 0x1, R14 ;  /* 0x0000000155537824 */ /* 0x010fe200078e020e */
[----:B------:R-:W-:Y:S01]  /*32e0*/  ISETP.GE.OR P2, PT, R89, R78, P1 ;  /* 0x0000004e5900720c */ /* 0x000fe20000f46670 */
[----:B------:R-:W-:-:S03]  /*32f0*/  IMAD.SHL.U32 R13, R85, 0x4, RZ ;  /* 0x00000004550d7824 */ /* 0x000fc600078e00ff */
[----:B------:R-:W-:Y:S02]  /*3300*/  SHF.L.U32 R89, R83, 0x2, RZ ;  /* 0x0000000253597819 */ /* 0x000fe400000006ff */
[-C--:B------:R-:W-:Y:S02]  /*3310*/  ISETP.GE.OR P3, PT, R13, R78.reuse, P1 ;  /* 0x0000004e0d00720c */ /* 0x080fe40000f66670 */
[----:B------:R-:W-:-:S03]  /*3320*/  ISETP.GE.OR P4, PT, R89, R78, P1 ;  /* 0x0000004e5900720c */ /* 0x000fc60000f86670 */
        /* <DEDUP_REMOVED lines=10> */
[----:B--2---:R-:W-:-:S04]  /*33d0*/  IMAD R56, R12, R89, RZ ;  /* 0x000000590c387224 */ /* 0x004fc800078e02ff */
[----:B------:R-:W-:Y:S01]  /*33e0*/  IMAD R56, R56, 0x18, R81 ;  /* 0x0000001838387824 */ /* 0x000fe200078e0251 */
[----:B-1----:R-:W-:-:S03]  /*33f0*/  LOP3.LUT R81, R82, 0x3, RZ, 0xc0, !PT ;  /* 0x0000000352517812 */ /* 0x002fc600078ec0ff */
[----:B------:R-:W-:Y:S02]  /*3400*/  IMAD.SHL.U32 R56, R56, 0x4, RZ ;  /* 0x0000000438387824 */ /* 0x000fe400078e00ff */
[----:B------:R-:W-:-:S03]  /*3410*/  IMAD R82, R14, UR4, R81 ;  /* 0x000000040e527c24 */ /* 0x000fc6000f8e0251 */
[----:B------:R-:W-:Y:S02]  /*3420*/  SHF.R.S32.HI R81, RZ, 0x1f, R56 ;  /* 0x0000001fff517819 */ /* 0x000fe40000011438 */
[----:B------:R-:W-:-:S04]  /*3430*/  IADD3 R56, P5, PT, R82, R56, RZ ;  /* 0x0000003852387210 */ /* 0x000fc80007fbe0ff */
[----:B------:R-:W-:Y:S02]  /*3440*/  LEA.HI.X.SX32 R81, R82, R81, 0x1, P5 ;  /* 0x0000005152517211 */ /* 0x000fe400028f0eff */
[----:B------:R-:W-:-:S04]  /*3450*/  LEA R12, P5, R56, UR12, 0x2 ;  /* 0x0000000c380c7c11 */ /* 0x000fc8000f8a10ff */
[----:B------:R-:W-:-:S05]  /*3460*/  LEA.HI.X R13, R56, UR13, R81, 0x2, P5 ;  /* 0x0000000d380d7c11 */ /* 0x000fca000a8f1451 */
[----:B------:R1:W5:Y:S04]  /*3470*/  LDG.E R56, desc[UR36][R12.64] ;  /* 0x000000240c387981 */ /* 0x000368000c1e1900 */
.L_x_3547:
[----:B------:R-:W-:Y:S05]  /*3480*/  BSYNC.RECONVERGENT B1 ;  /* 0x0000000000017941 */ /* 0x000fea0003800200 */
.L_x_3546:
[----:B------:R-:W-:Y:S01]  /*3490*/  BSSY.RECONVERGENT B1, `(.L_x_3548) ;  /* 0x0000017000017945 */ /* 0x000fe20003800200 */
[----:B------:R-:W-:-:S03]  /*34a0*/  FSEL R59, R59, RZ, P6 ;  /* 0x000000ff3b3b7208 */ /* 0x000fc60003000000 */
        /* <DEDUP_REMOVED lines=21> */
.L_x_3549:
[----:B------:R-:W-:Y:S05]  /*3600*/  BSYNC.RECONVERGENT B1 ;  /* 0x0000000000017941 */ /* 0x000fea0003800200 */
.L_x_3548:
        /* <DEDUP_REMOVED lines=24> */
.L_x_3551:
[----:B------:R-:W-:Y:S05]  /*3790*/  BSYNC.RECONVERGENT B1 ;  /* 0x0000000000017941 */ /* 0x000fea0003800200 */
.L_x_3550:
[----:B------:R-:W-:Y:S01]  /*37a0*/  BSSY.RECONVERGENT B1, `(.L_x_3552) ;  /* 0x0000018000017945 */ /* 0x000fe20003800200 */
[----:B------:R-:W-:Y:S01]  /*37b0*/  IMAD.IADD R85, R81, 0x1, R14 ;  /* 0x0000000151557824 */ /* 0x000fe200078e020e */
[----:B------:R-:W-:Y:S02]  /*37c0*/  FSEL R61, R61, RZ, P6 ;  /* 0x000000ff3d3d7208 */ /* 0x000fe40003000000 */
[----:B------:R-:W-:Y:S05]  /*37d0*/  @P4 BRA `(.L_x_3553) ;  /* 0x0000000000504947 */ /* 0x000fea0003800000 */
[----:B------:R-:W1:Y:S02]  /*37e0*/  S2UR UR7, SR_CTAID.Y ;  /* 0x00000000000779c3 */ /* 0x000e640000002600 */
[----:B-12-4-:R-:W-:-:S05]  /*37f0*/  IMAD R12, R14, UR7, RZ ;  /* 0x000000070e0c7c24 */ /* 0x016fca000f8e02ff */
        /* <DEDUP_REMOVED lines=18> */
.L_x_3553:
[----:B------:R-:W-:Y:S05]  /*3920*/  BSYNC.RECONVERGENT B1 ;  /* 0x0000000000017941 */ /* 0x000fea0003800200 */
.L_x_3552:
[----:B-12-4-:R-:W-:Y:S01]  /*3930*/  IMAD.SHL.U32 R13, R81, 0x4, RZ ;  /* 0x00000004510d7824 */ /* 0x016fe200078e00ff */
[C---:B------:R-:W-:Y:S01]  /*3940*/  SHF.L.U32 R91, R85.reuse, 0x2, RZ ;  /* 0x00000002555b7819 */ /* 0x040fe200000006ff */
[----:B------:R-:W-:Y:S01]  /*3950*/  IMAD.IADD R89, R85, 0x1, R14 ;  /* 0x0000000155597824 */ /* 0x000fe200078e020e */
[----:B------:R-:W-:Y:S01]  /*3960*/  BSSY.RECONVERGENT B1, `(.L_x_3554) ;  /* 0x000001e000017945 */ /* 0x000fe20003800200 */
[----:B------:R-:W-:Y:S02]  /*3970*/  FSEL R60, R60, RZ, P6 ;  /* 0x000000ff3c3c7208 */ /* 0x000fe40003000000 */
[-C--:B------:R-:W-:Y:S01]  /*3980*/  ISETP.GE.OR P5, PT, R13, R78.reuse, P1 ;  /* 0x0000004e0d00720c */ /* 0x080fe20000fa6670 */
[----:B------:R-:W-:Y:S01]  /*3990*/  IMAD R83, R14, 0x2, R89 ;  /* 0x000000020e537824 */ /* 0x000fe200078e0259 */
        /* <DEDUP_REMOVED lines=26> */
.L_x_3555:
[----:B------:R-:W-:Y:S05]  /*3b40*/  BSYNC.RECONVERGENT B1 ;  /* 0x0000000000017941 */ /* 0x000fea0003800200 */
.L_x_3554:
[----:B------:R-:W-:Y:S01]  /*3b50*/  BSSY.RECONVERGENT B1, `(.L_x_3556) ;  /* 0x0000018000017945 */ /* 0x000fe20003800200 */
[----:B------:R-:W-:Y:S01]  /*3b60*/  IMAD.IADD R81, R83, 0x1, R14 ;  /* 0x0000000153517824 */ /* 0x000fe200078e020e */
        /* <DEDUP_REMOVED lines=13> */
[----:B-1----:R-:W-:-:S04]  /*3c40*/  LOP3.LUT R85, R84, 0x3, RZ, 0xc0, !PT ;  /* 0x0000000354557812 */ /* 0x002fc800078ec0ff */
[----:B------:R-:W-:Y:S01]  /*3c50*/  SHF.L.U32 R63, R63, 0x2, RZ ;  /* 0x000000023f3f7819 */ /* 0x000fe200000006ff */
[----:B------:R-:W-:-:S03]  /*3c60*/  IMAD R85, R14, UR4, R85 ;  /* 0x000000040e557c24 */ /* 0x000fc6000f8e0255 */
[----:B------:R-:W-:Y:S02]  /*3c70*/  SHF.R.S32.HI R82, RZ, 0x1f, R63 ;  /* 0x0000001fff527819 */ /* 0x000fe4000001143f */
[----:B------:R-:W-:-:S04]  /*3c80*/  IADD3 R63, P3, PT, R85, R63, RZ ;  /* 0x0000003f553f7210 */ /* 0x000fc80007f7e0ff */
[----:B------:R-:W-:Y:S02]  /*3c90*/  LEA.HI.X.SX32 R82, R85, R82, 0x1, P3 ;  /* 0x0000005255527211 */ /* 0x000fe400018f0eff */
[----:B------:R-:W-:-:S04]  /*3ca0*/  LEA R12, P3, R63, UR12, 0x2 ;  /* 0x0000000c3f0c7c11 */ /* 0x000fc8000f8610ff */
[----:B------:R-:W-:-:S05]  /*3cb0*/  LEA.HI.X R13, R63, UR13, R82, 0x2, P3 ;  /* 0x0000000d3f0d7c11 */ /* 0x000fca00098f1452 */
[----:B------:R2:W5:Y:S04]  /*3cc0*/  LDG.E R63, desc[UR36][R12.64] ;  /* 0x000000240c3f7981 */ /* 0x000568000c1e1900 */
.L_x_3557:
[----:B------:R-:W-:Y:S05]  /*3cd0*/  BSYNC.RECONVERGENT B1 ;  /* 0x0000000000017941 */ /* 0x000fea0003800200 */
.L_x_3556:
[----:B------:R-:W-:Y:S01]  /*3ce0*/  BSSY.RECONVERGENT B1, `(.L_x_3558) ;  /* 0x0000018000017945 */ /* 0x000fe20003800200 */
[----:B------:R-:W-:Y:S01]  /*3cf0*/  IMAD.IADD R85, R81, 0x1, R14 ;  /* 0x0000000151557824 */ /* 0x000fe200078e020e */
        /* <DEDUP_REMOVED lines=22> */
.L_x_3559:
[----:B------:R-:W-:Y:S05]  /*3e60*/  BSYNC.RECONVERGENT B1 ;  /* 0x0000000000017941 */ /* 0x000fea0003800200 */
.L_x_3558:
[----:B------:R-:W-:Y:S01]  /*3e70*/  IMAD R87, R14, 0x40, R87 ;  /* 0x000000400e577824 */ /* 0x000fe200078e0257 */
[----:B-12-4-:R-:W-:Y:S01]  /*3e80*/  SHF.L.U32 R13, R81, 0x2, RZ ;  /* 0x00000002510d7819 */ /* 0x016fe200000006ff */
[----:B------:R-:W-:Y:S01]  /*3e90*/  IMAD.SHL.U32 R89, R85, 0x4, RZ ;  /* 0x0000000455597824 */ /* 0x000fe200078e00ff */
[----:B------:R-:W-:Y:S01]  /*3ea0*/  BSSY.RECONVERGENT B1, `(.L_x_3560) ;  /* 0x000001b000017945 */ /* 0x000fe20003800200 */
[----:B------:R-:W-:Y:S02]  /*3eb0*/  MOV R82, R64 ;  /* 0x0000004000527202 */ /* 0x000fe40000000f00 */
[-C--:B------:R-:W-:Y:S02]  /*3ec0*/  ISETP.GE.OR P3, PT, R87, R78.reuse, P1 ;  /* 0x0000004e5700720c */ /* 0x080fe40000f66670 */
[-C--:B------:R-:W-:Y:S01]  /*3ed0*/  ISETP.GE.OR P5, PT, R89, R78.reuse, P1 ;  /* 0x0000004e5900720c */ /* 0x080fe20000fa6670 */
[----:B------:R-:W-:Y:S01]  /*3ee0*/  IMAD.IADD R89, R85, 0x1, R14 ;  /* 0x0000000155597824 */ /* 0x000fe200078e020e */
[----:B------:R-:W-:-:S02]  /*3ef0*/  ISETP.GE.OR P4, PT, R13, R78, P1 ;  /* 0x0000004e0d00720c */ /* 0x000fc40000f86670 */
[----:B------:R-:W-:-:S07]  /*3f00*/  FSEL R65, R65, RZ, P6 ;  /* 0x000000ff41417208 */ /* 0x000fce0003000000 */
        /* <DEDUP_REMOVED lines=20> */
.L_x_3561:
[----:B------:R-:W-:Y:S05]  /*4050*/  BSYNC.RECONVERGENT B1 ;  /* 0x0000000000017941 */ /* 0x000fea0003800200 */
.L_x_3560:
[----:B------:R-:W-:Y:S01]  /*4060*/  BSSY.RECONVERGENT B1, `(.L_x_3562) ;  /* 0x0000018000017945 */ /* 0x000fe20003800200 */
[----:B------:R-:W-:Y:S01]  /*4070*/  IMAD.IADD R87, R89, 0x1, R14 ;  /* 0x0000000159577824 */ /* 0x000fe200078e020e */
        /* <DEDUP_REMOVED lines=22> */
.L_x_3563:
[----:B------:R-:W-:Y:S05]  /*41e0*/  BSYNC.RECONVERGENT B1 ;  /* 0x0000000000017941 */ /* 0x000fea0003800200 */
.L_x_3562:
[----:B------:R-:W-:Y:S01]  /*41f0*/  IMAD.SHL.U32 R83, R87, 0x4, RZ ;  /* 0x0000000457537824 */ /* 0x000fe200078e00ff */
[----:B------:R-:W-:Y:S01]  /*4200*/  BSSY.RECONVERGENT B1, `(.L_x_3564) ;  /* 0x000001b000017945 */ /* 0x000fe20003800200 */
[----:B-1----:R-:W-:Y:S01]  /*4210*/  IMAD.SHL.U32 R13, R89, 0x4, RZ ;  /* 0x00000004590d7824 */ /* 0x002fe200078e00ff */
[----:B------:R-:W-:Y:S02]  /*4220*/  FSEL R67, R67, RZ, P6 ;  /* 0x000000ff43437208 */ /* 0x000fe40003000000 */
[-C--:B------:R-:W-:Y:S02]  /*4230*/  ISETP.GE.OR P3, PT, R83, R78.reuse, P1 ;  /* 0x0000004e5300720c */ /* 0x080fe40000f66670 */
[----:B------:R-:W-:Y:S02]  /*4240*/  ISETP.GE.OR P2, PT, R13, R78, P1 ;  /* 0x0000004e0d00720c */ /* 0x000fe40000f46670 */
[----:B------:R-:W-:Y:S01]  /*4250*/  IADD3 R83, PT, PT, R87, R14, RZ ;  /* 0x0000000e57537210 */ /* 0x000fe20007ffe0ff */
        /* <DEDUP_REMOVED lines=21> */
.L_x_3565:
[----:B------:R-:W-:Y:S05]  /*43b0*/  BSYNC.RECONVERGENT B1 ;  /* 0x0000000000017941 */ /* 0x000fea0003800200 */
.L_x_3564:
        /* <DEDUP_REMOVED lines=24> */
.L_x_3567:
[----:B------:R-:W-:Y:S05]  /*4540*/  BSYNC.RECONVERGENT B1 ;  /* 0x0000000000017941 */ /* 0x000fea0003800200 */
.L_x_3566:
[----:B------:R-:W-:Y:S01]  /*4550*/  IMAD.SHL.U32 R85, R81, 0x4, RZ ;  /* 0x0000000451557824 */ /* 0x000fe200078e00ff */
[----:B------:R-:W-:Y:S01]  /*4560*/  BSSY.RECONVERGENT B1, `(.L_x_3568) ;  /* 0x000001b000017945 */ /* 0x000fe20003800200 */
[----:B-12---:R-:W-:Y:S01]  /*4570*/  IMAD.SHL.U32 R13, R83, 0x4, RZ ;  /* 0x00000004530d7824 */ /* 0x006fe200078e00ff */
        /* <DEDUP_REMOVED lines=25> */
.L_x_3569:
[----:B------:R-:W-:Y:S05]  /*4710*/  BSYNC.RECONVERGENT B1 ;  /* 0x0000000000017941 */ /* 0x000fea0003800200 */
.L_x_3568:
        /* <DEDUP_REMOVED lines=24> */
.L_x_3571:
[----:B------:R-:W-:Y:S05]  /*48a0*/  BSYNC.RECONVERGENT B1 ;  /* 0x0000000000017941 */ /* 0x000fea0003800200 */
.L_x_3570:
        /* <DEDUP_REMOVED lines=28> */
.L_x_3573:
[----:B------:R-:W-:Y:S05]  /*4a70*/  BSYNC.RECONVERGENT B1 ;  /* 0x0000000000017941 */ /* 0x000fea0003800200 */
.L_x_3572:
        /* <DEDUP_REMOVED lines=24> */
.L_x_3575:
[----:B------:R-:W-:Y:S05]  /*4c00*/  BSYNC.RECONVERGENT B1 ;  /* 0x0000000000017941 */ /* 0x000fea0003800200 */
.L_x_3574:
        /* <DEDUP_REMOVED lines=28> */
.L_x_3577:
[----:B------:R-:W-:Y:S05]  /*4dd0*/  BSYNC.RECONVERGENT B1 ;  /* 0x0000000000017941 */ /* 0x000fea0003800200 */
.L_x_3576:
        /* <DEDUP_REMOVED lines=24> */
.L_x_3579:
[----:B------:R-:W-:Y:S05]  /*4f60*/  BSYNC.RECONVERGENT B1 ;  /* 0x0000000000017941 */ /* 0x000fea0003800200 */
.L_x_3578:
        /* <DEDUP_REMOVED lines=24> */
.L_x_3581:
[----:B------:R-:W-:Y:S05]  /*50f0*/  BSYNC.RECONVERGENT B1 ;  /* 0x0000000000017941 */ /* 0x000fea0003800200 */
.L_x_3580:
[----:B-12-4-:R-:W-:Y:S01]  /*5100*/  SHF.L.U32 R13, R81, 0x2, RZ ;  /* 0x00000002510d7819 */ /* 0x016fe200000006ff */
[C---:B------:R-:W-:Y:S01]  /*5110*/  IMAD.IADD R87, R89.reuse, 0x1, R14 ;  /* 0x0000000159577824 */ /* 0x040fe200078e020e */
[----:B------:R-:W-:Y:S01]  /*5120*/  BSSY.RECONVERGENT B1, `(.L_x_3582) ;  /* 0x000001e000017945 */ /* 0x000fe20003800200 */
[----:B------:R-:W-:Y:S01]  /*5130*/  IMAD.SHL.U32 R91, R89, 0x4, RZ ;  /* 0x00000004595b7824 */ /* 0x000fe200078e00ff */
[-C--:B------:R-:W-:Y:S01]  /*5140*/  ISETP.GE.OR P4, PT, R13, R78.reuse, P1 ;  /* 0x0000004e0d00720c */ /* 0x080fe20000f86670 */
[----:B------:R-:W-:Y:S01]  /*5150*/  IMAD.SHL.U32 R87, R87, 0x4, RZ ;  /* 0x0000000457577824 */ /* 0x000fe200078e00ff */
[----:B------:R-:W-:Y:S02]  /*5160*/  SHF.L.U32 R13, R85, 0x2, RZ ;  /* 0x00000002550d7819 */ /* 0x000fe400000006ff */
[-C--:B------:R-:W-:Y:S02]  /*5170*/  ISETP.GE.OR P2, PT, R91, R78.reuse, P1 ;  /* 0x0000004e5b00720c */ /* 0x080fe40000f46670 */
[----:B------:R-:W-:-:S02]  /*5180*/  ISETP.GE.OR P3, PT, R13, R78, P1 ;  /* 0x0000004e0d00720c */ /* 0x000fc40000f66670 */
[----:B------:R-:W-:Y:S02]  /*5190*/  ISETP.GE.OR P1, PT, R87, R78, P1 ;  /* 0x0000004e5700720c */ /* 0x000fe40000f26670 */
[----:B------:R-:W-:Y:S01]  /*51a0*/  FSEL R68, R68, RZ, P6 ;  /* 0x000000ff44447208 */ /* 0x000fe20003000000 */
        /* <DEDUP_REMOVED lines=21> */
.L_x_3583:
[----:B------:R-:W-:Y:S05]  /*5300*/  BSYNC.RECONVERGENT B1 ;  /* 0x0000000000017941 */ /* 0x000fea0003800200 */
.L_x_3582:
        /* <DEDUP_REMOVED lines=23> */
.L_x_3585:
[----:B------:R-:W-:Y:S05]  /*5480*/  BSYNC.RECONVERGENT B1 ;  /* 0x0000000000017941 */ /* 0x000fea0003800200 */
.L_x_3584:
[----:B------:R-:W-:Y:S01]  /*5490*/  BSSY.RECONVERGENT B1, `(.L_x_3586) ;  /* 0x0000017000017945 */ /* 0x000fe20003800200 */
[----:B------:R-:W-:-:S03]  /*54a0*/  FSEL R70, R70, RZ, P6 ;  /* 0x000000ff46467208 */ /* 0x000fc60003000000 */
        /* <DEDUP_REMOVED lines=21> */
.L_x_3587:
[----:B------:R-:W-:Y:S05]  /*5600*/  BSYNC.RECONVERGENT B1 ;  /* 0x0000000000017941 */ /* 0x000fea0003800200 */
.L_x_3586:
[----:B------:R-:W-:Y:S01]  /*5610*/  BSSY.RECONVERGENT B1, `(.L_x_3588) ;  /* 0x0000017000017945 */ /* 0x000fe20003800200 */
[----:B------:R-:W-:-:S03]  /*5620*/  FSEL R77, R77, RZ, P6 ;  /* 0x000000ff4d4d7208 */ /* 0x000fc60003000000 */
        /* <DEDUP_REMOVED lines=21> */
.L_x_3589:
[----:B------:R-:W-:Y:S05]  /*5780*/  BSYNC.RECONVERGENT B1 ;  /* 0x0000000000017941 */ /* 0x000fea0003800200 */
.L_x_3588:
        /* <DEDUP_REMOVED lines=22> */
.L_x_3591:
[----:B------:R-:W-:Y:S05]  /*58f0*/  BSYNC.RECONVERGENT B1 ;  /* 0x0000000000017941 */ /* 0x000fea0003800200 */
.L_x_3590:
[----:B-12-45:R-:W-:Y:S01]  /*5900*/  FMUL.FTZ R13, R45, R48 ;  /* 0x000000302d0d7220 */ /* 0x036fe20000410000 */
[----:B------:R-:W1:Y:S01]  /*5910*/  S2R R14, SR_TID.X ;  /* 0x00000000000e7919 */ /* 0x000e620000002100 */
[----:B------:R-:W-:Y:S01]  /*5920*/  ISETP.NE.AND P2, PT, R11, RZ, P0 ;  /* 0x000000ff0b00720c */ /* 0x000fe20000745270 */
[----:B------:R-:W-:Y:S01]  /*5930*/  UMOV UR7, 0xffffffff ;  /* 0xffffffff00077882 */ /* 0x000fe20000000000 */
[----:B------:R-:W-:-:S04]  /*5940*/  FFMA.FTZ R13, R46, R49, R13 ;  /* 0x000000312e0d7223 */ /* 0x000fc8000001000d */
[----:B------:R-:W-:-:S04]  /*5950*/  FFMA.FTZ R12, R44, R51, R13 ;  /* 0x000000332c0c7223 */ /* 0x000fc8000001000d */
[----:B------:R-:W-:-:S04]  /*5960*/  FFMA.FTZ R13, R43, R50, R12 ;  /* 0x000000322b0d7223 */ /* 0x000fc8000001000c */
[----:B------:R-:W-:-:S04]  /*5970*/  FFMA.FTZ R12, R42, R53, R13 ;  /* 0x000000352a0c7223 */ /* 0x000fc8000001000d */
[----:B------:R-:W-:-:S04]  /*5980*/  FFMA.FTZ R13, R41, R52, R12 ;  /* 0x00000034290d7223 */ /* 0x000fc8000001000c */
[----:B------:R-:W-:-:S04]  /*5990*/  FFMA.FTZ R12, R40, R55, R13 ;  /* 0x00000037280c7223 */ /* 0x000fc8000001000d */
[----:B------:R-:W-:-:S04]  /*59a0*/  FFMA.FTZ R13, R39, R54, R12 ;  /* 0x00000036270d7223 */ /* 0x000fc8000001000c */
[----:B0-----:R-:W-:Y:S01]  /*59b0*/  FFMA.FTZ R12, R38, R57, R13 ;  /* 0x00000039260c7223 */ /* 0x001fe2000001000d */
        /* <DEDUP_REMOVED lines=25> */
[----:B------:R-:W0:Y:S02]  /*5b50*/  SHFL.BFLY PT, R14, R13, 0x2, 0x1f ;  /* 0x0c401f000d0e7f89 */ /* 0x000e2400000e0000 */
[----:B0-----:R-:W-:-:S05]  /*5b60*/  FADD.FTZ R13, R13, R14 ;  /* 0x0000000e0d0d7221 */ /* 0x001fca0000010000 */
[----:B------:R0:W1:Y:S02]  /*5b70*/  SHFL.BFLY PT, R14, R13, 0x1, 0x1f ;  /* 0x0c201f000d0e7f89 */ /* 0x00006400000e0000 */
.L_x_3672:
        /* <DEDUP_REMOVED lines=16> */
[----:B------:R-:W4:Y:S05]  /*5c80*/  @P1 LDG.E R14, desc[UR36][R14.64] ;  /* 0x000000240e0e1981 */ /* 0x000f2a000c1e1900 */
[----:B------:R-:W5:Y:S01]  /*5c90*/  @P3 LDG.E R12, desc[UR36][R12.64] ;  /* 0x000000240c0c3981 */ /* 0x000f62000c1e1900 */
[----:B--2---:R-:W-:-:S04]  /*5ca0*/  @P1 IADD3 R81, PT, PT, R78, R81, RZ ;  /* 0x000000514e511210 */ /* 0x004fc80007ffe0ff */
[----:B------:R-:W-:-:S04]  /*5cb0*/  @P1 ISETP.GE.AND P4, PT, R10, R81, PT ;  /* 0x000000510a00120c */ /* 0x000fc80003f86270 */
[----:B------:R-:W-:-:S04]  /*5cc0*/  @P1 SEL R81, RZ, UR38, P4 ;  /* 0x00000026ff511c07 */ /* 0x000fc8000a000000 */
[----:B------:R-:W-:-:S04]  /*5cd0*/  @P1 IADD3 R81, PT, PT, R10, -UR43, R81 ;  /* 0x8000002b0a511c10 */ /* 0x000fc8000fffe051 */
[----:B------:R-:W-:Y:S01]  /*5ce0*/  @P1 I2FP.F32.S32 R78, R81 ;  /* 0x00000051004e1245 */ /* 0x000fe20000201400 */
[----:B-----5:R-:W-:-:S04]  /*5cf0*/  @P3 FADD.FTZ R11, R11, R12 ;  /* 0x0000000c0b0b3221 */ /* 0x020fc80000010000 */
[----:B----4-:R-:W-:-:S05]  /*5d00*/  @P1 FFMA.FTZ R11, R78, R14, R11 ;  /* 0x0000000e4e0b1223 */ /* 0x010fca000001000b */
[----:B------:R1:W-:Y:S01]  /*5d10*/  STS [R6], R11 ;  /* 0x0000000b06007388 */ /* 0x0003e20000000800 */
[----:B---3--:R-:W-:-:S07]  /*5d20*/  @!P2 FMNMX.FTZ R0, R0, R11, !PT ;  /* 0x0000000b0000a209 */ /* 0x008fce0007810000 */
.L_x_3594:
[----:B------:R-:W-:Y:S05]  /*5d30*/  BSYNC.RECONVERGENT B1 ;  /* 0x0000000000017941 */ /* 0x000fea0003800200 */
.L_x_3593:
[----:B------:R-:W-:Y:S01]  /*5d40*/  VIADD R10, R10, 0x10 ;  /* 0x000000100a0a7836 */ /* 0x000fe20000000000 */
[----:B------:R-:W-:Y:S01]  /*5d50*/  IADD3 R8, P2, PT, R8, 0x10, RZ ;  /* 0x0000001008087810 */ /* 0x000fe20007f5e0ff */
[----:B-1----:R-:W-:Y:S01]  /*5d60*/  VIADD R6, R6, 0x40 ;  /* 0x0000004006067836 */ /* 0x002fe20000000000 */
[----:B------:R-:W-:Y:S02]  /*5d70*/  IADD3 R4, PT, PT, R4, 0x10, RZ ;  /* 0x0000001004047810 */ /* 0x000fe40007ffe0ff */
[----:B------:R-:W-:Y:S01]  /*5d80*/  ISETP.GE.AND P1, PT, R10, R5, PT ;  /* 0x000000050a00720c */ /* 0x000fe20003f26270 */
[----:B------:R-:W-:-:S12]  /*5d90*/  IMAD.X R3, RZ, RZ, R3, P2 ;  /* 0x000000ffff037224 */ /* 0x000fd800010e0603 */
[----:B------:R-:W-:Y:S05]  /*5da0*/  @!P1 BRA `(.L_x_3595) ;  /* 0xffffffc400209947 */ /* 0x000fea000383ffff */
.L_x_3527:
[----:B0---4-:R-:W-:Y:S05]  /*5db0*/  BSYNC B0 ;  /* 0x0000000000007941 */ /* 0x011fea0003800000 */
.L_x_3526:
[----:B------:R-:W-:-:S03]  /*5dc0*/  UMOV UR7, 0xffffffff ;  /* 0xffffffff00077882 */ /* 0x000fc60000000000 */
[----:B------:R-:W-:Y:S05]  /*5dd0*/  BRA.DIV UR7, `(.L_x_3596) ;  /* 0x0000005a07e47947 */ /* 0x000fea000b800000 */
[----:B------:R-:W0:Y:S02]  /*5de0*/  SHFL.BFLY PT, R14, R0, 0x10, 0x1f ;  /* 0x0e001f00000e7f89 */ /* 0x000e2400000e0000 */
[----:B0-----:R-:W-:-:S05]  /*5df0*/  FMNMX.FTZ R13, R14, R0, !PT ;  /* 0x000000000e0d7209 */ /* 0x001fca0007810000 */
[----:B------:R-:W0:Y:S02]  /*5e00*/  SHFL.BFLY PT, R14, R13, 0x8, 0x1f ;  /* 0x0d001f000d0e7f89 */ /* 0x000e2400000e0000 */
[----:B0-----:R-:W-:-:S05]  /*5e10*/  FMNMX.FTZ R3, R13, R14, !PT ;  /* 0x0000000e0d037209 */ /* 0x001fca0007810000 */
[----:B------:R0:W4:Y:S02]  /*5e20*/  SHFL.BFLY PT, R14, R3, 0x4, 0x1f ;  /* 0x0c801f00030e7f89 */ /* 0x00012400000e0000 */
.L_x_3677:
[----:B---3--:R-:W3:Y:S01]  /*5e30*/  S2R R0, SR_TID.X ;  /* 0x0000000000007919 */ /* 0x008ee20000002100 */
[----:B------:R-:W-:Y:S01]  /*5e40*/  MOV R13, 0x400 ;  /* 0x00000400000d7802 */ /* 0x000fe20000000f00 */
[----:B------:R-:W-:Y:S05]  /*5e50*/  WARPSYNC.ALL ;  /* 0x0000000000007948 */ /* 0x000fea0003800000 */
[----:B------:R-:W5:Y:S01]  /*5e60*/  S2R R16, SR_CgaCtaId ;  /* 0x0000000000107919 */ /* 0x000f620000008800 */
[----:B----4-:R-:W-:Y:S02]  /*5e70*/  FMNMX.FTZ R14, R3, R14, !PT ;  /* 0x0000000e030e7209 */ /* 0x010fe40007810000 */
[----:B---3--:R-:W-:-:S02]  /*5e80*/  LOP3.LUT P0, R7, R0, 0x1f, RZ, 0xc0, !PT ;  /* 0x0000001f00077812 */ /* 0x008fc4000780c0ff */
[----:B-----5:R-:W-:-:S11]  /*5e90*/  LEA R4, R16, R13, 0x18 ;  /* 0x0000000d10047211 */ /* 0x020fd600078ec0ff */
[----:B0-----:R-:W-:-:S05]  /*5ea0*/  @!P0 LEA.HI R3, R0, R4, RZ, 0x1d ;  /* 0x0000000400038211 */ /* 0x001fca00078fe8ff */
[----:B------:R0:W-:Y:S01]  /*5eb0*/  @!P0 STS [R3], R14 ;  /* 0x0000000e03008388 */ /* 0x0001e20000000800 */
[----:B------:R-:W-:Y:S01]  /*5ec0*/  BAR.SYNC.DEFER_BLOCKING 0x0 ;  /* 0x0000000000007b1d */ /* 0x000fe20000010000 */
[C---:B------:R-:W-:Y:S01]  /*5ed0*/  ISETP.GT.U32.AND P0, PT, R7.reuse, 0x1, PT ;  /* 0x000000010700780c */ /* 0x040fe20003f04070 */
[----:B------:R-:W-:Y:S01]  /*5ee0*/  IMAD R6, R7, 0x4, R4 ;  /* 0x0000000407067824 */ /* 0x000fe200078e0204 */
[----:B------:R-:W-:Y:S01]  /*5ef0*/  MOV R8, 0xff7fffff ;  /* 0xff7fffff00087802 */ /* 0x000fe20000000f00 */
[----:B------:R-:W-:Y:S01]  /*5f00*/  VIADD R5, R0, UR39 ;  /* 0x0000002700057c36 */ /* 0x000fe20008000000 */
[----:B------:R-:W-:-:S03]  /*5f10*/  UIADD3 UR12, UPT, UPT, UR43, 0x1, URZ ;  /* 0x000000012b0c7890 */ /* 0x000fc6000fffe0ff */
[----:B------:R-:W3:Y:S01]  /*5f20*/  S2UR UR7, SR_CTAID.Y ;  /* 0x00000000000779c3 */ /* 0x000ee20000002600 */
[----:B------:R-:W3:Y:S01]  /*5f30*/  LDCU UR5, c[0x0][0x3f4] ;  /* 0x00007e80ff0577ac */ /* 0x000ee20008000800 */
[----:B------:R-:W-:Y:S01]  /*5f40*/  BSSY.RECONVERGENT B0, `(.L_x_3597) ;  /* 0x0000170000007945 */ /* 0x000fe20003800200 */
[----:B0-----:R-:W-:-:S03]  /*5f50*/  IMAD.SHL.U32 R14, R0, 0x4, RZ ;  /* 0x00000004000e7824 */ /* 0x001fc600078e00ff */
[----:B------:R-:W0:Y:S01]  /*5f60*/  @!P0 LDS R8, [R6] ;  /* 0x0000000006088984 */ /* 0x000e220000000800 */
[----:B------:R-:W-:Y:S01]  /*5f70*/  ISETP.GT.AND P0, PT, R5, UR43, PT ;  /* 0x0000002b05007c0c */ /* 0x000fe2000bf04270 */
[----:B---3--:R-:W-:-:S04]  /*5f80*/  UIMAD UR5, UR7, UR5, URZ ;  /* 0x00000005070572a4 */ /* 0x008fc8000f8e02ff */
[----:B------:R-:W-:Y:S01]  /*5f90*/  USHF.R.S32.HI UR14, URZ, 0x1f, UR5 ;  /* 0x0000001fff0e7899 */ /* 0x000fe20008011405 */
[----:B0-----:R-:W0:Y:S02]  /*5fa0*/  SHFL.BFLY PT, R3, R8, 0x1, 0x1f ;  /* 0x0c201f0008037f89 */ /* 0x001e2400000e0000 */
[----:B0-----:R-:W-:Y:S01]  /*5fb0*/  FMNMX.FTZ R3, R3, R8, !PT ;  /* 0x0000000803037209 */ /* 0x001fe20007810000 */
[----:B------:R-:W-:-:S05]  /*5fc0*/  HFMA2 R8, -RZ, RZ, 0, 0 ;  /* 0x00000000ff087431 */ /* 0x000fca00000001ff */
[----:B------:R-:W0:Y:S01]  /*5fd0*/  SHFL.IDX PT, R3, R3, RZ, 0x1f ;  /* 0x00001fff03037589 */ /* 0x000e2200000e0000 */
[----:B------:R-:W-:Y:S05]  /*5fe0*/  @P0 BRA `(.L_x_3598) ;  /* 0x0000001400940947 */ /* 0x000fea0003800000 */
[----:B------:R-:W3:Y:S02]  /*5ff0*/  LDC.64 R10, c[0x0][0x420] ;  /* 0x00010800ff0a7b82 */ /* 0x000ee40000000a00 */
[----:B---3--:R-:W-:-:S04]  /*6000*/  ISETP.NE.U32.AND P0, PT, R10, RZ, PT ;  /* 0x000000ff0a00720c */ /* 0x008fc80003f05070 */
[----:B------:R-:W-:-:S13]  /*6010*/  ISETP.NE.AND.EX P0, PT, R11, RZ, PT, P0 ;  /* 0x000000ff0b00720c */ /* 0x000fda0003f05300 */
[----:B------:R-:W-:Y:S05]  /*6020*/  @P0 BRA `(.L_x_3599) ;  /* 0x0000001000080947 */ /* 0x000fea0003800000 */
[----:B------:R-:W-:Y:S01]  /*6030*/  IMAD.U32 R8, RZ, RZ, UR12 ;  /* 0x0000000cff087e24 */ /* 0x000fe2000f8e00ff */
[----:B------:R-:W-:Y:S01]  /*6040*/  LOP3.LUT R9, RZ, R0, RZ, 0x33, !PT ;  /* 0x00000000ff097212 */ /* 0x000fe200078e33ff */
[----:B------:R-:W-:Y:S03]  /*6050*/  BSSY.RECONVERGENT B1, `(.L_x_3600) ;  /* 0x000001c000017945 */ /* 0x000fe60003800200 */
[----:B------:R-:W-:-:S04]  /*6060*/  VIADDMNMX R8, R5, 0x40, R8, !PT ;  /* 0x0000004005087846 */ /* 0x000fc80007800108 */
[----:B------:R-:W-:Y:S02]  /*6070*/  IADD3 R10, PT, PT, R8, -UR39, R9 ;  /* 0x80000027080a7c10 */ /* 0x000fe4000fffe009 */
[----:B------:R-:W-:Y:S02]  /*6080*/  MOV R9, R5 ;  /* 0x0000000500097202 */ /* 0x000fe40000000f00 */
        /* <DEDUP_REMOVED lines=13> */
.L_x_3602:
        /* <DEDUP_REMOVED lines=11> */
.L_x_3601:
[----:B------:R-:W-:Y:S05]  /*6210*/  BSYNC.RECONVERGENT B1 ;  /* 0x0000000000017941 */ /* 0x000fea0003800200 */
.L_x_3600:
[----:B------:R-:W-:Y:S05]  /*6220*/  @!P1 BRA `(.L_x_3598) ;  /* 0x0000001400049947 */ /* 0x000fea0003800000 */
[----:B------:R-:W-:Y:S01]  /*6230*/  USHF.L.U32 UR6, UR39, 0x2, URZ ;  /* 0x0000000227067899 */ /* 0x000fe200080006ff */
[----:B------:R-:W-:-:S04]  /*6240*/  IADD3 R13, PT, PT, R13, 0x210, RZ ;  /* 0x000002100d0d7810 */ /* 0x000fc80007ffe0ff */
[----:B------:R-:W-:Y:S02]  /*6250*/  LEA R11, R16, R13, 0x18 ;  /* 0x0000000d100b7211 */ /* 0x000fe400078ec0ff */
[C---:B------:R-:W-:Y:S01]  /*6260*/  LEA R10, R9.reuse, -UR6, 0x2 ;  /* 0x80000006090a7c11 */ /* 0x040fe2000f8e10ff */
[----:B------:R-:W-:-:S04]  /*6270*/  VIADD R9, R9, 0x100 ;  /* 0x0000010009097836 */ /* 0x000fc80000000000 */
[----:B------:R-:W-:Y:S01]  /*6280*/  IMAD.IADD R11, R11, 0x1, R10 ;  /* 0x000000010b0b7824 */ /* 0x000fe200078e020a */
[----:B------:R-:W-:-:S04]  /*6290*/  ISETP.GT.AND P0, PT, R9, UR43, PT ;  /* 0x0000002b09007c0c */ /* 0x000fc8000bf04270 */
[----:B------:R-:W0:Y:S04]  /*62a0*/  LDS R10, [R11] ;  /* 0x000000000b0a7984 */ /* 0x000e280000000800 */
[----:B------:R-:W3:Y:S04]  /*62b0*/  LDS R12, [R11+0x100] ;  /* 0x000100000b0c7984 */ /* 0x000ee80000000800 */
[----:B------:R-:W4:Y:S04]  /*62c0*/  LDS R16, [R11+0x200] ;  /* 0x000200000b107984 */ /* 0x000f280000000800 */
[----:B------:R-:W5:Y:S01]  /*62d0*/  LDS R18, [R11+0x300] ;  /* 0x000300000b127984 */ /* 0x000f620000000800 */
[C---:B0-----:R-:W-:Y:S01]  /*62e0*/  FADD.FTZ R10, -R3.reuse, R10 ;  /* 0x0000000a030a7221 */ /* 0x041fe20000010100 */
[----:B---3--:R-:W-:-:S03]  /*62f0*/  FADD.FTZ R12, -R3, R12 ;  /* 0x0000000c030c7221 */ /* 0x008fc60000010100 */
[----:B------:R-:W-:Y:S01]  /*6300*/  FMUL.FTZ R10, R10, 1.4426950216293334961 ;  /* 0x3fb8aa3b0a0a7820 */ /* 0x000fe20000410000 */
[----:B----4-:R-:W-:Y:S01]  /*6310*/  FADD.FTZ R16, -R3, R16 ;  /* 0x0000001003107221 */ /* 0x010fe20000010100 */
[----:B------:R-:W-:-:S04]  /*6320*/  FMUL.FTZ R12, R12, 1.4426950216293334961 ;  /* 0x3fb8aa3b0c0c7820 */ /* 0x000fc80000410000 */
[----:B------:R-:W0:Y:S01]  /*6330*/  MUFU.EX2 R10, R10 ;  /* 0x0000000a000a7308 */ /* 0x000e220000000800 */
[----:B-----5:R-:W-:Y:S01]  /*6340*/  FADD.FTZ R18, -R3, R18 ;  /* 0x0000001203127221 */ /* 0x020fe20000010100 */
[----:B------:R-:W-:Y:S02]  /*6350*/  FMUL.FTZ R16, R16, 1.4426950216293334961 ;  /* 0x3fb8aa3b10107820 */ /* 0x000fe40000410000 */
[----:B------:R-:W3:Y:S01]  /*6360*/  MUFU.EX2 R12, R12 ;  /* 0x0000000c000c7308 */ /* 0x000ee20000000800 */
[----:B------:R-:W-:-:S03]  /*6370*/  FMUL.FTZ R18, R18, 1.4426950216293334961 ;  /* 0x3fb8aa3b12127820 */ /* 0x000fc60000410000 */
[----:B------:R-:W4:Y:S04]  /*6380*/  MUFU.EX2 R16, R16 ;  /* 0x0000001000107308 */ /* 0x000f280000000800 */
[----:B------:R-:W5:Y:S01]  /*6390*/  MUFU.EX2 R18, R18 ;  /* 0x0000001200127308 */ /* 0x000f620000000800 */
[----:B0-----:R0:W-:Y:S01]  /*63a0*/  STS [R11], R10 ;  /* 0x0000000a0b007388 */ /* 0x0011e20000000800 */
[----:B------:R-:W-:-:S03]  /*63b0*/  FADD.FTZ R8, R8, R10 ;  /* 0x0000000a08087221 */ /* 0x000fc60000010000 */
[----:B---3--:R0:W-:Y:S01]  /*63c0*/  STS [R11+0x100], R12 ;  /* 0x0001000c0b007388 */ /* 0x0081e20000000800 */
        /* <DEDUP_REMOVED lines=13> */
[----:B------:R-:W-:Y:S01]  /*64a0*/  IMAD.U32 R11, RZ, RZ, UR43 ;  /* 0x0000002bff0b7e24 */ /* 0x000fe2000f8e00ff */
[----:B------:R-:W-:-:S04]  /*64b0*/  PLOP3.LUT P0, PT, PT, PT, PT, 0x8, 0x80 ;  /* 0x000000000080781c */ /* 0x000fc80003f0e170 */
[----:B------:R-:W-:-:S09]  /*64c0*/  IADD3 R11, PT, PT, R11, -0x2ff, RZ ;  /* 0xfffffd010b0b7810 */ /* 0x000fd20007ffe0ff */
.L_x_3605:
[----:B------:R-:W0:Y:S01]  /*64d0*/  LDS R12, [R9+-0x200] ;  /* 0xfffe0000090c7984 */ /* 0x000e220000000800 */
[----:B------:R-:W-:-:S03]  /*64e0*/  VIADD R10, R10, 0x400 ;  /* 0x000004000a0a7836 */ /* 0x000fc60000000000 */
[----:B------:R-:W3:Y:S02]  /*64f0*/  LDS R16, [R9+-0x100] ;  /* 0xffff000009107984 */ /* 0x000ee40000000800 */
[----:B------:R-:W-:Y:S02]  /*6500*/  ISETP.GE.AND P1, PT, R10, R11, PT ;  /* 0x0000000b0a00720c */ /* 0x000fe40003f26270 */
[----:B------:R-:W4:Y:S04]  /*6510*/  LDS R18, [R9] ;  /* 0x0000000009127984 */ /* 0x000f280000000800 */
[----:B------:R-:W5:Y:S04]  /*6520*/  LDS R20, [R9+0x100] ;  /* 0x0001000009147984 */ /* 0x000f680000000800 */
[----:B------:R-:W5:Y:S04]  /*6530*/  LDS R22, [R9+0x200] ;  /* 0x0002000009167984 */ /* 0x000f680000000800 */
[----:B-1----:R-:W1:Y:S04]  /*6540*/  LDS R24, [R9+0x300] ;  /* 0x0003000009187984 */ /* 0x002e680000000800 */
[----:B------:R-:W1:Y:S04]  /*6550*/  LDS R26, [R9+0x400] ;  /* 0x00040000091a7984 */ /* 0x000e680000000800 */
[----:B--2---:R-:W2:Y:S04]  /*6560*/  LDS R28, [R9+0x500] ;  /* 0x00050000091c7984 */ /* 0x004ea80000000800 */
[----:B------:R-:W2:Y:S04]  /*6570*/  LDS R30, [R9+0x600] ;  /* 0x00060000091e7984 */ /* 0x000ea80000000800 */
[----:B------:R-:W2:Y:S04]  /*6580*/  LDS R32, [R9+0x700] ;  /* 0x0007000009207984 */ /* 0x000ea80000000800 */
[----:B------:R-:W2:Y:S01]  /*6590*/  LDS R34, [R9+0x800] ;  /* 0x0008000009227984 */ /* 0x000ea20000000800 */
[----:B0-----:R-:W-:-:S03]  /*65a0*/  FADD.FTZ R12, -R3, R12 ;  /* 0x0000000c030c7221 */ /* 0x001fc60000010100 */
[----:B------:R-:W0:Y:S01]  /*65b0*/  LDS R36, [R9+0x900] ;  /* 0x0009000009247984 */ /* 0x000e220000000800 */
[C---:B---3--:R-:W-:Y:S01]  /*65c0*/  FADD.FTZ R16, -R3.reuse, R16 ;  /* 0x0000001003107221 */ /* 0x048fe20000010100 */
[----:B------:R-:W-:Y:S02]  /*65d0*/  FMUL.FTZ R12, R12, 1.4426950216293334961 ;  /* 0x3fb8aa3b0c0c7820 */ /* 0x000fe40000410000 */
[----:B------:R-:W3:Y:S01]  /*65e0*/  LDS R38, [R9+0xa00] ;  /* 0x000a000009267984 */ /* 0x000ee20000000800 */
[C---:B----4-:R-:W-:Y:S01]  /*65f0*/  FADD.FTZ R18, -R3.reuse, R18 ;  /* 0x0000001203127221 */ /* 0x050fe20000010100 */
[----:B------:R-:W-:Y:S02]  /*6600*/  FMUL.FTZ R16, R16, 1.4426950216293334961 ;  /* 0x3fb8aa3b10107820 */ /* 0x000fe40000410000 */
[----:B------:R-:W4:Y:S01]  /*6610*/  MUFU.EX2 R12, R12 ;  /* 0x0000000c000c7308 */ /* 0x000f220000000800 */
[----:B------:R-:W3:Y:S01]  /*6620*/  LDS R40, [R9+0xb00] ;  /* 0x000b000009287984 */ /* 0x000ee20000000800 */
[C---:B-----5:R-:W-:Y:S01]  /*6630*/  FADD.FTZ R20, -R3.reuse, R20 ;  /* 0x0000001403147221 */ /* 0x060fe20000010100 */
[----:B------:R-:W-:Y:S01]  /*6640*/  FMUL.FTZ R18, R18, 1.4426950216293334961 ;  /* 0x3fb8aa3b12127820 */ /* 0x000fe20000410000 */
[----:B------:R-:W5:Y:S01]  /*6650*/  MUFU.EX2 R16, R16 ;  /* 0x0000001000107308 */ /* 0x000f620000000800 */
[----:B------:R-:W3:Y:S01]  /*6660*/  LDS R42, [R9+0xc00] ;  /* 0x000c0000092a7984 */ /* 0x000ee20000000800 */
[C---:B------:R-:W-:Y:S01]  /*6670*/  FADD.FTZ R22, -R3.reuse, R22 ;  /* 0x0000001603167221 */ /* 0x040fe20000010100 */
[----:B------:R-:W-:Y:S01]  /*6680*/  FMUL.FTZ R20, R20, 1.4426950216293334961 ;  /* 0x3fb8aa3b14147820 */ /* 0x000fe20000410000 */
[C---:B-1----:R-:W-:Y:S01]  /*6690*/  FADD.FTZ R24, -R3.reuse, R24 ;  /* 0x0000001803187221 */ /* 0x042fe20000010100 */
[----:B------:R-:W1:Y:S01]  /*66a0*/  MUFU.EX2 R18, R18 ;  /* 0x0000001200127308 */ /* 0x000e620000000800 */
[----:B------:R-:W3:Y:S01]  /*66b0*/  LDS R44, [R9+0xd00] ;  /* 0x000d0000092c7984 */ /* 0x000ee20000000800 */
[----:B------:R-:W-:Y:S01]  /*66c0*/  FMUL.FTZ R22, R22, 1.4426950216293334961 ;  /* 0x3fb8aa3b16167820 */ /* 0x000fe20000410000 */
[C---:B------:R-:W-:Y:S01]  /*66d0*/  FADD.FTZ R26, -R3.reuse, R26 ;  /* 0x0000001a031a7221 */ /* 0x040fe20000010100 */
[----:B------:R-:W1:Y:S01]  /*66e0*/  MUFU.EX2 R20, R20 ;  /* 0x0000001400147308 */ /* 0x000e620000000800 */
        /* <DEDUP_REMOVED lines=9> */
[----:B-1----:R-:W-:Y:S01]  /*6780*/  FADD.FTZ R8, R8, R18 ;  /* 0x0000001208087221 */ /* 0x002fe20000010000 */
[C---:B------:R-:W-:Y:S01]  /*6790*/  FADD.FTZ R32, -R3.reuse, R32 ;  /* 0x0000002003207221 */ /* 0x040fe20000010100 */
[----:B------:R-:W1:Y:S01]  /*67a0*/  MUFU.EX2 R26, R26 ;  /* 0x0000001a001a7308 */ /* 0x000e620000000800 */
        /* <DEDUP_REMOVED lines=9> */
[----:B----4-:R-:W-:Y:S01]  /*6840*/  FADD.FTZ R8, R8, R24 ;  /* 0x0000001808087221 */ /* 0x010fe20000010000 */
[C---:B---3--:R-:W-:Y:S01]  /*6850*/  FADD.FTZ R38, -R3.reuse, R38 ;  /* 0x0000002603267221 */ /* 0x048fe20000010100 */
[----:B------:R-:W2:Y:S01]  /*6860*/  MUFU.EX2 R32, R32 ;  /* 0x0000002000207308 */ /* 0x000ea20000000800 */
[----:B------:R-:W-:Y:S01]  /*6870*/  FMUL.FTZ R36, R36, 1.4426950216293334961 ;  /* 0x3fb8aa3b24247820 */ /* 0x000fe20000410000 */
[----:B-1----:R-:W-:Y:S01]  /*6880*/  FADD.FTZ R8, R8, R26 ;  /* 0x0000001a08087221 */ /* 0x002fe20000010000 */
[----:B------:R-:W-:Y:S01]  /*6890*/  FMUL.FTZ R38, R38, 1.4426950216293334961 ;  /* 0x3fb8aa3b26267820 */ /* 0x000fe20000410000 */
[----:B------:R-:W1:Y:S01]  /*68a0*/  MUFU.EX2 R34, R34 ;  /* 0x0000002200227308 */ /* 0x000e620000000800 */
        /* <DEDUP_REMOVED lines=10> */
[----:B--2---:R-:W-:Y:S01]  /*6950*/  FADD.FTZ R8, R8, R32 ;  /* 0x0000002008087221 */ /* 0x004fe20000010000 */
[----:B------:R-:W2:Y:S01]  /*6960*/  MUFU.EX2 R40, R40 ;  /* 0x0000002800287308 */ /* 0x000ea20000000800 */
[----:B------:R-:W-:Y:S01]  /*6970*/  FMUL.FTZ R44, R44, 1.4426950216293334961 ;  /* 0x3fb8aa3b2c2c7820 */ /* 0x000fe20000410000 */
[----:B------:R-:W-:Y:S01]  /*6980*/  STS [R9+-0x100], R16 ;  /* 0xffff001009007388 */ /* 0x000fe20000000800 */
[----:B-1----:R-:W-:Y:S01]  /*6990*/  FADD.FTZ R8, R8, R34 ;  /* 0x0000002208087221 */ /* 0x002fe20000010000 */
[----:B------:R-:W1:Y:S02]  /*69a0*/  MUFU.EX2 R42, R42 ;  /* 0x0000002a002a7308 */ /* 0x000e640000000800 */
[----:B------:R-:W-:Y:S01]  /*69b0*/  STS [R9], R18 ;  /* 0x0000001209007388 */ /* 0x000fe20000000800 */
[----:B---3--:R-:W-:Y:S01]  /*69c0*/  FADD.FTZ R8, R8, R36 ;  /* 0x0000002408087221 */ /* 0x008fe20000010000 */
[----:B------:R-:W3:Y:S02]  /*69d0*/  MUFU.EX2 R44, R44 ;  /* 0x0000002c002c7308 */ /* 0x000ee40000000800 */
[----:B------:R-:W-:Y:S01]  /*69e0*/  STS [R9+0x100], R20 ;  /* 0x0001001409007388 */ /* 0x000fe20000000800 */
[----:B0-----:R-:W-:-:S03]  /*69f0*/  FADD.FTZ R8, R8, R38 ;  /* 0x0000002608087221 */ /* 0x001fc60000010000 */
[----:B------:R-:W-:Y:S01]  /*6a00*/  STS [R9+0x200], R22 ;  /* 0x0002001609007388 */ /* 0x000fe20000000800 */
[----:B--2---:R-:W-:-:S03]  /*6a10*/  FADD.FTZ R8, R8, R40 ;  /* 0x0000002808087221 */ /* 0x004fc60000010000 */
[----:B------:R-:W-:Y:S01]  /*6a20*/  STS [R9+0x300], R24 ;  /* 0x0003001809007388 */ /* 0x000fe20000000800 */
[----:B-1----:R-:W-:-:S03]  /*6a30*/  FADD.FTZ R8, R8, R42 ;  /* 0x0000002a08087221 */ /* 0x002fc60000010000 */
        /* <DEDUP_REMOVED lines=13> */
.L_x_3604:
[----:B------:R-:W-:Y:S05]  /*6b10*/  BSYNC.RECONVERGENT B1 ;  /* 0x0000000000017941 */ /* 0x000fea0003800200 */
.L_x_3603:
[----:B------:R-:W-:Y:S01]  /*6b20*/  IADD3 R11, PT, PT, -R10, UR43, RZ ;  /* 0x0000002b0a0b7c10 */ /* 0x000fe2000fffe1ff */
[----:B------:R-:W-:Y:S03]  /*6b30*/  BSSY.RECONVERGENT B1, `(.L_x_3606) ;  /* 0x0000036000017945 */ /* 0x000fe60003800200 */
[----:B------:R-:W-:-:S13]  /*6b40*/  ISETP.GT.AND P1, PT, R11, 0xff, PT ;  /* 0x000000ff0b00780c */ /* 0x000fda0003f24270 */
[----:B------:R-:W-:Y:S05]  /*6b50*/  @!P1 BRA `(.L_x_3607) ;  /* 0x0000000000cc9947 */ /* 0x000fea0003800000 */
[----:B------:R-:W0:Y:S01]  /*6b60*/  LDS R12, [R9+-0x200] ;  /* 0xfffe0000090c7984 */ /* 0x000e220000000800 */
[----:B------:R-:W-:Y:S02]  /*6b70*/  PLOP3.LUT P0, PT, PT, PT, PT, 0x8, 0x80 ;  /* 0x000000000080781c */ /* 0x000fe40003f0e170 */
[----:B------:R-:W-:Y:S01]  /*6b80*/  IADD3 R10, PT, PT, R10, 0x200, RZ ;  /* 0x000002000a0a7810 */ /* 0x000fe20007ffe0ff */
[----:B------:R-:W3:Y:S04]  /*6b90*/  LDS R16, [R9+-0x100] ;  /* 0xffff000009107984 */ /* 0x000ee80000000800 */
[----:B------:R-:W4:Y:S04]  /*6ba0*/  LDS R18, [R9] ;  /* 0x0000000009127984 */ /* 0x000f280000000800 */
[----:B------:R-:W5:Y:S04]  /*6bb0*/  LDS R20, [R9+0x100] ;  /* 0x0001000009147984 */ /* 0x000f680000000800 */
[----:B------:R-:W5:Y:S04]  /*6bc0*/  LDS R22, [R9+0x200] ;  /* 0x0002000009167984 */ /* 0x000f680000000800 */
[----:B-1----:R-:W1:Y:S04]  /*6bd0*/  LDS R24, [R9+0x300] ;  /* 0x0003000009187984 */ /* 0x002e680000000800 */
[----:B------:R-:W1:Y:S04]  /*6be0*/  LDS R26, [R9+0x400] ;  /* 0x00040000091a7984 */ /* 0x000e680000000800 */
[----:B--2---:R-:W2:Y:S01]  /*6bf0*/  LDS R28, [R9+0x500] ;  /* 0x00050000091c7984 */ /* 0x004ea20000000800 */
[C---:B0-----:R-:W-:Y:S01]  /*6c00*/  FADD.FTZ R12, -R3.reuse, R12 ;  /* 0x0000000c030c7221 */ /* 0x041fe20000010100 */
[----:B---3--:R-:W-:-:S03]  /*6c10*/  FADD.FTZ R16, -R3, R16 ;  /* 0x0000001003107221 */ /* 0x008fc60000010100 */
[----:B------:R-:W-:Y:S01]  /*6c20*/  FMUL.FTZ R12, R12, 1.4426950216293334961 ;  /* 0x3fb8aa3b0c0c7820 */ /* 0x000fe20000410000 */
[----:B----4-:R-:W-:Y:S01]  /*6c30*/  FADD.FTZ R18, -R3, R18 ;  /* 0x0000001203127221 */ /* 0x010fe20000010100 */
[----:B------:R-:W-:-:S04]  /*6c40*/  FMUL.FTZ R16, R16, 1.4426950216293334961 ;  /* 0x3fb8aa3b10107820 */ /* 0x000fc80000410000 */
[----:B------:R-:W0:Y:S01]  /*6c50*/  MUFU.EX2 R12, R12 ;  /* 0x0000000c000c7308 */ /* 0x000e220000000800 */
[C---:B-----5:R-:W-:Y:S01]  /*6c60*/  FADD.FTZ R20, -R3.reuse, R20 ;  /* 0x0000001403147221 */ /* 0x060fe20000010100 */
[----:B------:R-:W-:Y:S02]  /*6c70*/  FMUL.FTZ R18, R18, 1.4426950216293334961 ;  /* 0x3fb8aa3b12127820 */ /* 0x000fe40000410000 */
[----:B------:R-:W3:Y:S01]  /*6c80*/  MUFU.EX2 R16, R16 ;  /* 0x0000001000107308 */ /* 0x000ee20000000800 */
[C---:B------:R-:W-:Y:S01]  /*6c90*/  FADD.FTZ R22, -R3.reuse, R22 ;  /* 0x0000001603167221 */ /* 0x040fe20000010100 */
[----:B------:R-:W-:Y:S02]  /*6ca0*/  FMUL.FTZ R20, R20, 1.4426950216293334961 ;  /* 0x3fb8aa3b14147820 */ /* 0x000fe40000410000 */
[----:B------:R-:W4:Y:S01]  /*6cb0*/  MUFU.EX2 R18, R18 ;  /* 0x0000001200127308 */ /* 0x000f220000000800 */
[----:B-1----:R-:W-:Y:S01]  /*6cc0*/  FADD.FTZ R24, -R3, R24 ;  /* 0x0000001803187221 */ /* 0x002fe20000010100 */
[----:B------:R-:W-:-:S02]  /*6cd0*/  FMUL.FTZ R22, R22, 1.4426950216293334961 ;  /* 0x3fb8aa3b16167820 */ /* 0x000fc40000410000 */
[----:B------:R-:W1:Y:S01]  /*6ce0*/  MUFU.EX2 R20, R20 ;  /* 0x0000001400147308 */ /* 0x000e620000000800 */
[C---:B------:R-:W-:Y:S01]  /*6cf0*/  FADD.FTZ R26, -R3.reuse, R26 ;  /* 0x0000001a031a7221 */ /* 0x040fe20000010100 */
[----:B------:R-:W-:Y:S01]  /*6d00*/  FMUL.FTZ R24, R24, 1.4426950216293334961 ;  /* 0x3fb8aa3b18187820 */ /* 0x000fe20000410000 */
[----:B0-----:R-:W-:Y:S01]  /*6d10*/  FADD.FTZ R8, R8, R12 ;  /* 0x0000000c08087221 */ /* 0x001fe20000010000 */
[----:B------:R-:W0:Y:S01]  /*6d20*/  MUFU.EX2 R22, R22 ;  /* 0x0000001600167308 */ /* 0x000e220000000800 */
[----:B--2---:R-:W-:Y:S01]  /*6d30*/  FADD.FTZ R28, -R3, R28 ;  /* 0x0000001c031c7221 */ /* 0x004fe20000010100 */
[----:B------:R-:W-:Y:S01]  /*6d40*/  FMUL.FTZ R26, R26, 1.4426950216293334961 ;  /* 0x3fb8aa3b1a1a7820 */ /* 0x000fe20000410000 */
[----:B---3--:R-:W-:Y:S01]  /*6d50*/  FADD.FTZ R8, R8, R16 ;  /* 0x0000001008087221 */ /* 0x008fe20000010000 */
[----:B------:R-:W2:Y:S01]  /*6d60*/  MUFU.EX2 R24, R24 ;  /* 0x0000001800187308 */ /* 0x000ea20000000800 */
[----:B------:R-:W-:Y:S01]  /*6d70*/  FMUL.FTZ R28, R28, 1.4426950216293334961 ;  /* 0x3fb8aa3b1c1c7820 */ /* 0x000fe20000410000 */
[----:B------:R-:W-:Y:S01]  /*6d80*/  STS [R9+-0x200], R12 ;  /* 0xfffe000c09007388 */ /* 0x000fe20000000800 */
[----:B----4-:R-:W-:Y:S01]  /*6d90*/  FADD.FTZ R8, R8, R18 ;  /* 0x0000001208087221 */ /* 0x010fe20000010000 */
[----:B------:R-:W3:Y:S02]  /*6da0*/  MUFU.EX2 R26, R26 ;  /* 0x0000001a001a7308 */ /* 0x000ee40000000800 */
[----:B------:R-:W-:Y:S01]  /*6db0*/  STS [R9+-0x100], R16 ;  /* 0xffff001009007388 */ /* 0x000fe20000000800 */
[----:B-1----:R-:W-:Y:S01]  /*6dc0*/  FADD.FTZ R8, R8, R20 ;  /* 0x0000001408087221 */ /* 0x002fe20000010000 */
[----:B------:R-:W1:Y:S02]  /*6dd0*/  MUFU.EX2 R28, R28 ;  /* 0x0000001c001c7308 */ /* 0x000e640000000800 */
[----:B------:R-:W-:Y:S01]  /*6de0*/  STS [R9], R18 ;  /* 0x0000001209007388 */ /* 0x000fe20000000800 */
[----:B0-----:R-:W-:-:S03]  /*6df0*/  FADD.FTZ R8, R8, R22 ;  /* 0x0000001608087221 */ /* 0x001fc60000010000 */
[----:B------:R-:W-:Y:S01]  /*6e00*/  STS [R9+0x100], R20 ;  /* 0x0001001409007388 */ /* 0x000fe20000000800 */
[----:B--2---:R-:W-:-:S03]  /*6e10*/  FADD.FTZ R8, R8, R24 ;  /* 0x0000001808087221 */ /* 0x004fc60000010000 */
[----:B------:R-:W-:Y:S01]  /*6e20*/  STS [R9+0x200], R22 ;  /* 0x0002001609007388 */ /* 0x000fe20000000800 */
[----:B---3--:R-:W-:-:S03]  /*6e30*/  FADD.FTZ R8, R8, R26 ;  /* 0x0000001a08087221 */ /* 0x008fc60000010000 */
[----:B------:R-:W-:Y:S01]  /*6e40*/  STS [R9+0x300], R24 ;  /* 0x0003001809007388 */ /* 0x000fe20000000800 */
[----:B-1----:R-:W-:-:S03]  /*6e50*/  FADD.FTZ R8, R8, R28 ;  /* 0x0000001c08087221 */ /* 0x002fc60000010000 */
[----:B------:R-:W-:Y:S04]  /*6e60*/  STS [R9+0x400], R26 ;  /* 0x0004001a09007388 */ /* 0x000fe80000000800 */
[----:B------:R0:W-:Y:S02]  /*6e70*/  STS [R9+0x500], R28 ;  /* 0x0005001c09007388 */ /* 0x0001e40000000800 */
[----:B0-----:R-:W-:-:S07]  /*6e80*/  VIADD R9, R9, 0x800 ;  /* 0x0000080009097836 */ /* 0x001fce0000000000 */
.L_x_3607:
[----:B------:R-:W-:Y:S05]  /*6e90*/  BSYNC.RECONVERGENT B1 ;  /* 0x0000000000017941 */ /* 0x000fea0003800200 */
.L_x_3606:
[----:B------:R-:W-:-:S13]  /*6ea0*/  ISETP.GT.AND P1, PT, R10, UR43, PT ;  /* 0x0000002b0a007c0c */ /* 0x000fda000bf24270 */
[----:B------:R-:W-:Y:S05]  /*6eb0*/  @!P0 BRA P1, `(.L_x_3598) ;  /* 0x0000000400e08947 */ /* 0x000fea0000800000 */
[----:B------:R-:W0:Y:S04]  /*6ec0*/  LDS R10, [R9+-0x200] ;  /* 0xfffe0000090a7984 */ /* 0x000e280000000800 */
[----:B------:R-:W3:Y:S04]  /*6ed0*/  LDS R12, [R9+-0x100] ;  /* 0xffff0000090c7984 */ /* 0x000ee80000000800 */
[----:B------:R-:W4:Y:S04]  /*6ee0*/  LDS R16, [R9] ;  /* 0x0000000009107984 */ /* 0x000f280000000800 */
        /* <DEDUP_REMOVED lines=13> */
[----:B0-----:R0:W-:Y:S01]  /*6fc0*/  STS [R9+-0x200], R10 ;  /* 0xfffe000a09007388 */ /* 0x0011e20000000800 */
[----:B------:R-:W-:-:S03]  /*6fd0*/  FADD.FTZ R8, R8, R10 ;  /* 0x0000000a08087221 */ /* 0x000fc60000010000 */
[----:B---3--:R0:W-:Y:S01]  /*6fe0*/  STS [R9+-0x100], R12 ;  /* 0xffff000c09007388 */ /* 0x0081e20000000800 */
[----:B------:R-:W-:-:S03]  /*6ff0*/  FADD.FTZ R8, R8, R12 ;  /* 0x0000000c08087221 */ /* 0x000fc60000010000 */
[----:B----4-:R0:W-:Y:S01]  /*7000*/  STS [R9], R16 ;  /* 0x0000001009007388 */ /* 0x0101e20000000800 */
[----:B------:R-:W-:-:S03]  /*7010*/  FADD.FTZ R8, R8, R16 ;  /* 0x0000001008087221 */ /* 0x000fc60000010000 */
[----:B-----5:R0:W-:Y:S01]  /*7020*/  STS [R9+0x100], R18 ;  /* 0x0001001209007388 */ /* 0x0201e20000000800 */
[----:B------:R-:W-:Y:S01]  /*7030*/  FADD.FTZ R8, R8, R18 ;  /* 0x0000001208087221 */ /* 0x000fe20000010000 */
[----:B------:R-:W-:Y:S06]  /*7040*/  BRA `(.L_x_3598) ;  /* 0x00000004007c7947 */ /* 0x000fec0003800000 */
.L_x_3599:
[----:B------:R-:W-:Y:S01]  /*7050*/  IMAD.U32 R8, RZ, RZ, UR12 ;  /* 0x0000000cff087e24 */ /* 0x000fe2000f8e00ff */
[----:B------:R-:W-:Y:S01]  /*7060*/  LOP3.LUT R9, RZ, R0, RZ, 0x33, !PT ;  /* 0x00000000ff097212 */ /* 0x000fe200078e33ff */
[----:B------:R-:W-:Y:S03]  /*7070*/  BSSY.RECONVERGENT B1, `(.L_x_3608) ;  /* 0x0000024000017945 */ /* 0x000fe60003800200 */
[----:B------:R-:W-:-:S04]  /*7080*/  VIADDMNMX R8, R5, 0x40, R8, !PT ;  /* 0x0000004005087846 */ /* 0x000fc80007800108 */
[----:B------:R-:W-:Y:S01]  /*7090*/  IADD3 R12, PT, PT, R8, -UR39, R9 ;  /* 0x80000027080c7c10 */ /* 0x000fe2000fffe009 */
[----:B------:R-:W-:-:S03]  /*70a0*/  IMAD.MOV.U32 R9, RZ, RZ, R5 ;  /* 0x000000ffff097224 */ /* 0x000fc600078e0005 */
[C---:B------:R-:W-:Y:S02]  /*70b0*/  LOP3.LUT R8, R12.reuse, 0xc0, RZ, 0xc0, !PT ;  /* 0x000000c00c087812 */ /* 0x040fe400078ec0ff */
[----:B------:R-:W-:Y:S02]  /*70c0*/  ISETP.GE.U32.AND P1, PT, R12, 0xc0, PT ;  /* 0x000000c00c00780c */ /* 0x000fe40003f26070 */
[----:B------:R-:W-:Y:S01]  /*70d0*/  ISETP.NE.AND P0, PT, R8, 0xc0, PT ;  /* 0x000000c00800780c */ /* 0x000fe20003f05270 */
[----:B------:R-:W-:-:S12]  /*70e0*/  HFMA2 R8, -RZ, RZ, 0, 0 ;  /* 0x00000000ff087431 */ /* 0x000fd800000001ff */
[----:B------:R-:W-:Y:S05]  /*70f0*/  @!P0 BRA `(.L_x_3609) ;  /* 0x00000000006c8947 */ /* 0x000fea0003800000 */
[----:B------:R-:W-:Y:S01]  /*7100*/  VIADD R13, R13, 0x210 ;  /* 0x000002100d0d7836 */ /* 0x000fe20000000000 */
[----:B------:R-:W-:Y:S01]  /*7110*/  LEA.HI R8, R12, 0x1, RZ, 0x1a ;  /* 0x000000010c087811 */ /* 0x000fe200078fd0ff */
[--C-:B------:R-:W-:Y:S01]  /*7120*/  IMAD.MOV.U32 R9, RZ, RZ, R5.reuse ;  /* 0x000000ffff097224 */ /* 0x100fe200078e0005 */
[----:B------:R-:W-:Y:S02]  /*7130*/  IADD3 R17, P0, P2, R10, UR5, R5 ;  /* 0x000000050a117c10 */ /* 0x000fe4000fa1e005 */
[----:B------:R-:W-:Y:S02]  /*7140*/  LEA R13, R16, R13, 0x18 ;  /* 0x0000000d100d7211 */ /* 0x000fe400078ec0ff */
[----:B------:R-:W-:Y:S02]  /*7150*/  LOP3.LUT R10, R8, 0x3, RZ, 0xc0, !PT ;  /* 0x00000003080a7812 */ /* 0x000fe400078ec0ff */
[----:B------:R-:W-:Y:S01]  /*7160*/  IADD3.X R11, PT, PT, R11, UR14, RZ, P0, P2 ;  /* 0x0000000e0b0b7c10 */ /* 0x000fe200087e44ff */
[----:B------:R-:W-:Y:S01]  /*7170*/  IMAD.IADD R12, R14, 0x1, R13 ;  /* 0x000000010e0c7824 */ /* 0x000fe200078e020d */
[----:B------:R-:W-:-:S02]  /*7180*/  MOV R8, RZ ;  /* 0x000000ff00087202 */ /* 0x000fc40000000f00 */
[----:B------:R-:W-:-:S07]  /*7190*/  IADD3 R13, PT, PT, -R10, RZ, RZ ;  /* 0x000000ff0a0d7210 */ /* 0x000fce0007ffe1ff */
.L_x_3610:
[----:B------:R-:W-:-:S06]  /*71a0*/  IMAD.MOV.U32 R10, RZ, RZ, R17 ;  /* 0x000000ffff0a7224 */ /* 0x000fcc00078e0011 */
[----:B------:R3:W4:Y:S01]  /*71b0*/  LDG.E.U8 R10, desc[UR36][R10.64] ;  /* 0x000000240a0a7981 */ /* 0x000722000c1e1100 */
[----:B------:R-:W-:Y:S01]  /*71c0*/  IMAD.MOV.U32 R15, RZ, RZ, RZ ;  /* 0x000000ffff0f7224 */ /* 0x000fe200078e00ff */
[----:B------:R-:W-:Y:S01]  /*71d0*/  IADD3 R13, PT, PT, R13, 0x1, RZ ;  /* 0x000000010d0d7810 */ /* 0x000fe20007ffe0ff */
[----:B------:R-:W-:Y:S01]  /*71e0*/  VIADD R9, R9, 0x40 ;  /* 0x0000004009097836 */ /* 0x000fe20000000000 */
[----:B------:R-:W-:-:S05]  /*71f0*/  IADD3 R17, P2, PT, R17, 0x40, RZ ;  /* 0x0000004011117810 */ /* 0x000fca0007f5e0ff */
[----:B---3--:R-:W-:Y:S01]  /*7200*/  IMAD.X R11, RZ, RZ, R11, P2 ;  /* 0x000000ffff0b7224 */ /* 0x008fe200010e060b */
        /* <DEDUP_REMOVED lines=10> */
.L_x_3609:
[----:B------:R-:W-:Y:S05]  /*72b0*/  BSYNC.RECONVERGENT B1 ;  /* 0x0000000000017941 */ /* 0x000fea0003800200 */
.L_x_3608:
[----:B------:R-:W-:Y:S05]  /*72c0*/  @!P1 BRA `(.L_x_3598) ;  /* 0x0000000000dc9947 */ /* 0x000fea0003800000 */
[----:B------:R-:W3:Y:S01]  /*72d0*/  S2R R12, SR_CgaCtaId ;  /* 0x00000000000c7919 */ /* 0x000ee20000008800 */
[----:B------:R-:W4:Y:S01]  /*72e0*/  LDC.64 R16, c[0x0][0x420] ;  /* 0x00010800ff107b82 */ /* 0x000f220000000a00 */
[----:B------:R-:W-:Y:S01]  /*72f0*/  MOV R10, 0x400 ;  /* 0x00000400000a7802 */ /* 0x000fe20000000f00 */
[----:B------:R-:W-:-:S04]  /*7300*/  USHF.L.U32 UR6, UR39, 0x2, URZ ;  /* 0x0000000227067899 */ /* 0x000fc800080006ff */
[----:B------:R-:W-:Y:S02]  /*7310*/  VIADD R11, R10, 0x210 ;  /* 0x000002100a0b7836 */ /* 0x000fe40000000000 */
[----:B------:R-:W-:Y:S02]  /*7320*/  LEA R10, R9, -UR6, 0x2 ;  /* 0x80000006090a7c11 */ /* 0x000fe4000f8e10ff */
[----:B----4-:R-:W-:-:S04]  /*7330*/  IADD3 R16, P0, P1, R16, UR5, R9 ;  /* 0x0000000510107c10 */ /* 0x010fc8000f91e009 */
[----:B------:R-:W-:Y:S02]  /*7340*/  IADD3 R16, P2, PT, R16, 0x80, RZ ;  /* 0x0000008010107810 */ /* 0x000fe40007f5e0ff */
[----:B---3--:R-:W-:Y:S02]  /*7350*/  LEA R13, R12, R11, 0x18 ;  /* 0x0000000b0c0d7211 */ /* 0x008fe400078ec0ff */
[----:B------:R-:W-:Y:S02]  /*7360*/  IADD3.X R11, PT, PT, R17, UR14, RZ, P0, P1 ;  /* 0x0000000e110b7c10 */ /* 0x000fe400087e24ff */
[----:B------:R-:W-:-:S03]  /*7370*/  IADD3 R12, PT, PT, R10, 0x200, R13 ;  /* 0x000002000a0c7810 */ /* 0x000fc60007ffe00d */
[----:B------:R-:W-:-:S07]  /*7380*/  IMAD.X R11, RZ, RZ, R11, P2 ;  /* 0x000000ffff0b7224 */ /* 0x000fce00010e060b */
.L_x_3611:
[----:B------:R-:W-:-:S05]  /*7390*/  MOV R10, R16 ;  /* 0x00000010000a7202 */ /* 0x000fca0000000f00 */
[----:B------:R-:W3:Y:S04]  /*73a0*/  LDG.E.U8 R16, desc[UR36][R10.64+-0x80] ;  /* 0xffff80240a107981 */ /* 0x000ee8000c1e1100 */
[----:B------:R-:W4:Y:S04]  /*73b0*/  LDG.E.U8 R13, desc[UR36][R10.64+-0x40] ;  /* 0xffffc0240a0d7981 */ /* 0x000f28000c1e1100 */
[----:B------:R-:W5:Y:S04]  /*73c0*/  LDG.E.U8 R15, desc[UR36][R10.64] ;  /* 0x000000240a0f7981 */ /* 0x000f68000c1e1100 */
[----:B------:R-:W2:Y:S01]  /*73d0*/  LDG.E.U8 R17, desc[UR36][R10.64+0x40] ;  /* 0x000040240a117981 */ /* 0x000ea2000c1e1100 */
[----:B------:R-:W-:-:S02]  /*73e0*/  IMAD.MOV.U32 R19, RZ, RZ, RZ ;  /* 0x000000ffff137224 */ /* 0x000fc400078e00ff */
[----:B------:R-:W-:Y:S01]  /*73f0*/  VIADD R9, R9, 0x100 ;  /* 0x0000010009097836 */ /* 0x000fe20000000000 */
[----:B---3--:R-:W-:Y:S02]  /*7400*/  ISETP.NE.AND P0, PT, R16, RZ, PT ;  /* 0x000000ff1000720c */ /* 0x008fe40003f05270 */
[----:B----4-:R-:W-:Y:S01]  /*7410*/  ISETP.NE.AND P1, PT, R13, RZ, PT ;  /* 0x000000ff0d00720c */ /* 0x010fe20003f25270 */
[----:B------:R-:W-:Y:S01]  /*7420*/  IMAD.MOV.U32 R13, RZ, RZ, RZ ;  /* 0x000000ffff0d7224 */ /* 0x000fe200078e00ff */
[----:B-----5:R-:W-:Y:S01]  /*7430*/  ISETP.NE.AND P2, PT, R15, RZ, PT ;  /* 0x000000ff0f00720c */ /* 0x020fe20003f45270 */
[----:B------:R-:W-:Y:S01]  /*7440*/  IMAD.MOV.U32 R15, RZ, RZ, RZ ;  /* 0x000000ffff0f7224 */ /* 0x000fe200078e00ff */
[----:B--2---:R-:W-:-:S07]  /*7450*/  ISETP.NE.AND P3, PT, R17, RZ, PT ;  /* 0x000000ff1100720c */ /* 0x004fce0003f65270 */
[----:B------:R-:W0:Y:S01]  /*7460*/  @!P0 LDS R16, [R12+-0x200] ;  /* 0xfffe00000c108984 */ /* 0x000e220000000800 */
[----:B------:R-:W-:-:S03]  /*7470*/  HFMA2 R17, -RZ, RZ, 0, 0 ;  /* 0x00000000ff117431 */ /* 0x000fc600000001ff */
[----:B------:R-:W2:Y:S04]  /*7480*/  @!P1 LDS R18, [R12+-0x100] ;  /* 0xffff00000c129984 */ /* 0x000ea80000000800 */
[----:B------:R-:W3:Y:S04]  /*7490*/  @!P2 LDS R20, [R12] ;  /* 0x000000000c14a984 */ /* 0x000ee80000000800 */
[----:B------:R-:W4:Y:S01]  /*74a0*/  @!P3 LDS R22, [R12+0x100] ;  /* 0x000100000c16b984 */ /* 0x000f220000000800 */
[----:B0-----:R-:W-:-:S04]  /*74b0*/  @!P0 FADD.FTZ R16, -R3, R16 ;  /* 0x0000001003108221 */ /* 0x001fc80000010100 */
[----:B------:R-:W-:Y:S01]  /*74c0*/  @!P0 FMUL.FTZ R16, R16, 1.4426950216293334961 ;  /* 0x3fb8aa3b10108820 */ /* 0x000fe20000410000 */
[----:B--2---:R-:W-:-:S03]  /*74d0*/  @!P1 FADD.FTZ R18, -R3, R18 ;  /* 0x0000001203129221 */ /* 0x004fc60000010100 */
[----:B------:R0:W2:Y:S01]  /*74e0*/  @!P0 MUFU.EX2 R13, R16 ;  /* 0x00000010000d8308 */ /* 0x0000a20000000800 */
[----:B------:R-:W-:Y:S01]  /*74f0*/  @!P1 FMUL.FTZ R18, R18, 1.4426950216293334961 ;  /* 0x3fb8aa3b12129820 */ /* 0x000fe20000410000 */
[----:B---3--:R-:W-:Y:S01]  /*7500*/  @!P2 FADD.FTZ R20, -R3, R20 ;  /* 0x000000140314a221 */ /* 0x008fe20000010100 */
[----:B------:R-:W-:Y:S01]  /*7510*/  ISETP.GT.AND P0, PT, R9, UR43, PT ;  /* 0x0000002b09007c0c */ /* 0x000fe2000bf04270 */
[----:B----4-:R-:W-:Y:S01]  /*7520*/  @!P3 FADD.FTZ R22, -R3, R22 ;  /* 0x000000160316b221 */ /* 0x010fe20000010100 */
[----:B------:R-:W3:Y:S01]  /*7530*/  @!P1 MUFU.EX2 R15, R18 ;  /* 0x00000012000f9308 */ /* 0x000ee20000000800 */
[----:B------:R-:W-:Y:S02]  /*7540*/  @!P2 FMUL.FTZ R20, R20, 1.4426950216293334961 ;  /* 0x3fb8aa3b1414a820 */ /* 0x000fe40000410000 */
[----:B------:R-:W-:Y:S01]  /*7550*/  @!P3 FMUL.FTZ R22, R22, 1.4426950216293334961 ;  /* 0x3fb8aa3b1616b820 */ /* 0x000fe20000410000 */
[----:B0-----:R-:W-:Y:S01]  /*7560*/  IADD3 R16, P1, PT, R10, 0x100, RZ ;  /* 0x000001000a107810 */ /* 0x001fe20007f3e0ff */
[----:B------:R-:W0:Y:S03]  /*7570*/  @!P2 MUFU.EX2 R17, R20 ;  /* 0x000000140011a308 */ /* 0x000e260000000800 */
[----:B------:R-:W-:Y:S01]  /*7580*/  IADD3.X R11, PT, PT, RZ, R11, RZ, P1, !PT ;  /* 0x0000000bff0b7210 */ /* 0x000fe20000ffe4ff */
[----:B------:R-:W4:Y:S01]  /*7590*/  @!P3 MUFU.EX2 R19, R22 ;  /* 0x000000160013b308 */ /* 0x000f220000000800 */
[----:B--2---:R-:W-:Y:S01]  /*75a0*/  FADD.FTZ R8, R13, R8 ;  /* 0x000000080d087221 */ /* 0x004fe20000010000 */
[----:B------:R-:W-:Y:S03]  /*75b0*/  STS [R12+-0x200], R13 ;  /* 0xfffe000d0c007388 */ /* 0x000fe60000000800 */
[----:B---3--:R-:W-:Y:S01]  /*75c0*/  FADD.FTZ R8, R8, R15 ;  /* 0x0000000f08087221 */ /* 0x008fe20000010000 */
[----:B------:R-:W-:Y:S03]  /*75d0*/  STS [R12+-0x100], R15 ;  /* 0xffff000f0c007388 */ /* 0x000fe60000000800 */
[----:B0-----:R-:W-:Y:S01]  /*75e0*/  FADD.FTZ R8, R8, R17 ;  /* 0x0000001108087221 */ /* 0x001fe20000010000 */
[----:B------:R-:W-:Y:S03]  /*75f0*/  STS [R12], R17 ;  /* 0x000000110c007388 */ /* 0x000fe60000000800 */
[----:B----4-:R-:W-:Y:S01]  /*7600*/  FADD.FTZ R8, R8, R19 ;  /* 0x0000001308087221 */ /* 0x010fe20000010000 */
[----:B------:R0:W-:Y:S02]  /*7610*/  STS [R12+0x100], R19 ;  /* 0x000100130c007388 */ /* 0x0001e40000000800 */
[----:B0-----:R-:W-:Y:S01]  /*7620*/  VIADD R12, R12, 0x400 ;  /* 0x000004000c0c7836 */ /* 0x001fe20000000000 */
[----:B------:R-:W-:Y:S06]  /*7630*/  @!P0 BRA `(.L_x_3611) ;  /* 0xfffffffc00548947 */ /* 0x000fec000383ffff */
.L_x_3598:
[----:B------:R-:W-:Y:S05]  /*7640*/  BSYNC.RECONVERGENT B0 ;  /* 0x0000000000007941 */ /* 0x000fea0003800200 */
.L_x_3597:
[----:B0-----:R-:W0:Y:S01]  /*7650*/  SHFL.BFLY PT, R3, R8, 0x10, 0x1f ;  /* 0x0e001f0008037f89 */ /* 0x001e2200000e0000 */
[C---:B------:R-:W-:Y:S01]  /*7660*/  ISETP.NE.AND P0, PT, R7.reuse, RZ, PT ;  /* 0x000000ff0700720c */ /* 0x040fe20003f05270 */
[----:B------:R-:W3:Y:S01]  /*7670*/  LDCU.U8 UR8, c[0x0][0x48c] ;  /* 0x00009180ff0877ac */ /* 0x000ee20008000000 */
[----:B------:R-:W-:Y:S01]  /*7680*/  ISETP.GT.U32.AND P1, PT, R7, 0x1, PT ;  /* 0x000000010700780c */ /* 0x000fe20003f24070 */
[----:B------:R-:W4:Y:S01]  /*7690*/  S2R R15, SR_CTAID.X ;  /* 0x00000000000f7919 */ /* 0x000f220000002500 */
[----:B------:R-:W4:Y:S01]  /*76a0*/  LDC R16, c[0x0][0x3f8] ;  /* 0x0000fe00ff107b82 */ /* 0x000f220000000800 */
[----:B---3--:R-:W-:Y:S01]  /*76b0*/  UISETP.NE.AND UP0, UPT, UR8, URZ, UPT ;  /* 0x000000ff0800728c */ /* 0x008fe2000bf05270 */
[----:B0-----:R-:W-:-:S05]  /*76c0*/  FADD.FTZ R9, R3, R8 ;  /* 0x0000000803097221 */ /* 0x001fca0000010000 */
[----:B------:R-:W0:Y:S01]  /*76d0*/  SHFL.BFLY PT, R10, R9, 0x8, 0x1f ;  /* 0x0d001f00090a7f89 */ /* 0x000e2200000e0000 */
[----:B----4-:R-:W-:Y:S02]  /*76e0*/  IMAD R17, R16, UR7, R15 ;  /* 0x0000000710117c24 */ /* 0x010fe4000f8e020f */
[----:B0-----:R-:W-:-:S05]  /*76f0*/  FADD.FTZ R10, R9, R10 ;  /* 0x0000000a090a7221 */ /* 0x001fca0000010000 */
[----:B------:R-:W0:Y:S02]  /*7700*/  SHFL.BFLY PT, R3, R10, 0x4, 0x1f ;  /* 0x0c801f000a037f89 */ /* 0x000e2400000e0000 */
[----:B0-----:R-:W-:Y:S01]  /*7710*/  FADD.FTZ R11, R10, R3 ;  /* 0x000000030a0b7221 */ /* 0x001fe20000010000 */
[----:B------:R-:W-:-:S04]  /*7720*/  SHF.R.U32.HI R3, RZ, 0x5, R0 ;  /* 0x00000005ff037819 */ /* 0x000fc80000011600 */
[----:B------:R-:W0:Y:S01]  /*7730*/  SHFL.BFLY PT, R12, R11, 0x2, 0x1f ;  /* 0x0c401f000b0c7f89 */ /* 0x000e2200000e0000 */
[----:B------:R-:W-:Y:S02]  /*7740*/  @!P0 IMAD R8, R3, 0x4, R4 ;  /* 0x0000000403088824 */ /* 0x000fe400078e0204 */
[----:B0-----:R-:W-:-:S05]  /*7750*/  FADD.FTZ R12, R11, R12 ;  /* 0x0000000c0b0c7221 */ /* 0x001fca0000010000 */
[----:B------:R-:W0:Y:S02]  /*7760*/  SHFL.BFLY PT, R13, R12, 0x1, 0x1f ;  /* 0x0c201f000c0d7f89 */ /* 0x000e2400000e0000 */
[----:B0-----:R-:W-:-:S05]  /*7770*/  FADD.FTZ R13, R12, R13 ;  /* 0x0000000d0c0d7221 */ /* 0x001fca0000010000 */
[----:B------:R-:W-:Y:S01]  /*7780*/  @!P0 STS [R8+0x8], R13 ;  /* 0x0000080d08008388 */ /* 0x000fe20000000800 */
[----:B------:R-:W-:Y:S01]  /*7790*/  BAR.SYNC.DEFER_BLOCKING 0x0 ;  /* 0x0000000000007b1d */ /* 0x000fe20000010000 */
[----:B------:R-:W-:-:S05]  /*77a0*/  ISETP.GT.AND P0, PT, R5, UR43, PT ;  /* 0x0000002b05007c0c */ /* 0x000fca000bf04270 */
[----:B------:R0:W3:Y:S02]  /*77b0*/  @!P1 LDS R13, [R6+0x8] ;  /* 0x00000800060d9984 */ /* 0x0000e40000000800 */
[----:B0-----:R-:W-:Y:S02]  /*77c0*/  CS2R R6, SRZ ;  /* 0x0000000000067805 */ /* 0x001fe4000001ff00 */
[----:B---3--:R-:W0:Y:S02]  /*77d0*/  SHFL.BFLY PT, R4, R13, 0x1, 0x1f ;  /* 0x0c201f000d047f89 */ /* 0x008e2400000e0000 */
[----:B0-----:R-:W-:-:S06]  /*77e0*/  FADD.FTZ R9, R4, R13 ;  /* 0x0000000d04097221 */ /* 0x001fcc0000010000 */
[----:B------:R-:W0:Y:S02]  /*77f0*/  SHFL.IDX PT, R9, R9, RZ, 0x1f ;  /* 0x00001fff09097589 */ /* 0x000e2400000e0000 */
[----:B0-----:R-:W-:-:S06]  /*7800*/  FADD.FTZ R4, R9, 9.9999999747524270788e-07 ;  /* 0x358637bd09047421 */ /* 0x001fcc0000010000 */
[----:B------:R-:W0:Y:S01]  /*7810*/  MUFU.RCP R4, R4 ;  /* 0x0000000400047308 */ /* 0x000e220000001000 */
[----:B------:R-:W-:Y:S05]  /*7820*/  BRA.U !UP0, `(.L_x_3612) ;  /* 0x0000000108187547 */ /* 0x000fea000b800000 */
[----:B------:R-:W3:Y:S08]  /*7830*/  LDC R6, c[0x0][0x488] ;  /* 0x00012200ff067b82 */ /* 0x000ef00000000800 */
[----:B------:R-:W3:Y:S08]  /*7840*/  LDC R7, c[0x0][0x40c] ;  /* 0x00010300ff077b82 */ /* 0x000ef00000000800 */
[----:B------:R-:W4:Y:S01]  /*7850*/  LDC R9, c[0x0][0x3f4] ;  /* 0x0000fd00ff097b82 */ /* 0x000f220000000800 */
[----:B---3--:R-:W-:-:S04]  /*7860*/  IMAD R6, R17, R6, R7 ;  /* 0x0000000611067224 */ /* 0x008fc800078e0207 */
[----:B----4-:R-:W-:-:S05]  /*7870*/  IMAD R6, R6, R9, RZ ;  /* 0x0000000906067224 */ /* 0x010fca00078e02ff */
[----:B------:R-:W-:-:S07]  /*7880*/  SHF.R.S32.HI R7, RZ, 0x1f, R6 ;  /* 0x0000001fff077819 */ /* 0x000fce0000011406 */
.L_x_3612:
[----:B------:R-:W-:Y:S04]  /*7890*/  BSSY.RECONVERGENT B0, `(.L_x_3613) ;  /* 0x0000168000007945 */ /* 0x000fe80003800200 */
[----:B------:R-:W-:Y:S05]  /*78a0*/  @P0 BRA `(.L_x_3614) ;  /* 0x0000001400980947 */ /* 0x000fea0003800000 */
[----:B------:R-:W-:-:S09]  /*78b0*/  UISETP.NE.AND UP0, UPT, UR8, URZ, UPT ;  /* 0x000000ff0800728c */ /* 0x000fd2000bf05270 */
[----:B------:R-:W-:Y:S05]  /*78c0*/  BRA.U UP0, `(.L_x_3615) ;  /* 0x0000000900807547 */ /* 0x000fea000b800000 */
[----:B------:R-:W-:Y:S01]  /*78d0*/  MOV R6, UR12 ;  /* 0x0000000c00067c02 */ /* 0x000fe20008000f00 */
[----:B------:R-:W-:Y:S01]  /*78e0*/  BSSY.RECONVERGENT B1, `(.L_x_3616) ;  /* 0x000001a000017945 */ /* 0x000fe20003800200 */
[----:B------:R-:W-:Y:S02]  /*78f0*/  LOP3.LUT R7, RZ, R0, RZ, 0x33, !PT ;  /* 0x00000000ff077212 */ /* 0x000fe400078e33ff */
[----:B------:R-:W-:-:S04]  /*7900*/  VIADDMNMX R6, R5, 0x40, R6, !PT ;  /* 0x0000004005067846 */ /* 0x000fc80007800106 */
[----:B------:R-:W-:-:S04]  /*7910*/  IADD3 R6, PT, PT, R6, -UR39, R7 ;  /* 0x8000002706067c10 */ /* 0x000fc8000fffe007 */
        /* <DEDUP_REMOVED lines=15> */
.L_x_3618:
[----:B------:R-:W0:Y:S01]  /*7a10*/  LDS R9, [R6] ;  /* 0x0000000006097984 */ /* 0x000e220000000800 */
[----:B------:R-:W-:-:S05]  /*7a20*/  VIADD R7, R7, 0x1 ;  /* 0x0000000107077836 */ /* 0x000fca0000000000 */
[----:B------:R-:W-:Y:S01]  /*7a30*/  ISETP.NE.AND P0, PT, R7, RZ, PT ;  /* 0x000000ff0700720c */ /* 0x000fe20003f05270 */
[----:B0-----:R-:W-:-:S05]  /*7a40*/  FMUL.FTZ R9, R9, R4 ;  /* 0x0000000409097220 */ /* 0x001fca0000410000 */
[----:B------:R0:W-:Y:S02]  /*7a50*/  STS [R6], R9 ;  /* 0x0000000906007388 */ /* 0x0001e40000000800 */
[----:B0-----:R-:W-:-:S05]  /*7a60*/  IADD3 R6, PT, PT, R6, 0x100, RZ ;  /* 0x0000010006067810 */ /* 0x001fca0007ffe0ff */
[----:B------:R-:W-:Y:S05]  /*7a70*/  @P0 BRA `(.L_x_3618) ;  /* 0xfffffffc00e40947 */ /* 0x000fea000383ffff */
.L_x_3617:
[----:B------:R-:W-:Y:S05]  /*7a80*/  BSYNC.RECONVERGENT B1 ;  /* 0x0000000000017941 */ /* 0x000fea0003800200 */
.L_x_3616:
[----:B------:R-:W-:Y:S05]  /*7a90*/  @!P1 BRA `(.L_x_3614) ;  /* 0x00000014001c9947 */ /* 0x000fea0003800000 */
[----:B------:R-:W3:Y:S01]  /*7aa0*/  S2UR UR7, SR_CgaCtaId ;  /* 0x00000000000779c3 */ /* 0x000ee20000008800 */
[----:B------:R-:W-:Y:S01]  /*7ab0*/  UMOV UR6, 0x400 ;  /* 0x0000040000067882 */ /* 0x000fe20000000000 */
[----:B------:R-:W-:Y:S01]  /*7ac0*/  USHF.L.U32 UR10, UR39, 0x2, URZ ;  /* 0x00000002270a7899 */ /* 0x000fe200080006ff */
[----:B------:R-:W-:Y:S01]  /*7ad0*/  VIADD R8, R5, 0x100 ;  /* 0x0000010005087836 */ /* 0x000fe20000000000 */
[----:B------:R-:W-:-:S04]  /*7ae0*/  UIADD3 UR6, UPT, UPT, UR6, 0x210, URZ ;  /* 0x0000021006067890 */ /* 0x000fc8000fffe0ff */
[----:B------:R-:W-:Y:S02]  /*7af0*/  LEA R6, R5, -UR10, 0x2 ;  /* 0x8000000a05067c11 */ /* 0x000fe4000f8e10ff */
[----:B------:R-:W-:Y:S01]  /*7b00*/  ISETP.GT.AND P0, PT, R8, UR43, PT ;  /* 0x0000002b08007c0c */ /* 0x000fe2000bf04270 */
[----:B---3--:R-:W-:-:S06]  /*7b10*/  ULEA UR6, UR7, UR6, 0x18 ;  /* 0x0000000607067291 */ /* 0x008fcc000f8ec0ff */
[----:B------:R-:W-:-:S03]  /*7b20*/  VIADD R5, R6, UR6 ;  /* 0x0000000606057c36 */ /* 0x000fc60008000000 */
[----:B------:R-:W0:Y:S04]  /*7b30*/  LDS R7, [R6+UR6] ;  /* 0x0000000606077984 */ /* 0x000e280008000800 */
[----:B------:R-:W3:Y:S04]  /*7b40*/  LDS R9, [R6+UR6+0x100] ;  /* 0x0001000606097984 */ /* 0x000ee80008000800 */
[----:B------:R-:W4:Y:S04]  /*7b50*/  LDS R11, [R6+UR6+0x200] ;  /* 0x00020006060b7984 */ /* 0x000f280008000800 */
[----:B------:R-:W5:Y:S01]  /*7b60*/  LDS R13, [R6+UR6+0x300] ;  /* 0x00030006060d7984 */ /* 0x000f620008000800 */
[-C--:B0-----:R-:W-:Y:S01]  /*7b70*/  FMUL.FTZ R7, R7, R4.reuse ;  /* 0x0000000407077220 */ /* 0x081fe20000410000 */
[----:B---3--:R-:W-:-:S04]  /*7b80*/  FMUL.FTZ R9, R9, R4 ;  /* 0x0000000409097220 */ /* 0x008fc80000410000 */
[----:B------:R3:W-:Y:S01]  /*7b90*/  STS [R6+UR6], R7 ;  /* 0x0000000706007988 */ /* 0x0007e20008000806 */
[----:B----4-:R-:W-:-:S03]  /*7ba0*/  FMUL.FTZ R11, R11, R4 ;  /* 0x000000040b0b7220 */ /* 0x010fc60000410000 */
[----:B------:R3:W-:Y:S01]  /*7bb0*/  STS [R6+UR6+0x100], R9 ;  /* 0x0001000906007988 */ /* 0x0007e20008000806 */
[----:B-----5:R-:W-:-:S03]  /*7bc0*/  FMUL.FTZ R13, R13, R4 ;  /* 0x000000040d0d7220 */ /* 0x020fc60000410000 */
[----:B------:R3:W-:Y:S04]  /*7bd0*/  STS [R6+UR6+0x200], R11 ;  /* 0x0002000b06007988 */ /* 0x0007e80008000806 */
[----:B------:R3:W-:Y:S01]  /*7be0*/  STS [R6+UR6+0x300], R13 ;  /* 0x0003000d06007988 */ /* 0x0007e20008000806 */
[----:B------:R-:W-:Y:S05]  /*7bf0*/  @P0 BRA `(.L_x_3614) ;  /* 0x0000001000c40947 */ /* 0x000fea0003800000 */
[----:B---3--:R-:W-:Y:S01]  /*7c00*/  IADD3 R6, PT, PT, -R8, UR43, RZ ;  /* 0x0000002b08067c10 */ /* 0x008fe2000fffe1ff */
[----:B------:R-:W-:Y:S01]  /*7c10*/  BSSY.RECONVERGENT B1, `(.L_x_3619) ;  /* 0x000003c000017945 */ /* 0x000fe20003800200 */
[----:B------:R-:W-:Y:S02]  /*7c20*/  IADD3 R5, PT, PT, R5, 0x600, RZ ;  /* 0x0000060005057810 */ /* 0x000fe40007ffe0ff */
[----:B------:R-:W-:Y:S02]  /*7c30*/  ISETP.GT.AND P1, PT, R6, 0x2ff, PT ;  /* 0x000002ff0600780c */ /* 0x000fe40003f24270 */
[----:B------:R-:W-:-:S11]  /*7c40*/  PLOP3.LUT P0, PT, PT, PT, PT, 0x80, 0x8 ;  /* 0x000000000008781c */ /* 0x000fd60003f0f070 */
[----:B------:R-:W-:Y:S05]  /*7c50*/  @!P1 BRA `(.L_x_3620) ;  /* 0x0000000000dc9947 */ /* 0x000fea0003800000 */
[----:B------:R-:W-:Y:S01]  /*7c60*/  IMAD.U32 R43, RZ, RZ, UR43 ;  /* 0x0000002bff2b7e24 */ /* 0x000fe2000f8e00ff */
[----:B------:R-:W-:-:S03]  /*7c70*/  PLOP3.LUT P0, PT, PT, PT, PT, 0x8, 0x80 ;  /* 0x000000000080781c */ /* 0x000fc60003f0e170 */
[----:B------:R-:W-:-:S10]  /*7c80*/  VIADD R43, R43, 0xfffffd01 ;  /* 0xfffffd012b2b7836 */ /* 0x000fd40000000000 */
.L_x_3621:
[----:B------:R-:W0:Y:S01]  /*7c90*/  LDS R7, [R5+-0x200] ;  /* 0xfffe000005077984 */ /* 0x000e220000000800 */
[----:B------:R-:W-:-:S03]  /*7ca0*/  IADD3 R8, PT, PT, R8, 0x400, RZ ;  /* 0x0000040008087810 */ /* 0x000fc60007ffe0ff */
[----:B------:R-:W3:Y:S01]  /*7cb0*/  LDS R9, [R5+-0x100] ;  /* 0xffff000005097984 */ /* 0x000ee20000000800 */
[----:B------:R-:W-:-:S03]  /*7cc0*/  ISETP.GE.AND P1, PT, R8, R43, PT ;  /* 0x0000002b0800720c */ /* 0x000fc60003f26270 */
[----:B------:R-:W4:Y:S04]  /*7cd0*/  LDS R11, [R5] ;  /* 0x00000000050b7984 */ /* 0x000f280000000800 */
[----:B------:R-:W5:Y:S04]  /*7ce0*/  LDS R13, [R5+0x100] ;  /* 0x00010000050d7984 */ /* 0x000f680000000800 */
[----:B------:R-:W5:Y:S04]  /*7cf0*/  LDS R19, [R5+0x200] ;  /* 0x0002000005137984 */ /* 0x000f680000000800 */
[----:B------:R-:W5:Y:S04]  /*7d00*/  LDS R21, [R5+0x300] ;  /* 0x0003000005157984 */ /* 0x000f680000000800 */
[----:B------:R-:W-:Y:S04]  /*7d10*/  LDS R23, [R5+0x400] ;  /* 0x0004000005177984 */ /* 0x000fe80000000800 */
[----:B-1----:R-:W1:Y:S04]  /*7d20*/  LDS R25, [R5+0x500] ;  /* 0x0005000005197984 */ /* 0x002e680000000800 */
[----:B------:R-:W1:Y:S04]  /*7d30*/  LDS R27, [R5+0x600] ;  /* 0x00060000051b7984 */ /* 0x000e680000000800 */
[----:B--2---:R-:W2:Y:S04]  /*7d40*/  LDS R29, [R5+0x700] ;  /* 0x00070000051d7984 */ /* 0x004ea80000000800 */
        /* <DEDUP_REMOVED lines=9> */
[----:B------:R-:W-:-:S03]  /*7de0*/  FMUL.FTZ R20, R4, R19 ;  /* 0x0000001304147220 */ /* 0x000fc60000410000 */
[----:B------:R-:W5:Y:S01]  /*7df0*/  LDS R41, [R5+0xd00] ;  /* 0x000d000005297984 */ /* 0x000f620000000800 */
[----:B------:R-:W-:-:S03]  /*7e00*/  FMUL.FTZ R22, R4, R21 ;  /* 0x0000001504167220 */ /* 0x000fc60000410000 */
[----:B------:R2:W-:Y:S04]  /*7e10*/  STS [R5+-0x200], R6 ;  /* 0xfffe000605007388 */ /* 0x0005e80000000800 */
[----:B------:R0:W-:Y:S01]  /*7e20*/  STS [R5+-0x100], R10 ;  /* 0xffff000a05007388 */ /* 0x0001e20000000800 */
[----:B-1----:R-:W-:-:S03]  /*7e30*/  FMUL.FTZ R24, R4, R25 ;  /* 0x0000001904187220 */ /* 0x002fc60000410000 */
[----:B------:R3:W-:Y:S01]  /*7e40*/  STS [R5], R12 ;  /* 0x0000000c05007388 */ /* 0x0007e20000000800 */
[C---:B------:R-:W-:Y:S01]  /*7e50*/  FMUL.FTZ R26, R4.reuse, R27 ;  /* 0x0000001b041a7220 */ /* 0x040fe20000410000 */
[C---:B--2---:R-:W-:Y:S02]  /*7e60*/  FMUL.FTZ R6, R4.reuse, R23 ;  /* 0x0000001704067220 */ /* 0x044fe40000410000 */
[----:B------:R4:W-:Y:S01]  /*7e70*/  STS [R5+0x100], R18 ;  /* 0x0001001205007388 */ /* 0x0009e20000000800 */
[----:B------:R-:W-:-:S03]  /*7e80*/  FMUL.FTZ R28, R4, R29 ;  /* 0x0000001d041c7220 */ /* 0x000fc60000410000 */
[----:B------:R5:W-:Y:S01]  /*7e90*/  STS [R5+0x200], R20 ;  /* 0x0002001405007388 */ /* 0x000be20000000800 */
[----:B------:R-:W-:-:S03]  /*7ea0*/  FMUL.FTZ R30, R4, R31 ;  /* 0x0000001f041e7220 */ /* 0x000fc60000410000 */
[----:B------:R1:W-:Y:S01]  /*7eb0*/  STS [R5+0x300], R22 ;  /* 0x0003001605007388 */ /* 0x0003e20000000800 */
[C---:B0-----:R-:W-:Y:S01]  /*7ec0*/  FMUL.FTZ R10, R4.reuse, R33 ;  /* 0x00000021040a7220 */ /* 0x041fe20000410000 */
[C---:B---3--:R-:W-:Y:S02]  /*7ed0*/  FMUL.FTZ R12, R4.reuse, R35 ;  /* 0x00000023040c7220 */ /* 0x048fe40000410000 */
[----:B------:R-:W-:Y:S01]  /*7ee0*/  STS [R5+0x400], R6 ;  /* 0x0004000605007388 */ /* 0x000fe20000000800 */
[----:B----4-:R-:W-:-:S03]  /*7ef0*/  FMUL.FTZ R18, R4, R37 ;  /* 0x0000002504127220 */ /* 0x010fc60000410000 */
        /* <DEDUP_REMOVED lines=13> */
.L_x_3620:
[----:B------:R-:W-:Y:S05]  /*7fd0*/  BSYNC.RECONVERGENT B1 ;  /* 0x0000000000017941 */ /* 0x000fea0003800200 */
.L_x_3619:
[----:B------:R-:W-:Y:S01]  /*7fe0*/  IADD3 R6, PT, PT, -R8, UR43, RZ ;  /* 0x0000002b08067c10 */ /* 0x000fe2000fffe1ff */
[----:B------:R-:W-:Y:S03]  /*7ff0*/  BSSY.RECONVERGENT B1, `(.L_x_3622) ;  /* 0x000001e000017945 */ /* 0x000fe60003800200 */
[----:B------:R-:W-:-:S13]  /*8000*/  ISETP.GT.AND P1, PT, R6, 0xff, PT ;  /* 0x000000ff0600780c */ /* 0x000fda0003f24270 */
[----:B------:R-:W-:Y:S05]  /*8010*/  @!P1 BRA `(.L_x_3623) ;  /* 0x00000000006c9947 */ /* 0x000fea0003800000 */
[----:B------:R-:W0:Y:S01]  /*8020*/  LDS R7, [R5+-0x200] ;  /* 0xfffe000005077984 */ /* 0x000e220000000800 */
[----:B------:R-:W-:Y:S01]  /*8030*/  PLOP3.LUT P0, PT, PT, PT, PT, 0x8, 0x80 ;  /* 0x000000000080781c */ /* 0x000fe20003f0e170 */
[----:B------:R-:W-:Y:S02]  /*8040*/  VIADD R8, R8, 0x200 ;  /* 0x0000020008087836 */ /* 0x000fe40000000000 */
[----:B------:R-:W3:Y:S04]  /*8050*/  LDS R9, [R5+-0x100] ;  /* 0xffff000005097984 */ /* 0x000ee80000000800 */
[----:B------:R-:W4:Y:S04]  /*8060*/  LDS R11, [R5] ;  /* 0x00000000050b7984 */ /* 0x000f280000000800 */
[----:B------:R-:W5:Y:S04]  /*8070*/  LDS R13, [R5+0x100] ;  /* 0x00010000050d7984 */ /* 0x000f680000000800 */
[----:B------:R-:W2:Y:S04]  /*8080*/  LDS R19, [R5+0x200] ;  /* 0x0002000005137984 */ /* 0x000ea80000000800 */
[----:B------:R-:W2:Y:S04]  /*8090*/  LDS R21, [R5+0x300] ;  /* 0x0003000005157984 */ /* 0x000ea80000000800 */
[----:B------:R-:W2:Y:S04]  /*80a0*/  LDS R23, [R5+0x400] ;  /* 0x0004000005177984 */ /* 0x000ea80000000800 */
[----:B-1----:R-:W1:Y:S01]  /*80b0*/  LDS R25, [R5+0x500] ;  /* 0x0005000005197984 */ /* 0x002e620000000800 */
[C---:B0-----:R-:W-:Y:S01]  /*80c0*/  FMUL.FTZ R6, R4.reuse, R7 ;  /* 0x0000000704067220 */ /* 0x041fe20000410000 */
[----:B---3--:R-:W-:-:S04]  /*80d0*/  FMUL.FTZ R10, R4, R9 ;  /* 0x00000009040a7220 */ /* 0x008fc80000410000 */
[----:B------:R-:W-:Y:S01]  /*80e0*/  STS [R5+-0x200], R6 ;  /* 0xfffe000605007388 */ /* 0x000fe20000000800 */
[----:B----4-:R-:W-:-:S03]  /*80f0*/  FMUL.FTZ R12, R4, R11 ;  /* 0x0000000b040c7220 */ /* 0x010fc60000410000 */
[----:B------:R-:W-:Y:S01]  /*8100*/  STS [R5+-0x100], R10 ;  /* 0xffff000a05007388 */ /* 0x000fe20000000800 */
[----:B-----5:R-:W-:-:S03]  /*8110*/  FMUL.FTZ R18, R4, R13 ;  /* 0x0000000d04127220 */ /* 0x020fc60000410000 */
[----:B------:R-:W-:Y:S01]  /*8120*/  STS [R5], R12 ;  /* 0x0000000c05007388 */ /* 0x000fe20000000800 */
[----:B--2---:R-:W-:-:S03]  /*8130*/  FMUL.FTZ R20, R4, R19 ;  /* 0x0000001304147220 */ /* 0x004fc60000410000 */
[----:B------:R-:W-:Y:S01]  /*8140*/  STS [R5+0x100], R18 ;  /* 0x0001001205007388 */ /* 0x000fe20000000800 */
[----:B------:R-:W-:-:S03]  /*8150*/  FMUL.FTZ R22, R4, R21 ;  /* 0x0000001504167220 */ /* 0x000fc60000410000 */
[----:B------:R-:W-:Y:S01]  /*8160*/  STS [R5+0x200], R20 ;  /* 0x0002001405007388 */ /* 0x000fe20000000800 */
[----:B------:R-:W-:-:S03]  /*8170*/  FMUL.FTZ R24, R4, R23 ;  /* 0x0000001704187220 */ /* 0x000fc60000410000 */
[----:B------:R-:W-:Y:S01]  /*8180*/  STS [R5+0x300], R22 ;  /* 0x0003001605007388 */ /* 0x000fe20000000800 */
[----:B-1----:R-:W-:-:S03]  /*8190*/  FMUL.FTZ R26, R4, R25 ;  /* 0x00000019041a7220 */ /* 0x002fc60000410000 */
[----:B------:R-:W-:Y:S04]  /*81a0*/  STS [R5+0x400], R24 ;  /* 0x0004001805007388 */ /* 0x000fe80000000800 */
[----:B------:R0:W-:Y:S02]  /*81b0*/  STS [R5+0x500], R26 ;  /* 0x0005001a05007388 */ /* 0x0001e40000000800 */
[----:B0-----:R-:W-:-:S07]  /*81c0*/  IADD3 R5, PT, PT, R5, 0x800, RZ ;  /* 0x0000080005057810 */ /* 0x001fce0007ffe0ff */
.L_x_3623:
[----:B------:R-:W-:Y:S05]  /*81d0*/  BSYNC.RECONVERGENT B1 ;  /* 0x0000000000017941 */ /* 0x000fea0003800200 */
.L_x_3622:
[----:B------:R-:W-:-:S13]  /*81e0*/  ISETP.GT.AND P1, PT, R8, UR43, PT ;  /* 0x0000002b08007c0c */ /* 0x000fda000bf24270 */
[----:B------:R-:W-:Y:S05]  /*81f0*/  @!P0 BRA P1, `(.L_x_3614) ;  /* 0x0000000c00448947 */ /* 0x000fea0000800000 */
[----:B------:R-:W0:Y:S04]  /*8200*/  LDS R7, [R5+-0x200] ;  /* 0xfffe000005077984 */ /* 0x000e280000000800 */
[----:B------:R-:W3:Y:S04]  /*8210*/  LDS R9, [R5+-0x100] ;  /* 0xffff000005097984 */ /* 0x000ee80000000800 */
[----:B------:R-:W4:Y:S04]  /*8220*/  LDS R11, [R5] ;  /* 0x00000000050b7984 */ /* 0x000f280000000800 */
[----:B------:R-:W5:Y:S01]  /*8230*/  LDS R13, [R5+0x100] ;  /* 0x00010000050d7984 */ /* 0x000f620000000800 */
[C---:B0-----:R-:W-:Y:S01]  /*8240*/  FMUL.FTZ R6, R4.reuse, R7 ;  /* 0x0000000704067220 */ /* 0x041fe20000410000 */
[----:B---3--:R-:W-:-:S04]  /*8250*/  FMUL.FTZ R8, R4, R9 ;  /* 0x0000000904087220 */ /* 0x008fc80000410000 */
[----:B------:R0:W-:Y:S01]  /*8260*/  STS [R5+-0x200], R6 ;  /* 0xfffe000605007388 */ /* 0x0001e20000000800 */
[----:B----4-:R-:W-:-:S03]  /*8270*/  FMUL.FTZ R10, R4, R11 ;  /* 0x0000000b040a7220 */ /* 0x010fc60000410000 */
[----:B------:R0:W-:Y:S01]  /*8280*/  STS [R5+-0x100], R8 ;  /* 0xffff000805007388 */ /* 0x0001e20000000800 */
[----:B-----5:R-:W-:-:S03]  /*8290*/  FMUL.FTZ R4, R4, R13 ;  /* 0x0000000d04047220 */ /* 0x020fc60000410000 */
[----:B------:R0:W-:Y:S04]  /*82a0*/  STS [R5], R10 ;  /* 0x0000000a05007388 */ /* 0x0001e80000000800 */
[----:B------:R0:W-:Y:S01]  /*82b0*/  STS [R5+0x100], R4 ;  /* 0x0001000405007388 */ /* 0x0001e20000000800 */
[----:B------:R-:W-:Y:S05]  /*82c0*/  BRA `(.L_x_3614) ;  /* 0x0000000c00107947 */ /* 0x000fea0003800000 */
.L_x_3615:
[----:B------:R-:W-:Y:S01]  /*82d0*/  IMAD.U32 R8, RZ, RZ, UR12 ;  /* 0x0000000cff087e24 */ /* 0x000fe2000f8e00ff */
        /* <DEDUP_REMOVED lines=8> */
[----:B------:R-:W3:Y:S01]  /*8360*/  S2UR UR7, SR_CgaCtaId ;  /* 0x00000000000779c3 */ /* 0x000ee20000008800 */
[----:B------:R-:W4:Y:S01]  /*8370*/  LDCU.64 UR10, c[0x0][0x480] ;  /* 0x00009000ff0a77ac */ /* 0x000f220008000a00 */
[----:B------:R-:W-:Y:S02]  /*8380*/  LEA.HI R8, R8, 0x1, RZ, 0x1a ;  /* 0x0000000108087811 */ /* 0x000fe400078fd0ff */
[----:B------:R-:W-:Y:S01]  /*8390*/  IADD3 R19, P0, PT, R5, R6, RZ ;  /* 0x0000000605137210 */ /* 0x000fe20007f1e0ff */
[----:B------:R-:W-:Y:S02]  /*83a0*/  UMOV UR6, 0x400 ;  /* 0x0000040000067882 */ /* 0x000fe40000000000 */
[C---:B------:R-:W-:Y:S01]  /*83b0*/  IMAD.SHL.U32 R9, R8.reuse, 0x40, RZ ;  /* 0x0000004008097824 */ /* 0x040fe200078e00ff */
[----:B------:R-:W-:Y:S01]  /*83c0*/  UIADD3 UR6, UPT, UPT, UR6, 0x210, URZ ;  /* 0x0000021006067890 */ /* 0x000fe2000fffe0ff */
[----:B------:R-:W-:Y:S02]  /*83d0*/  IADD3.X R18, PT, PT, RZ, R7, RZ, P0, !PT ;  /* 0x00000007ff127210 */ /* 0x000fe400007fe4ff */
[----:B------:R-:W-:-:S02]  /*83e0*/  LOP3.LUT R8, R8, 0x3, RZ, 0xc0, !PT ;  /* 0x0000000308087812 */ /* 0x000fc400078ec0ff */
[----:B------:R-:W-:-:S03]  /*83f0*/  LOP3.LUT R10, R9, 0xc0, RZ, 0xc0, !PT ;  /* 0x000000c0090a7812 */ /* 0x000fc600078ec0ff */
[----:B------:R-:W-:Y:S02]  /*8400*/  IMAD.MOV R11, RZ, RZ, -R8 ;  /* 0x000000ffff0b7224 */ /* 0x000fe400078e0a08 */
[----:B------:R-:W-:Y:S01]  /*8410*/  IMAD.IADD R5, R5, 0x1, R10 ;  /* 0x0000000105057824 */ /* 0x000fe200078e020a */
[----:B----4-:R-:W-:-:S04]  /*8420*/  LEA R12, P0, R19, UR10, 0x2 ;  /* 0x0000000a130c7c11 */ /* 0x010fc8000f8010ff */
[----:B------:R-:W-:Y:S01]  /*8430*/  LEA.HI.X R19, R19, UR11, R18, 0x2, P0 ;  /* 0x0000000b13137c11 */ /* 0x000fe200080f1412 */
[----:B---3--:R-:W-:-:S06]  /*8440*/  ULEA UR6, UR7, UR6, 0x18 ;  /* 0x0000000607067291 */ /* 0x008fcc000f8ec0ff */
[----:B------:R-:W-:-:S07]  /*8450*/  IADD3 R10, PT, PT, R14, UR6, RZ ;  /* 0x000000060e0a7c10 */ /* 0x000fce000fffe0ff */
.L_x_3626:
[----:B---3--:R-:W0:Y:S01]  /*8460*/  LDS R9, [R10] ;  /* 0x000000000a097984 */ /* 0x008e220000000800 */
[----:B------:R-:W-:Y:S01]  /*8470*/  IMAD.MOV.U32 R8, RZ, RZ, R12 ;  /* 0x000000ffff087224 */ /* 0x000fe200078e000c */
[----:B------:R-:W-:Y:S02]  /*8480*/  IADD3 R11, PT, PT, R11, 0x1, RZ ;  /* 0x000000010b0b7810 */ /* 0x000fe40007ffe0ff */
[----:B------:R-:W-:Y:S02]  /*8490*/  IADD3 R12, P2, PT, R12, 0x100, RZ ;  /* 0x000001000c0c7810 */ /* 0x000fe40007f5e0ff */
[----:B------:R-:W-:Y:S01]  /*84a0*/  ISETP.NE.AND P0, PT, R11, RZ, PT ;  /* 0x000000ff0b00720c */ /* 0x000fe20003f05270 */
[----:B0-----:R-:W-:Y:S01]  /*84b0*/  FMUL.FTZ R13, R9, R4 ;  /* 0x00000004090d7220 */ /* 0x001fe20000410000 */
[--C-:B------:R-:W-:Y:S02]  /*84c0*/  IMAD.MOV.U32 R9, RZ, RZ, R19.reuse ;  /* 0x000000ffff097224 */ /* 0x100fe400078e0013 */
[----:B------:R-:W-:-:S02]  /*84d0*/  IMAD.X R19, RZ, RZ, R19, P2 ;  /* 0x000000ffff137224 */ /* 0x000fc400010e0613 */
[----:B------:R0:W-:Y:S04]  /*84e0*/  STS [R10], R13 ;  /* 0x0000000d0a007388 */ /* 0x0001e80000000800 */
[----:B------:R3:W-:Y:S01]  /*84f0*/  STG.E desc[UR36][R8.64], R13 ;  /* 0x0000000d08007986 */ /* 0x0007e2000c101924 */
[----:B0-----:R-:W-:Y:S02]  /*8500*/  VIADD R10, R10, 0x100 ;  /* 0x000001000a0a7836 */ /* 0x001fe40000000000 */
[----:B------:R-:W-:Y:S05]  /*8510*/  @P0 BRA `(.L_x_3626) ;  /* 0xfffffffc00d00947 */ /* 0x000fea000383ffff */
.L_x_3625:
[----:B------:R-:W-:Y:S05]  /*8520*/  BSYNC.RECONVERGENT B1 ;  /* 0x0000000000017941 */ /* 0x000fea0003800200 */
.L_x_3624:
[----:B------:R-:W-:Y:S05]  /*8530*/  @!P1 BRA `(.L_x_3614) ;  /* 0x0000000800749947 */ /* 0x000fea0003800000 */
[----:B---3--:R-:W3:Y:S01]  /*8540*/  S2R R8, SR_CgaCtaId ;  /* 0x0000000000087919 */ /* 0x008ee20000008800 */
[----:B------:R-:W4:Y:S01]  /*8550*/  LDCU.64 UR6, c[0x0][0x480] ;  /* 0x00009000ff0677ac */ /* 0x000f220008000a00 */
[C---:B------:R-:W-:Y:S01]  /*8560*/  IADD3 R12, PT, PT, -R5.reuse, UR43, RZ ;  /* 0x0000002b050c7c10 */ /* 0x040fe2000fffe1ff */
[----:B------:R-:W-:Y:S01]  /*8570*/  BSSY.RECONVERGENT B1, `(.L_x_3627) ;  /* 0x000005b000017945 */ /* 0x000fe20003800200 */
[----:B------:R-:W-:Y:S02]  /*8580*/  IADD3 R9, P0, PT, R5, R6, RZ ;  /* 0x0000000605097210 */ /* 0x000fe40007f1e0ff */
[----:B------:R-:W-:Y:S02]  /*8590*/  MOV R6, 0x400 ;  /* 0x0000040000067802 */ /* 0x000fe40000000f00 */
[----:B------:R-:W-:Y:S02]  /*85a0*/  ISETP.GT.AND P1, PT, R12, 0x2ff, PT ;  /* 0x000002ff0c00780c */ /* 0x000fe40003f24270 */
[----:B------:R-:W-:Y:S01]  /*85b0*/  IADD3.X R10, PT, PT, RZ, R7, RZ, P0, !PT ;  /* 0x00000007ff0a7210 */ /* 0x000fe200007fe4ff */
[----:B------:R-:W-:Y:S01]  /*85c0*/  VIADD R7, R6, 0x210 ;  /* 0x0000021006077836 */ /* 0x000fe20000000000 */
[----:B----4-:R-:W-:Y:S01]  /*85d0*/  LEA R11, P0, R9, UR6, 0x2 ;  /* 0x00000006090b7c11 */ /* 0x010fe2000f8010ff */
[----:B------:R-:W-:-:S03]  /*85e0*/  USHF.L.U32 UR6, UR39, 0x2, URZ ;  /* 0x0000000227067899 */ /* 0x000fc600080006ff */
[----:B------:R-:W-:Y:S02]  /*85f0*/  LEA.HI.X R10, R9, UR7, R10, 0x2, P0 ;  /* 0x00000007090a7c11 */ /* 0x000fe400080f140a */
[----:B------:R-:W-:Y:S02]  /*8600*/  IADD3 R6, P0, PT, R11, 0x200, RZ ;  /* 0x000002000b067810 */ /* 0x000fe40007f1e0ff */
[----:B---3--:R-:W-:-:S03]  /*8610*/  LEA R9, R8, R7, 0x18 ;  /* 0x0000000708097211 */ /* 0x008fc600078ec0ff */
[----:B------:R-:W-:Y:S01]  /*8620*/  IMAD.X R7, RZ, RZ, R10, P0 ;  /* 0x000000ffff077224 */ /* 0x000fe200000e060a */
[----:B------:R-:W-:Y:S02]  /*8630*/  LEA R8, R5, -UR6, 0x2 ;  /* 0x8000000605087c11 */ /* 0x000fe4000f8e10ff */
[----:B------:R-:W-:Y:S02]  /*8640*/  PLOP3.LUT P0, PT, PT, PT, PT, 0x80, 0x8 ;  /* 0x000000000008781c */ /* 0x000fe40003f0f070 */
[----:B------:R-:W-:Y:S01]  /*8650*/  IADD3 R8, PT, PT, R8, 0x200, R9 ;  /* 0x0000020008087810 */ /* 0x000fe20007ffe009 */
[----:B------:R-:W-:Y:S10]  /*8660*/  @!P1 BRA `(.L_x_3628) ;  /* 0x00000004002c9947 */ /* 0x000ff40003800000 */
[----:B------:R-:W-:Y:S02]  /*8670*/  MOV R12, UR43 ;  /* 0x0000002b000c7c02 */ /* 0x000fe40008000f00 */
[----:B------:R-:W-:-:S03]  /*8680*/  PLOP3.LUT P0, PT, PT, PT, PT, 0x8, 0x80 ;  /* 0x000000000080781c */ /* 0x000fc60003f0e170 */
[----:B------:R-:W-:-:S10]  /*8690*/  VIADD R12, R12, 0xfffffd01 ;  /* 0xfffffd010c0c7836 */ /* 0x000fd40000000000 */
.L_x_3629:
[----:B------:R-:W0:Y:S01]  /*86a0*/  LDS R9, [R8+-0x200] ;  /* 0xfffe000008097984 */ /* 0x000e220000000800 */
[----:B------:R-:W-:-:S03]  /*86b0*/  VIADD R5, R5, 0x400 ;  /* 0x0000040005057836 */ /* 0x000fc60000000000 */
[----:B------:R-:W3:Y:S02]  /*86c0*/  LDS R11, [R8+-0x100] ;  /* 0xffff0000080b7984 */ /* 0x000ee40000000800 */
[----:B------:R-:W-:Y:S02]  /*86d0*/  ISETP.GE.AND P1, PT, R5, R12, PT ;  /* 0x0000000c0500720c */ /* 0x000fe40003f26270 */
[----:B------:R-:W4:Y:S04]  /*86e0*/  LDS R13, [R8] ;  /* 0x00000000080d7984 */ /* 0x000f280000000800 */
[----:B------:R-:W5:Y:S04]  /*86f0*/  LDS R19, [R8+0x100] ;  /* 0x0001000008137984 */ /* 0x000f680000000800 */
[----:B------:R-:W5:Y:S04]  /*8700*/  LDS R21, [R8+0x200] ;  /* 0x0002000008157984 */ /* 0x000f680000000800 */
[----:B------:R-:W5:Y:S04]  /*8710*/  LDS R23, [R8+0x300] ;  /* 0x0003000008177984 */ /* 0x000f680000000800 */
[----:B-1----:R-:W1:Y:S04]  /*8720*/  LDS R25, [R8+0x400] ;  /* 0x0004000008197984 */ /* 0x002e680000000800 */
[----:B------:R-:W1:Y:S04]  /*8730*/  LDS R27, [R8+0x500] ;  /* 0x00050000081b7984 */ /* 0x000e680000000800 */
[----:B--2---:R-:W2:Y:S04]  /*8740*/  LDS R29, [R8+0x600] ;  /* 0x00060000081d7984 */ /* 0x004ea80000000800 */
[----:B------:R-:W2:Y:S04]  /*8750*/  LDS R31, [R8+0x700] ;  /* 0x00070000081f7984 */ /* 0x000ea80000000800 */
        /* <DEDUP_REMOVED lines=12> */
[----:B------:R-:W-:Y:S01]  /*8820*/  STG.E desc[UR36][R6.64+-0x200], R9 ;  /* 0xfffe000906007986 */ /* 0x000fe2000c101924 */
[----:B-1----:R-:W-:-:S03]  /*8830*/  FMUL.FTZ R25, R4, R25 ;  /* 0x0000001904197220 */ /* 0x002fc60000410000 */
[----:B------:R1:W-:Y:S01]  /*8840*/  STS [R8+-0x200], R9 ;  /* 0xfffe000908007388 */ /* 0x0003e20000000800 */
[C---:B------:R-:W-:Y:S01]  /*8850*/  FMUL.FTZ R27, R4.reuse, R27 ;  /* 0x0000001b041b7220 */ /* 0x040fe20000410000 */
[C---:B--2---:R-:W-:Y:S02]  /*8860*/  FMUL.FTZ R29, R4.reuse, R29 ;  /* 0x0000001d041d7220 */ /* 0x044fe40000410000 */
[----:B------:R-:W-:Y:S01]  /*8870*/  STG.E desc[UR36][R6.64+-0x100], R11 ;  /* 0xffff000b06007986 */ /* 0x000fe2000c101924 */
[----:B------:R-:W-:-:S03]  /*8880*/  FMUL.FTZ R31, R4, R31 ;  /* 0x0000001f041f7220 */ /* 0x000fc60000410000 */
[----:B------:R-:W-:Y:S01]  /*8890*/  STS [R8+-0x100], R11 ;  /* 0xffff000b08007388 */ /* 0x000fe20000000800 */
[----:B-1----:R-:W-:Y:S01]  /*88a0*/  IADD3 R9, P2, PT, R6, 0x1000, RZ ;  /* 0x0000100006097810 */ /* 0x002fe20007f5e0ff */
[C---:B------:R-:W-:Y:S02]  /*88b0*/  FMUL.FTZ R33, R4.reuse, R33 ;  /* 0x0000002104217220 */ /* 0x040fe40000410000 */
[----:B------:R-:W-:Y:S01]  /*88c0*/  STG.E desc[UR36][R6.64], R13 ;  /* 0x0000000d06007986 */ /* 0x000fe2000c101924 */
[----:B------:R-:W-:Y:S01]  /*88d0*/  IADD3.X R10, PT, PT, RZ, R7, RZ, P2, !PT ;  /* 0x00000007ff0a7210 */ /* 0x000fe200017fe4ff */
[C---:B0-----:R-:W-:Y:S02]  /*88e0*/  FMUL.FTZ R35, R4.reuse, R35 ;  /* 0x0000002304237220 */ /* 0x041fe40000410000 */
[----:B------:R-:W-:Y:S01]  /*88f0*/  STS [R8], R13 ;  /* 0x0000000d08007388 */ /* 0x000fe20000000800 */
[----:B---3--:R-:W-:-:S03]  /*8900*/  FMUL.FTZ R37, R4, R37 ;  /* 0x0000002504257220 */ /* 0x008fc60000410000 */
[----:B------:R-:W-:Y:S01]  /*8910*/  STG.E desc[UR36][R6.64+0x100], R19 ;  /* 0x0001001306007986 */ /* 0x000fe2000c101924 */
[----:B----4-:R-:W-:-:S03]  /*8920*/  FMUL.FTZ R39, R4, R39 ;  /* 0x0000002704277220 */ /* 0x010fc60000410000 */
[----:B------:R-:W-:Y:S01]  /*8930*/  STS [R8+0x100], R19 ;  /* 0x0001001308007388 */ /* 0x000fe20000000800 */
[----:B-----5:R-:W-:-:S03]  /*8940*/  FMUL.FTZ R41, R4, R41 ;  /* 0x0000002904297220 */ /* 0x020fc60000410000 */
[----:B------:R-:W-:Y:S01]  /*8950*/  STG.E desc[UR36][R6.64+0x200], R21 ;  /* 0x0002001506007986 */ /* 0x000fe2000c101924 */
[----:B------:R-:W-:-:S03]  /*8960*/  FMUL.FTZ R43, R4, R43 ;  /* 0x0000002b042b7220 */ /* 0x000fc60000410000 */
        /* <DEDUP_REMOVED lines=27> */
.L_x_3628:
[----:B------:R-:W-:Y:S05]  /*8b20*/  BSYNC.RECONVERGENT B1 ;  /* 0x0000000000017941 */ /* 0x000fea0003800200 */
.L_x_3627:
        /* <DEDUP_REMOVED lines=12> */
[----:B-1----:R-:W1:Y:S04]  /*8bf0*/  LDS R25, [R8+0x400] ;  /* 0x0004000008197984 */ /* 0x002e680000000800 */
[----:B------:R-:W1:Y:S01]  /*8c00*/  LDS R27, [R8+0x500] ;  /* 0x00050000081b7984 */ /* 0x000e620000000800 */
[C---:B0-----:R-:W-:Y:S01]  /*8c10*/  FMUL.FTZ R9, R4.reuse, R9 ;  /* 0x0000000904097220 */ /* 0x041fe20000410000 */
[----:B---3--:R-:W-:-:S04]  /*8c20*/  FMUL.FTZ R11, R4, R11 ;  /* 0x0000000b040b7220 */ /* 0x008fc80000410000 */
[----:B------:R-:W-:Y:S01]  /*8c30*/  STG.E desc[UR36][R6.64+-0x200], R9 ;  /* 0xfffe000906007986 */ /* 0x000fe2000c101924 */
[----:B----4-:R-:W-:-:S03]  /*8c40*/  FMUL.FTZ R13, R4, R13 ;  /* 0x0000000d040d7220 */ /* 0x010fc60000410000 */
[----:B------:R0:W-:Y:S01]  /*8c50*/  STS [R8+-0x200], R9 ;  /* 0xfffe000908007388 */ /* 0x0001e20000000800 */
[----:B-----5:R-:W-:-:S03]  /*8c60*/  FMUL.FTZ R19, R4, R19 ;  /* 0x0000001304137220 */ /* 0x020fc60000410000 */
[----:B------:R-:W-:Y:S01]  /*8c70*/  STG.E desc[UR36][R6.64+-0x100], R11 ;  /* 0xffff000b06007986 */ /* 0x000fe2000c101924 */
[----:B--2---:R-:W-:-:S03]  /*8c80*/  FMUL.FTZ R21, R4, R21 ;  /* 0x0000001504157220 */ /* 0x004fc60000410000 */
[----:B------:R-:W-:Y:S01]  /*8c90*/  STS [R8+-0x100], R11 ;  /* 0xffff000b08007388 */ /* 0x000fe20000000800 */
[----:B0-----:R-:W-:Y:S01]  /*8ca0*/  IADD3 R9, P1, PT, R6, 0x800, RZ ;  /* 0x0000080006097810 */ /* 0x001fe20007f3e0ff */
[C---:B------:R-:W-:Y:S02]  /*8cb0*/  FMUL.FTZ R23, R4.reuse, R23 ;  /* 0x0000001704177220 */ /* 0x040fe40000410000 */
[----:B------:R-:W-:Y:S01]  /*8cc0*/  STG.E desc[UR36][R6.64], R13 ;  /* 0x0000000d06007986 */ /* 0x000fe2000c101924 */
[C---:B-1----:R-:W-:Y:S01]  /*8cd0*/  FMUL.FTZ R25, R4.reuse, R25 ;  /* 0x0000001904197220 */ /* 0x042fe20000410000 */
        /* <DEDUP_REMOVED lines=16> */
.L_x_3631:
[----:B------:R-:W-:Y:S05]  /*8de0*/  BSYNC.RECONVERGENT B1 ;  /* 0x0000000000017941 */ /* 0x000fea0003800200 */
.L_x_3630:
[----:B------:R-:W-:-:S13]  /*8df0*/  ISETP.LE.OR P0, PT, R5, UR43, P0 ;  /* 0x0000002b05007c0c */ /* 0x000fda0008703670 */
[----:B------:R-:W-:Y:S05]  /*8e00*/  @!P0 BRA `(.L_x_3614) ;  /* 0x0000000000408947 */ /* 0x000fea0003800000 */
[----:B------:R-:W0:Y:S04]  /*8e10*/  LDS R5, [R8+-0x200] ;  /* 0xfffe000008057984 */ /* 0x000e280000000800 */
[----:B------:R-:W3:Y:S04]  /*8e20*/  LDS R9, [R8+-0x100] ;  /* 0xffff000008097984 */ /* 0x000ee80000000800 */
[----:B------:R-:W4:Y:S04]  /*8e30*/  LDS R11, [R8] ;  /* 0x00000000080b7984 */ /* 0x000f280000000800 */
[----:B------:R-:W5:Y:S01]  /*8e40*/  LDS R13, [R8+0x100] ;  /* 0x00010000080d7984 */ /* 0x000f620000000800 */
[-C--:B0-----:R-:W-:Y:S01]  /*8e50*/  FMUL.FTZ R5, R5, R4.reuse ;  /* 0x0000000405057220 */ /* 0x081fe20000410000 */
[----:B---3--:R-:W-:-:S04]  /*8e60*/  FMUL.FTZ R9, R9, R4 ;  /* 0x0000000409097220 */ /* 0x008fc80000410000 */
        /* <DEDUP_REMOVED lines=10> */
.L_x_3614:
[----:B------:R-:W-:Y:S05]  /*8f10*/  BSYNC.RECONVERGENT B0 ;  /* 0x0000000000007941 */ /* 0x000fea0003800200 */
.L_x_3613:
[----:B------:R-:W4:Y:S01]  /*8f20*/  LDCU.64 UR10, c[0x0][0x3b0] ;  /* 0x00007600ff0a77ac */ /* 0x000f220008000a00 */
[----:B------:R-:W-:Y:S02]  /*8f30*/  LOP3.LUT R14, R14, 0x7c, RZ, 0xc0, !PT ;  /* 0x0000007c0e0e7812 */ /* 0x000fe400078ec0ff */
[----:B0--3--:R-:W-:Y:S02]  /*8f40*/  CS2R R10, SRZ ;  /* 0x00000000000a7805 */ /* 0x009fe4000001ff00 */
[----:B------:R-:W-:Y:S01]  /*8f50*/  CS2R R8, SRZ ;  /* 0x0000000000087805 */ /* 0x000fe2000001ff00 */
[----:B------:R-:W-:Y:S01]  /*8f60*/  ULEA.HI UR6, UR43, UR43, URZ, 0x1 ;  /* 0x0000002b2b067291 */ /* 0x000fe2000f8f08ff */
[----:B------:R-:W0:Y:S03]  /*8f70*/  LDCU.64 UR12, c[0x0][0x3c8] ;  /* 0x00007900ff0c77ac */ /* 0x000e260008000a00 */
[----:B------:R-:W-:-:S04]  /*8f80*/  ULOP3.LUT UR6, UR6, 0xfffffffe, URZ, 0xc0, !UPT ;  /* 0xfffffffe06067892 */ /* 0x000fc8000f8ec0ff */
[----:B------:R-:W-:Y:S01]  /*8f90*/  UIADD3 UR6, UPT, UPT, -UR6, UR43, URZ ;  /* 0x0000002b06067290 */ /* 0x000fe2000fffe1ff */
[----:B----4-:R-:W-:-:S05]  /*8fa0*/  ISETP.EQ.U32.AND P1, PT, RZ, UR10, PT ;  /* 0x0000000aff007c0c */ /* 0x010fca000bf22070 */
[----:B------:R-:W-:-:S04]  /*8fb0*/  ISETP.NE.AND P0, PT, R3, UR6, PT ;  /* 0x0000000603007c0c */ /* 0x000fc8000bf05270 */
[----:B------:R-:W-:-:S04]  /*8fc0*/  ISETP.GT.U32.OR P0, PT, R14, 0x5f, P0 ;  /* 0x0000005f0e00780c */ /* 0x000fc80000704470 */
[----:B------:R-:W-:Y:S01]  /*8fd0*/  ISETP.EQ.OR.EX P0, PT, RZ, UR11, P0, P1 ;  /* 0x0000000bff007c0c */ /* 0x000fe20008702710 */
[----:B------:R-:W3:-:S12]  /*8fe0*/  LDCU.64 UR10, c[0x0][0x3c8] ;  /* 0x00007900ff0a77ac */ /* 0x000ed80008000a00 */
[----:B------:R-:W4:Y:S01]  /*8ff0*/  @!P0 LDC.64 R12, c[0x0][0x3b0] ;  /* 0x0000ec00ff0c8b82 */ /* 0x000f220000000a00 */
[----:B------:R-:W-:Y:S01]  /*9000*/  @!P0 IMAD R5, R15, 0x60, R14 ;  /* 0x000000600f058824 */ /* 0x000fe200078e020e */
[----:B------:R-:W-:Y:S01]  /*9010*/  BSSY.RECONVERGENT B0, `(.L_x_3632) ;  /* 0x0000229000007945 */ /* 0x000fe20003800200 */
[----:B------:R-:W-:Y:S02]  /*9020*/  IMAD R17, R17, 0x60, RZ ;  /* 0x0000006011117824 */ /* 0x000fe400078e02ff */
[----:B----4-:R-:W-:-:S05]  /*9030*/  @!P0 IMAD.WIDE.U32 R12, R5, 0x4, R12 ;  /* 0x00000004050c8825 */ /* 0x010fca00078e000c */
[----:B------:R4:W5:Y:S01]  /*9040*/  @!P0 LDG.E.128 R8, desc[UR36][R12.64] ;  /* 0x000000240c088981 */ /* 0x000962000c1e1d00 */
[----:B------:R-:W-:Y:S01]  /*9050*/  BAR.SYNC.DEFER_BLOCKING 0x0 ;  /* 0x0000000000007b1d */ /* 0x000fe20000010000 */
[----:B------:R-:W-:Y:S02]  /*9060*/  ISETP.GT.U32.AND P0, PT, R14, 0x5f, PT ;  /* 0x0000005f0e00780c */ /* 0x000fe40003f04070 */
[----:B------:R-:W-:Y:S02]  /*9070*/  CS2R R6, SRZ ;  /* 0x0000000000067805 */ /* 0x000fe4000001ff00 */
[----:B------:R-:W-:-:S09]  /*9080*/  CS2R R4, SRZ ;  /* 0x0000000000047805 */ /* 0x000fd2000001ff00 */
[----:B0--34-:R-:W-:Y:S05]  /*9090*/  @P0 BRA `(.L_x_3633) ;  /* 0x0000002000800947 */ /* 0x019fea0003800000 */
[----:B------:R-:W0:Y:S01]  /*90a0*/  LDCU UR7, c[0x0][0x3f4] ;  /* 0x00007e80ff0777ac */ /* 0x000e220008000800 */
[----:B------:R-:W3:Y:S01]  /*90b0*/  LDC.64 R12, c[0x0][0x3c0] ;  /* 0x0000f000ff0c7b82 */ /* 0x000ee20000000a00 */
[----:B------:R-:W-:Y:S01]  /*90c0*/  VIADD R18, R3, UR39 ;  /* 0x0000002703127c36 */ /* 0x000fe20008000000 */
[----:B------:R-:W-:Y:S01]  /*90d0*/  BSSY.RECONVERGENT B1, `(.L_x_3634) ;  /* 0x0000094000017945 */ /* 0x000fe20003800200 */
[----:B------:R-:W-:Y:S01]  /*90e0*/  IMAD.MOV.U32 R7, RZ, RZ, RZ ;  /* 0x000000ffff077224 */ /* 0x000fe200078e00ff */
[----:B0-----:R-:W-:-:S04]  /*90f0*/  MOV R19, UR7 ;  /* 0x0000000700137c02 */ /* 0x001fc80008000f00 */
[C---:B------:R-:W-:Y:S01]  /*9100*/  VIMNMX R23, PT, PT, R19.reuse, UR43, PT ;  /* 0x0000002b13177c48 */ /* 0x040fe2000bfe0100 */
[----:B------:R-:W-:-:S03]  /*9110*/  IMAD R21, R19, UR4, R14 ;  /* 0x0000000413157c24 */ /* 0x000fc6000f8e020e */
[----:B------:R-:W-:Y:S01]  /*9120*/  ISETP.GE.AND P0, PT, R18, R23, PT ;  /* 0x000000171200720c */ /* 0x000fe20003f06270 */
[----:B---3--:R-:W-:-:S12]  /*9130*/  IMAD.WIDE R12, R21, 0x4, R12 ;  /* 0x00000004150c7825 */ /* 0x008fd800078e020c */
        /* <DEDUP_REMOVED lines=16> */
[----:B------:R-:W-:Y:S01]  /*9240*/  IMAD.MOV.U32 R38, RZ, RZ, R20 ;  /* 0x000000ffff267224 */ /* 0x000fe200078e0014 */
[----:B------:R-:W-:Y:S01]  /*9250*/  UIADD3 UR7, UPT, UPT, UR7, 0x210, URZ ;  /* 0x0000021007077890 */ /* 0x000fe2000fffe0ff */
[----:B------:R-:W-:Y:S01]  /*9260*/  LOP3.LUT R20, R21, 0xfffffffc, RZ, 0xc0, !PT ;  /* 0xfffffffc15147812 */ /* 0x000fe200078ec0ff */
[----:B------:R-:W-:Y:S01]  /*9270*/  HFMA2 R4, -RZ, RZ, 0, 0 ;  /* 0x00000000ff047431 */ /* 0x000fe200000001ff */
[C---:B------:R-:W-:Y:S01]  /*9280*/  IADD3 R40, PT, PT, R18.reuse, 0x6, RZ ;  /* 0x0000000612287810 */ /* 0x040fe20007ffe0ff */
[----:B------:R-:W-:Y:S02]  /*9290*/  VIADD R42, R18, 0x4 ;  /* 0x00000004122a7836 */ /* 0x000fe40000000000 */
[----:B------:R-:W-:Y:S02]  /*92a0*/  IMAD.MOV.U32 R36, RZ, RZ, R18 ;  /* 0x000000ffff247224 */ /* 0x000fe400078e0012 */
[----:B------:R-:W-:Y:S01]  /*92b0*/  IMAD.MOV R39, RZ, RZ, -R20 ;  /* 0x000000ffff277224 */ /* 0x000fe200078e0a14 */
[----:B0-----:R-:W-:-:S06]  /*92c0*/  ULEA UR7, UR8, UR7, 0x18 ;  /* 0x0000000708077291 */ /* 0x001fcc000f8ec0ff */
[----:B------:R-:W-:-:S05]  /*92d0*/  LEA R21, R3, UR7, 0x2 ;  /* 0x0000000703157c11 */ /* 0x000fca000f8e10ff */
[----:B------:R-:W-:-:S07]  /*92e0*/  VIADD R41, R21, 0x10 ;  /* 0x0000001015297836 */ /* 0x000fce0000000000 */
.L_x_3638:
[----:B------:R-:W-:Y:S01]  /*92f0*/  IADD3 R20, P0, PT, R36, UR5, RZ ;  /* 0x0000000524147c10 */ /* 0x000fe2000ff1e0ff */
[----:B------:R-:W0:Y:S03]  /*9300*/  LDS R43, [R41+-0x10] ;  /* 0xfffff000292b7984 */ /* 0x000e260000000800 */
[----:B------:R-:W-:Y:S01]  /*9310*/  IADD3.X R21, PT, PT, RZ, UR14, RZ, P0, !PT ;  /* 0x0000000eff157c10 */ /* 0x000fe200087fe4ff */
[----:B------:R-:W3:Y:S01]  /*9320*/  LDS R44, [R41+-0x8] ;  /* 0xfffff800292c7984 */ /* 0x000ee20000000800 */
[----:B-1----:R-:W-:-:S03]  /*9330*/  LEA R24, P0, R20, UR10, 0x2 ;  /* 0x0000000a14187c11 */ /* 0x002fc6000f8010ff */
[----:B------:R-:W1:Y:S01]  /*9340*/  LDS R46, [R41] ;  /* 0x00000000292e7984 */ /* 0x000e620000000800 */
[----:B------:R-:W-:-:S03]  /*9350*/  LEA.HI.X R25, R20, UR11, R21, 0x2, P0 ;  /* 0x0000000b14197c11 */ /* 0x000fc600080f1415 */
[----:B------:R4:W1:Y:S04]  /*9360*/  LDS R47, [R41+0x8] ;  /* 0x00000800292f7984 */ /* 0x0008680000000800 */
[----:B------:R-:W2:Y:S04]  /*9370*/  LDG.E R20, desc[UR36][R24.64] ;  /* 0x0000002418147981 */ /* 0x000ea8000c1e1900 */
[----:B------:R-:W4:Y:S04]  /*9380*/  LDG.E R21, desc[UR36][R24.64+0x8] ;  /* 0x0000082418157981 */ /* 0x000f28000c1e1900 */
[----:B------:R-:W3:Y:S04]  /*9390*/  LDG.E R23, desc[UR36][R24.64+0x10] ;  /* 0x0000102418177981 */ /* 0x000ee8000c1e1900 */
[----:B------:R-:W3:Y:S01]  /*93a0*/  LDG.E R26, desc[UR36][R24.64+0x18] ;  /* 0x00001824181a7981 */ /* 0x000ee2000c1e1900 */
[----:B--2---:R-:W-:-:S02]  /*93b0*/  IMAD R20, R37, R20, R36 ;  /* 0x0000001425147224 */ /* 0x004fc400078e0224 */
[C---:B----4-:R-:W-:Y:S02]  /*93c0*/  IMAD R22, R37.reuse, R21, R38 ;  /* 0x0000001525167224 */ /* 0x050fe400078e0226 */
[----:B------:R-:W-:Y:S02]  /*93d0*/  IMAD R21, R20, 0x60, RZ ;  /* 0x0000006014157824 */ /* 0x000fe400078e02ff */
[----:B---3--:R-:W-:Y:S02]  /*93e0*/  IMAD R23, R37, R23, R42 ;  /* 0x0000001725177224 */ /* 0x008fe400078e022a */
[----:B------:R-:W-:-:S04]  /*93f0*/  IMAD.WIDE R20, R21, 0x4, R12 ;  /* 0x0000000415147825 */ /* 0x000fc800078e020c */
[----:B------:R-:W-:Y:S02]  /*9400*/  IMAD R27, R22, 0x60, RZ ;  /* 0x00000060161b7824 */ /* 0x000fe400078e02ff */
[----:B------:R-:W-:Y:S02]  /*9410*/  IMAD R28, R37, R26, R40 ;  /* 0x0000001a251c7224 */ /* 0x000fe400078e0228 */
[----:B------:R-:W-:Y:S02]  /*9420*/  IMAD R29, R23, 0x60, RZ ;  /* 0x00000060171d7824 */ /* 0x000fe400078e02ff */
[----:B------:R-:W-:Y:S01]  /*9430*/  IMAD.WIDE R26, R27, 0x4, R12 ;  /* 0x000000041b1a7825 */ /* 0x000fe200078e020c */
[----:B------:R-:W0:Y:S03]  /*9440*/  LDG.E.128 R20, desc[UR36][R20.64] ;  /* 0x0000002414147981 */ /* 0x000e26000c1e1d00 */
[----:B------:R-:W-:-:S02]  /*9450*/  IMAD R33, R28, 0x60, RZ ;  /* 0x000000601c217824 */ /* 0x000fc400078e02ff */
[--C-:B------:R-:W-:Y:S01]  /*9460*/  IMAD.WIDE R28, R29, 0x4, R12.reuse ;  /* 0x000000041d1c7825 */ /* 0x100fe200078e020c */
[----:B------:R-:W2:Y:S03]  /*9470*/  LDG.E.128 R24, desc[UR36][R26.64] ;  /* 0x000000241a187981 */ /* 0x000ea6000c1e1d00 */
[----:B------:R-:W-:Y:S02]  /*9480*/  IMAD.WIDE R32, R33, 0x4, R12 ;  /* 0x0000000421207825 */ /* 0x000fe400078e020c */
[----:B------:R-:W1:Y:S04]  /*9490*/  LDG.E.128 R28, desc[UR36][R28.64] ;  /* 0x000000241c1c7981 */ /* 0x000e68000c1e1d00 */
[----:B------:R-:W3:Y:S01]  /*94a0*/  LDG.E.128 R32, desc[UR36][R32.64] ;  /* 0x0000002420207981 */ /* 0x000ee2000c1e1d00 */
[----:B------:R-:W-:Y:S01]  /*94b0*/  VIADD R39, R39, 0x4 ;  /* 0x0000000427277836 */ /* 0x000fe20000000000 */
[----:B------:R-:W-:Y:S01]  /*94c0*/  IADD3 R36, PT, PT, R36, 0x8, RZ ;  /* 0x0000000824247810 */ /* 0x000fe20007ffe0ff */
[----:B------:R-:W-:Y:S01]  /*94d0*/  VIADD R41, R41, 0x20 ;  /* 0x0000002029297836 */ /* 0x000fe20000000000 */
[----:B------:R-:W-:Y:S01]  /*94e0*/  IADD3 R40, PT, PT, R40, 0x8, RZ ;  /* 0x0000000828287810 */ /* 0x000fe20007ffe0ff */
[----:B------:R-:W-:Y:S01]  /*94f0*/  VIADD R38, R38, 0x8 ;  /* 0x0000000826267836 */ /* 0x000fe20000000000 */
[----:B------:R-:W-:Y:S01]  /*9500*/  ISETP.NE.AND P0, PT, R39, RZ, PT ;  /* 0x000000ff2700720c */ /* 0x000fe20003f05270 */
[----:B------:R-:W-:-:S02]  /*9510*/  VIADD R42, R42, 0x8 ;  /* 0x000000082a2a7836 */ /* 0x000fc40000000000 */
[-C--:B0-----:R-:W-:Y:S01]  /*9520*/  FFMA.FTZ R45, R20, R43.reuse, R4 ;  /* 0x0000002b142d7223 */ /* 0x081fe20000010004 */
[-C--:B------:R-:W-:Y:S01]  /*9530*/  FFMA.FTZ R4, R21, R43.reuse, R5 ;  /* 0x0000002b15047223 */ /* 0x080fe20000010005 */
[-C--:B------:R-:W-:Y:S01]  /*9540*/  FFMA.FTZ R5, R22, R43.reuse, R6 ;  /* 0x0000002b16057223 */ /* 0x080fe20000010006 */
[----:B------:R-:W-:Y:S01]  /*9550*/  FFMA.FTZ R6, R23, R43, R7 ;  /* 0x0000002b17067223 */ /* 0x000fe20000010007 */
        /* <DEDUP_REMOVED lines=11> */
[----:B------:R-:W-:Y:S01]  /*9610*/  FFMA.FTZ R7, R35, R47, R46 ;  /* 0x0000002f23077223 */ /* 0x000fe2000001002e */
[----:B------:R-:W-:Y:S06]  /*9620*/  @P0 BRA `(.L_x_3638) ;  /* 0xfffffffc00300947 */ /* 0x000fec000383ffff */
.L_x_3637:
[----:B------:R-:W-:Y:S05]  /*9630*/  BSYNC.RECONVERGENT B2 ;  /* 0x0000000000027941 */ /* 0x000fea0003800200 */
.L_x_3636:
[----:B------:R-:W-:Y:S05]  /*9640*/  @!P1 BRA `(.L_x_3635) ;  /* 0x0000000000f09947 */ /* 0x000fea0003800000 */
[----:B------:R-:W-:Y:S01]  /*9650*/  ISETP.NE.AND P1, PT, R49, 0x1, PT ;  /* 0x000000013100780c */ /* 0x000fe20003f25270 */
[----:B------:R-:W-:Y:S01]  /*9660*/  BSSY.RECONVERGENT B2, `(.L_x_3639) ;  /* 0x0000024000027945 */ /* 0x000fe20003800200 */
[----:B------:R-:W-:-:S11]  /*9670*/  LOP3.LUT P0, RZ, R48, 0x2, RZ, 0xc0, !PT ;  /* 0x0000000230ff7812 */ /* 0x000fd6000780c0ff */
[----:B------:R-:W-:Y:S05]  /*9680*/  @!P1 BRA `(.L_x_3640) ;  /* 0x0000000000849947 */ /* 0x000fea0003800000 */
[----:B------:R-:W2:Y:S01]  /*9690*/  LDCU.64 UR16, c[0x0][0x3c8] ;  /* 0x00007900ff1077ac */ /* 0x000ea20008000a00 */
[----:B------:R-:W-:-:S05]  /*96a0*/  IADD3 R20, P1, PT, R36, UR5, RZ ;  /* 0x0000000524147c10 */ /* 0x000fca000ff3e0ff */
[----:B------:R-:W-:Y:S01]  /*96b0*/  IMAD.X R21, RZ, RZ, UR14, P1 ;  /* 0x0000000eff157e24 */ /* 0x000fe200088e06ff */
[----:B--2---:R-:W-:-:S04]  /*96c0*/  LEA R28, P1, R20, UR16, 0x2 ;  /* 0x00000010141c7c11 */ /* 0x004fc8000f8210ff */
[----:B------:R-:W-:-:S05]  /*96d0*/  LEA.HI.X R29, R20, UR17, R21, 0x2, P1 ;  /* 0x00000011141d7c11 */ /* 0x000fca00088f1415 */
[----:B------:R-:W2:Y:S04]  /*96e0*/  LDG.E R20, desc[UR36][R28.64] ;  /* 0x000000241c147981 */ /* 0x000ea8000c1e1900 */
[----:B------:R0:W3:Y:S01]  /*96f0*/  LDG.E R21, desc[UR36][R28.64+0x8] ;  /* 0x000008241c157981 */ /* 0x0000e2000c1e1900 */
[----:B-1----:R-:W-:Y:S01]  /*9700*/  IMAD.MOV.U32 R25, RZ, RZ, 0x60 ;  /* 0x00000060ff197424 */ /* 0x002fe200078e00ff */
[----:B------:R-:W1:Y:S01]  /*9710*/  S2UR UR8, SR_CgaCtaId ;  /* 0x00000000000879c3 */ /* 0x000e620000008800 */
[----:B------:R-:W-:Y:S02]  /*9720*/  UMOV UR7, 0x400 ;  /* 0x0000040000077882 */ /* 0x000fe40000000000 */
[----:B------:R-:W-:Y:S01]  /*9730*/  UIADD3 UR7, UPT, UPT, UR7, 0x210, URZ ;  /* 0x0000021007077890 */ /* 0x000fe2000fffe0ff */
[----:B0-----:R-:W-:-:S03]  /*9740*/  IADD3 R28, PT, PT, R36, -UR39, RZ ;  /* 0x80000027241c7c10 */ /* 0x001fc6000fffe0ff */
[----:B-1----:R-:W-:Y:S01]  /*9750*/  ULEA UR7, UR8, UR7, 0x18 ;  /* 0x0000000708077291 */ /* 0x002fe2000f8ec0ff */
[C-C-:B--2---:R-:W-:Y:S02]  /*9760*/  IMAD R20, R37.reuse, R20, R36.reuse ;  /* 0x0000001425147224 */ /* 0x144fe400078e0224 */
[----:B---3--:R-:W-:Y:S02]  /*9770*/  IMAD R22, R37, R21, R36 ;  /* 0x0000001525167224 */ /* 0x008fe400078e0224 */
[----:B------:R-:W-:Y:S02]  /*9780*/  IMAD R21, R20, 0x60, RZ ;  /* 0x0000006014157824 */ /* 0x000fe400078e02ff */
[----:B------:R-:W-:Y:S02]  /*9790*/  IMAD R25, R22, R25, 0xc0 ;  /* 0x000000c016197424 */ /* 0x000fe400078e0219 */
[----:B------:R-:W-:-:S04]  /*97a0*/  IMAD.WIDE R20, R21, 0x4, R12 ;  /* 0x0000000415147825 */ /* 0x000fc800078e020c */
[----:B------:R-:W-:Y:S02]  /*97b0*/  IMAD.WIDE R24, R25, 0x4, R12 ;  /* 0x0000000419187825 */ /* 0x000fe400078e020c */
[----:B------:R-:W2:Y:S04]  /*97c0*/  LDG.E.128 R20, desc[UR36][R20.64] ;  /* 0x0000002414147981 */ /* 0x000ea8000c1e1d00 */
[----:B------:R-:W3:Y:S01]  /*97d0*/  LDG.E.128 R24, desc[UR36][R24.64] ;  /* 0x0000002418187981 */ /* 0x000ee2000c1e1d00 */
[----:B------:R-:W-:Y:S01]  /*97e0*/  LEA R28, R28, UR7, 0x2 ;  /* 0x000000071c1c7c11 */ /* 0x000fe2000f8e10ff */
[----:B------:R-:W-:-:S04]  /*97f0*/  VIADD R36, R36, 0x4 ;  /* 0x0000000424247836 */ /* 0x000fc80000000000 */
        /* <DEDUP_REMOVED lines=10> */
.L_x_3640:
[----:B------:R-:W-:Y:S05]  /*98a0*/  BSYNC.RECONVERGENT B2 ;  /* 0x0000000000027941 */ /* 0x000fea0003800200 */
.L_x_3639:
[----:B------:R-:W-:Y:S05]  /*98b0*/  @P0 BRA `(.L_x_3635) ;  /* 0x0000000000540947 */ /* 0x000fea0003800000 */
[----:B------:R-:W0:Y:S01]  /*98c0*/  LDCU.64 UR16, c[0x0][0x3c8] ;  /* 0x00007900ff1077ac */ /* 0x000e220008000a00 */
[----:B------:R-:W-:-:S05]  /*98d0*/  IADD3 R20, P0, PT, R36, UR5, RZ ;  /* 0x0000000524147c10 */ /* 0x000fca000ff1e0ff */
[----:B------:R-:W-:Y:S01]  /*98e0*/  IMAD.X R21, RZ, RZ, UR14, P0 ;  /* 0x0000000eff157e24 */ /* 0x000fe200080e06ff */
[----:B0-----:R-:W-:-:S04]  /*98f0*/  LEA R22, P0, R20, UR16, 0x2 ;  /* 0x0000001014167c11 */ /* 0x001fc8000f8010ff */
[----:B------:R-:W-:-:S05]  /*9900*/  LEA.HI.X R23, R20, UR17, R21, 0x2, P0 ;  /* 0x0000001114177c11 */ /* 0x000fca00080f1415 */
[----:B------:R-:W3:Y:S01]  /*9910*/  LDG.E R22, desc[UR36][R22.64] ;  /* 0x0000002416167981 */ /* 0x000ee2000c1e1900 */
[----:B------:R-:W0:Y:S01]  /*9920*/  S2UR UR8, SR_CgaCtaId ;  /* 0x00000000000879c3 */ /* 0x000e220000008800 */
[----:B------:R-:W-:Y:S02]  /*9930*/  UMOV UR7, 0x400 ;  /* 0x0000040000077882 */ /* 0x000fe40000000000 */
[----:B------:R-:W-:Y:S01]  /*9940*/  UIADD3 UR7, UPT, UPT, UR7, 0x210, URZ ;  /* 0x0000021007077890 */ /* 0x000fe2000fffe0ff */
[----:B--2---:R-:W-:-:S03]  /*9950*/  IADD3 R28, PT, PT, R36, -UR39, RZ ;  /* 0x80000027241c7c10 */ /* 0x004fc6000fffe0ff */
[----:B0-----:R-:W-:-:S06]  /*9960*/  ULEA UR7, UR8, UR7, 0x18 ;  /* 0x0000000708077291 */ /* 0x001fcc000f8ec0ff */
[----:B------:R-:W-:-:S06]  /*9970*/  LEA R28, R28, UR7, 0x2 ;  /* 0x000000071c1c7c11 */ /* 0x000fcc000f8e10ff */
[----:B------:R-:W0:Y:S01]  /*9980*/  LDS R28, [R28] ;  /* 0x000000001c1c7984 */ /* 0x000e220000000800 */
[----:B---3--:R-:W-:-:S04]  /*9990*/  IMAD R37, R37, R22, R36 ;  /* 0x0000001625257224 */ /* 0x008fc800078e0224 */
[----:B------:R-:W-:-:S04]  /*99a0*/  IMAD R21, R37, 0x60, RZ ;  /* 0x0000006025157824 */ /* 0x000fc800078e02ff */
[----:B------:R-:W-:-:S05]  /*99b0*/  IMAD.WIDE R20, R21, 0x4, R12 ;  /* 0x0000000415147825 */ /* 0x000fca00078e020c */
[----:B-1----:R-:W0:Y:S02]  /*99c0*/  LDG.E.128 R24, desc[UR36][R20.64] ;  /* 0x0000002414187981 */ /* 0x002e24000c1e1d00 */
[-C--:B0-----:R-:W-:Y:S01]  /*99d0*/  FFMA.FTZ R4, R24, R28.reuse, R4 ;  /* 0x0000001c18047223 */ /* 0x081fe20000010004 */
[-C--:B------:R-:W-:Y:S01]  /*99e0*/  FFMA.FTZ R5, R25, R28.reuse, R5 ;  /* 0x0000001c19057223 */ /* 0x080fe20000010005 */
[-C--:B------:R-:W-:Y:S01]  /*99f0*/  FFMA.FTZ R6, R26, R28.reuse, R6 ;  /* 0x0000001c1a067223 */ /* 0x080fe20000010006 */
[----:B------:R-:W-:-:S07]  /*9a00*/  FFMA.FTZ R7, R27, R28, R7 ;  /* 0x0000001c1b077223 */ /* 0x000fce0000010007 */
.L_x_3635:
[----:B------:R-:W-:Y:S05]  /*9a10*/  BSYNC.RECONVERGENT B1 ;  /* 0x0000000000017941 */ /* 0x000fea0003800200 */
.L_x_3634:
[----:B------:R-:W-:Y:S01]  /*9a20*/  ISETP.GE.AND P0, PT, R18, UR43, PT ;  /* 0x0000002b12007c0c */ /* 0x000fe2000bf06270 */
[----:B------:R-:W-:-:S12]  /*9a30*/  BSSY.RECONVERGENT B3, `(.L_x_3641) ;  /* 0x0000150000037945 */ /* 0x000fd80003800200 */
[----:B------:R-:W-:Y:S05]  /*9a40*/  @P0 BRA `(.L_x_3642) ;  /* 0x0000001400380947 */ /* 0x000fea0003800000 */
[----:B------:R-:W-:Y:S01]  /*9a50*/  IMAD.MOV.U32 R21, RZ, RZ, 0x2 ;  /* 0x00000002ff157424 */ /* 0x000fe200078e00ff */
[----:B------:R-:W-:Y:S01]  /*9a60*/  ULOP3.LUT UR7, URZ, UR39, URZ, 0x33, !UPT ;  /* 0x00000027ff077292 */ /* 0x000fe2000f8e33ff */
[----:B------:R-:W-:Y:S01]  /*9a70*/  BSSY.RECONVERGENT B2, `(.L_x_3643) ;  /* 0x00000bc000027945 */ /* 0x000fe20003800200 */
[----:B------:R-:W-:Y:S02]  /*9a80*/  IMAD R16, R16, R19, RZ ;  /* 0x0000001310107224 */ /* 0x000fe400078e02ff */
        /* <DEDUP_REMOVED lines=12> */
[----:B------:R-:W3:Y:S01]  /*9b50*/  LDC R19, c[0x0][0x3f4] ;  /* 0x0000fd00ff137b82 */ /* 0x000ee20000000800 */
[----:B0-----:R-:W-:-:S06]  /*9b60*/  ULEA UR7, UR8, UR7, 0x18 ;  /* 0x0000000708077291 */ /* 0x001fcc000f8ec0ff */
[----:B------:R-:W-:-:S05]  /*9b70*/  LEA R22, R3, UR7, 0x2 ;  /* 0x0000000703167c11 */ /* 0x000fca000f8e10ff */
[----:B------:R-:W-:-:S07]  /*9b80*/  VIADD R22, R22, 0x10 ;  /* 0x0000001016167836 */ /* 0x000fce0000000000 */
.L_x_3654:
[C---:B--2---:R-:W-:Y:S01]  /*9b90*/  IADD3 R28, PT, PT, R18.reuse, -0x4, RZ ;  /* 0xfffffffc121c7810 */ /* 0x044fe20007ffe0ff */
[----:B------:R-:W-:Y:S01]  /*9ba0*/  VIADD R23, R23, 0x4 ;  /* 0x0000000417177836 */ /* 0x000fe20000000000 */
[----:B------:R-:W-:Y:S01]  /*9bb0*/  BSSY.RECONVERGENT B4, `(.L_x_3646) ;  /* 0x000002d000047945 */ /* 0x000fe20003800200 */
[----:B------:R-:W-:Y:S01]  /*9bc0*/  VIADD R30, R18, 0xfffffffe ;  /* 0xfffffffe121e7836 */ /* 0x000fe20000000000 */
[-C--:B---3--:R-:W-:Y:S01]  /*9bd0*/  ISETP.GE.AND P4, PT, R28, R19.reuse, PT ;  /* 0x000000131c00720c */ /* 0x088fe20003f86270 */
[----:B-1----:R-:W-:Y:S01]  /*9be0*/  VIADD R24, R18, 0x2 ;  /* 0x0000000212187836 */ /* 0x002fe20000000000 */
[----:B------:R-:W-:Y:S02]  /*9bf0*/  ISETP.NE.AND P0, PT, R23, RZ, PT ;  /* 0x000000ff1700720c */ /* 0x000fe40003f05270 */
[-C--:B------:R-:W-:Y:S02]  /*9c00*/  ISETP.GE.AND P1, PT, R30, R19.reuse, PT ;  /* 0x000000131e00720c */ /* 0x080fe40003f26270 */
[----:B------:R-:W-:-:S02]  /*9c10*/  ISETP.GE.AND P2, PT, R18, R19, PT ;  /* 0x000000131200720c */ /* 0x000fc40003f46270 */
[----:B------:R-:W-:-:S05]  /*9c20*/  ISETP.GE.AND P3, PT, R24, R19, PT ;  /* 0x000000131800720c */ /* 0x000fca0003f66270 */
[----:B------:R-:W-:Y:S08]  /*9c30*/  @!P4 BRA `(.L_x_3647) ;  /* 0x000000000090c947 */ /* 0x000ff00003800000 */
[----:B------:R-:W-:Y:S01]  /*9c40*/  IABS R32, R19 ;  /* 0x0000001300207213 */ /* 0x000fe20000000000 */
[----:B------:R-:W-:Y:S01]  /*9c50*/  IMAD.MOV.U32 R26, RZ, RZ, RZ ;  /* 0x000000ffff1a7224 */ /* 0x000fe200078e00ff */
        /* <DEDUP_REMOVED lines=8> */
[----:B------:R-:W-:-:S04]  /*9ce0*/  IMAD R25, R25, R32, RZ ;  /* 0x0000002019197224 */ /* 0x000fc800078e02ff */
[----:B------:R-:W-:Y:S01]  /*9cf0*/  IMAD.HI.U32 R25, R27, R25, R26 ;  /* 0x000000191b197227 */ /* 0x000fe200078e001a */
[----:B------:R-:W-:-:S05]  /*9d00*/  MOV R26, R31 ;  /* 0x0000001f001a7202 */ /* 0x000fca0000000f00 */
        /* <DEDUP_REMOVED lines=8> */
[----:B------:R-:W-:-:S04]  /*9d90*/  @!P6 LOP3.LUT R25, RZ, R19, RZ, 0x33, !PT ;  /* 0x00000013ff19e212 */ /* 0x000fc800078e33ff */
[----:B------:R-:W-:-:S05]  /*9da0*/  IADD3 R26, P4, PT, R25, UR5, RZ ;  /* 0x00000005191a7c10 */ /* 0x000fca000ff9e0ff */
[----:B------:R-:W-:Y:S01]  /*9db0*/  IMAD.X R27, RZ, RZ, UR14, P4 ;  /* 0x0000000eff1b7e24 */ /* 0x000fe2000a0e06ff */
[----:B------:R-:W-:-:S04]  /*9dc0*/  LEA R28, P4, R26, UR12, 0x2 ;  /* 0x0000000c1a1c7c11 */ /* 0x000fc8000f8810ff */
[----:B------:R-:W-:-:S05]  /*9dd0*/  LEA.HI.X R29, R26, UR13, R27, 0x2, P4 ;  /* 0x0000000d1a1d7c11 */ /* 0x000fca000a0f141b */
[----:B------:R-:W2:Y:S02]  /*9de0*/  LDG.E R28, desc[UR36][R28.64] ;  /* 0x000000241c1c7981 */ /* 0x000ea4000c1e1900 */
[----:B--2---:R-:W-:-:S04]  /*9df0*/  IMAD R25, R16, R28, R25 ;  /* 0x0000001c10197224 */ /* 0x004fc800078e0219 */
[----:B------:R-:W-:-:S04]  /*9e00*/  IMAD R25, R25, 0x60, RZ ;  /* 0x0000006019197824 */ /* 0x000fc800078e02ff */
[----:B------:R-:W-:Y:S02]  /*9e10*/  IMAD.WIDE R26, R25, 0x4, R12 ;  /* 0x00000004191a7825 */ /* 0x000fe400078e020c */
[----:B------:R-:W0:Y:S04]  /*9e20*/  LDS R25, [R22+-0x10] ;  /* 0xfffff00016197984 */ /* 0x000e280000000800 */
[----:B------:R-:W0:Y:S02]  /*9e30*/  LDG.E.128 R32, desc[UR36][R26.64] ;  /* 0x000000241a207981 */ /* 0x000e24000c1e1d00 */
[-C--:B0-----:R-:W-:Y:S01]  /*9e40*/  FFMA.FTZ R4, R32, R25.reuse, R4 ;  /* 0x0000001920047223 */ /* 0x081fe20000010004 */
[-C--:B------:R-:W-:Y:S01]  /*9e50*/  FFMA.FTZ R5, R33, R25.reuse, R5 ;  /* 0x0000001921057223 */ /* 0x080fe20000010005 */
[-C--:B------:R-:W-:Y:S01]  /*9e60*/  FFMA.FTZ R6, R34, R25.reuse, R6 ;  /* 0x0000001922067223 */ /* 0x080fe20000010006 */
[----:B------:R-:W-:-:S07]  /*9e70*/  FFMA.FTZ R7, R35, R25, R7 ;  /* 0x0000001923077223 */ /* 0x000fce0000010007 */
.L_x_3647:
[----:B------:R-:W-:Y:S05]  /*9e80*/  BSYNC.RECONVERGENT B4 ;  /* 0x0000000000047941 */ /* 0x000fea0003800200 */
.L_x_3646:
[----:B------:R-:W-:Y:S04]  /*9e90*/  BSSY.RECONVERGENT B4, `(.L_x_3648) ;  /* 0x0000026000047945 */ /* 0x000fe80003800200 */
[----:B------:R-:W-:Y:S05]  /*9ea0*/  @!P1 BRA `(.L_x_3649) ;  /* 0x0000000000909947 */ /* 0x000fea0003800000 */
        /* <DEDUP_REMOVED lines=36> */
.L_x_3649:
[----:B------:R-:W-:Y:S05]  /*a0f0*/  BSYNC.RECONVERGENT B4 ;  /* 0x0000000000047941 */ /* 0x000fea0003800200 */
.L_x_3648:
        /* <DEDUP_REMOVED lines=32> */
[----:B------:R-:W0:Y:S04]  /*a300*/  LDS R25, [R22] ;  /* 0x0000000016197984 */ /* 0x000e280000000800 */
[----:B------:R-:W0:Y:S02]  /*a310*/  LDG.E.128 R32, desc[UR36][R26.64] ;  /* 0x000000241a207981 */ /* 0x000e24000c1e1d00 */
[-C--:B0-----:R-:W-:Y:S01]  /*a320*/  FFMA.FTZ R4, R32, R25.reuse, R4 ;  /* 0x0000001920047223 */ /* 0x081fe20000010004 */
[-C--:B------:R-:W-:Y:S01]  /*a330*/  FFMA.FTZ R5, R33, R25.reuse, R5 ;  /* 0x0000001921057223 */ /* 0x080fe20000010005 */
[-C--:B------:R-:W-:Y:S01]  /*a340*/  FFMA.FTZ R6, R34, R25.reuse, R6 ;  /* 0x0000001922067223 */ /* 0x080fe20000010006 */
[----:B------:R-:W-:-:S07]  /*a350*/  FFMA.FTZ R7, R35, R25, R7 ;  /* 0x0000001923077223 */ /* 0x000fce0000010007 */
.L_x_3651:
[----:B------:R-:W-:Y:S05]  /*a360*/  BSYNC.RECONVERGENT B4 ;  /* 0x0000000000047941 */ /* 0x000fea0003800200 */
.L_x_3650:
[----:B------:R-:W-:Y:S04]  /*a370*/  BSSY.RECONVERGENT B4, `(.L_x_3652) ;  /* 0x0000026000047945 */ /* 0x000fe80003800200 */
[----:B------:R-:W-:Y:S05]  /*a380*/  @!P3 BRA `(.L_x_3653) ;  /* 0x000000000090b947 */ /* 0x000fea0003800000 */
[----:B------:R-:W-:Y:S01]  /*a390*/  IABS R28, R19 ;  /* 0x00000013001c7213 */ /* 0x000fe20000000000 */
[----:B------:R-:W-:Y:S01]  /*a3a0*/  IMAD.MOV.U32 R26, RZ, RZ, RZ ;  /* 0x000000ffff1a7224 */ /* 0x000fe200078e00ff */
[----:B------:R-:W-:Y:S01]  /*a3b0*/  IABS R30, R24 ;  /* 0x00000018001e7213 */ /* 0x000fe20000000000 */
[----:B------:R-:W0:Y:S01]  /*a3c0*/  LDS R32, [R22+0x8] ;  /* 0x0000080016207984 */ /* 0x000e220000000800 */
[----:B------:R-:W1:Y:S01]  /*a3d0*/  I2F.RP R29, R28 ;  /* 0x0000001c001d7306 */ /* 0x000e620000209400 */
[----:B------:R-:W-:Y:S02]  /*a3e0*/  ISETP.GE.AND P2, PT, R24, RZ, PT ;  /* 0x000000ff1800720c */ /* 0x000fe40003f46270 */
[----:B------:R-:W-:-:S05]  /*a3f0*/  ISETP.NE.AND P3, PT, R19, RZ, PT ;  /* 0x000000ff1300720c */ /* 0x000fca0003f65270 */
[----:B-1----:R-:W1:Y:S02]  /*a400*/  MUFU.RCP R29, R29 ;  /* 0x0000001d001d7308 */ /* 0x002e640000001000 */
[----:B-1----:R-:W-:-:S06]  /*a410*/  IADD3 R27, PT, PT, R29, 0xffffffe, RZ ;  /* 0x0ffffffe1d1b7810 */ /* 0x002fcc0007ffe0ff */
[----:B------:R-:W1:Y:S02]  /*a420*/  F2I.FTZ.U32.TRUNC.NTZ R27, R27 ;  /* 0x0000001b001b7305 */ /* 0x000e64000021f000 */
[----:B-1----:R-:W-:-:S04]  /*a430*/  IMAD.MOV R25, RZ, RZ, -R27 ;  /* 0x000000ffff197224 */ /* 0x002fc800078e0a1b */
        /* <DEDUP_REMOVED lines=25> */
.L_x_3653:
[----:B------:R-:W-:Y:S05]  /*a5d0*/  BSYNC.RECONVERGENT B4 ;  /* 0x0000000000047941 */ /* 0x000fea0003800200 */
.L_x_3652:
[----:B------:R-:W-:Y:S01]  /*a5e0*/  IADD3 R18, PT, PT, R18, 0x8, RZ ;  /* 0x0000000812127810 */ /* 0x000fe20007ffe0ff */
[----:B------:R-:W-:Y:S01]  /*a5f0*/  VIADD R22, R22, 0x20 ;  /* 0x0000002016167836 */ /* 0x000fe20000000000 */
[----:B------:R-:W-:Y:S06]  /*a600*/  @P0 BRA `(.L_x_3654) ;  /* 0xfffffff400600947 */ /* 0x000fec000383ffff */
[----:B------:R-:W-:Y:S05]  /*a610*/  BSYNC.RECONVERGENT B1 ;  /* 0x0000000000017941 */ /* 0x000fea0003800200 */
.L_x_3645:
[----:B------:R-:W-:-:S07]  /*a620*/  VIADD R18, R18, 0xfffffffc ;  /* 0xfffffffc12127836 */ /* 0x000fce0000000000 */
.L_x_3644:
[----:B------:R-:W-:Y:S05]  /*a630*/  BSYNC.RECONVERGENT B2 ;  /* 0x0000000000027941 */ /* 0x000fea0003800200 */
.L_x_3643:
        /* <DEDUP_REMOVED lines=14> */
[----:B-1----:R-:W-:Y:S01]  /*a720*/  LEA R26, R21, UR7, 0x2 ;  /* 0x00000007151a7c11 */ /* 0x002fe2000f8e10ff */
[----:B------:R-:W-:Y:S06]  /*a730*/  @!P1 BRA `(.L_x_3658) ;  /* 0x0000000000949947 */ /* 0x000fec0003800000 */
[----:B------:R-:W-:Y:S01]  /*a740*/  IABS R24, R19 ;  /* 0x0000001300187213 */ /* 0x000fe20000000000 */
[----:B------:R-:W-:Y:S01]  /*a750*/  IMAD.MOV.U32 R22, RZ, RZ, RZ ;  /* 0x000000ffff167224 */ /* 0x000fe200078e00ff */
[----:B------:R-:W-:Y:S01]  /*a760*/  IABS R27, R18 ;  /* 0x00000012001b7213 */ /* 0x000fe20000000000 */
[----:B------:R-:W0:Y:S01]  /*a770*/  LDCU.64 UR16, c[0x0][0x3c8] ;  /* 0x00007900ff1077ac */ /* 0x000e220008000a00 */
[----:B------:R-:W1:Y:S01]  /*a780*/  I2F.RP R25, R24 ;  /* 0x0000001800197306 */ /* 0x000e620000209400 */
[----:B------:R-:W-:Y:S02]  /*a790*/  ISETP.GE.AND P2, PT, R18, RZ, PT ;  /* 0x000000ff1200720c */ /* 0x000fe40003f46270 */
[----:B------:R-:W-:-:S05]  /*a7a0*/  ISETP.NE.AND P3, PT, R19, RZ, PT ;  /* 0x000000ff1300720c */ /* 0x000fca0003f65270 */
[----:B-1----:R-:W1:Y:S02]  /*a7b0*/  MUFU.RCP R25, R25 ;  /* 0x0000001900197308 */ /* 0x002e640000001000 */
[----:B-1----:R-:W-:-:S06]  /*a7c0*/  VIADD R23, R25, 0xffffffe ;  /* 0x0ffffffe19177836 */ /* 0x002fcc0000000000 */
        /* <DEDUP_REMOVED lines=17> */
[----:B------:R-:W-:-:S05]  /*a8e0*/  LEA.HI.X R25, R22, UR17, R23, 0x2, P1 ;  /* 0x0000001116197c11 */ /* 0x000fca00088f1417 */
[----:B------:R-:W3:Y:S02]  /*a8f0*/  LDG.E R24, desc[UR36][R24.64] ;  /* 0x0000002418187981 */ /* 0x000ee4000c1e1900 */
[----:B---3--:R-:W-:-:S04]  /*a900*/  IMAD R21, R16, R24, R21 ;  /* 0x0000001810157224 */ /* 0x008fc800078e0215 */
[----:B------:R-:W-:-:S04]  /*a910*/  IMAD R21, R21, 0x60, RZ ;  /* 0x0000006015157824 */ /* 0x000fc800078e02ff */
[----:B------:R-:W-:Y:S02]  /*a920*/  IMAD.WIDE R22, R21, 0x4, R12 ;  /* 0x0000000415167825 */ /* 0x000fe400078e020c */
[----:B------:R-:W0:Y:S04]  /*a930*/  LDS R21, [R26] ;  /* 0x000000001a157984 */ /* 0x000e280000000800 */
[----:B--2---:R-:W0:Y:S02]  /*a940*/  LDG.E.128 R28, desc[UR36][R22.64] ;  /* 0x00000024161c7981 */ /* 0x004e24000c1e1d00 */
[-C--:B0-----:R-:W-:Y:S01]  /*a950*/  FFMA.FTZ R4, R28, R21.reuse, R4 ;  /* 0x000000151c047223 */ /* 0x081fe20000010004 */
[-C--:B------:R-:W-:Y:S01]  /*a960*/  FFMA.FTZ R5, R29, R21.reuse, R5 ;  /* 0x000000151d057223 */ /* 0x080fe20000010005 */
[-C--:B------:R-:W-:Y:S01]  /*a970*/  FFMA.FTZ R6, R30, R21.reuse, R6 ;  /* 0x000000151e067223 */ /* 0x080fe20000010006 */
[----:B------:R-:W-:-:S07]  /*a980*/  FFMA.FTZ R7, R31, R21, R7 ;  /* 0x000000151f077223 */ /* 0x000fce0000010007 */
.L_x_3658:
[----:B------:R-:W-:Y:S05]  /*a990*/  BSYNC.RECONVERGENT B2 ;  /* 0x0000000000027941 */ /* 0x000fea0003800200 */
.L_x_3657:
[----:B------:R-:W-:Y:S04]  /*a9a0*/  BSSY.RECONVERGENT B2, `(.L_x_3659) ;  /* 0x0000027000027945 */ /* 0x000fe80003800200 */
[----:B------:R-:W-:Y:S05]  /*a9b0*/  @!P0 BRA `(.L_x_3660) ;  /* 0x0000000000948947 */ /* 0x000fea0003800000 */
        /* <DEDUP_REMOVED lines=30> */
[----:B------:R-:W-:Y:S02]  /*aba0*/  IMAD.WIDE R22, R21, 0x4, R12 ;  /* 0x0000000415167825 */ /* 0x000fe400078e020c */
[----:B------:R-:W0:Y:S04]  /*abb0*/  LDS R21, [R26+0x8] ;  /* 0x000008001a157984 */ /* 0x000e280000000800 */
[----:B--2---:R-:W0:Y:S02]  /*abc0*/  LDG.E.128 R28, desc[UR36][R22.64] ;  /* 0x00000024161c7981 */ /* 0x004e24000c1e1d00 */
[-C--:B0-----:R-:W-:Y:S01]  /*abd0*/  FFMA.FTZ R4, R28, R21.reuse, R4 ;  /* 0x000000151c047223 */ /* 0x081fe20000010004 */
[-C--:B------:R-:W-:Y:S01]  /*abe0*/  FFMA.FTZ R5, R29, R21.reuse, R5 ;  /* 0x000000151d057223 */ /* 0x080fe20000010005 */
[-C--:B------:R-:W-:Y:S01]  /*abf0*/  FFMA.FTZ R6, R30, R21.reuse, R6 ;  /* 0x000000151e067223 */ /* 0x080fe20000010006 */
[----:B------:R-:W-:-:S07]  /*ac00*/  FFMA.FTZ R7, R31, R21, R7 ;  /* 0x000000151f077223 */ /* 0x000fce0000010007 */
.L_x_3660:
[----:B------:R-:W-:Y:S05]  /*ac10*/  BSYNC.RECONVERGENT B2 ;  /* 0x0000000000027941 */ /* 0x000fea0003800200 */
.L_x_3659:
[----:B------:R-:W-:-:S07]  /*ac20*/  VIADD R18, R18, 0x4 ;  /* 0x0000000412127836 */ /* 0x000fce0000000000 */
.L_x_3656:
[----:B------:R-:W-:Y:S05]  /*ac30*/  BSYNC.RECONVERGENT B1 ;  /* 0x0000000000017941 */ /* 0x000fea0003800200 */
.L_x_3655:
[----:B------:R-:W-:-:S04]  /*ac40*/  LOP3.LUT P0, RZ, R20, 0x2, RZ, 0xc0, !PT ;  /* 0x0000000214ff7812 */ /* 0x000fc8000780c0ff */
[----:B------:R-:W-:-:S13]  /*ac50*/  ISETP.LT.OR P0, PT, R18, R19, P0 ;  /* 0x000000131200720c */ /* 0x000fda0000701670 */
[----:B------:R-:W-:Y:S05]  /*ac60*/  @P0 BRA `(.L_x_3642) ;  /* 0x0000000000b00947 */ /* 0x000fea0003800000 */
[----:B------:R-:W-:Y:S01]  /*ac70*/  IABS R23, R19 ;  /* 0x0000001300177213 */ /* 0x000fe20000000000 */
[----:B------:R-:W0:Y:S01]  /*ac80*/  LDCU.64 UR16, c[0x0][0x3c8] ;  /* 0x00007900ff1077ac */ /* 0x000e220008000a00 */
[----:B-1----:R-:W-:Y:S02]  /*ac90*/  IABS R26, R18 ;  /* 0x00000012001a7213 */ /* 0x002fe40000000000 */
[----:B------:R-:W1:Y:S01]  /*aca0*/  I2F.RP R22, R23 ;  /* 0x0000001700167306 */ /* 0x000e620000209400 */
[----:B------:R-:W-:Y:S02]  /*acb0*/  ISETP.GE.AND P1, PT, R18, RZ, PT ;  /* 0x000000ff1200720c */ /* 0x000fe40003f26270 */
        /* <DEDUP_REMOVED lines=16> */
[----:B------:R-:W-:-:S05]  /*adc0*/  IMAD.MOV.U32 R23, RZ, RZ, R20 ;  /* 0x000000ffff177224 */ /* 0x000fca00078e0014 */
[----:B------:R-:W-:Y:S02]  /*add0*/  @!P1 IADD3 R23, PT, PT, -R23, RZ, RZ ;  /* 0x000000ff17179210 */ /* 0x000fe40007ffe1ff */
[----:B------:R-:W-:-:S04]  /*ade0*/  @!P2 LOP3.LUT R23, RZ, R19, RZ, 0x33, !PT ;  /* 0x00000013ff17a212 */ /* 0x000fc800078e33ff */
        /* <DEDUP_REMOVED lines=8> */
[----:B------:R-:W-:-:S03]  /*ae70*/  IADD3 R18, PT, PT, R18, -UR39, RZ ;  /* 0x8000002712127c10 */ /* 0x000fc6000fffe0ff */
[----:B0-----:R-:W-:-:S06]  /*ae80*/  ULEA UR7, UR8, UR7, 0x18 ;  /* 0x0000000708077291 */ /* 0x001fcc000f8ec0ff */
[----:B------:R-:W-:-:S06]  /*ae90*/  LEA R18, R18, UR7, 0x2 ;  /* 0x0000000712127c11 */ /* 0x000fcc000f8e10ff */
[----:B------:R-:W0:Y:S01]  /*aea0*/  LDS R18, [R18] ;  /* 0x0000000012127984 */ /* 0x000e220000000800 */
[----:B---3--:R-:W-:-:S04]  /*aeb0*/  IMAD R16, R16, R20, R23 ;  /* 0x0000001410107224 */ /* 0x008fc800078e0217 */
[----:B------:R-:W-:-:S04]  /*aec0*/  IMAD R23, R16, 0x60, RZ ;  /* 0x0000006010177824 */ /* 0x000fc800078e02ff */
[----:B------:R-:W-:-:S05]  /*aed0*/  IMAD.WIDE R12, R23, 0x4, R12 ;  /* 0x00000004170c7825 */ /* 0x000fca00078e020c */
[----:B------:R-:W0:Y:S02]  /*aee0*/  LDG.E.128 R24, desc[UR36][R12.64] ;  /* 0x000000240c187981 */ /* 0x000e24000c1e1d00 */
[-C--:B0-----:R-:W-:Y:S01]  /*aef0*/  FFMA.FTZ R4, R24, R18.reuse, R4 ;  /* 0x0000001218047223 */ /* 0x081fe20000010004 */
[-C--:B------:R-:W-:Y:S01]  /*af00*/  FFMA.FTZ R5, R25, R18.reuse, R5 ;  /* 0x0000001219057223 */ /* 0x080fe20000010005 */
[-C--:B------:R-:W-:Y:S01]  /*af10*/  FFMA.FTZ R6, R26, R18.reuse, R6 ;  /* 0x000000121a067223 */ /* 0x080fe20000010006 */
[----:B------:R-:W-:-:S07]  /*af20*/  FFMA.FTZ R7, R27, R18, R7 ;  /* 0x000000121b077223 */ /* 0x000fce0000010007 */
.L_x_3642:
[----:B------:R-:W-:Y:S05]  /*af30*/  BSYNC.RECONVERGENT B3 ;  /* 0x0000000000037941 */ /* 0x000fea0003800200 */
.L_x_3641:
[----:B------:R-:W-:-:S13]  /*af40*/  ISETP.NE.AND P0, PT, R3, UR6, PT ;  /* 0x0000000603007c0c */ /* 0x000fda000bf05270 */
[----:B------:R-:W-:Y:S05]  /*af50*/  @P0 BRA `(.L_x_3633) ;  /* 0x0000000000d00947 */ /* 0x000fea0003800000 */
[----:B------:R-:W0:Y:S01]  /*af60*/  LDC R3, c[0x0][0x478] ;  /* 0x00011e00ff037b82 */ /* 0x000e220000000800 */
[----:B------:R-:W3:Y:S01]  /*af70*/  LDCU.64 UR16, c[0x0][0x460] ;  /* 0x00008c00ff1077ac */ /* 0x000ee20008000a00 */
[----:B0-----:R-:W-:Y:S01]  /*af80*/  ISETP.NE.AND P1, PT, R3, 0x2, PT ;  /* 0x000000020300780c */ /* 0x001fe20003f25270 */
[----:B------:R-:W-:-:S12]  /*af90*/  VIADD R3, R14, UR42 ;  /* 0x0000002a0e037c36 */ /* 0x000fd80008000000 */
[----:B------:R-:W0:Y:S08]  /*afa0*/  @!P1 LDC.64 R12, c[0x0][0x3a8] ;  /* 0x0000ea00ff0c9b82 */ /* 0x000e300000000a00 */
[----:B------:R-:W4:Y:S08]  /*afb0*/  @!P1 LDC.64 R22, c[0x0][0x468] ;  /* 0x00011a00ff169b82 */ /* 0x000f300000000a00 */
[----:B------:R-:W2:Y:S01]  /*afc0*/  @P1 LDC.64 R20, c[0x0][0x3a8] ;  /* 0x0000ea00ff141b82 */ /* 0x000ea20000000a00 */
[----:B0-----:R-:W-:-:S04]  /*afd0*/  @!P1 IADD3 R12, P0, PT, R3, R12, RZ ;  /* 0x0000000c030c9210 */ /* 0x001fc80007f1e0ff */
[----:B------:R-:W-:Y:S01]  /*afe0*/  @!P1 LEA.HI.X.SX32 R13, R3, R13, 0x1, P0 ;  /* 0x0000000d030d9211 */ /* 0x000fe200000f0eff */
[----:B----4-:R-:W4:Y:S04]  /*aff0*/  @!P1 LDG.E R23, desc[UR36][R22.64+0x8] ;  /* 0x0000082416179981 */ /* 0x010f28000c1e1900 */
[----:B------:R-:W4:Y:S01]  /*b000*/  @!P1 LDG.E R16, desc[UR36][R12.64] ;  /* 0x000000240c109981 */ /* 0x000f22000c1e1900 */
[----:B---3--:R-:W-:-:S04]  /*b010*/  ISETP.NE.U32.AND P0, PT, RZ, UR16, PT ;  /* 0x00000010ff007c0c */ /* 0x008fc8000bf05070 */
[----:B------:R-:W-:Y:S01]  /*b020*/  ISETP.NE.AND.EX P0, PT, RZ, UR17, PT, P0 ;  /* 0x00000011ff007c0c */ /* 0x000fe2000bf05300 */
[----:B------:R-:W0:-:S12]  /*b030*/  LDCU.64 UR16, c[0x0][0x3c0] ;  /* 0x00007800ff1077ac */ /* 0x000e180008000a00 */
[----:B-1----:R-:W1:Y:S08]  /*b040*/  @P0 LDC R27, c[0x0][0x3f8] ;  /* 0x0000fe00ff1b0b82 */ /* 0x002e700000000800 */
[----:B------:R-:W3:Y:S01]  /*b050*/  @P0 LDC.64 R24, c[0x0][0x458] ;  /* 0x00011600ff180b82 */ /* 0x000ee20000000a00 */
[----:B--2---:R-:W-:-:S04]  /*b060*/  @P1 IMAD.WIDE R12, R3, 0x4, R20 ;  /* 0x00000004030c1825 */ /* 0x004fc800078e0214 */
[----:B-1----:R-:W-:-:S04]  /*b070*/  @P0 IMAD R15, R2, R27, R15 ;  /* 0x0000001b020f0224 */ /* 0x002fc800078e020f */
[----:B------:R-:W-:Y:S01]  /*b080*/  @P0 IMAD R3, R15, 0x60, R14 ;  /* 0x000000600f030824 */ /* 0x000fe200078e020e */
[----:B------:R-:W-:Y:S01]  /*b090*/  UIMAD UR7, UR40, 0x60, URZ ;  /* 0x00000060280778a4 */ /* 0x000fe2000f8e02ff */
[----:B------:R-:W1:Y:S02]  /*b0a0*/  LDS R15, [UR9] ;  /* 0x00000009ff0f7984 */ /* 0x000e640008000800 */
[----:B---3--:R-:W-:Y:S01]  /*b0b0*/  @P0 IMAD.WIDE R2, R3, 0x4, R24 ;  /* 0x0000000403020825 */ /* 0x008fe200078e0218 */
[----:B----4-:R-:W2:Y:S08]  /*b0c0*/  @!P1 I2F.S8 R18, R16 ;  /* 0x0000001000129306 */ /* 0x010eb00000001400 */
[----:B------:R-:W3:Y:S08]  /*b0d0*/  @!P1 I2F.S8 R26, R16.B1 ;  /* 0x10000010001a9306 */ /* 0x000ef00000001400 */
[----:B------:R-:W4:Y:S08]  /*b0e0*/  @!P1 I2F.S8 R28, R16.B2 ;  /* 0x20000010001c9306 */ /* 0x000f300000001400 */
[----:B------:R-:W0:Y:S01]  /*b0f0*/  @!P1 I2F.S8 R30, R16.B3 ;  /* 0x30000010001e9306 */ /* 0x000e220000001400 */
[C---:B--2---:R-:W-:Y:S01]  /*b100*/  @!P1 FMUL.FTZ R20, R23.reuse, R18 ;  /* 0x0000001217149220 */ /* 0x044fe20000410000 */
[----:B---3--:R-:W-:-:S02]  /*b110*/  @!P1 FMUL.FTZ R21, R23, R26 ;  /* 0x0000001a17159220 */ /* 0x008fc40000410000 */
[----:B------:R-:W2:Y:S01]  /*b120*/  @P0 LDG.E.128 R24, desc[UR36][R2.64] ;  /* 0x0000002402180981 */ /* 0x000ea2000c1e1d00 */
[C---:B----4-:R-:W-:Y:S01]  /*b130*/  @!P1 FMUL.FTZ R22, R23.reuse, R28 ;  /* 0x0000001c17169220 */ /* 0x050fe20000410000 */
[----:B0-----:R-:W-:-:S06]  /*b140*/  @!P1 FMUL.FTZ R23, R23, R30 ;  /* 0x0000001e17179220 */ /* 0x001fcc0000410000 */
[----:B------:R-:W3:Y:S01]  /*b150*/  @P1 LDG.E.128 R20, desc[UR36][R12.64] ;  /* 0x000000240c141981 */ /* 0x000ee2000c1e1d00 */
[----:B------:R-:W-:Y:S01]  /*b160*/  IMAD R19, R17, R19, R14 ;  /* 0x0000001311137224 */ /* 0x000fe200078e020e */
[----:B------:R-:W-:-:S04]  /*b170*/  MOV R29, UR7 ;  /* 0x00000007001d7c02 */ /* 0x000fc80008000f00 */
[----:B------:R-:W-:Y:S02]  /*b180*/  SHF.R.S32.HI R16, RZ, 0x1f, R19 ;  /* 0x0000001fff107819 */ /* 0x000fe40000011413 */
        /* <DEDUP_REMOVED lines=13> */
[C---:B-1----:R-:W-:Y:S01]  /*b260*/  FFMA.FTZ R4, R15.reuse, R8, R4 ;  /* 0x000000080f047223 */ /* 0x042fe20000010004 */
[C---:B------:R-:W-:Y:S01]  /*b270*/  FFMA.FTZ R5, R15.reuse, R9, R5 ;  /* 0x000000090f057223 */ /* 0x040fe20000010005 */
[C---:B------:R-:W-:Y:S01]  /*b280*/  FFMA.FTZ R6, R15.reuse, R10, R6 ;  /* 0x0000000a0f067223 */ /* 0x040fe20000010006 */
[----:B------:R-:W-:-:S07]  /*b290*/  FFMA.FTZ R7, R15, R11, R7 ;  /* 0x0000000b0f077223 */ /* 0x000fce0000010007 */
.L_x_3633:
[----:B------:R-:W-:Y:S05]  /*b2a0*/  BSYNC.RECONVERGENT B0 ;  /* 0x0000000000007941 */ /* 0x000fea0003800200 */
.L_x_3632:
[----:B------:R-:W-:Y:S01]  /*b2b0*/  BAR.SYNC.DEFER_BLOCKING 0x0 ;  /* 0x0000000000007b1d */ /* 0x000fe20000010000 */
[----:B------:R-:W-:-:S04]  /*b2c0*/  ISETP.GT.U32.AND P1, PT, R14, 0x5f, PT ;  /* 0x0000005f0e00780c */ /* 0x000fc80003f24070 */
[----:B------:R-:W-:-:S09]  /*b2d0*/  ISETP.GT.U32.OR P0, PT, R0, 0x1f, P1 ;  /* 0x0000001f0000780c */ /* 0x000fd20000f04470 */
[----:B------:R-:W-:Y:S05]  /*b2e0*/  @P1 BRA `(.L_x_3661) ;  /* 0x0000000000441947 */ /* 0x000fea0003800000 */
[----:B------:R-:W3:Y:S01]  /*b2f0*/  S2UR UR5, SR_CgaCtaId ;  /* 0x00000000000579c3 */ /* 0x000ee20000008800 */
[----:B------:R-:W-:Y:S01]  /*b300*/  UMOV UR4, 0x400 ;  /* 0x0000040000047882 */ /* 0x000fe20000000000 */
[C---:B------:R-:W-:Y:S01]  /*b310*/  LOP3.LUT R2, R0.reuse, 0x3e0, RZ, 0xc0, !PT ;  /* 0x000003e000027812 */ /* 0x040fe200078ec0ff */
[----:B------:R-:W-:Y:S01]  /*b320*/  UIADD3 UR4, UPT, UPT, UR4, 0x210, URZ ;  /* 0x0000021004047890 */ /* 0x000fe2000fffe0ff */
[----:B------:R-:W-:Y:S02]  /*b330*/  ISETP.GT.U32.AND P2, PT, R0, 0x1f, PT ;  /* 0x0000001f0000780c */ /* 0x000fe40003f44070 */
[----:B------:R-:W-:Y:S01]  /*b340*/  ISETP.NE.AND P1, PT, R2, 0x20, PT ;  /* 0x000000200200780c */ /* 0x000fe20003f25270 */
[----:B---3--:R-:W-:-:S06]  /*b350*/  ULEA UR4, UR5, UR4, 0x18 ;  /* 0x0000000405047291 */ /* 0x008fcc000f8ec0ff */
[----:B------:R-:W-:Y:S01]  /*b360*/  LEA R0, R14, UR4, 0x2 ;  /* 0x000000040e007c11 */ /* 0x000fe2000f8e10ff */
[----:B------:R-:W-:Y:S05]  /*b370*/  WARPSYNC.ALL ;  /* 0x0000000000007948 */ /* 0x000fea0003800000 */
[----:B------:R-:W-:Y:S01]  /*b380*/  @!P1 STS.128 [R0], R4 ;  /* 0x0000000400009388 */ /* 0x000fe20000000c00 */
[----:B------:R-:W-:Y:S06]  /*b390*/  BAR.SYNC.DEFER_BLOCKING 0x0 ;  /* 0x0000000000007b1d */ /* 0x000fec0000010000 */
[----:B0----5:R-:W0:Y:S02]  /*b3a0*/  @!P2 LDS.128 R8, [R0] ;  /* 0x000000000008a984 */ /* 0x021e240000000c00 */
[----:B0-----:R-:W-:Y:S01]  /*b3b0*/  @!P2 FADD.FTZ R4, R4, R8 ;  /* 0x000000080404a221 */ /* 0x001fe20000010000 */
[----:B------:R-:W-:Y:S01]  /*b3c0*/  @!P2 FADD.FTZ R5, R5, R9 ;  /* 0x000000090505a221 */ /* 0x000fe20000010000 */
[----:B------:R-:W-:Y:S01]  /*b3d0*/  @!P2 FADD.FTZ R6, R6, R10 ;  /* 0x0000000a0606a221 */ /* 0x000fe20000010000 */
[----:B------:R-:W-:Y:S01]  /*b3e0*/  @!P2 FADD.FTZ R7, R7, R11 ;  /* 0x0000000b0707a221 */ /* 0x000fe20000010000 */
[----:B------:R-:W-:Y:S06]  /*b3f0*/  BAR.SYNC.DEFER_BLOCKING 0x0 ;  /* 0x0000000000007b1d */ /* 0x000fec0000010000 */
.L_x_3661:
[----:B------:R-:W-:Y:S05]  /*b400*/  @P0 EXIT ;  /* 0x000000000000094d */ /* 0x000fea0003800000 */
[----:B------:R-:W3:Y:S02]  /*b410*/  LDCU UR4, c[0x0][0x478] ;  /* 0x00008f00ff0477ac */ /* 0x000ee40008000800 */
[----:B---3--:R-:W-:-:S09]  /*b420*/  UISETP.NE.AND UP0, UPT, UR4, 0x2, UPT ;  /* 0x000000020400788c */ /* 0x008fd2000bf05270 */
[----:B------:R-:W-:Y:S05]  /*b430*/  BRA.U UP0, `(.L_x_3662) ;  /* 0x00000001007c7547 */ /* 0x000fea000b800000 */
[----:B------:R-:W3:Y:S01]  /*b440*/  LDC.64 R2, c[0x0][0x470] ;  /* 0x00011c00ff027b82 */ /* 0x000ee20000000a00 */
[----:B------:R-:W4:Y:S01]  /*b450*/  LDCU.64 UR4, c[0x0][0x380] ;  /* 0x00007000ff0477ac */ /* 0x000f220008000a00 */
[----:B---3--:R-:W3:Y:S01]  /*b460*/  LDG.E R2, desc[UR36][R2.64] ;  /* 0x0000002402027981 */ /* 0x008ee2000c1e1900 */
[----:B------:R-:W-:Y:S01]  /*b470*/  IADD3 R14, PT, PT, R17, R14, RZ ;  /* 0x0000000e110e7210 */ /* 0x000fe20007ffe0ff */
[C---:B---3--:R-:W-:Y:S01]  /*b480*/  FMUL.FTZ R6, R2.reuse, R6 ;  /* 0x0000000602067220 */ /* 0x048fe20000410000 */
[C---:B------:R-:W-:Y:S01]  /*b490*/  FMUL.FTZ R7, R2.reuse, R7 ;  /* 0x0000000702077220 */ /* 0x040fe20000410000 */
[C---:B------:R-:W-:Y:S01]  /*b4a0*/  FMUL.FTZ R5, R2.reuse, R5 ;  /* 0x0000000502057220 */ /* 0x040fe20000410000 */
[----:B------:R-:W-:-:S03]  /*b4b0*/  FMUL.FTZ R4, R2, R4 ;  /* 0x0000000402047220 */ /* 0x000fc60000410000 */
[----:B------:R-:W3:Y:S08]  /*b4c0*/  F2I.S8.NTZ R6, R6 ;  /* 0x0000000600067305 */ /* 0x000ef00000202100 */
[----:B------:R-:W0:Y:S01]  /*b4d0*/  F2I.S8.NTZ R7, R7 ;  /* 0x0000000700077305 */ /* 0x000e220000202100 */
[----:B---3--:R-:W-:-:S07]  /*b4e0*/  PRMT R0, R6, 0x8880, RZ ;  /* 0x0000888006007816 */ /* 0x008fce00000000ff */
[----:B------:R-:W3:Y:S01]  /*b4f0*/  F2I.S8.NTZ R5, R5 ;  /* 0x0000000500057305 */ /* 0x000ee20000202100 */
[----:B------:R-:W-:Y:S02]  /*b500*/  PRMT R0, R0, 0x7710, RZ ;  /* 0x0000771000007816 */ /* 0x000fe400000000ff */
[----:B0-----:R-:W-:-:S05]  /*b510*/  PRMT R3, R7, 0x8880, RZ ;  /* 0x0000888007037816 */ /* 0x001fca00000000ff */
[----:B------:R-:W0:Y:S01]  /*b520*/  F2I.S8.NTZ R4, R4 ;  /* 0x0000000400047305 */ /* 0x000e220000202100 */
[----:B------:R-:W-:Y:S01]  /*b530*/  IMAD.U32 R2, R0, 0x10000, RZ ;  /* 0x0001000000027824 */ /* 0x000fe200078e00ff */
[----:B------:R-:W-:-:S04]  /*b540*/  PRMT R0, R3, 0x7710, RZ ;  /* 0x0000771003007816 */ /* 0x000fc800000000ff */
[----:B------:R-:W-:Y:S02]  /*b550*/  LOP3.LUT R3, R2, 0xff0000, RZ, 0xc0, !PT ;  /* 0x00ff000002037812 */ /* 0x000fe400078ec0ff */
[----:B---3-5:R-:W-:-:S03]  /*b560*/  PRMT R8, R5, 0x8880, RZ ;  /* 0x0000888005087816 */ /* 0x028fc600000000ff */
[----:B------:R-:W-:Y:S01]  /*b570*/  IMAD R3, R0, 0x1000000, R3 ;  /* 0x0100000000037824 */ /* 0x000fe200078e0203 */
[----:B------:R-:W-:Y:S02]  /*b580*/  PRMT R2, R8, 0x7710, RZ ;  /* 0x0000771008027816 */ /* 0x000fe400000000ff */
[----:B0-----:R-:W-:Y:S02]  /*b590*/  PRMT R5, R4, 0x8880, RZ ;  /* 0x0000888004057816 */ /* 0x001fe400000000ff */
[----:B------:R-:W-:Y:S02]  /*b5a0*/  LOP3.LUT R4, R2, 0xff, RZ, 0xc0, !PT ;  /* 0x000000ff02047812 */ /* 0x000fe400078ec0ff */
[----:B------:R-:W-:Y:S02]  /*b5b0*/  PRMT R0, R5, 0x7710, RZ ;  /* 0x0000771005007816 */ /* 0x000fe400000000ff */
[----:B------:R-:W-:Y:S02]  /*b5c0*/  LEA R4, R4, R3, 0x8 ;  /* 0x0000000304047211 */ /* 0x000fe400078e40ff */
[----:B------:R-:W-:-:S02]  /*b5d0*/  LOP3.LUT R5, R0, 0xff, RZ, 0xc0, !PT ;  /* 0x000000ff00057812 */ /* 0x000fc400078ec0ff */
[----:B----4-:R-:W-:-:S03]  /*b5e0*/  IADD3 R2, P0, PT, R14, UR4, RZ ;  /* 0x000000040e027c10 */ /* 0x010fc6000ff1e0ff */
[----:B------:R-:W-:Y:S01]  /*b5f0*/  IMAD.IADD R5, R4, 0x1, R5 ;  /* 0x0000000104057824 */ /* 0x000fe200078e0205 */
[----:B------:R-:W-:-:S05]  /*b600*/  LEA.HI.X.SX32 R3, R14, UR5, 0x1, P0 ;  /* 0x000000050e037c11 */ /* 0x000fca00080f0eff */
[----:B------:R-:W-:Y:S01]  /*b610*/  STG.E desc[UR36][R2.64], R5 ;  /* 0x0000000502007986 */ /* 0x000fe2000c101924 */
[----:B------:R-:W-:Y:S05]  /*b620*/  EXIT ;  /* 0x000000000000794d */ /* 0x000fea0003800000 */
.L_x_3662:
[----:B------:R-:W3:Y:S01]  /*b630*/  LDC.64 R2, c[0x0][0x380] ;  /* 0x0000e000ff027b82 */ /* 0x000ee20000000a00 */
[----:B------:R-:W-:-:S05]  /*b640*/  IADD3 R17, PT, PT, R17, R14, RZ ;  /* 0x0000000e11117210 */ /* 0x000fca0007ffe0ff */
[----:B---3--:R-:W-:-:S05]  /*b650*/  IMAD.WIDE R2, R17, 0x4, R2 ;  /* 0x0000000411027825 */ /* 0x008fca00078e0202 */
[----:B------:R-:W-:Y:S01]  /*b660*/  STG.E.128 desc[UR36][R2.64], R4 ;  /* 0x0000000402007986 */ /* 0x000fe2000c101d24 */
[----:B------:R-:W-:Y:S05]  /*b670*/  EXIT ;  /* 0x000000000000794d */ /* 0x000fea0003800000 */
.L_x_3524:
[----:B------:R-:W-:Y:S02]  /*b680*/  IMAD.MOV.U32 R12, RZ, RZ, 0x10 ;  /* 0x00000010ff0c7424 */ /* 0x000fe400078e00ff */
[----:B------:R-:W-:Y:S02]  /*b690*/  HFMA2 R11, -RZ, RZ, 0, 1.847743988037109375e-06 ;  /* 0x0000001fff0b7431 */ /* 0x000fe400000001ff */
[----:B------:R-:W-:-:S07]  /*b6a0*/  IMAD.MOV.U32 R15, RZ, RZ, -0x1 ;  /* 0xffffffffff0f7424 */ /* 0x000fce00078e00ff */
[----:B0-----:R-:W-:Y:S05]  /*b6b0*/  WARPSYNC.COLLECTIVE R15, `(.L_x_3663) ;  /* 0x000000000f087348 */ /* 0x001fea0003c00000 */
[----:B------:R1:W2:Y:S02]  /*b6c0*/  SHFL.BFLY P6, R14, R13, R12, R11 ;  /* 0x0c00000c0d0e7389 */ /* 0x0002a400000c000b */
[----:B012---:R-:W-:Y:S05]  /*b6d0*/  ENDCOLLECTIVE ;  /* 0x000000000000791b */ /* 0x007fea0003800000 */
.L_x_3663:
[----:B------:R-:W-:Y:S02]  /*b6e0*/  IMAD.MOV.U32 R12, RZ, RZ, 0x8 ;  /* 0x00000008ff0c7424 */ /* 0x000fe400078e00ff */
[----:B------:R-:W-:-:S05]  /*b6f0*/  FADD.FTZ R3, R13, R14 ;  /* 0x0000000e0d037221 */ /* 0x000fca0000010000 */
[----:B------:R-:W-:-:S07]  /*b700*/  MOV R13, R3 ;  /* 0x00000003000d7202 */ /* 0x000fce0000000f00 */
[----:B------:R-:W-:Y:S05]  /*b710*/  WARPSYNC.COLLECTIVE R15, `(.L_x_3664) ;  /* 0x000000000f087348 */ /* 0x000fea0003c00000 */
[----:B------:R0:W1:Y:S02]  /*b720*/  SHFL.BFLY P6, R14, R13, R12, R11 ;  /* 0x0c00000c0d0e7389 */ /* 0x00006400000c000b */
[----:B01----:R-:W-:Y:S05]  /*b730*/  ENDCOLLECTIVE ;  /* 0x000000000000791b */ /* 0x003fea0003800000 */
.L_x_3664:
[----:B------:R-:W-:Y:S02]  /*b740*/  IMAD.MOV.U32 R12, RZ, RZ, 0x4 ;  /* 0x00000004ff0c7424 */ /* 0x000fe400078e00ff */
[----:B------:R-:W-:-:S05]  /*b750*/  FADD.FTZ R4, R3, R14 ;  /* 0x0000000e03047221 */ /* 0x000fca0000010000 */
[----:B------:R-:W-:-:S07]  /*b760*/  MOV R13, R4 ;  /* 0x00000004000d7202 */ /* 0x000fce0000000f00 */
[----:B------:R-:W-:Y:S05]  /*b770*/  WARPSYNC.COLLECTIVE R15, `(.L_x_3665) ;  /* 0x000000000f087348 */ /* 0x000fea0003c00000 */
[----:B------:R0:W1:Y:S02]  /*b780*/  SHFL.BFLY P6, R14, R13, R12, R11 ;  /* 0x0c00000c0d0e7389 */ /* 0x00006400000c000b */
[----:B01----:R-:W-:Y:S05]  /*b790*/  ENDCOLLECTIVE ;  /* 0x000000000000791b */ /* 0x003fea0003800000 */
.L_x_3665:
[----:B------:R-:W-:Y:S02]  /*b7a0*/  IMAD.MOV.U32 R12, RZ, RZ, 0x2 ;  /* 0x00000002ff0c7424 */ /* 0x000fe400078e00ff */
[----:B------:R-:W-:-:S05]  /*b7b0*/  FADD.FTZ R5, R4, R14 ;  /* 0x0000000e04057221 */ /* 0x000fca0000010000 */
[----:B------:R-:W-:-:S07]  /*b7c0*/  MOV R13, R5 ;  /* 0x00000005000d7202 */ /* 0x000fce0000000f00 */
[----:B------:R-:W-:Y:S05]  /*b7d0*/  WARPSYNC.COLLECTIVE R15, `(.L_x_3666) ;  /* 0x000000000f087348 */ /* 0x000fea0003c00000 */
[----:B------:R0:W1:Y:S02]  /*b7e0*/  SHFL.BFLY P6, R14, R13, R12, R11 ;  /* 0x0c00000c0d0e7389 */ /* 0x00006400000c000b */
[----:B01----:R-:W-:Y:S05]  /*b7f0*/  ENDCOLLECTIVE ;  /* 0x000000000000791b */ /* 0x003fea0003800000 */
.L_x_3666:
[----:B------:R-:W-:Y:S02]  /*b800*/  IMAD.MOV.U32 R12, RZ, RZ, 0x1 ;  /* 0x00000001ff0c7424 */ /* 0x000fe400078e00ff */
[----:B------:R-:W-:-:S05]  /*b810*/  FADD.FTZ R6, R5, R14 ;  /* 0x0000000e05067221 */ /* 0x000fca0000010000 */
[----:B------:R-:W-:-:S07]  /*b820*/  MOV R13, R6 ;  /* 0x00000006000d7202 */ /* 0x000fce0000000f00 */
[----:B------:R-:W-:Y:S05]  /*b830*/  WARPSYNC.COLLECTIVE R15, `(.L_x_3667) ;  /* 0x000000000f087348 */ /* 0x000fea0003c00000 */
[----:B------:R0:W1:Y:S02]  /*b840*/  SHFL.BFLY P6, R14, R13, R12, R11 ;  /* 0x0c00000c0d0e7389 */ /* 0x00006400000c000b */
[----:B01----:R-:W-:Y:S05]  /*b850*/  ENDCOLLECTIVE ;  /* 0x000000000000791b */ /* 0x003fea0003800000 */
.L_x_3667:
[----:B------:R-:W-:Y:S05]  /*b860*/  BRA `(.L_x_3668) ;  /* 0xffffff6000e47947 */ /* 0x000fea000383ffff */
.L_x_3592:
[----:B------:R-:W-:Y:S01]  /*b870*/  HFMA2 R12, -RZ, RZ, 0, 1.1920928955078125e-07 ;  /* 0x00000002ff0c7431 */ /* 0x000fe200000001ff */
[----:B------:R-:W-:Y:S01]  /*b880*/  BSSY B1, `(.L_x_3669) ;  /* 0x0000006000017945 */ /* 0x000fe20003800000 */
[----:B------:R-:W-:Y:S01]  /*b890*/  IMAD.MOV.U32 R11, RZ, RZ, 0x1f ;  /* 0x0000001fff0b7424 */ /* 0x000fe200078e00ff */
[----:B------:R-:W-:-:S07]  /*b8a0*/  MOV R15, 0xffffffff ;  /* 0xffffffff000f7802 */ /* 0x000fce0000000f00 */
[----:B---3--:R-:W-:Y:S05]  /*b8b0*/  WARPSYNC.COLLECTIVE R15, `(.L_x_3670) ;  /* 0x000000000f087348 */ /* 0x008fea0003c00000 */
[----:B------:R0:W1:Y:S02]  /*b8c0*/  SHFL.BFLY P6, R14, R13, R12, R11 ;  /* 0x0c00000c0d0e7389 */ /* 0x00006400000c000b */
[----:B01-3--:R-:W-:Y:S05]  /*b8d0*/  ENDCOLLECTIVE ;  /* 0x000000000000791b */ /* 0x00bfea0003800000 */
.L_x_3670:
[----:B------:R-:W-:Y:S05]  /*b8e0*/  BSYNC B1 ;  /* 0x0000000000017941 */ /* 0x000fea0003800000 */
.L_x_3669:
[----:B------:R-:W-:Y:S01]  /*b8f0*/  FADD.FTZ R13, R13, R14 ;  /* 0x0000000e0d0d7221 */ /* 0x000fe20000010000 */
[----:B------:R-:W-:Y:S02]  /*b900*/  IMAD.MOV.U32 R12, RZ, RZ, 0x1 ;  /* 0x00000001ff0c7424 */ /* 0x000fe400078e00ff */
[----:B------:R-:W-:Y:S02]  /*b910*/  HFMA2 R11, -RZ, RZ, 0, 1.847743988037109375e-06 ;  /* 0x0000001fff0b7431 */ /* 0x000fe400000001ff */
[----:B------:R-:W-:-:S07]  /*b920*/  IMAD.MOV.U32 R15, RZ, RZ, -0x1 ;  /* 0xffffffffff0f7424 */ /* 0x000fce00078e00ff */
[----:B------:R-:W-:Y:S05]  /*b930*/  WARPSYNC.COLLECTIVE R15, `(.L_x_3671) ;  /* 0x000000000f087348 */ /* 0x000fea0003c00000 */
[----:B------:R0:W1:Y:S02]  /*b940*/  SHFL.BFLY P6, R14, R13, R12, R11 ;  /* 0x0c00000c0d0e7389 */ /* 0x00006400000c000b */
[----:B01----:R-:W-:Y:S05]  /*b950*/  ENDCOLLECTIVE ;  /* 0x000000000000791b */ /* 0x003fea0003800000 */
.L_x_3671:
[----:B------:R-:W-:Y:S05]  /*b960*/  BRA `(.L_x_3672) ;  /* 0xffffffa000847947 */ /* 0x000fea000383ffff */
.L_x_3596:
[----:B------:R-:W-:Y:S01]  /*b970*/  HFMA2 R11, -RZ, RZ, 0, 1.847743988037109375e-06 ;  /* 0x0000001fff0b7431 */ /* 0x000fe200000001ff */
[----:B------:R-:W-:Y:S01]  /*b980*/  BSSY B0, `(.L_x_3673) ;  /* 0x0000007000007945 */ /* 0x000fe20003800000 */
[----:B------:R-:W-:Y:S01]  /*b990*/  MOV R13, R0 ;  /* 0x00000000000d7202 */ /* 0x000fe20000000f00 */
[----:B------:R-:W-:Y:S02]  /*b9a0*/  IMAD.MOV.U32 R12, RZ, RZ, 0x10 ;  /* 0x00000010ff0c7424 */ /* 0x000fe400078e00ff */
[----:B------:R-:W-:-:S07]  /*b9b0*/  IMAD.MOV.U32 R15, RZ, RZ, -0x1 ;  /* 0xffffffffff0f7424 */ /* 0x000fce00078e00ff */
[----:B-123--:R-:W-:Y:S05]  /*b9c0*/  WARPSYNC.COLLECTIVE R15, `(.L_x_3674) ;  /* 0x000000000f087348 */ /* 0x00efea0003c00000 */
[----:B------:R0:W4:Y:S02]  /*b9d0*/  SHFL.BFLY P6, R14, R13, R12, R11 ;  /* 0x0c00000c0d0e7389 */ /* 0x00012400000c000b */
[----:B01234-:R-:W-:Y:S05]  /*b9e0*/  ENDCOLLECTIVE ;  /* 0x000000000000791b */ /* 0x01ffea0003800000 */
.L_x_3674:
[----:B------:R-:W-:Y:S05]  /*b9f0*/  BSYNC B0 ;  /* 0x0000000000007941 */ /* 0x000fea0003800000 */
.L_x_3673:
[----:B------:R-:W-:Y:S01]  /*ba00*/  FMNMX.FTZ R13, R14, R0, !PT ;  /* 0x000000000e0d7209 */ /* 0x000fe20007810000 */
[----:B------:R-:W-:Y:S01]  /*ba10*/  IMAD.MOV.U32 R11, RZ, RZ, 0x1f ;  /* 0x0000001fff0b7424 */ /* 0x000fe200078e00ff */
[----:B------:R-:W-:Y:S02]  /*ba20*/  MOV R12, 0x8 ;  /* 0x00000008000c7802 */ /* 0x000fe40000000f00 */
[----:B------:R-:W-:-:S07]  /*ba30*/  MOV R15, 0xffffffff ;  /* 0xffffffff000f7802 */ /* 0x000fce0000000f00 */
[----:B------:R-:W-:Y:S05]  /*ba40*/  WARPSYNC.COLLECTIVE R15, `(.L_x_3675) ;  /* 0x000000000f087348 */ /* 0x000fea0003c00000 */
[----:B------:R0:W1:Y:S02]  /*ba50*/  SHFL.BFLY P6, R14, R13, R12, R11 ;  /* 0x0c00000c0d0e7389 */ /* 0x00006400000c000b */
[----:B01----:R-:W-:Y:S05]  /*ba60*/  ENDCOLLECTIVE ;  /* 0x000000000000791b */ /* 0x003fea0003800000 */
.L_x_3675:
[----:B------:R-:W-:Y:S01]  /*ba70*/  HFMA2 R12, -RZ, RZ, 0, 2.384185791015625e-07 ;  /* 0x00000004ff0c7431 */ /* 0x000fe200000001ff */
[----:B------:R-:W-:-:S05]  /*ba80*/  FMNMX.FTZ R3, R13, R14, !PT ;  /* 0x0000000e0d037209 */ /* 0x000fca0007810000 */
[----:B------:R-:W-:-:S07]  /*ba90*/  IMAD.MOV.U32 R13, RZ, RZ, R3 ;  /* 0x000000ffff0d7224 */ /* 0x000fce00078e0003 */
[----:B------:R-:W-:Y:S05]  /*baa0*/  WARPSYNC.COLLECTIVE R15, `(.L_x_3676) ;  /* 0x000000000f087348 */ /* 0x000fea0003c00000 */
[----:B------:R0:W1:Y:S02]  /*bab0*/  SHFL.BFLY P6, R14, R13, R12, R11 ;  /* 0x0c00000c0d0e7389 */ /* 0x00006400000c000b */
[----:B01----:R-:W-:Y:S05]  /*bac0*/  ENDCOLLECTIVE ;  /* 0x000000000000791b */ /* 0x003fea0003800000 */
.L_x_3676:
[----:B------:R-:W-:Y:S05]  /*bad0*/  BRA `(.L_x_3677) ;  /* 0xffffffa000d47947 */ /* 0x000fea000383ffff */
.L_x_3678:
        /* <DEDUP_REMOVED lines=10> */
.L_x_4073:


//--------------------- .text._ZN4mmha33masked_multihead_attention_kernelIfLi96ELi128ELi1ELi32ELi256ELb0ELb0EEEv26Multihead_attention_paramsIT_XT5_EE --------------------------
	.section	.text._ZN4mmha33masked_multihead_attention_kernelIfLi96ELi128ELi1ELi32ELi256ELb0ELb0EEEv26Multihead_attention_paramsIT_XT5_EE,"ax",@progbits
	.align	128
        .global         _ZN4mmha33masked_multihead_attention_kernelIfLi96ELi128ELi1ELi32ELi256ELb0ELb0EEEv26Multihead_attention_paramsIT_XT5_EE
        .type           _ZN4mmha33masked_multihead_attention_kernelIfLi96ELi128ELi1ELi32ELi256ELb0ELb0EEEv26Multihead_attention_paramsIT_XT5_EE,@function
        .size           _ZN4mmha33masked_multihead_attention_kernelIfLi96ELi128ELi1ELi32ELi256ELb0ELb0EEEv26Multihead_attention_paramsIT_XT5_EE,(.L_x_4074 - _ZN4mmha33masked_multihead_attention_kernelIfLi96ELi128ELi1ELi32ELi256ELb0ELb0EEEv26Multihead_attention_paramsIT_XT5_EE)
        .other          _ZN4mmha33masked_multihead_attention_kernelIfLi96ELi128ELi1ELi32ELi256ELb0ELb0EEEv26Multihead_attention_paramsIT_XT5_EE,@"STO_CUDA_ENTRY STV_DEFAULT"
_ZN4mmha33masked_multihead_attention_kernelIfLi96ELi128ELi1ELi32ELi256ELb0ELb0EEEv26Multihead_attention_paramsIT_XT5_EE:
.text._ZN4mmha33masked_multihead_attention_kernelIfLi96ELi128ELi1ELi32ELi256ELb0ELb0EEEv26Multihead_attention_paramsIT_XT5_EE:
        /* <DEDUP_REMOVED lines=15> */
.L_x_3679:
        /* <DEDUP_REMOVED lines=135> */
.L_x_3681:
[----:B------:R-:W-:Y:S05]  /*0960*/  BSYNC.RECONVERGENT B0 ;  /* 0x0000000000007941 */ /* 0x000fea0003800200 */
.L_x_3680:
        /* <DEDUP_REMOVED lines=8> */
.L_x_3683:
[----:B------:R-:W-:Y:S05]  /*09f0*/  BSYNC.RECONVERGENT B0 ;  /* 0x0000000000007941 */ /* 0x000fea0003800200 */
.L_x_3682:
        /* <DEDUP_REMOVED lines=104> */
.L_x_3685:
        /* <DEDUP_REMOVED lines=54> */
.L_x_3687:
        /* <DEDUP_REMOVED lines=79> */
.L_x_3691:
[----:B------:R-:W-:Y:S05]  /*18d0*/  BSYNC.RECONVERGENT B1 ;  /* 0x0000000000017941 */ /* 0x000fea0003800200 */
.L_x_3690:
        /* <DEDUP_REMOVED lines=8> */
.L_x_3689:
[----:B------:R-:W-:Y:S05]  /*1960*/  BSYNC.RECONVERGENT B0 ;  /* 0x0000000000007941 */ /* 0x000fea0003800200 */
.L_x_3688:
[----:B------:R-:W-:Y:S01]  /*1970*/  BAR.SYNC.DEFER_BLOCKING 0x0 ;  /* 0x0000000000007b1d */ /* 0x000fe20000010000 */
[----:B------:R-:W-:-:S04]  /*1980*/  @!P6 IMAD R23, R22, R23, R28 ;  /* 0x000000171617e224 */ /* 0x000fc800078e021c */
[C---:B------:R-:W-:Y:S01]  /*1990*/  @!P6 IMAD R0, R23.reuse, 0x4, R0 ;  /* 0x000000041700e824 */ /* 0x040fe200078e0200 */
[----:B------:R-:W-:-:S04]  /*19a0*/  @!P6 LEA R2, R23, R2, 0x2 ;  /* 0x000000021702e211 */ /* 0x000fc800078e10ff */
[----:B---3--:R0:W1:Y:S04]  /*19b0*/  @!P6 LDS.128 R16, [R0] ;  /* 0x000000000010e984 */ /* 0x0080680000000c00 */
[----:B------:R0:W2:Y:S01]  /*19c0*/  @!P6 LDS.128 R24, [R2] ;  /* 0x000000000218e984 */ /* 0x0000a20000000c00 */
[----:B------:R-:W-:Y:S06]  /*19d0*/  BAR.SYNC.DEFER_BLOCKING 0x0 ;  /* 0x0000000000007b1d */ /* 0x000fec0000010000 */
.L_x_3686:
[----:B------:R-:W-:Y:S05]  /*19e0*/  BSYNC.RECONVERGENT B6 ;  /* 0x0000000000067941 */ /* 0x000fea0003800200 */
.L_x_3684:
        /* <DEDUP_REMOVED lines=38> */
.L_x_3837:
        /* <DEDUP_REMOVED lines=21> */
.L_x_3694:
[----:B-1----:R-:W2:Y:S04]  /*1da0*/  LDL R0, [R1+0x34] ;  /* 0x0000340001007983 */ /* 0x002ea80000100800 */
[----:B--2---:R3:W-:Y:S02]  /*1db0*/  STS [R8], R0 ;  /* 0x0000000008007388 */ /* 0x0047e40000000800 */
.L_x_3692:
[----:B------:R-:W-:Y:S05]  /*1dc0*/  WARPSYNC.ALL ;  /* 0x0000000000007948 */ /* 0x000fea0003800000 */
[----:B0--3--:R-:W-:Y:S01]  /*1dd0*/  VIADD R0, R6, 0x1f ;  /* 0x0000001f06007836 */ /* 0x009fe20000000000 */
[----:B------:R-:W0:Y:S01]  /*1de0*/  LDCU UR4, c[0x0][0x3f0] ;  /* 0x00007e00ff0477ac */ /* 0x000e220008000800 */
[----:B------:R-:W-:Y:S03]  /*1df0*/  BSSY.RECONVERGENT B0, `(.L_x_3695) ;  /* 0x000037b000007945 */ /* 0x000fe60003800200 */
[----:B------:R-:W-:Y:S01]  /*1e00*/  SHF.R.S32.HI R3, RZ, 0x1f, R0 ;  /* 0x0000001fff037819 */ /* 0x000fe20000011400 */
[----:B------:R-:W3:Y:S03]  /*1e10*/  LDCU UR13, c[0x0][0x410] ;  /* 0x00008200ff0d77ac */ /* 0x000ee60008000800 */
[----:B------:R-:W-:Y:S01]  /*1e20*/  LEA.HI R3, R3, R0, RZ, 0x5 ;  /* 0x0000000003037211 */ /* 0x000fe200078f28ff */
[----:B------:R-:W4:Y:S03]  /*1e30*/  LDCU.64 UR8, c[0x0][0x3b8] ;  /* 0x00007700ff0877ac */ /* 0x000f260008000a00 */
[----:B------:R-:W-:Y:S01]  /*1e40*/  LOP3.LUT R2, R3, 0xffffffe0, RZ, 0xc0, !PT ;  /* 0xffffffe003027812 */ /* 0x000fe200078ec0ff */
[----:B------:R-:W1:Y:S01]  /*1e50*/  LDCU.64 UR14, c[0x0][0x438] ;  /* 0x00008700ff0e77ac */ /* 0x000e620008000a00 */
[----:B------:R-:W-:Y:S02]  /*1e60*/  BAR.SYNC.DEFER_BLOCKING 0x0 ;  /* 0x0000000000007b1d */ /* 0x000fe40000010000 */
[----:B------:R-:W-:Y:S01]  /*1e70*/  ISETP.GE.AND P0, PT, R124, R2, PT ;  /* 0x000000027c00720c */ /* 0x000fe20003f06270 */
[----:B0-----:R-:W-:-:S03]  /*1e80*/  UIMAD UR4, UR41, UR4, UR42 ;  /* 0x00000004290472a4 */ /* 0x001fc6000f8e022a */
[----:B------:R-:W0:Y:S01]  /*1e90*/  LDCU.64 UR10, c[0x0][0x448] ;  /* 0x00008900ff0a77ac */ /* 0x000e220008000a00 */
[----:B------:R-:W-:-:S08]  /*1ea0*/  UIMAD UR4, UR4, 0x60, URZ ;  /* 0x00000060040478a4 */ /* 0x000fd0000f8e02ff */
[----:B---34-:R-:W-:Y:S05]  /*1eb0*/  @P0 BRA `(.L_x_3696) ;  /* 0x0000003400b80947 */ /* 0x018fea0003800000 */
        /* <DEDUP_REMOVED lines=9> */
[----:B----4-:R-:W-:-:S03]  /*1f50*/  ISETP.NE.U32.AND P0, PT, RZ, UR6, PT ;  /* 0x00000006ff007c0c */ /* 0x010fc6000bf05070 */
        /* <DEDUP_REMOVED lines=9> */
[----:B------:R-:W0:Y:S04]  /*1ff0*/  LDS.128 R100, [R126+0xb0] ;  /* 0x0000b0007e647984 */ /* 0x000e280000000c00 */
[----:B------:R-:W0:Y:S04]  /*2000*/  LDS.128 R96, [R126+0xc0] ;  /* 0x0000c0007e607984 */ /* 0x000e280000000c00 */
[----:B------:R-:W0:Y:S04]  /*2010*/  LDS.128 R92, [R126+0xd0] ;  /* 0x0000d0007e5c7984 */ /* 0x000e280000000c00 */
[----:B-----5:R-:W-:Y:S01]  /*2020*/  STL.64 [R1+0x20], R8 ;  /* 0x0000200801007387 */ /* 0x020fe20000100a00 */
[----:B--2---:R-:W2:Y:S03]  /*2030*/  MUFU.RCP R0, R0 ;  /* 0x0000000000007308 */ /* 0x004ea60000001000 */
[----:B------:R-:W-:Y:S04]  /*2040*/  STL.64 [R1+0x28], R10 ;  /* 0x0000280a01007387 */ /* 0x000fe80000100a00 */
[----:B------:R-:W-:Y:S04]  /*2050*/  STL.64 [R1+0x10], R4 ;  /* 0x0000100401007387 */ /* 0x000fe80000100a00 */
[----:B------:R-:W-:Y:S04]  /*2060*/  STL.64 [R1+0x18], R6 ;  /* 0x0000180601007387 */ /* 0x000fe80000100a00 */
[----:B------:R5:W-:Y:S01]  /*2070*/  STL [R1+0x30], R125 ;  /* 0x0000307d01007387 */ /* 0x000be20000100800 */
[----:B--2---:R-:W-:Y:S01]  /*2080*/  VIADD R3, R0, 0xffffffe ;  /* 0x0ffffffe00037836 */ /* 0x004fe20000000000 */
[----:B------:R-:W-:-:S02]  /*2090*/  IADD3 R0, PT, PT, R127, R124, RZ ;  /* 0x0000007c7f007210 */ /* 0x000fc40007ffe0ff */
[----:B------:R-:W2:Y:S03]  /*20a0*/  LDS.128 R88, [R126+0xe0] ;  /* 0x0000e0007e587984 */ /* 0x000ea60000000c00 */
[----:B------:R-:W4:Y:S01]  /*20b0*/  F2I.FTZ.U32.TRUNC.NTZ R3, R3 ;  /* 0x0000000300037305 */ /* 0x000f22000021f000 */
[----:B-----5:R-:W-:Y:S01]  /*20c0*/  IMAD.U32 R125, RZ, RZ, UR6 ;  /* 0x00000006ff7d7e24 */ /* 0x020fe2000f8e00ff */
[----:B------:R-:W0:Y:S04]  /*20d0*/  LDS.128 R84, [R126+0xf0] ;  /* 0x0000f0007e547984 */ /* 0x000e280000000c00 */
[----:B------:R-:W0:Y:S04]  /*20e0*/  LDS.128 R80, [R126+0x100] ;  /* 0x000100007e507984 */ /* 0x000e280000000c00 */
[----:B------:R-:W0:Y:S04]  /*20f0*/  LDS.128 R76, [R126+0x110] ;  /* 0x000110007e4c7984 */ /* 0x000e280000000c00 */
[----:B------:R-:W0:Y:S01]  /*2100*/  LDS.128 R72, [R126+0x120] ;  /* 0x000120007e487984 */ /* 0x000e220000000c00 */
[----:B----4-:R-:W-:-:S03]  /*2110*/  IMAD.MOV R128, RZ, RZ, -R3 ;  /* 0x000000ffff807224 */ /* 0x010fc600078e0a03 */
[----:B------:R-:W4:Y:S02]  /*2120*/  LDS.128 R68, [R126+0x130] ;  /* 0x000130007e447984 */ /* 0x000f240000000c00 */
[----:B------:R-:W-:Y:S02]  /*2130*/  MOV R124, R128 ;  /* 0x00000080007c7202 */ /* 0x000fe40000000f00 */
[----:B------:R-:W0:Y:S01]  /*2140*/  LDS.128 R64, [R126+0x140] ;  /* 0x000140007e407984 */ /* 0x000e220000000c00 */
[----:B------:R-:W-:Y:S02]  /*2150*/  IADD3 R128, P1, P2, R125, UR46, R0 ;  /* 0x0000002e7d807c10 */ /* 0x000fe4000fa3e000 */
[----:B------:R-:W-:Y:S01]  /*2160*/  IMAD R125, R124, R130, RZ ;  /* 0x000000827c7d7224 */ /* 0x000fe200078e02ff */
[----:B------:R-:W0:Y:S01]  /*2170*/  LDS.128 R60, [R126+0x150] ;  /* 0x000150007e3c7984 */ /* 0x000e220000000c00 */
[----:B------:R-:W-:-:S03]  /*2180*/  IMAD.U32 R124, RZ, RZ, UR7 ;  /* 0x00000007ff7c7e24 */ /* 0x000fc6000f8e00ff */
[----:B------:R-:W0:Y:S04]  /*2190*/  LDS.128 R56, [R126+0x160] ;  /* 0x000160007e387984 */ /* 0x000e280000000c00 */
        /* <DEDUP_REMOVED lines=12> */
[----:B------:R5:W0:Y:S04]  /*2260*/  LDS.128 R4, [R126+0x230] ;  /* 0x000230007e047984 */ /* 0x000a280000000c00 */
[----:B------:R0:W-:Y:S01]  /*2270*/  STL [R1+0x4], R128 ;  /* 0x0000048001007387 */ /* 0x0001e20000100800 */
[----:B-----5:R-:W-:Y:S01]  /*2280*/  IADD3 R126, PT, PT, R127, R2, RZ ;  /* 0x000000027f7e7210 */ /* 0x020fe20007ffe0ff */
[----:B------:R-:W-:-:S04]  /*2290*/  HFMA2 R2, -RZ, RZ, 0, 0 ;  /* 0x00000000ff027431 */ /* 0x000fc800000001ff */
[----:B------:R0:W-:Y:S01]  /*22a0*/  STL [R1+0x3c], R126 ;  /* 0x00003c7e01007387 */ /* 0x0001e20000100800 */
[----:B------:R-:W-:Y:S01]  /*22b0*/  IMAD.HI.U32 R125, R3, R125, R2 ;  /* 0x0000007d037d7227 */ /* 0x000fe200078e0002 */
[----:B------:R-:W-:-:S03]  /*22c0*/  IADD3.X R2, PT, PT, R124, UR47, RZ, P1, P2 ;  /* 0x0000002f7c027c10 */ /* 0x000fc60008fe44ff */
[----:B------:R-:W-:Y:S01]  /*22d0*/  IMAD R3, R129, UR5, R0 ;  /* 0x0000000581037c24 */ /* 0x000fe2000f8e0200 */
[----:B------:R0:W-:Y:S04]  /*22e0*/  STL [R1+0x38], R125 ;  /* 0x0000387d01007387 */ /* 0x0001e80000100800 */
[----:B------:R0:W-:Y:S04]  /*22f0*/  STL [R1], R2 ;  /* 0x0000000201007387 */ /* 0x0001e80000100800 */
[----:B-1234-:R0:W-:Y:S02]  /*2300*/  STL [R1+0x8], R3 ;  /* 0x0000080301007387 */ /* 0x01e1e40000100800 */
.L_x_3763:
[----:B0-----:R-:W2:Y:S01]  /*2310*/  LDL R3, [R1+0x38] ;  /* 0x0000380001037983 */ /* 0x001ea20000100800 */
[----:B------:R-:W0:Y:S01]  /*2320*/  LDC R252, c[0x0][0x3f4] ;  /* 0x0000fd00fffc7b82 */ /* 0x000e220000000800 */
[----:B------:R-:W-:Y:S02]  /*2330*/  IABS R2, R0 ;  /* 0x0000000000027213 */ /* 0x000fe40000000000 */
[----:B-----5:R1:W-:Y:S04]  /*2340*/  STL [R1+0x44], R5 ;  /* 0x0000440501007387 */ /* 0x0203e80000100800 */
[----:B------:R3:W-:Y:S01]  /*2350*/  STL [R1+0x40], R4 ;  /* 0x0000400401007387 */ /* 0x0007e20000100800 */
[----:B-1----:R-:W1:Y:S01]  /*2360*/  LDC R5, c[0x0][0x3f4] ;  /* 0x0000fd00ff057b82 */ /* 0x002e620000000800 */
[----:B0-----:R-:W-:-:S05]  /*2370*/  IABS R252, R252 ;  /* 0x000000fc00fc7213 */ /* 0x001fca0000000000 */
[----:B---3--:R-:W-:Y:S01]  /*2380*/  IMAD.MOV.U32 R4, RZ, RZ, R252 ;  /* 0x000000ffff047224 */ /* 0x008fe200078e00fc */
[----:B-1----:R-:W-:Y:S01]  /*2390*/  IABS R5, R5 ;  /* 0x0000000500057213 */ /* 0x002fe20000000000 */
[----:B--2---:R-:W-:-:S05]  /*23a0*/  IMAD.HI.U32 R3, R3, R2, RZ ;  /* 0x0000000203037227 */ /* 0x004fca00078e00ff */
[----:B------:R-:W-:-:S05]  /*23b0*/  IADD3 R3, PT, PT, -R3, RZ, RZ ;  /* 0x000000ff03037210 */ /* 0x000fca0007ffe1ff */
[----:B------:R-:W-:Y:S02]  /*23c0*/  IMAD R252, R4, R3, R2 ;  /* 0x0000000304fc7224 */ /* 0x000fe400078e0202 */
[----:B------:R-:W2:Y:S04]  /*23d0*/  LDL R3, [R1] ;  /* 0x0000000001037983 */ /* 0x000ea80000100800 */
[----:B------:R-:W2:Y:S01]  /*23e0*/  LDL R2, [R1+0x4] ;  /* 0x0000040001027983 */ /* 0x000ea20000100800 */
[----:B------:R-:W-:-:S13]  /*23f0*/  ISETP.GT.U32.AND P1, PT, R5, R252, PT ;  /* 0x000000fc0500720c */ /* 0x000fda0003f24070 */
[----:B------:R-:W-:-:S05]  /*2400*/  @!P1 IMAD.IADD R252, R252, 0x1, -R4 ;  /* 0x00000001fcfc9824 */ /* 0x000fca00078e0a04 */
[----:B------:R-:W-:Y:S02]  /*2410*/  ISETP.GT.U32.AND P1, PT, R5, R252, PT ;  /* 0x000000fc0500720c */ /* 0x000fe40003f24070 */
[----:B------:R-:W5:Y:S11]  /*2420*/  LDL.LU R5, [R1+0x44] ;  /* 0x0000440001057983 */ /* 0x000f760000300800 */
[----:B------:R-:W-:-:S02]  /*2430*/  @!P1 IADD3 R252, PT, PT, R252, -R4, RZ ;  /* 0x80000004fcfc9210 */ /* 0x000fc40007ffe0ff */
[----:B------:R-:W5:Y:S04]  /*2440*/  LDL.LU R4, [R1+0x40] ;  /* 0x0000400001047983 */ /* 0x000f680000300800 */
[----:B--2---:R0:W2:Y:S01]  /*2450*/  @P0 LDG.E.U8 R2, desc[UR36][R2.64] ;  /* 0x0000002402020981 */ /* 0x0040a2000c1e1100 */
[----:B------:R-:W-:Y:S01]  /*2460*/  ISETP.GE.AND P1, PT, R0, RZ, PT ;  /* 0x000000ff0000720c */ /* 0x000fe20003f26270 */
[----:B------:R-:W-:Y:S01]  /*2470*/  BSSY.RECONVERGENT B1, `(.L_x_3697) ;  /* 0x0000017000017945 */ /* 0x000fe20003800200 */
[----:B0-----:R-:W0:Y:S02]  /*2480*/  LDC R3, c[0x0][0x3f4] ;  /* 0x0000fd00ff037b82 */ /* 0x001e240000000800 */
[----:B0-----:R-:W-:Y:S01]  /*2490*/  ISETP.NE.AND P2, PT, R3, RZ, PT ;  /* 0x000000ff0300720c */ /* 0x001fe20003f45270 */
[----:B------:R-:W-:-:S05]  /*24a0*/  IMAD.MOV.U32 R3, RZ, RZ, R252 ;  /* 0x000000ffff037224 */ /* 0x000fca00078e00fc */
[----:B------:R-:W0:Y:S03]  /*24b0*/  LDC R252, c[0x0][0x3f4] ;  /* 0x0000fd00fffc7b82 */ /* 0x000e260000000800 */
[----:B------:R-:W-:Y:S02]  /*24c0*/  @!P1 IADD3 R3, PT, PT, -R3, RZ, RZ ;  /* 0x000000ff03039210 */ /* 0x000fe40007ffe1ff */
[----:B------:R-:W-:Y:S02]  /*24d0*/  ISETP.GE.AND P1, PT, R0, UR45, PT ;  /* 0x0000002d00007c0c */ /* 0x000fe4000bf26270 */
[----:B0-----:R-:W-:Y:S02]  /*24e0*/  @!P2 LOP3.LUT R3, RZ, R252, RZ, 0x33, !PT ;  /* 0x000000fcff03a212 */ /* 0x001fe400078e33ff */
[----:B--2---:R-:W-:-:S03]  /*24f0*/  ISETP.NE.AND P3, PT, R2, RZ, P0 ;  /* 0x000000ff0200720c */ /* 0x004fc60000765270 */
[C---:B------:R-:W-:Y:S01]  /*2500*/  IMAD.SHL.U32 R2, R3.reuse, 0x4, RZ ;  /* 0x0000000403027824 */ /* 0x040fe200078e00ff */
[----:B------:R-:W-:-:S05]  /*2510*/  IADD3 R3, PT, PT, R3, R252, RZ ;  /* 0x000000fc03037210 */ /* 0x000fca0007ffe0ff */
[----:B------:R-:W-:Y:S05]  /*2520*/  @P1 BRA `(.L_x_3698) ;  /* 0x00000000002c1947 */ /* 0x000fea0003800000 */
[----:B------:R-:W-:Y:S01]  /*2530*/  IMAD R124, R252, 0x60, RZ ;  /* 0x00000060fc7c7824 */ /* 0x000fe200078e02ff */
[----:B------:R-:W-:-:S04]  /*2540*/  CS2R R126, SRZ ;  /* 0x00000000007e7805 */ /* 0x000fc8000001ff00 */
[----:B------:R-:W-:Y:S02]  /*2550*/  ISETP.GE.AND P2, PT, R2, R124, PT ;  /* 0x0000007c0200720c */ /* 0x000fe40003f46270 */
[----:B------:R-:W-:-:S11]  /*2560*/  CS2R R124, SRZ ;  /* 0x00000000007c7805 */ /* 0x000fd6000001ff00 */
[----:B------:R-:W-:Y:S05]  /*2570*/  @P2 BRA `(.L_x_3698) ;  /* 0x0000000000182947 */ /* 0x000fea0003800000 */
[----:B------:R-:W-:-:S05]  /*2580*/  IMAD R126, R252, UR4, RZ ;  /* 0x00000004fc7e7c24 */ /* 0x000fca000f8e02ff */
[----:B------:R-:W-:-:S04]  /*2590*/  IADD3 R125, P2, PT, R2, R126, RZ ;  /* 0x0000007e027d7210 */ /* 0x000fc80007f5e0ff */
[----:B------:R-:W-:Y:S02]  /*25a0*/  LEA.HI.X.SX32 R126, R126, RZ, 0x1, P2 ;  /* 0x000000ff7e7e7211 */ /* 0x000fe400010f0eff */
[----:B------:R-:W-:-:S04]  /*25b0*/  LEA R124, P2, R125, UR8, 0x2 ;  /* 0x000000087d7c7c11 */ /* 0x000fc8000f8410ff */
[----:B------:R-:W-:-:S06]  /*25c0*/  LEA.HI.X R125, R125, UR9, R126, 0x2, P2 ;  /* 0x000000097d7d7c11 */ /* 0x000fcc00090f147e */
[----:B------:R-:W5:Y:S03]  /*25d0*/  LDG.E.128 R124, desc[UR36][R124.64] ;  /* 0x000000247c7c7981 */ /* 0x000f66000c1e1d00 */
.L_x_3698:
[----:B------:R-:W-:Y:S05]  /*25e0*/  BSYNC.RECONVERGENT B1 ;  /* 0x0000000000017941 */ /* 0x000fea0003800200 */
.L_x_3697:
[----:B------:R-:W-:Y:S04]  /*25f0*/  BSSY.RECONVERGENT B1, `(.L_x_3699) ;  /* 0x0000010000017945 */ /* 0x000fe80003800200 */
[----:B------:R-:W-:Y:S05]  /*2600*/  @P1 BRA `(.L_x_3700) ;  /* 0x0000000000381947 */ /* 0x000fea0003800000 */
[----:B------:R-:W-:Y:S01]  /*2610*/  IMAD R128, R252, 0x60, RZ ;  /* 0x00000060fc807824 */ /* 0x000fe200078e02ff */
[----:B------:R-:W-:Y:S01]  /*2620*/  CS2R R130, SRZ ;  /* 0x0000000000827805 */ /* 0x000fe2000001ff00 */
[----:B------:R-:W-:-:S05]  /*2630*/  IMAD.SHL.U32 R252, R3, 0x4, RZ ;  /* 0x0000000403fc7824 */ /* 0x000fca00078e00ff */
[----:B------:R-:W-:Y:S02]  /*2640*/  ISETP.GE.AND P2, PT, R252, R128, PT ;  /* 0x00000080fc00720c */ /* 0x000fe40003f46270 */
[----:B------:R-:W-:-:S11]  /*2650*/  CS2R R128, SRZ ;  /* 0x0000000000807805 */ /* 0x000fd6000001ff00 */
[----:B------:R-:W-:Y:S05]  /*2660*/  @P2 BRA `(.L_x_3700) ;  /* 0x0000000000202947 */ /* 0x000fea0003800000 */
[----:B------:R-:W0:Y:S01]  /*2670*/  LDC R128, c[0x0][0x3f4] ;  /* 0x0000fd00ff807b82 */ /* 0x000e220000000800 */
[----:B------:R-:W-:Y:S01]  /*2680*/  SHF.R.S32.HI R130, RZ, 0x1f, R252 ;  /* 0x0000001fff827819 */ /* 0x000fe200000114fc */
[----:B0-----:R-:W-:-:S05]  /*2690*/  IMAD R128, R128, UR4, RZ ;  /* 0x0000000480807c24 */ /* 0x001fca000f8e02ff */
[----:B------:R-:W-:-:S04]  /*26a0*/  IADD3 R129, P2, PT, R128, R252, RZ ;  /* 0x000000fc80817210 */ /* 0x000fc80007f5e0ff */
[----:B------:R-:W-:Y:S02]  /*26b0*/  LEA.HI.X.SX32 R130, R128, R130, 0x1, P2 ;  /* 0x0000008280827211 */ /* 0x000fe400010f0eff */
[----:B------:R-:W-:-:S04]  /*26c0*/  LEA R128, P2, R129, UR8, 0x2 ;  /* 0x0000000881807c11 */ /* 0x000fc8000f8410ff */
[----:B------:R-:W-:-:S06]  /*26d0*/  LEA.HI.X R129, R129, UR9, R130, 0x2, P2 ;  /* 0x0000000981817c11 */ /* 0x000fcc00090f1482 */
[----:B------:R-:W5:Y:S03]  /*26e0*/  LDG.E.128 R128, desc[UR36][R128.64] ;  /* 0x0000002480807981 */ /* 0x000f66000c1e1d00 */
.L_x_3700:
[----:B------:R-:W-:Y:S05]  /*26f0*/  BSYNC.RECONVERGENT B1 ;  /* 0x0000000000017941 */ /* 0x000fea0003800200 */
.L_x_3699:
[----:B------:R-:W-:Y:S04]  /*2700*/  BSSY.RECONVERGENT B1, `(.L_x_3701) ;  /* 0x0000011000017945 */ /* 0x000fe80003800200 */
[----:B------:R-:W-:Y:S05]  /*2710*/  @P1 BRA `(.L_x_3702) ;  /* 0x00000000003c1947 */ /* 0x000fea0003800000 */
[----:B------:R-:W0:Y:S01]  /*2720*/  LDC R252, c[0x0][0x3f4] ;  /* 0x0000fd00fffc7b82 */ /* 0x000e220000000800 */
[----:B------:R-:W-:Y:S01]  /*2730*/  CS2R R134, SRZ ;  /* 0x0000000000867805 */ /* 0x000fe2000001ff00 */
[C---:B0-----:R-:W-:Y:S01]  /*2740*/  IMAD R132, R252.reuse, 0x60, RZ ;  /* 0x00000060fc847824 */ /* 0x041fe200078e02ff */
[----:B------:R-:W-:-:S04]  /*2750*/  LEA R252, R252, R2, 0x3 ;  /* 0x00000002fcfc7211 */ /* 0x000fc800078e18ff */
        /* <DEDUP_REMOVED lines=11> */
.L_x_3702:
[----:B------:R-:W-:Y:S05]  /*2810*/  BSYNC.RECONVERGENT B1 ;  /* 0x0000000000017941 */ /* 0x000fea0003800200 */
.L_x_3701:
[----:B------:R-:W-:Y:S04]  /*2820*/  BSSY.RECONVERGENT B1, `(.L_x_3703) ;  /* 0x0000012000017945 */ /* 0x000fe80003800200 */
[----:B------:R-:W-:Y:S05]  /*2830*/  @P1 BRA `(.L_x_3704) ;  /* 0x0000000000401947 */ /* 0x000fea0003800000 */
[----:B------:R-:W0:Y:S01]  /*2840*/  LDC R252, c[0x0][0x3f4] ;  /* 0x0000fd00fffc7b82 */ /* 0x000e220000000800 */
[----:B------:R-:W-:Y:S01]  /*2850*/  CS2R R138, SRZ ;  /* 0x00000000008a7805 */ /* 0x000fe2000001ff00 */
[C---:B0-----:R-:W-:Y:S02]  /*2860*/  IMAD R136, R252.reuse, 0x2, R3 ;  /* 0x00000002fc887824 */ /* 0x041fe400078e0203 */
[----:B------:R-:W-:-:S03]  /*2870*/  IMAD R137, R252, 0x60, RZ ;  /* 0x00000060fc897824 */ /* 0x000fc600078e02ff */
[----:B------:R-:W-:-:S04]  /*2880*/  SHF.L.U32 R252, R136, 0x2, RZ ;  /* 0x0000000288fc7819 */ /* 0x000fc800000006ff */
        /* <DEDUP_REMOVED lines=11> */
.L_x_3704:
[----:B------:R-:W-:Y:S05]  /*2940*/  BSYNC.RECONVERGENT B1 ;  /* 0x0000000000017941 */ /* 0x000fea0003800200 */
.L_x_3703:
[----:B------:R-:W0:Y:S01]  /*2950*/  LDC R252, c[0x0][0x3f4] ;  /* 0x0000fd00fffc7b82 */ /* 0x000e220000000800 */
[----:B------:R-:W-:Y:S01]  /*2960*/  BSSY.RECONVERGENT B1, `(.L_x_3705) ;  /* 0x0000011000017945 */ /* 0x000fe20003800200 */
[----:B0-----:R-:W-:-:S03]  /*2970*/  IMAD R3, R252, 0x4, R3 ;  /* 0x00000004fc037824 */ /* 0x001fc600078e0203 */
[----:B------:R-:W-:Y:S05]  /*2980*/  @P1 BRA `(.L_x_3706) ;  /* 0x0000000000381947 */ /* 0x000fea0003800000 */
[C---:B------:R-:W-:Y:S01]  /*2990*/  IMAD R140, R252.reuse, 0x60, RZ ;  /* 0x00000060fc8c7824 */ /* 0x040fe200078e02ff */
[----:B------:R-:W-:Y:S02]  /*29a0*/  LEA R252, R252, R2, 0x4 ;  /* 0x00000002fcfc7211 */ /* 0x000fe400078e20ff */
[----:B------:R-:W-:Y:S02]  /*29b0*/  CS2R R142, SRZ ;  /* 0x00000000008e7805 */ /* 0x000fe4000001ff00 */
        /* <DEDUP_REMOVED lines=11> */
.L_x_3706:
[----:B------:R-:W-:Y:S05]  /*2a70*/  BSYNC.RECONVERGENT B1 ;  /* 0x0000000000017941 */ /* 0x000fea0003800200 */
.L_x_3705:
[----:B------:R-:W-:Y:S04]  /*2a80*/  BSSY.RECONVERGENT B1, `(.L_x_3707) ;  /* 0x0000011000017945 */ /* 0x000fe80003800200 */
[----:B------:R-:W-:Y:S05]  /*2a90*/  @P1 BRA `(.L_x_3708) ;  /* 0x00000000003c1947 */ /* 0x000fea0003800000 */
[----:B------:R-:W0:Y:S01]  /*2aa0*/  LDC R252, c[0x0][0x3f4] ;  /* 0x0000fd00fffc7b82 */ /* 0x000e220000000800 */
[----:B------:R-:W-:Y:S01]  /*2ab0*/  CS2R R146, SRZ ;  /* 0x0000000000927805 */ /* 0x000fe2000001ff00 */
[----:B0-----:R-:W-:Y:S02]  /*2ac0*/  IMAD R144, R252, 0x60, RZ ;  /* 0x00000060fc907824 */ /* 0x001fe400078e02ff */
        /* <DEDUP_REMOVED lines=12> */
.L_x_3708:
[----:B------:R-:W-:Y:S05]  /*2b90*/  BSYNC.RECONVERGENT B1 ;  /* 0x0000000000017941 */ /* 0x000fea0003800200 */
.L_x_3707:
[----:B------:R-:W0:Y:S01]  /*2ba0*/  LDC R252, c[0x0][0x3f4] ;  /* 0x0000fd00fffc7b82 */ /* 0x000e220000000800 */
[----:B------:R-:W-:Y:S01]  /*2bb0*/  BSSY.RECONVERGENT B1, `(.L_x_3709) ;  /* 0x0000011000017945 */ /* 0x000fe20003800200 */
[----:B0-----:R-:W-:-:S03]  /*2bc0*/  IADD3 R3, PT, PT, R3, R252, RZ ;  /* 0x000000fc03037210 */ /* 0x001fc60007ffe0ff */
        /* <DEDUP_REMOVED lines=15> */
.L_x_3710:
[----:B------:R-:W-:Y:S05]  /*2cc0*/  BSYNC.RECONVERGENT B1 ;  /* 0x0000000000017941 */ /* 0x000fea0003800200 */
.L_x_3709:
        /* <DEDUP_REMOVED lines=18> */
.L_x_3712:
[----:B------:R-:W-:Y:S05]  /*2df0*/  BSYNC.RECONVERGENT B1 ;  /* 0x0000000000017941 */ /* 0x000fea0003800200 */
.L_x_3711:
        /* <DEDUP_REMOVED lines=17> */
.L_x_3714:
[----:B------:R-:W-:Y:S05]  /*2f10*/  BSYNC.RECONVERGENT B1 ;  /* 0x0000000000017941 */ /* 0x000fea0003800200 */
.L_x_3713:
[----:B------:R-:W0:Y:S01]  /*2f20*/  LDC R252, c[0x0][0x3f4] ;  /* 0x0000fd00fffc7b82 */ /* 0x000e220000000800 */
[----:B------:R-:W-:Y:S01]  /*2f30*/  BSSY.RECONVERGENT B1, `(.L_x_3715) ;  /* 0x0000012000017945 */ /* 0x000fe20003800200 */
[C---:B0-----:R-:W-:Y:S01]  /*2f40*/  IMAD R2, R252.reuse, 0x40, R2 ;  /* 0x00000040fc027824 */ /* 0x041fe200078e0202 */
[----:B------:R-:W-:Y:S02]  /*2f50*/  LEA R3, R252, R3, 0x1 ;  /* 0x00000003fc037211 */ /* 0x000fe400078e08ff */
        /* <DEDUP_REMOVED lines=15> */
.L_x_3716:
[----:B------:R-:W-:Y:S05]  /*3050*/  BSYNC.RECONVERGENT B1 ;  /* 0x0000000000017941 */ /* 0x000fea0003800200 */
.L_x_3715:
        /* <DEDUP_REMOVED lines=18> */
.L_x_3718:
[----:B------:R-:W-:Y:S05]  /*3180*/  BSYNC.RECONVERGENT B1 ;  /* 0x0000000000017941 */ /* 0x000fea0003800200 */
.L_x_3717:
        /* <DEDUP_REMOVED lines=18> */
.L_x_3720:
[----:B------:R-:W-:Y:S05]  /*32b0*/  BSYNC.RECONVERGENT B1 ;  /* 0x0000000000017941 */ /* 0x000fea0003800200 */
.L_x_3719:
        /* <DEDUP_REMOVED lines=18> */
.L_x_3722:
[----:B------:R-:W-:Y:S05]  /*33e0*/  BSYNC.RECONVERGENT B1 ;  /* 0x0000000000017941 */ /* 0x000fea0003800200 */
.L_x_3721:
        /* <DEDUP_REMOVED lines=18> */
.L_x_3724:
[----:B------:R-:W-:Y:S05]  /*3510*/  BSYNC.RECONVERGENT B1 ;  /* 0x0000000000017941 */ /* 0x000fea0003800200 */
.L_x_3723:
        /* <DEDUP_REMOVED lines=18> */
.L_x_3726:
[----:B------:R-:W-:Y:S05]  /*3640*/  BSYNC.RECONVERGENT B1 ;  /* 0x0000000000017941 */ /* 0x000fea0003800200 */
.L_x_3725:
        /* <DEDUP_REMOVED lines=18> */
.L_x_3728:
[----:B------:R-:W-:Y:S05]  /*3770*/  BSYNC.RECONVERGENT B1 ;  /* 0x0000000000017941 */ /* 0x000fea0003800200 */
.L_x_3727:
[----:B------:R-:W-:Y:S04]  /*3780*/  BSSY.RECONVERGENT B1, `(.L_x_3729) ;  /* 0x0000010000017945 */ /* 0x000fe80003800200 */
[----:B------:R-:W-:Y:S05]  /*3790*/  @P1 BRA `(.L_x_3730) ;  /* 0x0000000000381947 */ /* 0x000fea0003800000 */
[----:B------:R-:W0:Y:S01]  /*37a0*/  LDC R252, c[0x0][0x3f4] ;  /* 0x0000fd00fffc7b82 */ /* 0x000e220000000800 */
[----:B------:R-:W-:Y:S02]  /*37b0*/  CS2R R190, SRZ ;  /* 0x0000000000be7805 */ /* 0x000fe4000001ff00 */
[----:B------:R-:W-:Y:S01]  /*37c0*/  CS2R R188, SRZ ;  /* 0x0000000000bc7805 */ /* 0x000fe2000001ff00 */
[----:B0-----:R-:W-:-:S05]  /*37d0*/  IMAD R252, R252, 0x60, RZ ;  /* 0x00000060fcfc7824 */ /* 0x001fca00078e02ff */
[----:B------:R-:W-:-:S13]  /*37e0*/  ISETP.GE.AND P2, PT, R2, R252, PT ;  /* 0x000000fc0200720c */ /* 0x000fda0003f46270 */
        /* <DEDUP_REMOVED lines=9> */
.L_x_3730:
[----:B------:R-:W-:Y:S05]  /*3880*/  BSYNC.RECONVERGENT B1 ;  /* 0x0000000000017941 */ /* 0x000fea0003800200 */
.L_x_3729:
[----:B------:R-:W0:Y:S01]  /*3890*/  LDC R252, c[0x0][0x3f4] ;  /* 0x0000fd00fffc7b82 */ /* 0x000e220000000800 */
[----:B------:R-:W-:Y:S01]  /*38a0*/  BSSY.RECONVERGENT B1, `(.L_x_3731) ;  /* 0x0000011000017945 */ /* 0x000fe20003800200 */
[----:B0-----:R-:W-:-:S03]  /*38b0*/  LEA R3, R252, R3, 0x1 ;  /* 0x00000003fc037211 */ /* 0x001fc600078e08ff */
        /* <DEDUP_REMOVED lines=8> */
[----:B------:R-:W-:Y:S01]  /*3940*/  IMAD R192, R252, UR4, RZ ;  /* 0x00000004fcc07c24 */ /* 0x000fe2000f8e02ff */
[----:B------:R-:W-:-:S04]  /*3950*/  SHF.R.S32.HI R193, RZ, 0x1f, R2 ;  /* 0x0000001fffc17819 */ /* 0x000fc80000011402 */
[----:B------:R-:W-:-:S04]  /*3960*/  IADD3 R2, P2, PT, R192, R2, RZ ;  /* 0x00000002c0027210 */ /* 0x000fc80007f5e0ff */
[----:B------:R-:W-:Y:S02]  /*3970*/  LEA.HI.X.SX32 R193, R192, R193, 0x1, P2 ;  /* 0x000000c1c0c17211 */ /* 0x000fe400010f0eff */
[----:B------:R-:W-:-:S04]  /*3980*/  LEA R192, P2, R2, UR8, 0x2 ;  /* 0x0000000802c07c11 */ /* 0x000fc8000f8410ff */
[----:B------:R-:W-:-:S06]  /*3990*/  LEA.HI.X R193, R2, UR9, R193, 0x2, P2 ;  /* 0x0000000902c17c11 */ /* 0x000fcc00090f14c1 */
[----:B------:R-:W5:Y:S03]  /*39a0*/  LDG.E.128 R192, desc[UR36][R192.64] ;  /* 0x00000024c0c07981 */ /* 0x000f66000c1e1d00 */
.L_x_3732:
[----:B------:R-:W-:Y:S05]  /*39b0*/  BSYNC.RECONVERGENT B1 ;  /* 0x0000000000017941 */ /* 0x000fea0003800200 */
.L_x_3731:
[----:B------:R-:W-:Y:S01]  /*39c0*/  BSSY.RECONVERGENT B1, `(.L_x_3733) ;  /* 0x0000011000017945 */ /* 0x000fe20003800200 */
[----:B------:R-:W-:-:S03]  /*39d0*/  IADD3 R3, PT, PT, R3, R252, RZ ;  /* 0x000000fc03037210 */ /* 0x000fc60007ffe0ff */
        /* <DEDUP_REMOVED lines=15> */
.L_x_3734:
[----:B------:R-:W-:Y:S05]  /*3ad0*/  BSYNC.RECONVERGENT B1 ;  /* 0x0000000000017941 */ /* 0x000fea0003800200 */
.L_x_3733:
        /* <DEDUP_REMOVED lines=17> */
.L_x_3736:
[----:B------:R-:W-:Y:S05]  /*3bf0*/  BSYNC.RECONVERGENT B1 ;  /* 0x0000000000017941 */ /* 0x000fea0003800200 */
.L_x_3735:
        /* <DEDUP_REMOVED lines=17> */
.L_x_3738:
[----:B------:R-:W-:Y:S05]  /*3d10*/  BSYNC.RECONVERGENT B1 ;  /* 0x0000000000017941 */ /* 0x000fea0003800200 */
.L_x_3737:
        /* <DEDUP_REMOVED lines=17> */
.L_x_3740:
[----:B------:R-:W-:Y:S05]  /*3e30*/  BSYNC.RECONVERGENT B1 ;  /* 0x0000000000017941 */ /* 0x000fea0003800200 */
.L_x_3739:
        /* <DEDUP_REMOVED lines=17> */
.L_x_3742:
[----:B------:R-:W-:Y:S05]  /*3f50*/  BSYNC.RECONVERGENT B1 ;  /* 0x0000000000017941 */ /* 0x000fea0003800200 */
.L_x_3741:
        /* <DEDUP_REMOVED lines=17> */
.L_x_3744:
[----:B------:R-:W-:Y:S05]  /*4070*/  BSYNC.RECONVERGENT B1 ;  /* 0x0000000000017941 */ /* 0x000fea0003800200 */
.L_x_3743:
        /* <DEDUP_REMOVED lines=17> */
.L_x_3746:
[----:B------:R-:W-:Y:S05]  /*4190*/  BSYNC.RECONVERGENT B1 ;  /* 0x0000000000017941 */ /* 0x000fea0003800200 */
.L_x_3745:
        /* <DEDUP_REMOVED lines=17> */
.L_x_3748:
[----:B------:R-:W-:Y:S05]  /*42b0*/  BSYNC.RECONVERGENT B1 ;  /* 0x0000000000017941 */ /* 0x000fea0003800200 */
.L_x_3747:
        /* <DEDUP_REMOVED lines=17> */
.L_x_3750:
[----:B------:R-:W-:Y:S05]  /*43d0*/  BSYNC.RECONVERGENT B1 ;  /* 0x0000000000017941 */ /* 0x000fea0003800200 */
.L_x_3749:
        /* <DEDUP_REMOVED lines=17> */
.L_x_3752:
[----:B------:R-:W-:Y:S05]  /*44f0*/  BSYNC.RECONVERGENT B1 ;  /* 0x0000000000017941 */ /* 0x000fea0003800200 */
.L_x_3751:
        /* <DEDUP_REMOVED lines=17> */
.L_x_3754:
[----:B------:R-:W-:Y:S05]  /*4610*/  BSYNC.RECONVERGENT B1 ;  /* 0x0000000000017941 */ /* 0x000fea0003800200 */
.L_x_3753:
        /* <DEDUP_REMOVED lines=17> */
.L_x_3756:
[----:B------:R-:W-:Y:S05]  /*4730*/  BSYNC.RECONVERGENT B1 ;  /* 0x0000000000017941 */ /* 0x000fea0003800200 */
.L_x_3755:
        /* <DEDUP_REMOVED lines=17> */
.L_x_3758:
[----:B------:R-:W-:Y:S05]  /*4850*/  BSYNC.RECONVERGENT B1 ;  /* 0x0000000000017941 */ /* 0x000fea0003800200 */
.L_x_3757:
[----:B------:R-:W-:Y:S04]  /*4860*/  BSSY.RECONVERGENT B1, `(.L_x_3759) ;  /* 0x0000011000017945 */ /* 0x000fe80003800200 */
[----:B------:R-:W-:Y:S05]  /*4870*/  @P1 BRA `(.L_x_3760) ;  /* 0x00000000003c1947 */ /* 0x000fea0003800000 */
[----:B------:R-:W0:Y:S01]  /*4880*/  LDC R2, c[0x0][0x3f4] ;  /* 0x0000fd00ff027b82 */ /* 0x000e220000000800 */
[----:B------:R-:W-:Y:S01]  /*4890*/  CS2R R250, SRZ ;  /* 0x0000000000fa7805 */ /* 0x000fe2000001ff00 */
[----:B0-----:R-:W-:Y:S01]  /*48a0*/  IMAD R248, R2, 0x60, RZ ;  /* 0x0000006002f87824 */ /* 0x001fe200078e02ff */
[----:B------:R-:W-:-:S05]  /*48b0*/  IADD3 R2, PT, PT, R3, R252, RZ ;  /* 0x000000fc03027210 */ /* 0x000fca0007ffe0ff */
        /* <DEDUP_REMOVED lines=11> */
.L_x_3760:
[----:B------:R-:W-:Y:S05]  /*4970*/  BSYNC.RECONVERGENT B1 ;  /* 0x0000000000017941 */ /* 0x000fea0003800200 */
.L_x_3759:
[----:B------:R-:W-:Y:S04]  /*4980*/  BSSY.RECONVERGENT B1, `(.L_x_3761) ;  /* 0x00000ac000017945 */ /* 0x000fe80003800200 */
[----:B------:R-:W-:Y:S05]  /*4990*/  @P1 BRA `(.L_x_3762) ;  /* 0x0000000800a81947 */ /* 0x000fea0003800000 */
[----:B------:R-:W-:Y:S01]  /*49a0*/  ISETP.NE.U32.AND P1, PT, RZ, UR10, PT ;  /* 0x0000000aff007c0c */ /* 0x000fe2000bf25070 */
[----:B------:R0:W-:Y:S03]  /*49b0*/  STL [R1+0x44], R0 ;  /* 0x0000440001007387 */ /* 0x0001e60000100800 */
[----:B------:R-:W-:-:S13]  /*49c0*/  ISETP.NE.AND.EX P1, PT, RZ, UR11, PT, P1 ;  /* 0x0000000bff007c0c */ /* 0x000fda000bf25310 */
[----:B------:R-:W1:Y:S01]  /*49d0*/  @P1 LDC R3, c[0x0][0x408] ;  /* 0x00010200ff031b82 */ /* 0x000e620000000800 */
[----:B------:R-:W2:Y:S07]  /*49e0*/  @P1 S2R R252, SR_CTAID.X ;  /* 0x0000000000fc1919 */ /* 0x000eae0000002500 */
[----:B------:R-:W1:Y:S02]  /*49f0*/  @P1 LDC R2, c[0x0][0x430] ;  /* 0x00010c00ff021b82 */ /* 0x000e640000000800 */
[----:B-1----:R-:W-:-:S04]  /*4a00*/  @P1 IADD3 R2, PT, PT, R2, R3, RZ ;  /* 0x0000000302021210 */ /* 0x002fc80007ffe0ff */
[----:B------:R-:W-:Y:S02]  /*4a10*/  @P1 ISETP.GE.AND P4, PT, R0, R2, PT ;  /* 0x000000020000120c */ /* 0x000fe40003f86270 */
[----:B------:R-:W2:Y:S01]  /*4a20*/  @P1 LDC.64 R2, c[0x0][0x448] ;  /* 0x00011200ff021b82 */ /* 0x000ea20000000a00 */
[----:B0-----:R-:W3:Y:S01]  /*4a30*/  LDL R0, [R1+0x24] ;  /* 0x0000240001007983 */ /* 0x001ee20000100800 */
[----:B--2---:R-:W-:-:S05]  /*4a40*/  @P1 IMAD.WIDE.U32 R2, R252, 0x4, R2 ;  /* 0x00000004fc021825 */ /* 0x004fca00078e0002 */
[----:B------:R0:W2:Y:S04]  /*4a50*/  @P1 LDG.E R252, desc[UR36][R2.64] ;  /* 0x0000002402fc1981 */ /* 0x0000a8000c1e1900 */
[----:B------:R-:W0:Y:S04]  /*4a60*/  LDL R3, [R1+0x10] ;  /* 0x0000100001037983 */ /* 0x000e280000100800 */
[----:B------:R-:W4:Y:S04]  /*4a70*/  LDL R2, [R1+0x14] ;  /* 0x0000140001027983 */ /* 0x000f280000100800 */
[----:B-----5:R1:W-:Y:S01]  /*4a80*/  STL [R1+0x40], R128 ;  /* 0x0000408001007387 */ /* 0x0203e20000100800 */
[----:B0-----:R-:W-:-:S03]  /*4a90*/  FMUL.FTZ R3, R3, R128 ;  /* 0x0000008003037220 */ /* 0x001fc60000410000 */
[----:B-1----:R-:W2:Y:S01]  /*4aa0*/  LDL R128, [R1+0x20] ;  /* 0x0000200001807983 */ /* 0x002ea20000100800 */
[----:B----4-:R-:W-:-:S04]  /*4ab0*/  FMUL.FTZ R2, R2, R129 ;  /* 0x0000008102027220 */ /* 0x010fc80000410000 */
[----:B---3--:R-:W-:Y:S02]  /*4ac0*/  FFMA.FTZ R2, R0, R125, R2 ;  /* 0x0000007d00027223 */ /* 0x008fe40000010002 */
[----:B------:R-:W3:Y:S02]  /*4ad0*/  LDL R0, [R1+0x28] ;  /* 0x0000280001007983 */ /* 0x000ee40000100800 */
        /* <DEDUP_REMOVED lines=14> */
[----:B--2---:R-:W-:Y:S02]  /*4bc0*/  FFMA.FTZ R3, R128, R124, R3 ;  /* 0x0000007c80037223 */ /* 0x004fe40000010003 */
[----:B------:R-:W2:Y:S02]  /*4bd0*/  LDL R128, [R1+0x18] ;  /* 0x0000180001807983 */ /* 0x000ea40000100800 */
        /* <DEDUP_REMOVED lines=45> */
[----:B------:R-:W-:-:S04]  /*4eb0*/  FFMA.FTZ R3, R4, R248, R3 ;  /* 0x000000f804037223 */ /* 0x000fc80000010003 */
[----:B------:R-:W-:Y:S01]  /*4ec0*/  FADD.FTZ R3, R3, R2 ;  /* 0x0000000203037221 */ /* 0x000fe20000010000 */
[----:B--2---:R-:W-:Y:S02]  /*4ed0*/  FMUL.FTZ R2, R128, R130 ;  /* 0x0000008280027220 */ /* 0x004fe40000410000 */
[----:B------:R-:W2:Y:S02]  /*4ee0*/  LDL R128, [R1+0x1c] ;  /* 0x00001c0001807983 */ /* 0x000ea40000100800 */
        /* <DEDUP_REMOVED lines=33> */
[----:B--2---:R-:W-:-:S04]  /*5100*/  FMUL.FTZ R2, R128, R131 ;  /* 0x0000008380027220 */ /* 0x004fc80000410000 */
[----:B---3--:R-:W-:Y:S02]  /*5110*/  FFMA.FTZ R2, R0, R127, R2 ;  /* 0x0000007f00027223 */ /* 0x008fe40000010002 */
        /* <DEDUP_REMOVED lines=27> */
[----:B------:R-:W-:-:S03]  /*52d0*/  ISETP.NE.U32.AND P2, PT, RZ, UR14, PT ;  /* 0x0000000eff007c0c */ /* 0x000fc6000bf45070 */
        /* <DEDUP_REMOVED lines=8> */
[----:B------:R-:W2:Y:S04]  /*5360*/  LDL.LU R0, [R1+0x44] ;  /* 0x0000440001007983 */ /* 0x000ea80000300800 */
[----:B------:R0:W3:Y:S02]  /*5370*/  @P2 LDG.E R2, desc[UR36][R2.64] ;  /* 0x0000002402022981 */ /* 0x0000e4000c1e1900 */
[----:B0-----:R-:W-:-:S02]  /*5380*/  FMUL.FTZ R3, R128, UR13 ;  /* 0x0000000d80037c20 */ /* 0x001fc40008410000 */
[----:B------:R0:W5:Y:S02]  /*5390*/  LDL.LU R128, [R1+0x40] ;  /* 0x0000400001807983 */ /* 0x0001640000300800 */
[----:B---3--:R-:W-:Y:S01]  /*53a0*/  @P2 FADD.FTZ R3, R3, R2 ;  /* 0x0000000203032221 */ /* 0x008fe20000010000 */
[----:B------:R-:W-:-:S04]  /*53b0*/  @P1 SEL R2, RZ, UR39, P4 ;  /* 0x00000027ff021c07 */ /* 0x000fc8000a000000 */
[----:B--2---:R-:W-:-:S04]  /*53c0*/  @P1 IADD3 R2, PT, PT, R0, -UR45, R2 ;  /* 0x8000002d00021c10 */ /* 0x004fc8000fffe002 */
[----:B------:R-:W-:-:S05]  /*53d0*/  @P1 I2FP.F32.S32 R2, R2 ;  /* 0x0000000200021245 */ /* 0x000fca0000201400 */
[----:B------:R-:W-:Y:S02]  /*53e0*/  @P1 FFMA.FTZ R3, R2, R252, R3 ;  /* 0x000000fc02031223 */ /* 0x000fe40000010003 */
[----:B------:R-:W2:Y:S04]  /*53f0*/  LDL R252, [R1+0x34] ;  /* 0x0000340001fc7983 */ /* 0x000ea80000100800 */
[----:B------:R-:W3:Y:S01]  /*5400*/  LDL R2, [R1+0x30] ;  /* 0x0000300001027983 */ /* 0x000ee20000100800 */
[----:B--2---:R-:W-:-:S03]  /*5410*/  @!P3 FMNMX.FTZ R252, R252, R3, !PT ;  /* 0x00000003fcfcb209 */ /* 0x004fc60007810000 */
[----:B---3--:R0:W-:Y:S04]  /*5420*/  STS [R2], R3 ;  /* 0x0000000302007388 */ /* 0x0081e80000000800 */
[----:B------:R0:W-:Y:S02]  /*5430*/  @!P3 STL [R1+0x34], R252 ;  /* 0x000034fc0100b387 */ /* 0x0001e40000100800 */
.L_x_3762:
[----:B------:R-:W-:Y:S05]  /*5440*/  BSYNC.RECONVERGENT B1 ;  /* 0x0000000000017941 */ /* 0x000fea0003800200 */
.L_x_3761:
[----:B0-----:R-:W2:Y:S04]  /*5450*/  LDL.LU R2, [R1+0x30] ;  /* 0x0000300001027983 */ /* 0x001ea80000300800 */
[----:B-----5:R0:W-:Y:S04]  /*5460*/  STL [R1+0x44], R5 ;  /* 0x0000440501007387 */ /* 0x0201e80000100800 */
[----:B0-----:R-:W3:Y:S04]  /*5470*/  LDL.LU R5, [R1+0x4] ;  /* 0x0000040001057983 */ /* 0x001ee80000300800 */
[----:B------:R2:W-:Y:S04]  /*5480*/  STL [R1+0x40], R4 ;  /* 0x0000400401007387 */ /* 0x0005e80000100800 */
[----:B------:R-:W4:Y:S04]  /*5490*/  LDL.LU R252, [R1+0x8] ;  /* 0x0000080001fc7983 */ /* 0x000f280000300800 */
[----:B------:R-:W4:Y:S01]  /*54a0*/  LDL.LU R3, [R1] ;  /* 0x0000000001037983 */ /* 0x000f220000300800 */
[----:B--2---:R-:W-:-:S03]  /*54b0*/  IMAD.MOV.U32 R4, RZ, RZ, R2 ;  /* 0x000000ffff047224 */ /* 0x004fc600078e0002 */
[----:B------:R-:W2:Y:S01]  /*54c0*/  LDL R2, [R1+0x3c] ;  /* 0x00003c0001027983 */ /* 0x000ea20000100800 */
[----:B------:R-:W-:Y:S01]  /*54d0*/  VIADD R4, R4, 0x400 ;  /* 0x0000040004047836 */ /* 0x000fe20000000000 */
[----:B---3--:R-:W-:-:S05]  /*54e0*/  IADD3 R5, P1, PT, R5, 0x100, RZ ;  /* 0x0000010005057810 */ /* 0x008fca0007f3e0ff */
[----:B------:R0:W-:Y:S01]  /*54f0*/  STL [R1+0x4], R5 ;  /* 0x0000040501007387 */ /* 0x0001e20000100800 */
[----:B----4-:R-:W-:Y:S01]  /*5500*/  IADD3 R252, PT, PT, R252, 0x100, RZ ;  /* 0x00000100fcfc7810 */ /* 0x010fe20007ffe0ff */
[----:B------:R-:W-:Y:S02]  /*5510*/  IMAD.X R3, RZ, RZ, R3, P1 ;  /* 0x000000ffff037224 */ /* 0x000fe400008e0603 */
[----:B0-----:R3:W5:Y:S04]  /*5520*/  LDL.LU R5, [R1+0x44] ;  /* 0x0000440001057983 */ /* 0x0017680000300800 */
[----:B------:R0:W-:Y:S01]  /*5530*/  STL [R1+0x30], R4 ;  /* 0x0000300401007387 */ /* 0x0001e20000100800 */
[----:B------:R-:W-:-:S03]  /*5540*/  IADD3 R0, PT, PT, R0, 0x100, RZ ;  /* 0x0000010000007810 */ /* 0x000fc60007ffe0ff */
[----:B0-----:R3:W5:Y:S04]  /*5550*/  LDL.LU R4, [R1+0x40] ;  /* 0x0000400001047983 */ /* 0x0017680000300800 */
[----:B------:R3:W-:Y:S04]  /*5560*/  STL [R1+0x8], R252 ;  /* 0x000008fc01007387 */ /* 0x0007e80000100800 */
[----:B------:R3:W-:Y:S01]  /*5570*/  STL [R1], R3 ;  /* 0x0000000301007387 */ /* 0x0007e20000100800 */
[----:B--2---:R-:W-:-:S13]  /*5580*/  ISETP.GE.AND P1, PT, R0, R2, PT ;  /* 0x000000020000720c */ /* 0x004fda0003f26270 */
[----:B---3--:R-:W-:Y:S05]  /*5590*/  @!P1 BRA `(.L_x_3763) ;  /* 0xffffffcc005c9947 */ /* 0x008fea000383ffff */
.L_x_3696:
[----:B01----:R-:W-:Y:S05]  /*55a0*/  BSYNC.RECONVERGENT B0 ;  /* 0x0000000000007941 */ /* 0x003fea0003800200 */
.L_x_3695:
[----:B------:R-:W3:Y:S01]  /*55b0*/  LDL.LU R2, [R1+0x34] ;  /* 0x0000340001027983 */ /* 0x000ee20000300800 */
[----:B------:R-:W0:Y:S01]  /*55c0*/  S2UR UR10, SR_CgaCtaId ;  /* 0x00000000000a79c3 */ /* 0x000e220000008800 */
[----:B------:R-:W-:Y:S01]  /*55d0*/  UMOV UR8, 0x400 ;  /* 0x0000040000087882 */ /* 0x000fe20000000000 */
[----:B------:R-:W1:Y:S01]  /*55e0*/  LDCU UR5, c[0x0][0x3f4] ;  /* 0x00007e80ff0577ac */ /* 0x000e620008000800 */
[----:B------:R-:W-:Y:S01]  /*55f0*/  BSSY.RECONVERGENT B0, `(.L_x_3764) ;  /* 0x000018d000007945 */ /* 0x000fe20003800200 */
[----:B------:R-:W-:Y:S02]  /*5600*/  UIADD3 UR9, UPT, UPT, UR45, 0x1, URZ ;  /* 0x000000012d097890 */ /* 0x000fe4000fffe0ff */
[----:B-1----:R-:W-:Y:S02]  /*5610*/  UIADD3 UR5, UPT, UPT, UR45, 0x1, -UR5 ;  /* 0x000000012d057890 */ /* 0x002fe4000fffe805 */
[----:B0-----:R-:W-:Y:S02]  /*5620*/  ULEA UR11, UR10, UR8, 0x18 ;  /* 0x000000080a0b7291 */ /* 0x001fe4000f8ec0ff */
[----:B------:R-:W-:-:S04]  /*5630*/  UISETP.LT.AND UP0, UPT, URZ, UR5, UPT ;  /* 0x00000005ff00728c */ /* 0x000fc8000bf01270 */
[----:B------:R-:W-:Y:S01]  /*5640*/  USEL UR5, URZ, UR5, !UP0 ;  /* 0x00000005ff057287 */ /* 0x000fe2000c000000 */
[----:B---3--:R-:W0:Y:S02]  /*5650*/  SHFL.BFLY PT, R0, R2, 0x10, 0x1f ;  /* 0x0e001f0002007f89 */ /* 0x008e2400000e0000 */
[----:B0-----:R-:W-:-:S05]  /*5660*/  FMNMX.FTZ R3, R0, R2, !PT ;  /* 0x0000000200037209 */ /* 0x001fca0007810000 */
[----:B------:R-:W0:Y:S02]  /*5670*/  SHFL.BFLY PT, R0, R3, 0x8, 0x1f ;  /* 0x0d001f0003007f89 */ /* 0x000e2400000e0000 */
[----:B0----5:R-:W-:Y:S02]  /*5680*/  FMNMX.FTZ R4, R3, R0, !PT ;  /* 0x0000000003047209 */ /* 0x021fe40007810000 */
[----:B------:R-:W0:Y:S03]  /*5690*/  S2R R0, SR_TID.X ;  /* 0x0000000000007919 */ /* 0x000e260000002100 */
[----:B------:R-:W1:Y:S02]  /*56a0*/  SHFL.BFLY PT, R5, R4, 0x4, 0x1f ;  /* 0x0c801f0004057f89 */ /* 0x000e6400000e0000 */
[----:B-1----:R-:W-:Y:S01]  /*56b0*/  FMNMX.FTZ R5, R4, R5, !PT ;  /* 0x0000000504057209 */ /* 0x002fe20007810000 */
[----:B0-----:R-:W-:-:S04]  /*56c0*/  IMAD.SHL.U32 R14, R0, 0x4, RZ ;  /* 0x00000004000e7824 */ /* 0x001fc800078e00ff */
[----:B------:R-:W0:Y:S02]  /*56d0*/  SHFL.BFLY PT, R2, R5, 0x2, 0x1f ;  /* 0x0c401f0005027f89 */ /* 0x000e2400000e0000 */
[----:B0-----:R-:W-:Y:S02]  /*56e0*/  FMNMX.FTZ R6, R5, R2, !PT ;  /* 0x0000000205067209 */ /* 0x001fe40007810000 */
[----:B------:R-:W-:Y:S02]  /*56f0*/  LOP3.LUT P0, R2, R0, 0x1f, RZ, 0xc0, !PT ;  /* 0x0000001f00027812 */ /* 0x000fe4000780c0ff */
[----:B------:R-:W-:Y:S01]  /*5700*/  MOV R5, 0xff7fffff ;  /* 0xff7fffff00057802 */ /* 0x000fe20000000f00 */
[----:B------:R-:W0:Y:S01]  /*5710*/  SHFL.BFLY PT, R7, R6, 0x1, 0x1f ;  /* 0x0c201f0006077f89 */ /* 0x000e2200000e0000 */
[C---:B------:R-:W-:Y:S02]  /*5720*/  ISETP.GT.U32.AND P1, PT, R2.reuse, 0x7, PT ;  /* 0x000000070200780c */ /* 0x040fe40003f24070 */
[----:B------:R-:W-:-:S07]  /*5730*/  LEA R4, R2, UR11, 0x2 ;  /* 0x0000000b02047c11 */ /* 0x000fce000f8e10ff */
[----:B------:R-:W-:Y:S02]  /*5740*/  @!P0 LEA.HI R3, R0, UR11, RZ, 0x1d ;  /* 0x0000000b00038c11 */ /* 0x000fe4000f8fe8ff */
[----:B0-----:R-:W-:-:S05]  /*5750*/  FMNMX.FTZ R10, R6, R7, !PT ;  /* 0x00000007060a7209 */ /* 0x001fca0007810000 */
[----:B------:R0:W-:Y:S01]  /*5760*/  @!P0 STS [R3], R10 ;  /* 0x0000000a03008388 */ /* 0x0001e20000000800 */
[----:B------:R-:W-:Y:S01]  /*5770*/  BAR.SYNC.DEFER_BLOCKING 0x0 ;  /* 0x0000000000007b1d */ /* 0x000fe20000010000 */
[----:B0-----:R-:W-:-:S05]  /*5780*/  HFMA2 R3, -RZ, RZ, 0, 0 ;  /* 0x00000000ff037431 */ /* 0x001fca00000001ff */
[----:B------:R-:W0:Y:S04]  /*5790*/  @!P1 LDS R5, [R4] ;  /* 0x0000000004059984 */ /* 0x000e280000000800 */
[----:B0-----:R-:W0:Y:S02]  /*57a0*/  SHFL.BFLY PT, R6, R5, 0x4, 0x1f ;  /* 0x0c801f0005067f89 */ /* 0x001e2400000e0000 */
[----:B0-----:R-:W-:Y:S01]  /*57b0*/  FMNMX.FTZ R6, R6, R5, !PT ;  /* 0x0000000506067209 */ /* 0x001fe20007810000 */
[----:B------:R-:W-:-:S04]  /*57c0*/  VIADD R5, R0, UR5 ;  /* 0x0000000500057c36 */ /* 0x000fc80008000000 */
        /* <DEDUP_REMOVED lines=11> */
[----:B0-----:R-:W-:Y:S01]  /*5880*/  MOV R8, UR9 ;  /* 0x0000000900087c02 */ /* 0x001fe20008000f00 */
[----:B------:R-:W-:Y:S01]  /*5890*/  BSSY.RECONVERGENT B1, `(.L_x_3767) ;  /* 0x000001d000017945 */ /* 0x000fe20003800200 */
[----:B------:R-:W-:Y:S02]  /*58a0*/  LOP3.LUT R6, RZ, R0, RZ, 0x33, !PT ;  /* 0x00000000ff067212 */ /* 0x000fe400078e33ff */
        /* <DEDUP_REMOVED lines=8> */
[----:B------:R-:W-:Y:S01]  /*5930*/  UIADD3 UR6, UPT, UPT, UR8, 0x240, URZ ;  /* 0x0000024008067890 */ /* 0x000fe2000fffe0ff */
[----:B------:R-:W-:Y:S02]  /*5940*/  LEA.HI R3, R7, 0x1, RZ, 0x18 ;  /* 0x0000000107037811 */ /* 0x000fe400078fc0ff */
[----:B------:R-:W-:Y:S01]  /*5950*/  MOV R6, R5 ;  /* 0x0000000500067202 */ /* 0x000fe20000000f00 */
[----:B------:R-:W-:Y:S01]  /*5960*/  ULEA UR6, UR10, UR6, 0x18 ;  /* 0x000000060a067291 */ /* 0x000fe2000f8ec0ff */
[----:B------:R-:W-:Y:S01]  /*5970*/  LOP3.LUT R7, R3, 0x3, RZ, 0xc0, !PT ;  /* 0x0000000303077812 */ /* 0x000fe200078ec0ff */
[----:B------:R-:W-:-:S04]  /*5980*/  IMAD.MOV.U32 R3, RZ, RZ, RZ ;  /* 0x000000ffff037224 */ /* 0x000fc800078e00ff */
[----:B------:R-:W-:Y:S01]  /*5990*/  IMAD.MOV R8, RZ, RZ, -R7 ;  /* 0x000000ffff087224 */ /* 0x000fe200078e0a07 */
[----:B------:R-:W-:-:S07]  /*59a0*/  IADD3 R7, PT, PT, R14, UR6, RZ ;  /* 0x000000060e077c10 */ /* 0x000fce000fffe0ff */
.L_x_3769:
[----:B------:R-:W1:Y:S01]  /*59b0*/  LDS R9, [R7] ;  /* 0x0000000007097984 */ /* 0x000e620000000800 */
[----:B------:R-:W-:Y:S01]  /*59c0*/  VIADD R8, R8, 0x1 ;  /* 0x0000000108087836 */ /* 0x000fe20000000000 */
[----:B------:R-:W-:-:S04]  /*59d0*/  IADD3 R6, PT, PT, R6, 0x100, RZ ;  /* 0x0000010006067810 */ /* 0x000fc80007ffe0ff */
[----:B------:R-:W-:Y:S01]  /*59e0*/  ISETP.NE.AND P0, PT, R8, RZ, PT ;  /* 0x000000ff0800720c */ /* 0x000fe20003f05270 */
[----:B-1----:R-:W-:-:S04]  /*59f0*/  FADD.FTZ R9, -R26, R9 ;  /* 0x000000091a097221 */ /* 0x002fc80000010100 */
[----:B------:R-:W-:-:S04]  /*5a00*/  FMUL.FTZ R9, R9, 1.4426950216293334961 ;  /* 0x3fb8aa3b09097820 */ /* 0x000fc80000410000 */
[----:B------:R-:W0:Y:S02]  /*5a10*/  MUFU.EX2 R10, R9 ;  /* 0x00000009000a7308 */ /* 0x000e240000000800 */
[----:B0-----:R0:W-:Y:S01]  /*5a20*/  STS [R7], R10 ;  /* 0x0000000a07007388 */ /* 0x0011e20000000800 */
[----:B------:R-:W-:Y:S01]  /*5a30*/  FADD.FTZ R3, R10, R3 ;  /* 0x000000030a037221 */ /* 0x000fe20000010000 */
[----:B0-----:R-:W-:Y:S01]  /*5a40*/  VIADD R7, R7, 0x400 ;  /* 0x0000040007077836 */ /* 0x001fe20000000000 */
[----:B------:R-:W-:Y:S06]  /*5a50*/  @P0 BRA `(.L_x_3769) ;  /* 0xfffffffc00d40947 */ /* 0x000fec000383ffff */
.L_x_3768:
[----:B------:R-:W-:Y:S05]  /*5a60*/  BSYNC.RECONVERGENT B1 ;  /* 0x0000000000017941 */ /* 0x000fea0003800200 */
.L_x_3767:
[----:B------:R-:W-:Y:S05]  /*5a70*/  @!P1 BRA `(.L_x_3765) ;  /* 0x0000001400109947 */ /* 0x000fea0003800000 */
[----:B------:R-:W-:Y:S01]  /*5a80*/  UIADD3 UR6, UPT, UPT, UR8, 0x240, URZ ;  /* 0x0000024008067890 */ /* 0x000fe2000fffe0ff */
[----:B------:R-:W-:Y:S01]  /*5a90*/  IADD3 R15, PT, PT, R6, 0x400, RZ ;  /* 0x00000400060f7810 */ /* 0x000fe20007ffe0ff */
[----:B------:R-:W-:Y:S02]  /*5aa0*/  USHF.L.U32 UR7, UR5, 0x2, URZ ;  /* 0x0000000205077899 */ /* 0x000fe400080006ff */
[----:B------:R-:W-:Y:S01]  /*5ab0*/  ULEA UR6, UR10, UR6, 0x18 ;  /* 0x000000060a067291 */ /* 0x000fe2000f8ec0ff */
[----:B------:R-:W-:-:S03]  /*5ac0*/  ISETP.GT.AND P0, PT, R15, UR45, PT ;  /* 0x0000002d0f007c0c */ /* 0x000fc6000bf04270 */
[----:B------:R-:W-:-:S05]  /*5ad0*/  LEA R7, R6, -UR7, 0x2 ;  /* 0x8000000706077c11 */ /* 0x000fca000f8e10ff */
[----:B------:R-:W1:Y:S01]  /*5ae0*/  LDS R8, [R7+UR6] ;  /* 0x0000000607087984 */ /* 0x000e620008000800 */
[----:B------:R-:W-:-:S03]  /*5af0*/  VIADD R6, R7, UR6 ;  /* 0x0000000607067c36 */ /* 0x000fc60008000000 */
        /* <DEDUP_REMOVED lines=33> */
.L_x_3772:
[----:B------:R-:W0:Y:S01]  /*5d10*/  LDS R7, [R6+-0x800] ;  /* 0xfff8000006077984 */ /* 0x000e220000000800 */
[----:B------:R-:W-:-:S03]  /*5d20*/  VIADD R15, R15, 0x1000 ;  /* 0x000010000f0f7836 */ /* 0x000fc60000000000 */
[----:B------:R-:W1:Y:S02]  /*5d30*/  LDS R8, [R6+-0x400] ;  /* 0xfffc000006087984 */ /* 0x000e640000000800 */
        /* <DEDUP_REMOVED lines=97> */
.L_x_3771:
[----:B------:R-:W-:Y:S05]  /*6350*/  BSYNC.RECONVERGENT B1 ;  /* 0x0000000000017941 */ /* 0x000fea0003800200 */
.L_x_3770:
        /* <DEDUP_REMOVED lines=55> */
.L_x_3774:
[----:B------:R-:W-:Y:S05]  /*66d0*/  BSYNC.RECONVERGENT B1 ;  /* 0x0000000000017941 */ /* 0x000fea0003800200 */
.L_x_3773:
        /* <DEDUP_REMOVED lines=27> */
.L_x_3766:
[----:B0-----:R-:W-:Y:S01]  /*6890*/  IMAD.U32 R8, RZ, RZ, UR9 ;  /* 0x00000009ff087e24 */ /* 0x001fe2000f8e00ff */
[----:B------:R-:W0:Y:S01]  /*68a0*/  S2UR UR6, SR_CTAID.Y ;  /* 0x00000000000679c3 */ /* 0x000e220000002600 */
[----:B------:R-:W-:Y:S01]  /*68b0*/  LOP3.LUT R9, RZ, R0, RZ, 0x33, !PT ;  /* 0x00000000ff097212 */ /* 0x000fe200078e33ff */
[----:B------:R-:W-:Y:S02]  /*68c0*/  BSSY.RECONVERGENT B1, `(.L_x_3775) ;  /* 0x0000027000017945 */ /* 0x000fe40003800200 */
[----:B------:R-:W-:-:S04]  /*68d0*/  VIADDMNMX R8, R5, 0x100, R8, !PT ;  /* 0x0000010005087846 */ /* 0x000fc80007800108 */
[----:B------:R-:W0:Y:S01]  /*68e0*/  LDC R3, c[0x0][0x3f4] ;  /* 0x0000fd00ff037b82 */ /* 0x000e220000000800 */
[----:B------:R-:W-:-:S04]  /*68f0*/  IADD3 R9, PT, PT, R8, -UR5, R9 ;  /* 0x8000000508097c10 */ /* 0x000fc8000fffe009 */
[C---:B------:R-:W-:Y:S02]  /*6900*/  LOP3.LUT R8, R9.reuse, 0x300, RZ, 0xc0, !PT ;  /* 0x0000030009087812 */ /* 0x040fe400078ec0ff */
[----:B------:R-:W-:Y:S02]  /*6910*/  ISETP.GE.U32.AND P1, PT, R9, 0x300, PT ;  /* 0x000003000900780c */ /* 0x000fe40003f26070 */
[----:B------:R-:W-:Y:S01]  /*6920*/  ISETP.NE.AND P0, PT, R8, 0x300, PT ;  /* 0x000003000800780c */ /* 0x000fe20003f05270 */
[----:B------:R-:W-:Y:S02]  /*6930*/  IMAD.MOV.U32 R8, RZ, RZ, R5 ;  /* 0x000000ffff087224 */ /* 0x000fe400078e0005 */
[----:B0-----:R-:W-:Y:S02]  /*6940*/  IMAD R15, R3, UR6, RZ ;  /* 0x00000006030f7c24 */ /* 0x001fe4000f8e02ff */
[----:B------:R-:W-:-:S03]  /*6950*/  HFMA2 R3, -RZ, RZ, 0, 0 ;  /* 0x00000000ff037431 */ /* 0x000fc600000001ff */
[----:B------:R-:W-:-:S05]  /*6960*/  SHF.R.S32.HI R16, RZ, 0x1f, R15 ;  /* 0x0000001fff107819 */ /* 0x000fca000001140f */
        /* <DEDUP_REMOVED lines=8> */
[----:B------:R-:W-:Y:S01]  /*69f0*/  MOV R3, RZ ;  /* 0x000000ff00037202 */ /* 0x000fe20000000f00 */
[----:B------:R-:W-:Y:S01]  /*6a00*/  VIADD R9, R14, UR6 ;  /* 0x000000060e097c36 */ /* 0x000fe20008000000 */
[----:B------:R-:W-:-:S07]  /*6a10*/  IADD3 R10, PT, PT, -R6, RZ, RZ ;  /* 0x000000ff060a7210 */ /* 0x000fce0007ffe1ff */
.L_x_3777:
[----:B------:R-:W-:-:S06]  /*6a20*/  MOV R6, R13 ;  /* 0x0000000d00067202 */ /* 0x000fcc0000000f00 */
[----:B------:R0:W2:Y:S01]  /*6a30*/  LDG.E.U8 R6, desc[UR36][R6.64] ;  /* 0x0000002406067981 */ /* 0x0000a2000c1e1100 */
[----:B------:R-:W-:Y:S01]  /*6a40*/  IMAD.MOV.U32 R12, RZ, RZ, RZ ;  /* 0x000000ffff0c7224 */ /* 0x000fe200078e00ff */
[----:B------:R-:W-:Y:S01]  /*6a50*/  IADD3 R10, PT, PT, R10, 0x1, RZ ;  /* 0x000000010a0a7810 */ /* 0x000fe20007ffe0ff */
[----:B------:R-:W-:Y:S01]  /*6a60*/  VIADD R8, R8, 0x100 ;  /* 0x0000010008087836 */ /* 0x000fe20000000000 */
[----:B------:R-:W-:-:S04]  /*6a70*/  IADD3 R13, P2, PT, R13, 0x100, RZ ;  /* 0x000001000d0d7810 */ /* 0x000fc80007f5e0ff */
[----:B0-----:R-:W-:Y:S02]  /*6a80*/  IADD3.X R7, PT, PT, RZ, R7, RZ, P2, !PT ;  /* 0x00000007ff077210 */ /* 0x001fe400017fe4ff */
        /* <DEDUP_REMOVED lines=8> */
[----:B0-----:R-:W-:-:S10]  /*6b10*/  VIADD R9, R9, 0x400 ;  /* 0x0000040009097836 */ /* 0x001fd40000000000 */
[----:B------:R-:W-:Y:S05]  /*6b20*/  @P0 BRA `(.L_x_3777) ;  /* 0xfffffffc00bc0947 */ /* 0x000fea000383ffff */
.L_x_3776:
[----:B------:R-:W-:Y:S05]  /*6b30*/  BSYNC.RECONVERGENT B1 ;  /* 0x0000000000017941 */ /* 0x000fea0003800200 */
.L_x_3775:
[----:B------:R-:W-:Y:S05]  /*6b40*/  @!P1 BRA `(.L_x_3765) ;  /* 0x0000000000dc9947 */ /* 0x000fea0003800000 */
[----:B------:R-:W0:Y:S01]  /*6b50*/  S2R R10, SR_CgaCtaId ;  /* 0x00000000000a7919 */ /* 0x000e220000008800 */
[----:B------:R-:W2:Y:S01]  /*6b60*/  LDCU.64 UR12, c[0x0][0x420] ;  /* 0x00008400ff0c77ac */ /* 0x000ea20008000a00 */
[----:B------:R-:W-:Y:S01]  /*6b70*/  MOV R6, 0x400 ;  /* 0x0000040000067802 */ /* 0x000fe20000000f00 */
[----:B------:R-:W-:-:S03]  /*6b80*/  USHF.L.U32 UR6, UR5, 0x2, URZ ;  /* 0x0000000205067899 */ /* 0x000fc600080006ff */
[----:B------:R-:W-:-:S03]  /*6b90*/  IADD3 R7, PT, PT, R6, 0x240, RZ ;  /* 0x0000024006077810 */ /* 0x000fc60007ffe0ff */
[----:B------:R-:W-:Y:S02]  /*6ba0*/  LEA R6, R8, -UR6, 0x2 ;  /* 0x8000000608067c11 */ /* 0x000fe4000f8e10ff */
[----:B--2---:R-:W-:-:S04]  /*6bb0*/  IADD3 R11, P0, P1, R15, UR12, R8 ;  /* 0x0000000c0f0b7c10 */ /* 0x004fc8000f91e008 */
[----:B------:R-:W-:Y:S02]  /*6bc0*/  IADD3 R11, P2, PT, R11, 0x200, RZ ;  /* 0x000002000b0b7810 */ /* 0x000fe40007f5e0ff */
[----:B0-----:R-:W-:Y:S02]  /*6bd0*/  LEA R9, R10, R7, 0x18 ;  /* 0x000000070a097211 */ /* 0x001fe400078ec0ff */
[----:B------:R-:W-:Y:S02]  /*6be0*/  IADD3.X R7, PT, PT, R16, UR13, RZ, P0, P1 ;  /* 0x0000000d10077c10 */ /* 0x000fe400087e24ff */
[----:B------:R-:W-:-:S03]  /*6bf0*/  IADD3 R9, PT, PT, R6, 0x800, R9 ;  /* 0x0000080006097810 */ /* 0x000fc60007ffe009 */
[----:B------:R-:W-:-:S07]  /*6c00*/  IMAD.X R7, RZ, RZ, R7, P2 ;  /* 0x000000ffff077224 */ /* 0x000fce00010e0607 */
.L_x_3778:
[----:B------:R-:W-:-:S05]  /*6c10*/  MOV R6, R11 ;  /* 0x0000000b00067202 */ /* 0x000fca0000000f00 */
[----:B------:R-:W2:Y:S04]  /*6c20*/  LDG.E.U8 R13, desc[UR36][R6.64+-0x200] ;  /* 0xfffe0024060d7981 */ /* 0x000ea8000c1e1100 */
[----:B------:R-:W3:Y:S04]  /*6c30*/  LDG.E.U8 R10, desc[UR36][R6.64+-0x100] ;  /* 0xffff0024060a7981 */ /* 0x000ee8000c1e1100 */
[----:B------:R-:W4:Y:S04]  /*6c40*/  LDG.E.U8 R11, desc[UR36][R6.64] ;  /* 0x00000024060b7981 */ /* 0x000f28000c1e1100 */
[----:B------:R-:W5:Y:S01]  /*6c50*/  LDG.E.U8 R12, desc[UR36][R6.64+0x100] ;  /* 0x00010024060c7981 */ /* 0x000f62000c1e1100 */
[----:B------:R-:W-:Y:S01]  /*6c60*/  IMAD.MOV.U32 R16, RZ, RZ, RZ ;  /* 0x000000ffff107224 */ /* 0x000fe200078e00ff */
[----:B------:R-:W-:Y:S01]  /*6c70*/  MOV R18, RZ ;  /* 0x000000ff00127202 */ /* 0x000fe20000000f00 */
        /* <DEDUP_REMOVED lines=16> */
[----:B--2---:R-:W-:Y:S01]  /*6d80*/  @!P2 FADD.FTZ R15, -R26, R15 ;  /* 0x0000000f1a0fa221 */ /* 0x004fe20000010100 */
[----:B------:R-:W-:Y:S01]  /*6d90*/  ISETP.GT.AND P0, PT, R8, UR45, PT ;  /* 0x0000002d08007c0c */ /* 0x000fe2000bf04270 */
[----:B---3--:R-:W-:Y:S01]  /*6da0*/  @!P3 FADD.FTZ R17, -R26, R17 ;  /* 0x000000111a11b221 */ /* 0x008fe20000010100 */
[----:B------:R-:W2:Y:S01]  /*6db0*/  @!P1 MUFU.EX2 R12, R13 ;  /* 0x0000000d000c9308 */ /* 0x000ea20000000800 */
[----:B------:R-:W-:-:S02]  /*6dc0*/  @!P2 FMUL.FTZ R15, R15, 1.4426950216293334961 ;  /* 0x3fb8aa3b0f0fa820 */ /* 0x000fc40000410000 */
        /* <DEDUP_REMOVED lines=15> */
.L_x_3765:
[----:B------:R-:W-:Y:S05]  /*6ec0*/  BSYNC.RECONVERGENT B0 ;  /* 0x0000000000007941 */ /* 0x000fea0003800200 */
.L_x_3764:
[----:B0-----:R-:W0:Y:S01]  /*6ed0*/  SHFL.BFLY PT, R6, R3, 0x10, 0x1f ;  /* 0x0e001f0003067f89 */ /* 0x001e2200000e0000 */
[C---:B------:R-:W-:Y:S01]  /*6ee0*/  ISETP.NE.AND P0, PT, R2.reuse, RZ, PT ;  /* 0x000000ff0200720c */ /* 0x040fe20003f05270 */
[----:B------:R-:W2:Y:S01]  /*6ef0*/  LDCU.U8 UR8, c[0x0][0x48c] ;  /* 0x00009180ff0877ac */ /* 0x000ea20008000000 */
[----:B------:R-:W-:Y:S01]  /*6f00*/  ISETP.GT.U32.AND P1, PT, R2, 0x7, PT ;  /* 0x000000070200780c */ /* 0x000fe20003f24070 */
[----:B------:R-:W3:Y:S01]  /*6f10*/  S2UR UR6, SR_CTAID.Y ;  /* 0x00000000000679c3 */ /* 0x000ee20000002600 */
[----:B------:R-:W-:-:S07]  /*6f20*/  SHF.R.U32.HI R2, RZ, 0x5, R0 ;  /* 0x00000005ff027819 */ /* 0x000fce0000011600 */
[----:B----4-:R-:W3:Y:S02]  /*6f30*/  LDC R12, c[0x0][0x3f8] ;  /* 0x0000fe00ff0c7b82 */ /* 0x010ee40000000800 */
        /* <DEDUP_REMOVED lines=18> */
[----:B0-----:R-:W-:Y:S02]  /*7060*/  FADD.FTZ R7, R6, R3 ;  /* 0x0000000306077221 */ /* 0x001fe40000010000 */
[----:B------:R-:W3:Y:S03]  /*7070*/  S2R R3, SR_CTAID.X ;  /* 0x0000000000037919 */ /* 0x000ee60000002500 */
[----:B------:R-:W0:Y:S02]  /*7080*/  SHFL.BFLY PT, R8, R7, 0x1, 0x1f ;  /* 0x0c201f0007087f89 */ /* 0x000e2400000e0000 */
[----:B0-----:R-:W-:Y:S01]  /*7090*/  FADD.FTZ R8, R7, R8 ;  /* 0x0000000807087221 */ /* 0x001fe20000010000 */
[----:B------:R-:W-:Y:S01]  /*70a0*/  CS2R R6, SRZ ;  /* 0x0000000000067805 */ /* 0x000fe2000001ff00 */
[----:B---3--:R-:W-:-:S04]  /*70b0*/  IMAD R35, R12, UR6, R3 ;  /* 0x000000060c237c24 */ /* 0x008fc8000f8e0203 */
[----:B------:R-:W0:Y:S02]  /*70c0*/  SHFL.IDX PT, R8, R8, RZ, 0x1f ;  /* 0x00001fff08087589 */ /* 0x000e2400000e0000 */
[----:B0-----:R-:W-:-:S04]  /*70d0*/  FADD.FTZ R4, R8, 9.9999999747524270788e-07 ;  /* 0x358637bd08047421 */ /* 0x001fc80000010000 */
[----:B------:R0:W2:Y:S01]  /*70e0*/  MUFU.RCP R33, R4 ;  /* 0x0000000400217308 */ /* 0x0000a20000001000 */
[----:B------:R-:W-:Y:S05]  /*70f0*/  BRA.U !UP0, `(.L_x_3779) ;  /* 0x0000000108187547 */ /* 0x000fea000b800000 */
[----:B0-----:R-:W0:Y:S08]  /*7100*/  LDC R4, c[0x0][0x488] ;  /* 0x00012200ff047b82 */ /* 0x001e300000000800 */
[----:B------:R-:W0:Y:S08]  /*7110*/  LDC R6, c[0x0][0x40c] ;  /* 0x00010300ff067b82 */ /* 0x000e300000000800 */
[----:B------:R-:W3:Y:S01]  /*7120*/  LDC R7, c[0x0][0x3f4] ;  /* 0x0000fd00ff077b82 */ /* 0x000ee20000000800 */
[----:B0-----:R-:W-:-:S04]  /*7130*/  IMAD R4, R35, R4, R6 ;  /* 0x0000000423047224 */ /* 0x001fc800078e0206 */
[----:B---3--:R-:W-:-:S05]  /*7140*/  IMAD R6, R4, R7, RZ ;  /* 0x0000000704067224 */ /* 0x008fca00078e02ff */
[----:B------:R-:W-:-:S07]  /*7150*/  SHF.R.S32.HI R7, RZ, 0x1f, R6 ;  /* 0x0000001fff077819 */ /* 0x000fce0000011406 */
.L_x_3779:
[----:B------:R-:W-:Y:S04]  /*7160*/  BSSY.RECONVERGENT B0, `(.L_x_3780) ;  /* 0x0000168000007945 */ /* 0x000fe80003800200 */
[----:B------:R-:W-:Y:S05]  /*7170*/  @P0 BRA `(.L_x_3781) ;  /* 0x0000001400980947 */ /* 0x000fea0003800000 */
[----:B------:R-:W-:-:S09]  /*7180*/  UISETP.NE.AND UP0, UPT, UR8, URZ, UPT ;  /* 0x000000ff0800728c */ /* 0x000fd2000bf05270 */
[----:B------:R-:W-:Y:S05]  /*7190*/  BRA.U UP0, `(.L_x_3782) ;  /* 0x0000000900807547 */ /* 0x000fea000b800000 */
[----:B0-----:R-:W-:Y:S01]  /*71a0*/  MOV R4, UR9 ;  /* 0x0000000900047c02 */ /* 0x001fe20008000f00 */
        /* <DEDUP_REMOVED lines=18> */
[----:B------:R-:W-:-:S07]  /*72d0*/  IADD3 R4, PT, PT, R14, UR6, RZ ;  /* 0x000000060e047c10 */ /* 0x000fce000fffe0ff */
.L_x_3785:
[----:B------:R-:W2:Y:S01]  /*72e0*/  LDS R6, [R4] ;  /* 0x0000000004067984 */ /* 0x000ea20000000800 */
[----:B------:R-:W-:-:S05]  /*72f0*/  VIADD R7, R7, 0x1 ;  /* 0x0000000107077836 */ /* 0x000fca0000000000 */
[----:B------:R-:W-:Y:S01]  /*7300*/  ISETP.NE.AND P0, PT, R7, RZ, PT ;  /* 0x000000ff0700720c */ /* 0x000fe20003f05270 */
[----:B--2---:R-:W-:-:S05]  /*7310*/  FMUL.FTZ R9, R6, R33 ;  /* 0x0000002106097220 */ /* 0x004fca0000410000 */
[----:B------:R0:W-:Y:S02]  /*7320*/  STS [R4], R9 ;  /* 0x0000000904007388 */ /* 0x0001e40000000800 */
[----:B0-----:R-:W-:-:S05]  /*7330*/  IADD3 R4, PT, PT, R4, 0x400, RZ ;  /* 0x0000040004047810 */ /* 0x001fca0007ffe0ff */
[----:B------:R-:W-:Y:S05]  /*7340*/  @P0 BRA `(.L_x_3785) ;  /* 0xfffffffc00e40947 */ /* 0x000fea000383ffff */
.L_x_3784:
[----:B------:R-:W-:Y:S05]  /*7350*/  BSYNC.RECONVERGENT B1 ;  /* 0x0000000000017941 */ /* 0x000fea0003800200 */
.L_x_3783:
        /* <DEDUP_REMOVED lines=29> */
[----:B------:R-:W-:Y:S02]  /*7530*/  MOV R37, UR45 ;  /* 0x0000002d00257c02 */ /* 0x000fe40008000f00 */
[----:B------:R-:W-:-:S03]  /*7540*/  PLOP3.LUT P0, PT, PT, PT, PT, 0x8, 0x80 ;  /* 0x000000000080781c */ /* 0x000fc60003f0e170 */
[----:B------:R-:W-:-:S10]  /*7550*/  VIADD R37, R37, 0xfffff401 ;  /* 0xfffff40125257836 */ /* 0x000fd40000000000 */
.L_x_3788:
[----:B------:R-:W0:Y:S01]  /*7560*/  LDS R4, [R5+-0x800] ;  /* 0xfff8000005047984 */ /* 0x000e220000000800 */
[----:B------:R-:W-:-:S03]  /*7570*/  IADD3 R6, PT, PT, R6, 0x1000, RZ ;  /* 0x0000100006067810 */ /* 0x000fc60007ffe0ff */
[----:B------:R-:W2:Y:S01]  /*7580*/  LDS R7, [R5+-0x400] ;  /* 0xfffc000005077984 */ /* 0x000ea20000000800 */
        /* <DEDUP_REMOVED lines=49> */
.L_x_3787:
[----:B------:R-:W-:Y:S05]  /*78a0*/  BSYNC.RECONVERGENT B1 ;  /* 0x0000000000017941 */ /* 0x000fea0003800200 */
.L_x_3786:
        /* <DEDUP_REMOVED lines=31> */
.L_x_3790:
[----:B------:R-:W-:Y:S05]  /*7aa0*/  BSYNC.RECONVERGENT B1 ;  /* 0x0000000000017941 */ /* 0x000fea0003800200 */
.L_x_3789:
        /* <DEDUP_REMOVED lines=15> */
.L_x_3782:
        /* <DEDUP_REMOVED lines=13> */
[----:B------:R-:W-:Y:S02]  /*7c70*/  UMOV UR6, 0x400 ;  /* 0x0000040000067882 */ /* 0x000fe40000000000 */
[----:B------:R-:W-:Y:S01]  /*7c80*/  UIADD3 UR6, UPT, UPT, UR6, 0x240, URZ ;  /* 0x0000024006067890 */ /* 0x000fe2000fffe0ff */
[C---:B------:R-:W-:Y:S01]  /*7c90*/  IMAD.SHL.U32 R8, R4.reuse, 0x100, RZ ;  /* 0x0000010004087824 */ /* 0x040fe200078e00ff */
[----:B------:R-:W-:Y:S02]  /*7ca0*/  IADD3.X R10, PT, PT, RZ, R7, RZ, P0, !PT ;  /* 0x00000007ff0a7210 */ /* 0x000fe400007fe4ff */
[----:B------:R-:W-:-:S02]  /*7cb0*/  LOP3.LUT R4, R4, 0x3, RZ, 0xc0, !PT ;  /* 0x0000000304047812 */ /* 0x000fc400078ec0ff */
[----:B------:R-:W-:-:S04]  /*7cc0*/  LOP3.LUT R8, R8, 0x300, RZ, 0xc0, !PT ;  /* 0x0000030008087812 */ /* 0x000fc800078ec0ff */
[----:B------:R-:W-:Y:S02]  /*7cd0*/  IADD3 R5, PT, PT, R5, R8, RZ ;  /* 0x0000000805057210 */ /* 0x000fe40007ffe0ff */
[----:B---3--:R-:W-:-:S04]  /*7ce0*/  LEA R12, P0, R13, UR10, 0x2 ;  /* 0x0000000a0d0c7c11 */ /* 0x008fc8000f8010ff */
[----:B------:R-:W-:Y:S01]  /*7cf0*/  LEA.HI.X R13, R13, UR11, R10, 0x2, P0 ;  /* 0x0000000b0d0d7c11 */ /* 0x000fe200080f140a */
[----:B0-----:R-:W-:Y:S01]  /*7d00*/  ULEA UR6, UR7, UR6, 0x18 ;  /* 0x0000000607067291 */ /* 0x001fe2000f8ec0ff */
[----:B------:R-:W-:-:S05]  /*7d10*/  IMAD.MOV R10, RZ, RZ, -R4 ;  /* 0x000000ffff0a7224 */ /* 0x000fca00078e0a04 */
[----:B------:R-:W-:-:S07]  /*7d20*/  IADD3 R4, PT, PT, R14, UR6, RZ ;  /* 0x000000060e047c10 */ /* 0x000fce000fffe0ff */
.L_x_3793:
[----:B---3--:R-:W2:Y:S01]  /*7d30*/  LDS R8, [R4] ;  /* 0x0000000004087984 */ /* 0x008ea20000000800 */
[----:B------:R-:W-:Y:S01]  /*7d40*/  IMAD.MOV.U32 R9, RZ, RZ, R13 ;  /* 0x000000ffff097224 */ /* 0x000fe200078e000d */
[----:B------:R-:W-:-:S04]  /*7d50*/  IADD3 R10, PT, PT, R10, 0x1, RZ ;  /* 0x000000010a0a7810 */ /* 0x000fc80007ffe0ff */
[----:B------:R-:W-:Y:S01]  /*7d60*/  ISETP.NE.AND P0, PT, R10, RZ, PT ;  /* 0x000000ff0a00720c */ /* 0x000fe20003f05270 */
[----:B--2---:R-:W-:Y:S01]  /*7d70*/  FMUL.FTZ R11, R8, R33 ;  /* 0x00000021080b7220 */ /* 0x004fe20000410000 */
[----:B------:R-:W-:Y:S02]  /*7d80*/  MOV R8, R12 ;  /* 0x0000000c00087202 */ /* 0x000fe40000000f00 */
[----:B------:R-:W-:Y:S02]  /*7d90*/  IADD3 R12, P2, PT, R12, 0x400, RZ ;  /* 0x000004000c0c7810 */ /* 0x000fe40007f5e0ff */
[----:B------:R0:W-:Y:S02]  /*7da0*/  STS [R4], R11 ;  /* 0x0000000b04007388 */ /* 0x0001e40000000800 */
[----:B------:R-:W-:Y:S02]  /*7db0*/  IADD3.X R13, PT, PT, RZ, R13, RZ, P2, !PT ;  /* 0x0000000dff0d7210 */ /* 0x000fe400017fe4ff */
[----:B------:R3:W-:Y:S01]  /*7dc0*/  STG.E desc[UR36][R8.64], R11 ;  /* 0x0000000b08007986 */ /* 0x0007e2000c101924 */
[----:B0-----:R-:W-:-:S02]  /*7dd0*/  VIADD R4, R4, 0x400 ;  /* 0x0000040004047836 */ /* 0x001fc40000000000 */
[----:B------:R-:W-:Y:S05]  /*7de0*/  @P0 BRA `(.L_x_3793) ;  /* 0xfffffffc00d00947 */ /* 0x000fea000383ffff */
.L_x_3792:
[----:B------:R-:W-:Y:S05]  /*7df0*/  BSYNC.RECONVERGENT B1 ;  /* 0x0000000000017941 */ /* 0x000fea0003800200 */
.L_x_3791:
[----:B------:R-:W-:Y:S05]  /*7e00*/  @!P1 BRA `(.L_x_3781) ;  /* 0x0000000800749947 */ /* 0x000fea0003800000 */
[----:B---3--:R-:W0:Y:S01]  /*7e10*/  S2R R9, SR_CgaCtaId ;  /* 0x0000000000097919 */ /* 0x008e220000008800 */
[----:B------:R-:W3:Y:S01]  /*7e20*/  LDCU.64 UR6, c[0x0][0x480] ;  /* 0x00009000ff0677ac */ /* 0x000ee20008000a00 */
[C---:B------:R-:W-:Y:S01]  /*7e30*/  IADD3 R10, PT, PT, -R5.reuse, UR45, RZ ;  /* 0x0000002d050a7c10 */ /* 0x040fe2000fffe1ff */
[----:B------:R-:W-:Y:S01]  /*7e40*/  BSSY.RECONVERGENT B1, `(.L_x_3794) ;  /* 0x000005b000017945 */ /* 0x000fe20003800200 */
[----:B------:R-:W-:Y:S02]  /*7e50*/  IADD3 R6, P0, PT, R5, R6, RZ ;  /* 0x0000000605067210 */ /* 0x000fe40007f1e0ff */
[----:B------:R-:W-:Y:S02]  /*7e60*/  ISETP.GT.AND P1, PT, R10, 0xbff, PT ;  /* 0x00000bff0a00780c */ /* 0x000fe40003f24270 */
[----:B------:R-:W-:Y:S02]  /*7e70*/  MOV R4, 0x400 ;  /* 0x0000040000047802 */ /* 0x000fe40000000f00 */
[----:B------:R-:W-:-:S02]  /*7e80*/  IADD3.X R7, PT, PT, RZ, R7, RZ, P0, !PT ;  /* 0x00000007ff077210 */ /* 0x000fc400007fe4ff */
[----:B------:R-:W-:Y:S02]  /*7e90*/  IADD3 R4, PT, PT, R4, 0x240, RZ ;  /* 0x0000024004047810 */ /* 0x000fe40007ffe0ff */
[----:B---3--:R-:W-:Y:S01]  /*7ea0*/  LEA R8, P0, R6, UR6, 0x2 ;  /* 0x0000000606087c11 */ /* 0x008fe2000f8010ff */
[----:B------:R-:W-:-:S03]  /*7eb0*/  USHF.L.U32 UR6, UR5, 0x2, URZ ;  /* 0x0000000205067899 */ /* 0x000fc600080006ff */
[----:B------:R-:W-:Y:S02]  /*7ec0*/  LEA.HI.X R7, R6, UR7, R7, 0x2, P0 ;  /* 0x0000000706077c11 */ /* 0x000fe400080f1407 */
[----:B------:R-:W-:-:S05]  /*7ed0*/  IADD3 R6, P0, PT, R8, 0x800, RZ ;  /* 0x0000080008067810 */ /* 0x000fca0007f1e0ff */
[----:B------:R-:W-:Y:S01]  /*7ee0*/  IMAD.X R7, RZ, RZ, R7, P0 ;  /* 0x000000ffff077224 */ /* 0x000fe200000e0607 */
[----:B------:R-:W-:Y:S02]  /*7ef0*/  PLOP3.LUT P0, PT, PT, PT, PT, 0x80, 0x8 ;  /* 0x000000000008781c */ /* 0x000fe40003f0f070 */
[----:B0-----:R-:W-:Y:S02]  /*7f00*/  LEA R9, R9, R4, 0x18 ;  /* 0x0000000409097211 */ /* 0x001fe400078ec0ff */
[----:B------:R-:W-:-:S04]  /*7f10*/  LEA R4, R5, -UR6, 0x2 ;  /* 0x8000000605047c11 */ /* 0x000fc8000f8e10ff */
[----:B------:R-:W-:Y:S01]  /*7f20*/  IADD3 R4, PT, PT, R4, 0x800, R9 ;  /* 0x0000080004047810 */ /* 0x000fe20007ffe009 */
[----:B------:R-:W-:Y:S06]  /*7f30*/  @!P1 BRA `(.L_x_3795) ;  /* 0x00000004002c9947 */ /* 0x000fec0003800000 */
[----:B------:R-:W-:Y:S02]  /*7f40*/  MOV R30, UR45 ;  /* 0x0000002d001e7c02 */ /* 0x000fe40008000f00 */
[----:B------:R-:W-:Y:S02]  /*7f50*/  PLOP3.LUT P0, PT, PT, PT, PT, 0x8, 0x80 ;  /* 0x000000000080781c */ /* 0x000fe40003f0e170 */
[----:B------:R-:W-:-:S11]  /*7f60*/  IADD3 R30, PT, PT, R30, -0xbff, RZ ;  /* 0xfffff4011e1e7810 */ /* 0x000fd60007ffe0ff */
.L_x_3796:
        /* <DEDUP_REMOVED lines=70> */
[----:B-1----:R-:W-:Y:S01]  /*83d0*/  IADD3 R4, PT, PT, R4, 0x4000, RZ ;  /* 0x0000400004047810 */ /* 0x002fe20007ffe0ff */
[----:B------:R-:W-:Y:S06]  /*83e0*/  @!P1 BRA `(.L_x_3796) ;  /* 0xfffffff800e09947 */ /* 0x000fec000383ffff */
.L_x_3795:
[----:B------:R-:W-:Y:S05]  /*83f0*/  BSYNC.RECONVERGENT B1 ;  /* 0x0000000000017941 */ /* 0x000fea0003800200 */
.L_x_3794:
        /* <DEDUP_REMOVED lines=41> */
[----:B------:R-:W-:Y:S01]  /*8690*/  IMAD.MOV.U32 R7, RZ, RZ, R11 ;  /* 0x000000ffff077224 */ /* 0x000fe200078e000b */
[----:B-1----:R-:W-:-:S07]  /*86a0*/  IADD3 R4, PT, PT, R4, 0x2000, RZ ;  /* 0x0000200004047810 */ /* 0x002fce0007ffe0ff */
.L_x_3798:
[----:B------:R-:W-:Y:S05]  /*86b0*/  BSYNC.RECONVERGENT B1 ;  /* 0x0000000000017941 */ /* 0x000fea0003800200 */
.L_x_3797:
        /* <DEDUP_REMOVED lines=18> */
.L_x_3781:
[----:B------:R-:W-:Y:S05]  /*87e0*/  BSYNC.RECONVERGENT B0 ;  /* 0x0000000000007941 */ /* 0x000fea0003800200 */
.L_x_3780:
[----:B------:R-:W-:Y:S01]  /*87f0*/  USHF.R.S32.HI UR6, URZ, 0x1f, UR45 ;  /* 0x0000001fff067899 */ /* 0x000fe2000801142d */
[----:B------:R-:W-:Y:S01]  /*8800*/  LOP3.LUT R14, R14, 0x7c, RZ, 0xc0, !PT ;  /* 0x0000007c0e0e7812 */ /* 0x000fe200078ec0ff */
[----:B------:R-:W4:Y:S01]  /*8810*/  LDCU.64 UR8, c[0x0][0x3b0] ;  /* 0x00007600ff0877ac */ /* 0x000f220008000a00 */
[----:B0-----:R-:W-:Y:S01]  /*8820*/  CS2R R6, SRZ ;  /* 0x0000000000067805 */ /* 0x001fe2000001ff00 */
[----:B------:R-:W-:-:S04]  /*8830*/  ULEA.HI UR6, UR6, UR45, URZ, 0x3 ;  /* 0x0000002d06067291 */ /* 0x000fc8000f8f18ff */
[----:B------:R-:W-:-:S04]  /*8840*/  ULOP3.LUT UR6, UR6, 0xfffffff8, URZ, 0xc0, !UPT ;  /* 0xfffffff806067892 */ /* 0x000fc8000f8ec0ff */
[----:B------:R-:W-:-:S06]  /*8850*/  UIADD3 UR6, UPT, UPT, -UR6, UR45, URZ ;  /* 0x0000002d06067290 */ /* 0x000fcc000fffe1ff */
[----:B------:R-:W-:Y:S02]  /*8860*/  ISETP.NE.AND P0, PT, R2, UR6, PT ;  /* 0x0000000602007c0c */ /* 0x000fe4000bf05270 */
[----:B----4-:R-:W-:Y:S02]  /*8870*/  ISETP.EQ.U32.AND P1, PT, RZ, UR8, PT ;  /* 0x00000008ff007c0c */ /* 0x010fe4000bf22070 */
        /* <DEDUP_REMOVED lines=11> */
[----:B---3--:R-:W-:Y:S02]  /*8930*/  CS2R R10, SRZ ;  /* 0x00000000000a7805 */ /* 0x008fe4000001ff00 */
[----:B------:R-:W-:-:S09]  /*8940*/  CS2R R8, SRZ ;  /* 0x0000000000087805 */ /* 0x000fd2000001ff00 */
[----:B0-----:R-:W-:Y:S05]  /*8950*/  @P0 BRA `(.L_x_3800) ;  /* 0x0000002000800947 */ /* 0x001fea0003800000 */
[----:B------:R-:W0:Y:S01]  /*8960*/  LDCU UR7, c[0x0][0x3f4] ;  /* 0x00007e80ff0777ac */ /* 0x000e220008000800 */
[----:B------:R-:W3:Y:S01]  /*8970*/  LDC.64 R12, c[0x0][0x3c0] ;  /* 0x0000f000ff0c7b82 */ /* 0x000ee20000000a00 */
[----:B------:R-:W-:Y:S01]  /*8980*/  IADD3 R16, PT, PT, R2, UR5, RZ ;  /* 0x0000000502107c10 */ /* 0x000fe2000fffe0ff */
        /* <DEDUP_REMOVED lines=8> */
[----:B------:R-:W-:Y:S01]  /*8a10*/  ULOP3.LUT UR7, URZ, UR5, URZ, 0x33, !UPT ;  /* 0x00000005ff077292 */ /* 0x000fe2000f8e33ff */
[----:B------:R-:W-:Y:S01]  /*8a20*/  VIADDMNMX R9, R16, 0x8, R21, !PT ;  /* 0x0000000810097846 */ /* 0x000fe20007800115 */
[----:B------:R-:W-:Y:S01]  /*8a30*/  BSSY.RECONVERGENT B2, `(.L_x_3803) ;  /* 0x0000058000027945 */ /* 0x000fe20003800200 */
[----:B------:R-:W-:Y:S02]  /*8a40*/  MOV R32, R16 ;  /* 0x0000001000207202 */ /* 0x000fe40000000f00 */
[----:B------:R-:W-:Y:S02]  /*8a50*/  CS2R R10, SRZ ;  /* 0x00000000000a7805 */ /* 0x000fe4000001ff00 */
[----:B------:R-:W-:Y:S02]  /*8a60*/  IADD3 R62, PT, PT, -R2, UR7, R9 ;  /* 0x00000007023e7c10 */ /* 0x000fe4000fffe109 */
[----:B------:R-:W-:Y:S02]  /*8a70*/  CS2R R8, SRZ ;  /* 0x0000000000087805 */ /* 0x000fe4000001ff00 */
[----:B------:R-:W-:-:S02]  /*8a80*/  ISETP.GE.U32.AND P0, PT, R62, 0x38, PT ;  /* 0x000000383e00780c */ /* 0x000fc40003f06070 */
[----:B------:R-:W-:-:S04]  /*8a90*/  LEA.HI R63, R62, 0x1, RZ, 0x1d ;  /* 0x000000013e3f7811 */ /* 0x000fc800078fe8ff */
[----:B------:R-:W-:-:S04]  /*8aa0*/  LOP3.LUT R66, R63, 0x7, RZ, 0xc0, !PT ;  /* 0x000000073f427812 */ /* 0x000fc800078ec0ff */
[----:B------:R-:W-:-:S03]  /*8ab0*/  ISETP.NE.AND P1, PT, R66, RZ, PT ;  /* 0x000000ff4200720c */ /* 0x000fc60003f25270 */
[----:B------:R-:W-:Y:S10]  /*8ac0*/  @!P0 BRA `(.L_x_3804) ;  /* 0x0000000400388947 */ /* 0x000ff40003800000 */
[----:B------:R-:W0:Y:S01]  /*8ad0*/  S2R R19, SR_CgaCtaId ;  /* 0x0000000000137919 */ /* 0x000e220000008800 */
[----:B------:R-:W-:Y:S01]  /*8ae0*/  MOV R8, 0x400 ;  /* 0x0000040000087802 */ /* 0x000fe20000000f00 */
[----:B--2---:R-:W-:Y:S01]  /*8af0*/  IMAD.MOV.U32 R33, RZ, RZ, RZ ;  /* 0x000000ffff217224 */ /* 0x004fe200078e00ff */
[----:B------:R-:W-:Y:S02]  /*8b00*/  LOP3.LUT R64, R63, 0x3ffffff8, RZ, 0xc0, !PT ;  /* 0x3ffffff83f407812 */ /* 0x000fe400078ec0ff */
[----:B------:R-:W-:Y:S02]  /*8b10*/  IADD3 R8, PT, PT, R8, 0x240, RZ ;  /* 0x0000024008087810 */ /* 0x000fe40007ffe0ff */
[----:B------:R-:W-:Y:S02]  /*8b20*/  MOV R32, R16 ;  /* 0x0000001000207202 */ /* 0x000fe40000000f00 */
[----:B0-----:R-:W-:Y:S01]  /*8b30*/  LEA R65, R19, R8, 0x18 ;  /* 0x0000000813417211 */ /* 0x001fe200078ec0ff */
[----:B------:R-:W-:-:S07]  /*8b40*/  HFMA2 R8, -RZ, RZ, 0, 0 ;  /* 0x00000000ff087431 */ /* 0x000fce00000001ff */
.L_x_3805:
[----:B------:R-:W-:-:S04]  /*8b50*/  IMAD R25, R32, 0x60, RZ ;  /* 0x0000006020197824 */ /* 0x000fc800078e02ff */
[C---:B------:R-:W-:Y:S01]  /*8b60*/  IMAD.WIDE.U32 R18, R25.reuse, 0x4, R12 ;  /* 0x0000000419127825 */ /* 0x040fe200078e000c */
[----:B------:R-:W-:-:S03]  /*8b70*/  IADD3 R23, PT, PT, R25, 0x600, RZ ;  /* 0x0000060019177810 */ /* 0x000fc60007ffe0ff */
[----:B------:R-:W-:Y:S01]  /*8b80*/  VIADD R21, R25, 0x300 ;  /* 0x0000030019157836 */ /* 0x000fe20000000000 */
[----:B------:R0:W2:Y:S03]  /*8b90*/  LDG.E.128 R36, desc[UR36][R18.64] ;  /* 0x0000002412247981 */ /* 0x0000a6000c1e1d00 */
[----:B------:R-:W-:Y:S01]  /*8ba0*/  IMAD.WIDE.U32 R20, R21, 0x4, R12 ;  /* 0x0000000415147825 */ /* 0x000fe200078e000c */
[----:B------:R-:W-:-:S03]  /*8bb0*/  IADD3 R29, PT, PT, R25, 0x900, RZ ;  /* 0x00000900191d7810 */ /* 0x000fc60007ffe0ff */
[--C-:B------:R-:W-:Y:S01]  /*8bc0*/  IMAD.WIDE.U32 R22, R23, 0x4, R12.reuse ;  /* 0x0000000417167825 */ /* 0x100fe200078e000c */
[----:B------:R3:W4:Y:S03]  /*8bd0*/  LDG.E.128 R40, desc[UR36][R20.64] ;  /* 0x0000002414287981 */ /* 0x000726000c1e1d00 */
[----:B------:R-:W-:Y:S01]  /*8be0*/  VIADD R31, R25, 0xc00 ;  /* 0x00000c00191f7836 */ /* 0x000fe20000000000 */
[----:B------:R-:W4:Y:S01]  /*8bf0*/  LDG.E.128 R44, desc[UR36][R22.64] ;  /* 0x00000024162c7981 */ /* 0x000f22000c1e1d00 */
[----:B------:R-:W-:Y:S01]  /*8c00*/  IMAD.WIDE.U32 R28, R29, 0x4, R12 ;  /* 0x000000041d1c7825 */ /* 0x000fe200078e000c */
[----:B------:R-:W-:-:S03]  /*8c10*/  IADD3 R27, PT, PT, R25, 0xf00, RZ ;  /* 0x00000f00191b7810 */ /* 0x000fc60007ffe0ff */
[--C-:B------:R-:W-:Y:S01]  /*8c20*/  IMAD.WIDE.U32 R30, R31, 0x4, R12.reuse ;  /* 0x000000041f1e7825 */ /* 0x100fe200078e000c */
[----:B------:R1:W4:Y:S01]  /*8c30*/  LDG.E.128 R48, desc[UR36][R28.64] ;  /* 0x000000241c307981 */ /* 0x000322000c1e1d00 */
[----:B------:R-:W-:Y:S02]  /*8c40*/  IADD3 R35, PT, PT, R25, 0x1200, RZ ;  /* 0x0000120019237810 */ /* 0x000fe40007ffe0ff */
[--C-:B0-----:R-:W-:Y:S01]  /*8c50*/  IMAD.WIDE.U32 R18, R27, 0x4, R12.reuse ;  /* 0x000000041b127825 */ /* 0x101fe200078e000c */
[----:B------:R0:W4:Y:S03]  /*8c60*/  LDG.E.128 R52, desc[UR36][R30.64] ;  /* 0x000000241e347981 */ /* 0x000126000c1e1d00 */
[----:B------:R-:W-:Y:S01]  /*8c70*/  VIADD R25, R25, 0x1500 ;  /* 0x0000150019197836 */ /* 0x000fe20000000000 */
[----:B------:R0:W4:Y:S01]  /*8c80*/  LDG.E.128 R56, desc[UR36][R18.64] ;  /* 0x0000002412387981 */ /* 0x000122000c1e1d00 */
[----:B---3--:R-:W-:-:S04]  /*8c90*/  IMAD.WIDE.U32 R20, R35, 0x4, R12 ;  /* 0x0000000423147825 */ /* 0x008fc800078e000c */
[----:B------:R-:W-:Y:S02]  /*8ca0*/  IMAD.WIDE.U32 R24, R25, 0x4, R12 ;  /* 0x0000000419187825 */ /* 0x000fe400078e000c */
[----:B------:R-:W3:Y:S04]  /*8cb0*/  LDG.E.128 R20, desc[UR36][R20.64] ;  /* 0x0000002414147981 */ /* 0x000ee8000c1e1d00 */
[----:B-1----:R-:W3:Y:S01]  /*8cc0*/  LDG.E.128 R24, desc[UR36][R24.64] ;  /* 0x0000002418187981 */ /* 0x002ee2000c1e1d00 */
[----:B------:R-:W-:-:S04]  /*8cd0*/  IADD3 R34, PT, PT, R32, -UR5, RZ ;  /* 0x8000000520227c10 */ /* 0x000fc8000fffe0ff */
[----:B------:R-:W-:-:S05]  /*8ce0*/  LEA R34, R34, R65, 0x2 ;  /* 0x0000004122227211 */ /* 0x000fca00078e10ff */
[----:B------:R-:W2:Y:S04]  /*8cf0*/  LDS R28, [R34] ;  /* 0x00000000221c7984 */ /* 0x000ea80000000800 */
[----:B------:R-:W4:Y:S04]  /*8d00*/  LDS R29, [R34+0x20] ;  /* 0x00002000221d7984 */ /* 0x000f280000000800 */
[----:B0-----:R-:W0:Y:S04]  /*8d10*/  LDS R30, [R34+0x40] ;  /* 0x00004000221e7984 */ /* 0x001e280000000800 */
[----:B------:R-:W1:Y:S04]  /*8d20*/  LDS R31, [R34+0x60] ;  /* 0x00006000221f7984 */ /* 0x000e680000000800 */
[----:B------:R-:W1:Y:S04]  /*8d30*/  LDS R35, [R34+0x80] ;  /* 0x0000800022237984 */ /* 0x000e680000000800 */
[----:B------:R-:W1:Y:S04]  /*8d40*/  LDS R18, [R34+0xa0] ;  /* 0x0000a00022127984 */ /* 0x000e680000000800 */
[----:B------:R-:W3:Y:S04]  /*8d50*/  LDS R60, [R34+0xc0] ;  /* 0x0000c000223c7984 */ /* 0x000ee80000000800 */
[----:B------:R-:W3:Y:S01]  /*8d60*/  LDS R61, [R34+0xe0] ;  /* 0x0000e000223d7984 */ /* 0x000ee20000000800 */
[----:B------:R-:W-:-:S05]  /*8d70*/  VIADD R33, R33, 0x8 ;  /* 0x0000000821217836 */ /* 0x000fca0000000000 */
[----:B------:R-:W-:Y:S02]  /*8d80*/  ISETP.NE.AND P0, PT, R33, R64, PT ;  /* 0x000000402100720c */ /* 0x000fe40003f05270 */
[----:B------:R-:W-:Y:S01]  /*8d90*/  IADD3 R32, PT, PT, R32, 0x40, RZ ;  /* 0x0000004020207810 */ /* 0x000fe20007ffe0ff */
[-C--:B--2---:R-:W-:Y:S01]  /*8da0*/  FFMA.FTZ R19, R36, R28.reuse, R8 ;  /* 0x0000001c24137223 */ /* 0x084fe20000010008 */
[-C--:B------:R-:W-:Y:S01]  /*8db0*/  FFMA.FTZ R8, R37, R28.reuse, R9 ;  /* 0x0000001c25087223 */ /* 0x080fe20000010009 */
[-C--:B------:R-:W-:Y:S01]  /*8dc0*/  FFMA.FTZ R9, R38, R28.reuse, R10 ;  /* 0x0000001c26097223 */ /* 0x080fe2000001000a */
[----:B------:R-:W-:Y:S02]  /*8dd0*/  FFMA.FTZ R28, R39, R28, R11 ;  /* 0x0000001c271c7223 */ /* 0x000fe4000001000b */
[-C--:B----4-:R-:W-:Y:S01]  /*8de0*/  FFMA.FTZ R8, R41, R29.reuse, R8 ;  /* 0x0000001d29087223 */ /* 0x090fe20000010008 */
[-C--:B------:R-:W-:Y:S01]  /*8df0*/  FFMA.FTZ R9, R42, R29.reuse, R9 ;  /* 0x0000001d2a097223 */ /* 0x080fe20000010009 */
[-C--:B------:R-:W-:Y:S01]  /*8e00*/  FFMA.FTZ R19, R40, R29.reuse, R19 ;  /* 0x0000001d28137223 */ /* 0x080fe20000010013 */
[----:B------:R-:W-:Y:S01]  /*8e10*/  FFMA.FTZ R28, R43, R29, R28 ;  /* 0x0000001d2b1c7223 */ /* 0x000fe2000001001c */
[-C--:B0-----:R-:W-:Y:S01]  /*8e20*/  FFMA.FTZ R8, R45, R30.reuse, R8 ;  /* 0x0000001e2d087223 */ /* 0x081fe20000010008 */
[-C--:B------:R-:W-:Y:S01]  /*8e30*/  FFMA.FTZ R9, R46, R30.reuse, R9 ;  /* 0x0000001e2e097223 */ /* 0x080fe20000010009 */
[-C--:B------:R-:W-:Y:S01]  /*8e40*/  FFMA.FTZ R19, R44, R30.reuse, R19 ;  /* 0x0000001e2c137223 */ /* 0x080fe20000010013 */
[----:B------:R-:W-:Y:S01]  /*8e50*/  FFMA.FTZ R28, R47, R30, R28 ;  /* 0x0000001e2f1c7223 */ /* 0x000fe2000001001c */
[-C--:B-1----:R-:W-:Y:S01]  /*8e60*/  FFMA.FTZ R8, R49, R31.reuse, R8 ;  /* 0x0000001f31087223 */ /* 0x082fe20000010008 */
        /* <DEDUP_REMOVED lines=11> */
[-C--:B---3--:R-:W-:Y:S01]  /*8f20*/  FFMA.FTZ R10, R21, R60.reuse, R8 ;  /* 0x0000003c150a7223 */ /* 0x088fe20000010008 */
        /* <DEDUP_REMOVED lines=8> */
.L_x_3804:
[----:B------:R-:W-:Y:S05]  /*8fb0*/  BSYNC.RECONVERGENT B2 ;  /* 0x0000000000027941 */ /* 0x000fea0003800200 */
.L_x_3803:
[----:B------:R-:W-:Y:S05]  /*8fc0*/  @!P1 BRA `(.L_x_3802) ;  /* 0x0000000400609947 */ /* 0x000fea0003800000 */
[----:B------:R-:W-:Y:S01]  /*8fd0*/  ISETP.GE.U32.AND P0, PT, R66, 0x4, PT ;  /* 0x000000044200780c */ /* 0x000fe20003f06070 */
[----:B------:R-:W-:Y:S01]  /*8fe0*/  BSSY.RECONVERGENT B2, `(.L_x_3806) ;  /* 0x000002a000027945 */ /* 0x000fe20003800200 */
[----:B------:R-:W-:-:S11]  /*8ff0*/  LOP3.LUT P1, R63, R63, 0x3, RZ, 0xc0, !PT ;  /* 0x000000033f3f7812 */ /* 0x000fd6000782c0ff */
[----:B------:R-:W-:Y:S05]  /*9000*/  @!P0 BRA `(.L_x_3807) ;  /* 0x00000000009c8947 */ /* 0x000fea0003800000 */
[----:B------:R-:W-:-:S04]  /*9010*/  IMAD R23, R32, 0x60, RZ ;  /* 0x0000006020177824 */ /* 0x000fc800078e02ff */
[C---:B------:R-:W-:Y:S01]  /*9020*/  IMAD.WIDE.U32 R18, R23.reuse, 0x4, R12 ;  /* 0x0000000417127825 */ /* 0x040fe200078e000c */
[----:B------:R-:W-:-:S03]  /*9030*/  IADD3 R21, PT, PT, R23, 0x300, RZ ;  /* 0x0000030017157810 */ /* 0x000fc60007ffe0ff */
[----:B------:R-:W-:Y:S01]  /*9040*/  VIADD R25, R23, 0x600 ;  /* 0x0000060017197836 */ /* 0x000fe20000000000 */
[----:B------:R0:W3:Y:S01]  /*9050*/  LDG.E.128 R28, desc[UR36][R18.64] ;  /* 0x00000024121c7981 */ /* 0x0000e2000c1e1d00 */
[----:B------:R-:W-:Y:S01]  /*9060*/  IMAD.WIDE.U32 R20, R21, 0x4, R12 ;  /* 0x0000000415147825 */ /* 0x000fe200078e000c */
[----:B------:R-:W-:-:S03]  /*9070*/  IADD3 R27, PT, PT, R23, 0x900, RZ ;  /* 0x00000900171b7810 */ /* 0x000fc60007ffe0ff */
[--C-:B------:R-:W-:Y:S01]  /*9080*/  IMAD.WIDE.U32 R22, R25, 0x4, R12.reuse ;  /* 0x0000000419167825 */ /* 0x100fe200078e000c */
[----:B------:R4:W2:Y:S03]  /*9090*/  LDG.E.128 R36, desc[UR36][R20.64] ;  /* 0x0000002414247981 */ /* 0x0008a6000c1e1d00 */
[----:B------:R-:W-:Y:S01]  /*90a0*/  IMAD.WIDE.U32 R24, R27, 0x4, R12 ;  /* 0x000000041b187825 */ /* 0x000fe200078e000c */
[----:B------:R1:W2:Y:S04]  /*90b0*/  LDG.E.128 R40, desc[UR36][R22.64] ;  /* 0x0000002416287981 */ /* 0x0002a8000c1e1d00 */
[----:B------:R-:W2:Y:S01]  /*90c0*/  LDG.E.128 R44, desc[UR36][R24.64] ;  /* 0x00000024182c7981 */ /* 0x000ea2000c1e1d00 */
[----:B------:R-:W4:Y:S01]  /*90d0*/  S2UR UR8, SR_CgaCtaId ;  /* 0x00000000000879c3 */ /* 0x000f220000008800 */
[----:B------:R-:W-:-:S02]  /*90e0*/  UMOV UR7, 0x400 ;  /* 0x0000040000077882 */ /* 0x000fc40000000000 */
[----:B------:R-:W-:Y:S01]  /*90f0*/  UIADD3 UR7, UPT, UPT, UR7, 0x240, URZ ;  /* 0x0000024007077890 */ /* 0x000fe2000fffe0ff */
[----:B0-----:R-:W-:-:S03]  /*9100*/  IADD3 R18, PT, PT, R32, -UR5, RZ ;  /* 0x8000000520127c10 */ /* 0x001fc6000fffe0ff */
[----:B----4-:R-:W-:-:S06]  /*9110*/  ULEA UR7, UR8, UR7, 0x18 ;  /* 0x0000000708077291 */ /* 0x010fcc000f8ec0ff */
[----:B------:R-:W-:-:S05]  /*9120*/  LEA R18, R18, UR7, 0x2 ;  /* 0x0000000712127c11 */ /* 0x000fca000f8e10ff */
[----:B------:R-:W3:Y:S04]  /*9130*/  LDS R19, [R18] ;  /* 0x0000000012137984 */ /* 0x000ee80000000800 */
[----:B------:R-:W2:Y:S04]  /*9140*/  LDS R20, [R18+0x20] ;  /* 0x0000200012147984 */ /* 0x000ea80000000800 */
[----:B-1----:R-:W0:Y:S04]  /*9150*/  LDS R26, [R18+0x40] ;  /* 0x00004000121a7984 */ /* 0x002e280000000800 */
[----:B------:R-:W1:Y:S01]  /*9160*/  LDS R22, [R18+0x60] ;  /* 0x0000600012167984 */ /* 0x000e620000000800 */
[----:B------:R-:W-:-:S02]  /*9170*/  VIADD R32, R32, 0x20 ;  /* 0x0000002020207836 */ /* 0x000fc40000000000 */
[-C--:B---3--:R-:W-:Y:S01]  /*9180*/  FFMA.FTZ R21, R28, R19.reuse, R8 ;  /* 0x000000131c157223 */ /* 0x088fe20000010008 */
[-C--:B------:R-:W-:Y:S01]  /*9190*/  FFMA.FTZ R8, R29, R19.reuse, R9 ;  /* 0x000000131d087223 */ /* 0x080fe20000010009 */
[-C--:B------:R-:W-:Y:S01]  /*91a0*/  FFMA.FTZ R9, R30, R19.reuse, R10 ;  /* 0x000000131e097223 */ /* 0x080fe2000001000a */
[----:B------:R-:W-:Y:S01]  /*91b0*/  FFMA.FTZ R10, R31, R19, R11 ;  /* 0x000000131f0a7223 */ /* 0x000fe2000001000b */
[-C--:B--2---:R-:W-:Y:S01]  /*91c0*/  FFMA.FTZ R21, R36, R20.reuse, R21 ;  /* 0x0000001424157223 */ /* 0x084fe20000010015 */
        /* <DEDUP_REMOVED lines=10> */
[----:B------:R-:W-:-:S07]  /*9270*/  FFMA.FTZ R11, R47, R22, R26 ;  /* 0x000000162f0b7223 */ /* 0x000fce000001001a */
.L_x_3807:
[----:B------:R-:W-:Y:S05]  /*9280*/  BSYNC.RECONVERGENT B2 ;  /* 0x0000000000027941 */ /* 0x000fea0003800200 */
.L_x_3806:
[----:B------:R-:W-:Y:S05]  /*9290*/  @!P1 BRA `(.L_x_3802) ;  /* 0x0000000000ac9947 */ /* 0x000fea0003800000 */
[----:B------:R-:W-:Y:S01]  /*92a0*/  ISETP.NE.AND P1, PT, R63, 0x1, PT ;  /* 0x000000013f00780c */ /* 0x000fe20003f25270 */
[----:B------:R-:W-:Y:S01]  /*92b0*/  BSSY.RECONVERGENT B2, `(.L_x_3808) ;  /* 0x000001a000027945 */ /* 0x000fe20003800200 */
[----:B------:R-:W-:-:S11]  /*92c0*/  LOP3.LUT P0, RZ, R62, 0x8, RZ, 0xc0, !PT ;  /* 0x000000083eff7812 */ /* 0x000fd6000780c0ff */
[----:B------:R-:W-:Y:S05]  /*92d0*/  @!P1 BRA `(.L_x_3809) ;  /* 0x00000000005c9947 */ /* 0x000fea0003800000 */
[----:B------:R-:W-:-:S05]  /*92e0*/  IMAD R19, R32, 0x60, RZ ;  /* 0x0000006020137824 */ /* 0x000fca00078e02ff */
[C---:B------:R-:W-:Y:S01]  /*92f0*/  IADD3 R21, PT, PT, R19.reuse, 0x300, RZ ;  /* 0x0000030013157810 */ /* 0x040fe20007ffe0ff */
[----:B------:R-:W-:-:S04]  /*9300*/  IMAD.WIDE.U32 R18, R19, 0x4, R12 ;  /* 0x0000000413127825 */ /* 0x000fc800078e000c */
[----:B------:R-:W-:Y:S01]  /*9310*/  IMAD.WIDE.U32 R20, R21, 0x4, R12 ;  /* 0x0000000415147825 */ /* 0x000fe200078e000c */
[----:B-1----:R-:W3:Y:S04]  /*9320*/  LDG.E.128 R24, desc[UR36][R18.64] ;  /* 0x0000002412187981 */ /* 0x002ee8000c1e1d00 */
[----:B------:R0:W4:Y:S01]  /*9330*/  LDG.E.128 R36, desc[UR36][R20.64] ;  /* 0x0000002414247981 */ /* 0x000122000c1e1d00 */
[----:B------:R-:W1:Y:S01]  /*9340*/  S2UR UR8, SR_CgaCtaId ;  /* 0x00000000000879c3 */ /* 0x000e620000008800 */
[----:B------:R-:W-:Y:S01]  /*9350*/  UMOV UR7, 0x400 ;  /* 0x0000040000077882 */ /* 0x000fe20000000000 */
[C---:B------:R-:W-:Y:S01]  /*9360*/  IADD3 R22, PT, PT, R32.reuse, -UR5, RZ ;  /* 0x8000000520167c10 */ /* 0x040fe2000fffe0ff */
[----:B------:R-:W-:Y:S01]  /*9370*/  UIADD3 UR7, UPT, UPT, UR7, 0x240, URZ ;  /* 0x0000024007077890 */ /* 0x000fe2000fffe0ff */
[----:B------:R-:W-:-:S03]  /*9380*/  VIADD R32, R32, 0x10 ;  /* 0x0000001020207836 */ /* 0x000fc60000000000 */
[----:B-1----:R-:W-:-:S06]  /*9390*/  ULEA UR7, UR8, UR7, 0x18 ;  /* 0x0000000708077291 */ /* 0x002fcc000f8ec0ff */
[----:B------:R-:W-:-:S05]  /*93a0*/  LEA R22, R22, UR7, 0x2 ;  /* 0x0000000716167c11 */ /* 0x000fca000f8e10ff */
[----:B------:R-:W3:Y:S04]  /*93b0*/  LDS R23, [R22] ;  /* 0x0000000016177984 */ /* 0x000ee80000000800 */
[----:B------:R-:W4:Y:S01]  /*93c0*/  LDS R28, [R22+0x20] ;  /* 0x00002000161c7984 */ /* 0x000f220000000800 */
[-C--:B---3--:R-:W-:Y:S01]  /*93d0*/  FFMA.FTZ R29, R24, R23.reuse, R8 ;  /* 0x00000017181d7223 */ /* 0x088fe20000010008 */
[-C--:B------:R-:W-:Y:S01]  /*93e0*/  FFMA.FTZ R18, R25, R23.reuse, R9 ;  /* 0x0000001719127223 */ /* 0x080fe20000010009 */
[-C--:B------:R-:W-:Y:S01]  /*93f0*/  FFMA.FTZ R19, R26, R23.reuse, R10 ;  /* 0x000000171a137223 */ /* 0x080fe2000001000a */
[----:B0-----:R-:W-:Y:S01]  /*9400*/  FFMA.FTZ R20, R27, R23, R11 ;  /* 0x000000171b147223 */ /* 0x001fe2000001000b */
[-C--:B----4-:R-:W-:Y:S01]  /*9410*/  FFMA.FTZ R8, R36, R28.reuse, R29 ;  /* 0x0000001c24087223 */ /* 0x090fe2000001001d */
[-C--:B------:R-:W-:Y:S01]  /*9420*/  FFMA.FTZ R9, R37, R28.reuse, R18 ;  /* 0x0000001c25097223 */ /* 0x080fe20000010012 */
[-C--:B------:R-:W-:Y:S01]  /*9430*/  FFMA.FTZ R10, R38, R28.reuse, R19 ;  /* 0x0000001c260a7223 */ /* 0x080fe20000010013 */
[----:B------:R-:W-:-:S07]  /*9440*/  FFMA.FTZ R11, R39, R28, R20 ;  /* 0x0000001c270b7223 */ /* 0x000fce0000010014 */
.L_x_3809:
[----:B------:R-:W-:Y:S05]  /*9450*/  BSYNC.RECONVERGENT B2 ;  /* 0x0000000000027941 */ /* 0x000fea0003800200 */
.L_x_3808:
[----:B------:R-:W-:Y:S05]  /*9460*/  @P0 BRA `(.L_x_3802) ;  /* 0x0000000000380947 */ /* 0x000fea0003800000 */
[----:B------:R-:W-:-:S04]  /*9470*/  IMAD R19, R32, 0x60, RZ ;  /* 0x0000006020137824 */ /* 0x000fc800078e02ff */
[----:B------:R-:W-:-:S05]  /*9480*/  IMAD.WIDE.U32 R18, R19, 0x4, R12 ;  /* 0x0000000413127825 */ /* 0x000fca00078e000c */
[----:B------:R-:W3:Y:S01]  /*9490*/  LDG.E.128 R20, desc[UR36][R18.64] ;  /* 0x0000002412147981 */ /* 0x000ee2000c1e1d00 */
[----:B------:R-:W0:Y:S01]  /*94a0*/  S2UR UR8, SR_CgaCtaId ;  /* 0x00000000000879c3 */ /* 0x000e220000008800 */
[----:B------:R-:W-:Y:S01]  /*94b0*/  UMOV UR7, 0x400 ;  /* 0x0000040000077882 */ /* 0x000fe20000000000 */
[----:B------:R-:W-:Y:S01]  /*94c0*/  IADD3 R24, PT, PT, R32, -UR5, RZ ;  /* 0x8000000520187c10 */ /* 0x000fe2000fffe0ff */
[----:B------:R-:W-:-:S04]  /*94d0*/  UIADD3 UR7, UPT, UPT, UR7, 0x240, URZ ;  /* 0x0000024007077890 */ /* 0x000fc8000fffe0ff */
[----:B0-----:R-:W-:-:S06]  /*94e0*/  ULEA UR7, UR8, UR7, 0x18 ;  /* 0x0000000708077291 */ /* 0x001fcc000f8ec0ff */
[----:B------:R-:W-:-:S06]  /*94f0*/  LEA R24, R24, UR7, 0x2 ;  /* 0x0000000718187c11 */ /* 0x000fcc000f8e10ff */
[----:B------:R-:W3:Y:S02]  /*9500*/  LDS R24, [R24] ;  /* 0x0000000018187984 */ /* 0x000ee40000000800 */
[-C--:B---3--:R-:W-:Y:S01]  /*9510*/  FFMA.FTZ R8, R20, R24.reuse, R8 ;  /* 0x0000001814087223 */ /* 0x088fe20000010008 */
[-C--:B------:R-:W-:Y:S01]  /*9520*/  FFMA.FTZ R9, R21, R24.reuse, R9 ;  /* 0x0000001815097223 */ /* 0x080fe20000010009 */
[-C--:B------:R-:W-:Y:S01]  /*9530*/  FFMA.FTZ R10, R22, R24.reuse, R10 ;  /* 0x00000018160a7223 */ /* 0x080fe2000001000a */
[----:B------:R-:W-:-:S07]  /*9540*/  FFMA.FTZ R11, R23, R24, R11 ;  /* 0x00000018170b7223 */ /* 0x000fce000001000b */
.L_x_3802:
[----:B------:R-:W-:Y:S05]  /*9550*/  BSYNC.RECONVERGENT B1 ;  /* 0x0000000000017941 */ /* 0x000fea0003800200 */
.L_x_3801:
[----:B------:R-:W-:Y:S01]  /*9560*/  ISETP.GE.AND P0, PT, R16, UR45, PT ;  /* 0x0000002d10007c0c */ /* 0x000fe2000bf06270 */
[----:B------:R-:W-:-:S12]  /*9570*/  BSSY.RECONVERGENT B3, `(.L_x_3810) ;  /* 0x0000122000037945 */ /* 0x000fd80003800200 */
[----:B------:R-:W-:Y:S05]  /*9580*/  @P0 BRA `(.L_x_3811) ;  /* 0x0000001000800947 */ /* 0x000fea0003800000 */
[----:B------:R-:W-:Y:S01]  /*9590*/  MOV R19, 0x8 ;  /* 0x0000000800137802 */ /* 0x000fe20000000f00 */
[----:B------:R-:W-:Y:S01]  /*95a0*/  ULOP3.LUT UR7, URZ, UR5, URZ, 0x33, !UPT ;  /* 0x00000005ff077292 */ /* 0x000fe2000f8e33ff */
[----:B------:R-:W-:Y:S02]  /*95b0*/  BSSY.RECONVERGENT B2, `(.L_x_3812) ;  /* 0x00000a4000027945 */ /* 0x000fe40003800200 */
        /* <DEDUP_REMOVED lines=14> */
[----:B------:R-:W-:-:S04]  /*96a0*/  LEA R17, R2, UR7, 0x2 ;  /* 0x0000000702117c11 */ /* 0x000fc8000f8e10ff */
[----:B------:R-:W-:-:S07]  /*96b0*/  IADD3 R20, PT, PT, R17, 0x40, RZ ;  /* 0x0000004011147810 */ /* 0x000fce0007ffe0ff */
.L_x_3823:
[C---:B------:R-:W-:Y:S01]  /*96c0*/  IADD3 R22, PT, PT, R16.reuse, -0x10, RZ ;  /* 0xfffffff010167810 */ /* 0x040fe20007ffe0ff */
[----:B------:R-:W-:Y:S01]  /*96d0*/  VIADD R21, R21, 0x4 ;  /* 0x0000000415157836 */ /* 0x000fe20000000000 */
[----:B---3--:R-:W-:Y:S01]  /*96e0*/  MOV R17, R29 ;  /* 0x0000001d00117202 */ /* 0x008fe20000000f00 */
[C---:B------:R-:W-:Y:S01]  /*96f0*/  VIADD R30, R16.reuse, 0xfffffff8 ;  /* 0xfffffff8101e7836 */ /* 0x040fe20000000000 */
[----:B------:R-:W-:Y:S01]  /*9700*/  IADD3 R32, PT, PT, R16, 0x8, RZ ;  /* 0x0000000810207810 */ /* 0x000fe20007ffe0ff */
[----:B------:R-:W-:Y:S01]  /*9710*/  BSSY.RECONVERGENT B4, `(.L_x_3815) ;  /* 0x0000025000047945 */ /* 0x000fe20003800200 */
[-C--:B------:R-:W-:Y:S02]  /*9720*/  ISETP.GE.AND P4, PT, R22, R17.reuse, PT ;  /* 0x000000111600720c */ /* 0x080fe40003f86270 */
[----:B------:R-:W-:Y:S02]  /*9730*/  ISETP.NE.AND P0, PT, R21, RZ, PT ;  /* 0x000000ff1500720c */ /* 0x000fe40003f05270 */
[----:B------:R-:W-:-:S02]  /*9740*/  ISETP.GE.AND P1, PT, R30, R17, PT ;  /* 0x000000111e00720c */ /* 0x000fc40003f26270 */
[-C--:B------:R-:W-:Y:S02]  /*9750*/  ISETP.GE.AND P2, PT, R16, R17.reuse, PT ;  /* 0x000000111000720c */ /* 0x080fe40003f46270 */
[----:B------:R-:W-:-:S05]  /*9760*/  ISETP.GE.AND P3, PT, R32, R17, PT ;  /* 0x000000112000720c */ /* 0x000fca0003f66270 */
[----:B------:R-:W-:Y:S08]  /*9770*/  @!P4 BRA `(.L_x_3816) ;  /* 0x000000000078c947 */ /* 0x000ff00003800000 */
[----:B------:R-:W-:Y:S02]  /*9780*/  IABS R25, R17 ;  /* 0x0000001100197213 */ /* 0x000fe40000000000 */
[----:B------:R-:W-:Y:S02]  /*9790*/  IABS R31, R22 ;  /* 0x00000016001f7213 */ /* 0x000fe40000000000 */
[----:B------:R-:W0:Y:S01]  /*97a0*/  I2F.RP R24, R25 ;  /* 0x0000001900187306 */ /* 0x000e220000209400 */
[----:B------:R-:W-:Y:S02]  /*97b0*/  ISETP.GE.AND P5, PT, R22, RZ, PT ;  /* 0x000000ff1600720c */ /* 0x000fe40003fa6270 */
[----:B------:R-:W-:Y:S01]  /*97c0*/  ISETP.NE.AND P6, PT, R17, RZ, PT ;  /* 0x000000ff1100720c */ /* 0x000fe20003fc5270 */
[----:B------:R-:W3:Y:S04]  /*97d0*/  LDS R22, [R20+-0x40] ;  /* 0xffffc00014167984 */ /* 0x000ee80000000800 */
[----:B0-----:R-:W1:Y:S02]  /*97e0*/  MUFU.RCP R24, R24 ;  /* 0x0000001800187308 */ /* 0x001e640000001000 */
[----:B-1----:R-:W-:-:S06]  /*97f0*/  IADD3 R26, PT, PT, R24, 0xffffffe, RZ ;  /* 0x0ffffffe181a7810 */ /* 0x002fcc0007ffe0ff */
[----:B------:R-:W0:Y:S02]  /*9800*/  F2I.FTZ.U32.TRUNC.NTZ R19, R26 ;  /* 0x0000001a00137305 */ /* 0x000e24000021f000 */
[----:B0-----:R-:W-:-:S04]  /*9810*/  IMAD.MOV R18, RZ, RZ, -R19 ;  /* 0x000000ffff127224 */ /* 0x001fc800078e0a13 */
        /* <DEDUP_REMOVED lines=14> */
[----:B------:R-:W-:-:S05]  /*9900*/  IMAD.WIDE.U32 R18, R19, 0x4, R12 ;  /* 0x0000000413127825 */ /* 0x000fca00078e000c */
[----:B------:R-:W3:Y:S02]  /*9910*/  LDG.E.128 R24, desc[UR36][R18.64] ;  /* 0x0000002412187981 */ /* 0x000ee4000c1e1d00 */
[-C--:B---3--:R-:W-:Y:S01]  /*9920*/  FFMA.FTZ R8, R24, R22.reuse, R8 ;  /* 0x0000001618087223 */ /* 0x088fe20000010008 */
[-C--:B------:R-:W-:Y:S01]  /*9930*/  FFMA.FTZ R9, R25, R22.reuse, R9 ;  /* 0x0000001619097223 */ /* 0x080fe20000010009 */
[-C--:B------:R-:W-:Y:S01]  /*9940*/  FFMA.FTZ R10, R26, R22.reuse, R10 ;  /* 0x000000161a0a7223 */ /* 0x080fe2000001000a */
[----:B------:R-:W-:-:S07]  /*9950*/  FFMA.FTZ R11, R27, R22, R11 ;  /* 0x000000161b0b7223 */ /* 0x000fce000001000b */
.L_x_3816:
[----:B------:R-:W-:Y:S05]  /*9960*/  BSYNC.RECONVERGENT B4 ;  /* 0x0000000000047941 */ /* 0x000fea0003800200 */
.L_x_3815:
[----:B------:R-:W-:Y:S04]  /*9970*/  BSSY.RECONVERGENT B4, `(.L_x_3817) ;  /* 0x0000020000047945 */ /* 0x000fe80003800200 */
[----:B------:R-:W-:Y:S05]  /*9980*/  @!P1 BRA `(.L_x_3818) ;  /* 0x0000000000789947 */ /* 0x000fea0003800000 */
[----:B------:R-:W-:Y:S02]  /*9990*/  IABS R25, R17 ;  /* 0x0000001100197213 */ /* 0x000fe40000000000 */
[----:B-1----:R-:W-:Y:S02]  /*99a0*/  IABS R26, R30 ;  /* 0x0000001e001a7213 */ /* 0x002fe40000000000 */
[----:B------:R-:W0:Y:S01]  /*99b0*/  I2F.RP R22, R25 ;  /* 0x0000001900167306 */ /* 0x000e220000209400 */
[----:B------:R-:W-:Y:S02]  /*99c0*/  ISETP.GE.AND P4, PT, R30, RZ, PT ;  /* 0x000000ff1e00720c */ /* 0x000fe40003f86270 */
[----:B------:R-:W-:-:S05]  /*99d0*/  ISETP.NE.AND P5, PT, R17, RZ, PT ;  /* 0x000000ff1100720c */ /* 0x000fca0003fa5270 */
[----:B0-----:R-:W0:Y:S02]  /*99e0*/  MUFU.RCP R22, R22 ;  /* 0x0000001600167308 */ /* 0x001e240000001000 */
[----:B0-----:R-:W-:Y:S02]  /*99f0*/  IADD3 R24, PT, PT, R22, 0xffffffe, RZ ;  /* 0x0ffffffe16187810 */ /* 0x001fe40007ffe0ff */
[----:B------:R-:W0:Y:S04]  /*9a00*/  LDS R22, [R20+-0x20] ;  /* 0xffffe00014167984 */ /* 0x000e280000000800 */
[----:B------:R-:W1:Y:S02]  /*9a10*/  F2I.FTZ.U32.TRUNC.NTZ R19, R24 ;  /* 0x0000001800137305 */ /* 0x000e64000021f000 */
        /* <DEDUP_REMOVED lines=15> */
[----:B------:R-:W-:-:S05]  /*9b10*/  IMAD.WIDE.U32 R18, R19, 0x4, R12 ;  /* 0x0000000413127825 */ /* 0x000fca00078e000c */
[----:B------:R-:W0:Y:S02]  /*9b20*/  LDG.E.128 R24, desc[UR36][R18.64] ;  /* 0x0000002412187981 */ /* 0x000e24000c1e1d00 */
[-C--:B0-----:R-:W-:Y:S01]  /*9b30*/  FFMA.FTZ R8, R24, R22.reuse, R8 ;  /* 0x0000001618087223 */ /* 0x081fe20000010008 */
[-C--:B------:R-:W-:Y:S01]  /*9b40*/  FFMA.FTZ R9, R25, R22.reuse, R9 ;  /* 0x0000001619097223 */ /* 0x080fe20000010009 */
[-C--:B------:R-:W-:Y:S01]  /*9b50*/  FFMA.FTZ R10, R26, R22.reuse, R10 ;  /* 0x000000161a0a7223 */ /* 0x080fe2000001000a */
[----:B------:R-:W-:-:S07]  /*9b60*/  FFMA.FTZ R11, R27, R22, R11 ;  /* 0x000000161b0b7223 */ /* 0x000fce000001000b */
.L_x_3818:
[----:B------:R-:W-:Y:S05]  /*9b70*/  BSYNC.RECONVERGENT B4 ;  /* 0x0000000000047941 */ /* 0x000fea0003800200 */
.L_x_3817:
        /* <DEDUP_REMOVED lines=8> */
[----:B0-----:R-:W-:Y:S02]  /*9c00*/  VIADD R24, R22, 0xffffffe ;  /* 0x0ffffffe16187836 */ /* 0x001fe40000000000 */
[----:B------:R-:W0:Y:S04]  /*9c10*/  LDS R22, [R20] ;  /* 0x0000000014167984 */ /* 0x000e280000000800 */
        /* <DEDUP_REMOVED lines=22> */
.L_x_3820:
[----:B------:R-:W-:Y:S05]  /*9d80*/  BSYNC.RECONVERGENT B4 ;  /* 0x0000000000047941 */ /* 0x000fea0003800200 */
.L_x_3819:
        /* <DEDUP_REMOVED lines=9> */
[----:B------:R-:W0:Y:S04]  /*9e20*/  LDS R22, [R20+0x20] ;  /* 0x0000200014167984 */ /* 0x000e280000000800 */
        /* <DEDUP_REMOVED lines=22> */
.L_x_3822:
[----:B------:R-:W-:Y:S05]  /*9f90*/  BSYNC.RECONVERGENT B4 ;  /* 0x0000000000047941 */ /* 0x000fea0003800200 */
.L_x_3821:
[----:B------:R-:W-:Y:S02]  /*9fa0*/  IADD3 R16, PT, PT, R16, 0x20, RZ ;  /* 0x0000002010107810 */ /* 0x000fe40007ffe0ff */
[----:B------:R-:W-:Y:S01]  /*9fb0*/  IADD3 R20, PT, PT, R20, 0x80, RZ ;  /* 0x0000008014147810 */ /* 0x000fe20007ffe0ff */
[----:B------:R-:W-:Y:S06]  /*9fc0*/  @P0 BRA `(.L_x_3823) ;  /* 0xfffffff400bc0947 */ /* 0x000fec000383ffff */
[----:B------:R-:W-:Y:S05]  /*9fd0*/  BSYNC.RECONVERGENT B1 ;  /* 0x0000000000017941 */ /* 0x000fea0003800200 */
.L_x_3814:
[----:B------:R-:W-:-:S07]  /*9fe0*/  VIADD R16, R16, 0xfffffff0 ;  /* 0xfffffff010107836 */ /* 0x000fce0000000000 */
.L_x_3813:
[----:B------:R-:W-:Y:S05]  /*9ff0*/  BSYNC.RECONVERGENT B2 ;  /* 0x0000000000027941 */ /* 0x000fea0003800200 */
.L_x_3812:
[----:B------:R-:W-:-:S13]  /*a000*/  LOP3.LUT P0, R23, R23, 0x3, RZ, 0xc0, !PT ;  /* 0x0000000317177812 */ /* 0x000fda000780c0ff */
[----:B------:R-:W-:Y:S05]  /*a010*/  @!P0 BRA `(.L_x_3811) ;  /* 0x0000000400dc8947 */ /* 0x000fea0003800000 */
[----:B------:R-:W-:Y:S01]  /*a020*/  ISETP.NE.AND P0, PT, R23, 0x1, PT ;  /* 0x000000011700780c */ /* 0x000fe20003f05270 */
[----:B------:R-:W-:-:S12]  /*a030*/  BSSY.RECONVERGENT B1, `(.L_x_3824) ;  /* 0x000004e000017945 */ /* 0x000fd80003800200 */
[----:B------:R-:W-:Y:S05]  /*a040*/  @!P0 BRA `(.L_x_3825) ;  /* 0x0000000400308947 */ /* 0x000fea0003800000 */
[----:B------:R-:W0:Y:S01]  /*a050*/  S2UR UR8, SR_CgaCtaId ;  /* 0x00000000000879c3 */ /* 0x000e220000008800 */
[----:B------:R-:W-:Y:S01]  /*a060*/  UMOV UR7, 0x400 ;  /* 0x0000040000077882 */ /* 0x000fe20000000000 */
[C---:B------:R-:W-:Y:S01]  /*a070*/  ISETP.GE.AND P0, PT, R16.reuse, R17, PT ;  /* 0x000000111000720c */ /* 0x040fe20003f06270 */
[----:B------:R-:W-:Y:S01]  /*a080*/  UIADD3 UR7, UPT, UPT, UR7, 0x240, URZ ;  /* 0x0000024007077890 */ /* 0x000fe2000fffe0ff */
[C---:B------:R-:W-:Y:S01]  /*a090*/  IADD3 R18, PT, PT, R16.reuse, -UR5, RZ ;  /* 0x8000000510127c10 */ /* 0x040fe2000fffe0ff */
[----:B------:R-:W-:Y:S01]  /*a0a0*/  BSSY.RECONVERGENT B2, `(.L_x_3826) ;  /* 0x0000024000027945 */ /* 0x000fe20003800200 */
[----:B-1----:R-:W-:-:S04]  /*a0b0*/  IADD3 R26, PT, PT, R16, 0x8, RZ ;  /* 0x00000008101a7810 */ /* 0x002fc80007ffe0ff */
[----:B------:R-:W-:Y:S01]  /*a0c0*/  ISETP.GE.AND P2, PT, R26, R17, PT ;  /* 0x000000111a00720c */ /* 0x000fe20003f46270 */
[----:B0-----:R-:W-:-:S06]  /*a0d0*/  ULEA UR7, UR8, UR7, 0x18 ;  /* 0x0000000708077291 */ /* 0x001fcc000f8ec0ff */
[----:B------:R-:W-:Y:S01]  /*a0e0*/  LEA R25, R18, UR7, 0x2 ;  /* 0x0000000712197c11 */ /* 0x000fe2000f8e10ff */
        /* <DEDUP_REMOVED lines=10> */
[----:B------:R-:W-:Y:S02]  /*a190*/  IMAD R23, R18, R21, RZ ;  /* 0x0000001512177224 */ /* 0x000fe400078e02ff */
[----:B------:R-:W-:-:S05]  /*a1a0*/  HFMA2 R18, -RZ, RZ, 0, 0 ;  /* 0x00000000ff127431 */ /* 0x000fca00000001ff */
[----:B------:R-:W-:-:S04]  /*a1b0*/  IMAD.HI.U32 R18, R19, R23, R18 ;  /* 0x0000001713127227 */ /* 0x000fc800078e0012 */
[----:B------:R-:W-:Y:S02]  /*a1c0*/  IMAD.MOV.U32 R19, RZ, RZ, R24 ;  /* 0x000000ffff137224 */ /* 0x000fe400078e0018 */
[----:B------:R-:W0:Y:S02]  /*a1d0*/  LDS R24, [R25] ;  /* 0x0000000019187984 */ /* 0x000e240000000800 */
        /* <DEDUP_REMOVED lines=16> */
.L_x_3827:
[----:B------:R-:W-:Y:S05]  /*a2e0*/  BSYNC.RECONVERGENT B2 ;  /* 0x0000000000027941 */ /* 0x000fea0003800200 */
.L_x_3826:
        /* <DEDUP_REMOVED lines=15> */
[----:B------:R-:W0:Y:S03]  /*a3e0*/  LDS R24, [R25+0x20] ;  /* 0x0000200019187984 */ /* 0x000e260000000800 */
        /* <DEDUP_REMOVED lines=16> */
.L_x_3829:
[----:B------:R-:W-:Y:S05]  /*a4f0*/  BSYNC.RECONVERGENT B2 ;  /* 0x0000000000027941 */ /* 0x000fea0003800200 */
.L_x_3828:
[----:B------:R-:W-:-:S07]  /*a500*/  IADD3 R16, PT, PT, R16, 0x10, RZ ;  /* 0x0000001010107810 */ /* 0x000fce0007ffe0ff */
.L_x_3825:
[----:B------:R-:W-:Y:S05]  /*a510*/  BSYNC.RECONVERGENT B1 ;  /* 0x0000000000017941 */ /* 0x000fea0003800200 */
.L_x_3824:
[----:B------:R-:W-:-:S04]  /*a520*/  LOP3.LUT P0, RZ, R28, 0x8, RZ, 0xc0, !PT ;  /* 0x000000081cff7812 */ /* 0x000fc8000780c0ff */
[----:B------:R-:W-:-:S13]  /*a530*/  ISETP.LT.OR P0, PT, R16, R17, P0 ;  /* 0x000000111000720c */ /* 0x000fda0000701670 */
[----:B------:R-:W-:Y:S05]  /*a540*/  @P0 BRA `(.L_x_3811) ;  /* 0x0000000000900947 */ /* 0x000fea0003800000 */
        /* <DEDUP_REMOVED lines=36> */
.L_x_3811:
[----:B------:R-:W-:Y:S05]  /*a790*/  BSYNC.RECONVERGENT B3 ;  /* 0x0000000000037941 */ /* 0x000fea0003800200 */
.L_x_3810:
[----:B------:R-:W-:-:S13]  /*a7a0*/  ISETP.NE.AND P0, PT, R2, UR6, PT ;  /* 0x0000000602007c0c */ /* 0x000fda000bf05270 */
[----:B------:R-:W-:Y:S05]  /*a7b0*/  @P0 BRA `(.L_x_3800) ;  /* 0x0000000000e80947 */ /* 0x000fea0003800000 */
[----:B------:R-:W0:Y:S01]  /*a7c0*/  LDC R12, c[0x0][0x478] ;  /* 0x00011e00ff0c7b82 */ /* 0x000e220000000800 */
[----:B--2---:R-:W-:Y:S01]  /*a7d0*/  IADD3 R33, PT, PT, R14, UR44, RZ ;  /* 0x0000002c0e217c10 */ /* 0x004fe2000fffe0ff */
[----:B------:R-:W2:Y:S01]  /*a7e0*/  LDCU.64 UR8, c[0x0][0x460] ;  /* 0x00008c00ff0877ac */ /* 0x000ea20008000a00 */
[----:B------:R-:W-:Y:S01]  /*a7f0*/  UMOV UR7, 0x400 ;  /* 0x0000040000077882 */ /* 0x000fe20000000000 */
[----:B------:R-:W3:Y:S01]  /*a800*/  LDCU.64 UR10, c[0x0][0x3c0] ;  /* 0x00007800ff0a77ac */ /* 0x000ee20008000a00 */
[----:B0-----:R-:W-:-:S13]  /*a810*/  ISETP.NE.AND P1, PT, R12, 0x2, PT ;  /* 0x000000020c00780c */ /* 0x001fda0003f25270 */
[----:B------:R-:W0:Y:S08]  /*a820*/  @!P1 LDC.64 R12, c[0x0][0x3a8] ;  /* 0x0000ea00ff0c9b82 */ /* 0x000e300000000a00 */
[----:B------:R-:W4:Y:S08]  /*a830*/  @!P1 LDC.64 R22, c[0x0][0x468] ;  /* 0x00011a00ff169b82 */ /* 0x000f300000000a00 */
[----:B------:R-:W1:Y:S01]  /*a840*/  @P1 LDC.64 R18, c[0x0][0x3a8] ;  /* 0x0000ea00ff121b82 */ /* 0x000e620000000a00 */
[----:B0-----:R-:W-:-:S04]  /*a850*/  @!P1 IADD3 R12, P0, PT, R33, R12, RZ ;  /* 0x0000000c210c9210 */ /* 0x001fc80007f1e0ff */
[----:B------:R-:W-:Y:S01]  /*a860*/  @!P1 LEA.HI.X.SX32 R13, R33, R13, 0x1, P0 ;  /* 0x0000000d210d9211 */ /* 0x000fe200000f0eff */
[----:B----4-:R-:W4:Y:S04]  /*a870*/  @!P1 LDG.E R22, desc[UR36][R22.64+0x8] ;  /* 0x0000082416169981 */ /* 0x010f28000c1e1900 */
[----:B------:R-:W3:Y:S01]  /*a880*/  @!P1 LDG.E R16, desc[UR36][R12.64] ;  /* 0x000000240c109981 */ /* 0x000ee2000c1e1900 */
[----:B--2---:R-:W-:-:S04]  /*a890*/  ISETP.NE.U32.AND P0, PT, RZ, UR8, PT ;  /* 0x00000008ff007c0c */ /* 0x004fc8000bf05070 */
[----:B------:R-:W-:-:S13]  /*a8a0*/  ISETP.NE.AND.EX P0, PT, RZ, UR9, PT, P0 ;  /* 0x00000009ff007c0c */ /* 0x000fda000bf05300 */
[----:B------:R-:W0:Y:S08]  /*a8b0*/  @P0 LDC R24, c[0x0][0x3f8] ;  /* 0x0000fe00ff180b82 */ /* 0x000e300000000800 */
[----:B------:R-:W2:Y:S01]  /*a8c0*/  @P0 LDC.64 R20, c[0x0][0x458] ;  /* 0x00011600ff140b82 */ /* 0x000ea20000000a00 */
[----:B-1----:R-:W-:-:S04]  /*a8d0*/  @P1 IMAD.WIDE R12, R33, 0x4, R18 ;  /* 0x00000004210c1825 */ /* 0x002fc800078e0212 */
[----:B0-----:R-:W-:-:S04]  /*a8e0*/  @P0 IMAD R3, R24, UR38, R3 ;  /* 0x0000002618030c24 */ /* 0x001fc8000f8e0203 */
[----:B------:R-:W-:-:S04]  /*a8f0*/  @P0 IMAD R3, R3, 0x60, R14 ;  /* 0x0000006003030824 */ /* 0x000fc800078e020e */
[----:B--2---:R-:W-:Y:S01]  /*a900*/  @P0 IMAD.WIDE R18, R3, 0x4, R20 ;  /* 0x0000000403120825 */ /* 0x004fe200078e0214 */
[----:B---3--:R-:W4:Y:S08]  /*a910*/  @!P1 I2F.S8 R25, R16 ;  /* 0x0000001000199306 */ /* 0x008f300000001400 */
[----:B------:R-:W0:Y:S08]  /*a920*/  @!P1 I2F.S8 R27, R16.B1 ;  /* 0x10000010001b9306 */ /* 0x000e300000001400 */
[----:B------:R-:W1:Y:S08]  /*a930*/  @!P1 I2F.S8 R29, R16.B2 ;  /* 0x20000010001d9306 */ /* 0x000e700000001400 */
[----:B------:R-:W2:Y:S01]  /*a940*/  @!P1 I2F.S8 R31, R16.B3 ;  /* 0x30000010001f9306 */ /* 0x000ea20000001400 */
[C---:B----4-:R-:W-:Y:S01]  /*a950*/  @!P1 FMUL.FTZ R24, R22.reuse, R25 ;  /* 0x0000001916189220 */ /* 0x050fe20000410000 */
[C---:B0-----:R-:W-:Y:S01]  /*a960*/  @!P1 FMUL.FTZ R25, R22.reuse, R27 ;  /* 0x0000001b16199220 */ /* 0x041fe20000410000 */
[C---:B-1----:R-:W-:Y:S01]  /*a970*/  @!P1 FMUL.FTZ R26, R22.reuse, R29 ;  /* 0x0000001d161a9220 */ /* 0x042fe20000410000 */
[----:B--2---:R-:W-:-:S02]  /*a980*/  @!P1 FMUL.FTZ R27, R22, R31 ;  /* 0x0000001f161b9220 */ /* 0x004fc40000410000 */
[----:B------:R-:W2:Y:S04]  /*a990*/  @P0 LDG.E.128 R20, desc[UR36][R18.64] ;  /* 0x0000002412140981 */ /* 0x000ea8000c1e1d00 */
[----:B------:R0:W3:Y:S01]  /*a9a0*/  @P1 LDG.E.128 R24, desc[UR36][R12.64] ;  /* 0x000000240c181981 */ /* 0x0000e2000c1e1d00 */
[----:B------:R-:W1:Y:S01]  /*a9b0*/  S2UR UR9, SR_CgaCtaId ;  /* 0x00000000000979c3 */ /* 0x000e620000008800 */
[----:B------:R-:W-:Y:S02]  /*a9c0*/  UIADD3 UR8, UPT, UPT, UR7, 0x240, URZ ;  /* 0x0000024007087890 */ /* 0x000fe4000fffe0ff */
[----:B------:R-:W-:Y:S01]  /*a9d0*/  UIADD3 UR7, UPT, UPT, -UR5, UR45, URZ ;  /* 0x0000002d05077290 */ /* 0x000fe2000fffe1ff */
[----:B------:R-:W-:Y:S01]  /*a9e0*/  IMAD R17, R15, R17, R14 ;  /* 0x000000110f117224 */ /* 0x000fe200078e020e */
[----:B-1----:R-:W-:-:S04]  /*a9f0*/  ULEA UR8, UR9, UR8, 0x18 ;  /* 0x0000000809087291 */ /* 0x002fc8000f8ec0ff */
[----:B------:R-:W-:Y:S02]  /*aa00*/  ULEA UR7, UR7, UR8, 0x2 ;  /* 0x0000000807077291 */ /* 0x000fe4000f8e10ff */
[----:B------:R-:W-:Y:S01]  /*aa10*/  UIMAD UR8, UR40, 0x60, URZ ;  /* 0x00000060280878a4 */ /* 0x000fe2000f8e02ff */
[----:B0-----:R-:W-:-:S06]  /*aa20*/  SHF.R.S32.HI R12, RZ, 0x1f, R17 ;  /* 0x0000001fff0c7819 */ /* 0x001fcc0000011411 */
[----:B------:R-:W0:Y:S01]  /*aa30*/  LDS R3, [UR7] ;  /* 0x00000007ff037984 */ /* 0x000e220008000800 */
        /* <DEDUP_REMOVED lines=18> */
.L_x_3800:
[----:B------:R-:W-:Y:S05]  /*ab60*/  BSYNC.RECONVERGENT B0 ;  /* 0x0000000000007941 */ /* 0x000fea0003800200 */
.L_x_3799:
        /* <DEDUP_REMOVED lines=44> */
.L_x_3830:
        /* <DEDUP_REMOVED lines=35> */
.L_x_3831:
[----:B------:R-:W0:Y:S01]  /*b060*/  LDC.64 R2, c[0x0][0x380] ;  /* 0x0000e000ff027b82 */ /* 0x000e220000000a00 */
[----:B------:R-:W-:-:S04]  /*b070*/  IMAD.IADD R15, R15, 0x1, R14 ;  /* 0x000000010f0f7824 */ /* 0x000fc800078e020e */
[----:B0-----:R-:W-:-:S05]  /*b080*/  IMAD.WIDE R2, R15, 0x4, R2 ;  /* 0x000000040f027825 */ /* 0x001fca00078e0202 */
[----:B------:R-:W-:Y:S01]  /*b090*/  STG.E.128 desc[UR36][R2.64], R8 ;  /* 0x0000000802007986 */ /* 0x000fe2000c101d24 */
[----:B------:R-:W-:Y:S05]  /*b0a0*/  EXIT ;  /* 0x000000000000794d */ /* 0x000fea0003800000 */
.L_x_3693:
[----:B------:R-:W-:Y:S01]  /*b0b0*/  HFMA2 R12, -RZ, RZ, 0, 9.5367431640625e-07 ;  /* 0x00000010ff0c7431 */ /* 0x000fe200000001ff */
[----:B------:R-:W-:Y:S01]  /*b0c0*/  MOV R11, 0x1f ;  /* 0x0000001f000b7802 */ /* 0x000fe20000000f00 */
[----:B------:R-:W-:-:S07]  /*b0d0*/  IMAD.MOV.U32 R15, RZ, RZ, -0x1 ;  /* 0xffffffffff0f7424 */ /* 0x000fce00078e00ff */
[----:B0-----:R-:W-:Y:S05]  /*b0e0*/  WARPSYNC.COLLECTIVE R15, `(.L_x_3832) ;  /* 0x000000000f087348 */ /* 0x001fea0003c00000 */
[----:B------:R1:W2:Y:S02]  /*b0f0*/  SHFL.BFLY P6, R14, R13, R12, R11 ;  /* 0x0c00000c0d0e7389 */ /* 0x0002a400000c000b */
[----:B012---:R-:W-:Y:S05]  /*b100*/  ENDCOLLECTIVE ;  /* 0x000000000000791b */ /* 0x007fea0003800000 */
.L_x_3832:
[----:B------:R-:W-:Y:S02]  /*b110*/  HFMA2 R12, -RZ, RZ, 0, 4.76837158203125e-07 ;  /* 0x00000008ff0c7431 */ /* 0x000fe400000001ff */
[----:B------:R-:W-:-:S05]  /*b120*/  FADD.FTZ R0, R13, R14 ;  /* 0x0000000e0d007221 */ /* 0x000fca0000010000 */
[----:B------:R-:W-:-:S07]  /*b130*/  MOV R13, R0 ;  /* 0x00000000000d7202 */ /* 0x000fce0000000f00 */
[----:B------:R-:W-:Y:S05]  /*b140*/  WARPSYNC.COLLECTIVE R15, `(.L_x_3833) ;  /* 0x000000000f087348 */ /* 0x000fea0003c00000 */
[----:B------:R0:W1:Y:S02]  /*b150*/  SHFL.BFLY P6, R14, R13, R12, R11 ;  /* 0x0c00000c0d0e7389 */ /* 0x00006400000c000b */
[----:B01----:R-:W-:Y:S05]  /*b160*/  ENDCOLLECTIVE ;  /* 0x000000000000791b */ /* 0x003fea0003800000 */
.L_x_3833:
[----:B------:R-:W-:Y:S01]  /*b170*/  MOV R12, 0x4 ;  /* 0x00000004000c7802 */ /* 0x000fe20000000f00 */
[----:B------:R-:W-:-:S04]  /*b180*/  FADD.FTZ R2, R0, R14 ;  /* 0x0000000e00027221 */ /* 0x000fc80000010000 */
[----:B------:R-:W-:-:S07]  /*b190*/  IMAD.MOV.U32 R13, RZ, RZ, R2 ;  /* 0x000000ffff0d7224 */ /* 0x000fce00078e0002 */
[----:B------:R-:W-:Y:S05]  /*b1a0*/  WARPSYNC.COLLECTIVE R15, `(.L_x_3834) ;  /* 0x000000000f087348 */ /* 0x000fea0003c00000 */
[----:B------:R0:W1:Y:S02]  /*b1b0*/  SHFL.BFLY P6, R14, R13, R12, R11 ;  /* 0x0c00000c0d0e7389 */ /* 0x00006400000c000b */
[----:B01----:R-:W-:Y:S05]  /*b1c0*/  ENDCOLLECTIVE ;  /* 0x000000000000791b */ /* 0x003fea0003800000 */
.L_x_3834:
[----:B------:R-:W-:Y:S02]  /*b1d0*/  IMAD.MOV.U32 R12, RZ, RZ, 0x2 ;  /* 0x00000002ff0c7424 */ /* 0x000fe400078e00ff */
[----:B------:R-:W-:-:S05]  /*b1e0*/  FADD.FTZ R3, R2, R14 ;  /* 0x0000000e02037221 */ /* 0x000fca0000010000 */
[----:B------:R-:W-:-:S07]  /*b1f0*/  MOV R13, R3 ;  /* 0x00000003000d7202 */ /* 0x000fce0000000f00 */
[----:B------:R-:W-:Y:S05]  /*b200*/  WARPSYNC.COLLECTIVE R15, `(.L_x_3835) ;  /* 0x000000000f087348 */ /* 0x000fea0003c00000 */
[----:B------:R0:W1:Y:S02]  /*b210*/  SHFL.BFLY P6, R14, R13, R12, R11 ;  /* 0x0c00000c0d0e7389 */ /* 0x00006400000c000b */
[----:B01----:R-:W-:Y:S05]  /*b220*/  ENDCOLLECTIVE ;  /* 0x000000000000791b */ /* 0x003fea0003800000 */
.L_x_3835:
[----:B------:R-:W-:Y:S02]  /*b230*/  HFMA2 R12, -RZ, RZ, 0, 5.9604644775390625e-08 ;  /* 0x00000001ff0c7431 */ /* 0x000fe400000001ff */
[----:B------:R-:W-:-:S05]  /*b240*/  FADD.FTZ R4, R3, R14 ;  /* 0x0000000e03047221 */ /* 0x000fca0000010000 */
[----:B------:R-:W-:-:S07]  /*b250*/  MOV R13, R4 ;  /* 0x00000004000d7202 */ /* 0x000fce0000000f00 */
[----:B------:R-:W-:Y:S05]  /*b260*/  WARPSYNC.COLLECTIVE R15, `(.L_x_3836) ;  /* 0x000000000f087348 */ /* 0x000fea0003c00000 */
[----:B------:R0:W1:Y:S02]  /*b270*/  SHFL.BFLY P6, R14, R13, R12, R11 ;  /* 0x0c00000c0d0e7389 */ /* 0x00006400000c000b */
[----:B01----:R-:W-:Y:S05]  /*b280*/  ENDCOLLECTIVE ;  /* 0x000000000000791b */ /* 0x003fea0003800000 */
.L_x_3836:
[----:B------:R-:W-:Y:S05]  /*b290*/  BRA `(.L_x_3837) ;  /* 0xffffff68006c7947 */ /* 0x000fea000383ffff */
.L_x_3838:
        /* <DEDUP_REMOVED lines=14> */
.L_x_4074:


//--------------------- .text._ZN4mmha33masked_multihead_attention_kernelIfLi96ELi128ELi2ELi32ELi128ELb0ELb0EEEv26Multihead_attention_paramsIT_XT5_EE --------------------------
	.section	.text._ZN4mmha33masked_multihead_attention_kernelIfLi96ELi128ELi2ELi32ELi128ELb0ELb0EEEv26Multihead_attention_paramsIT_XT5_EE,"ax",@progbits
	.align	128
        .global         _ZN4mmha33masked_multihead_attention_kernelIfLi96ELi128ELi2ELi32ELi128ELb0ELb0EEEv26Multihead_attention_paramsIT_XT5_EE
        .type           _ZN4mmha33masked_multihead_attention_kernelIfLi96ELi128ELi2ELi32ELi128ELb0ELb0EEEv26Multihead_attention_paramsIT_XT5_EE,@function
        .size           _ZN4mmha33masked_multihead_attention_kernelIfLi96ELi128ELi2ELi32ELi128ELb0ELb0EEEv26Multihead_attention_paramsIT_XT5_EE,(.L_x_4075 - _ZN4mmha33masked_multihead_attention_kernelIfLi96ELi128ELi2ELi32ELi128ELb0ELb0EEEv26Multihead_attention_paramsIT_XT5_EE)
        .other          _ZN4mmha33masked_multihead_attention_kernelIfLi96ELi128ELi2ELi32ELi128ELb0ELb0EEEv26Multihead_attention_paramsIT_XT5_EE,@"STO_CUDA_ENTRY STV_DEFAULT"
_ZN4mmha33masked_multihead_attention_kernelIfLi96ELi128ELi2ELi32ELi128ELb0ELb0EEEv26Multihead_attention_paramsIT_XT5_EE:
.text._ZN4mmha33masked_multihead_attention_kernelIfLi96ELi128ELi2ELi32ELi128ELb0ELb0EEEv26Multihead_attention_paramsIT_XT5_EE:
        /* <DEDUP_REMOVED lines=12> */
.L_x_3839:
        /* <DEDUP_REMOVED lines=88> */
.L_x_3841:
[----:B------:R-:W-:Y:S05]  /*0640*/  BSYNC.RECONVERGENT B0 ;  /* 0x0000000000007941 */ /* 0x000fea0003800200 */
.L_x_3840:
        /* <DEDUP_REMOVED lines=8> */
.L_x_3843:
[----:B------:R-:W-:Y:S05]  /*06d0*/  BSYNC.RECONVERGENT B0 ;  /* 0x0000000000007941 */ /* 0x000fea0003800200 */
.L_x_3842:
        /* <DEDUP_REMOVED lines=127> */
.L_x_3845:
        /* <DEDUP_REMOVED lines=53> */
.L_x_3847:
        /* <DEDUP_REMOVED lines=79> */
.L_x_3851:
[----:B------:R-:W-:Y:S05]  /*1710*/  BSYNC.RECONVERGENT B1 ;  /* 0x0000000000017941 */ /* 0x000fea0003800200 */
.L_x_3850:
        /* <DEDUP_REMOVED lines=8> */
.L_x_3849:
[----:B------:R-:W-:Y:S05]  /*17a0*/  BSYNC.RECONVERGENT B0 ;  /* 0x0000000000007941 */ /* 0x000fea0003800200 */
.L_x_3848:
[----:B------:R-:W-:Y:S01]  /*17b0*/  BAR.SYNC.DEFER_BLOCKING 0x0 ;  /* 0x0000000000007b1d */ /* 0x000fe20000010000 */
[----:B------:R-:W-:-:S04]  /*17c0*/  @!P6 IMAD R33, R33, R36, R35 ;  /* 0x000000242121e224 */ /* 0x000fc800078e0223 */
[C---:B------:R-:W-:Y:S02]  /*17d0*/  @!P6 IMAD R0, R33.reuse, 0x4, R0 ;  /* 0x000000042100e824 */ /* 0x040fe400078e0200 */
[----:B------:R-:W-:-:S03]  /*17e0*/  @!P6 IMAD R3, R33, 0x4, R3 ;  /* 0x000000042103e824 */ /* 0x000fc600078e0203 */
[----:B---3--:R0:W1:Y:S04]  /*17f0*/  @!P6 LDS.128 R24, [R0] ;  /* 0x000000000018e984 */ /* 0x0080680000000c00 */
[----:B------:R0:W2:Y:S01]  /*1800*/  @!P6 LDS.128 R28, [R3] ;  /* 0x00000000031ce984 */ /* 0x0000a20000000c00 */
[----:B------:R-:W-:Y:S06]  /*1810*/  BAR.SYNC.DEFER_BLOCKING 0x0 ;  /* 0x0000000000007b1d */ /* 0x000fec0000010000 */
.L_x_3846:
[----:B------:R-:W-:Y:S05]  /*1820*/  BSYNC.RECONVERGENT B6 ;  /* 0x0000000000067941 */ /* 0x000fea0003800200 */
.L_x_3844:
        /* <DEDUP_REMOVED lines=17> */
[----:B------:R-:W-:Y:S01]  /*1940*/  @!P0 IMAD R7, R7, 0x18, R6 ;  /* 0x0000001807078824 */ /* 0x000fe200078e0206 */
[----:B------:R-:W-:Y:S01]  /*1950*/  LEA R6, R22, UR4, 0x4 ;  /* 0x0000000416067c11 */ /* 0x000fe2000f8e20ff */
[----:B------:R-:W-:Y:S02]  /*1960*/  UMOV UR4, 0xffffffff ;  /* 0xffffffff00047882 */ /* 0x000fe40000000000 */
[----:B------:R-:W-:Y:S02]  /*1970*/  @!P0 IMAD.SHL.U32 R7, R7, 0x4, RZ ;  /* 0x0000000407078824 */ /* 0x000fe400078e00ff */
[----:B------:R0:W-:Y:S02]  /*1980*/  STS.128 [R6], R24 ;  /* 0x0000001806007388 */ /* 0x0001e40000000c00 */
[----:B-1----:R-:W-:-:S04]  /*1990*/  @!P0 IMAD.WIDE R4, R7, 0x4, R4 ;  /* 0x0000000407048825 */ /* 0x002fc800078e0204 */
[----:B------:R-:W-:Y:S01]  /*19a0*/  FFMA.FTZ R7, R29, R25, R8 ;  /* 0x000000191d077223 */ /* 0x000fe20000010008 */
[----:B------:R0:W-:Y:S03]  /*19b0*/  @!P0 STG.E.128 desc[UR36][R4.64], R28 ;  /* 0x0000001c04008986 */ /* 0x0001e6000c101d24 */
[----:B------:R-:W-:-:S04]  /*19c0*/  FFMA.FTZ R8, R30, R26, R7 ;  /* 0x0000001a1e087223 */ /* 0x000fc80000010007 */
        /* <DEDUP_REMOVED lines=11> */
.L_x_3935:
        /* <DEDUP_REMOVED lines=9> */
[----:B------:R-:W0:Y:S01]  /*1b10*/  LDCU UR4, c[0x0][0x440] ;  /* 0x00008800ff0477ac */ /* 0x000e220008000800 */
[----:B------:R-:W1:Y:S01]  /*1b20*/  LDC.64 R4, c[0x0][0x438] ;  /* 0x00010e00ff047b82 */ /* 0x000e620000000a00 */
[----:B-----5:R-:W-:-:S05]  /*1b30*/  IADD3 R6, PT, PT, -R17, R18, RZ ;  /* 0x0000001211067210 */ /* 0x020fca0007ffe1ff */
[----:B0-----:R-:W-:-:S04]  /*1b40*/  IMAD R7, R87, UR4, R6 ;  /* 0x0000000457077c24 */ /* 0x001fc8000f8e0206 */
[----:B------:R-:W-:-:S04]  /*1b50*/  IMAD R7, R7, UR4, R6 ;  /* 0x0000000407077c24 */ /* 0x000fc8000f8e0206 */
[----:B-1----:R-:W-:-:S06]  /*1b60*/  IMAD.WIDE R4, R7, 0x4, R4 ;  /* 0x0000000407047825 */ /* 0x002fcc00078e0204 */
[----:B------:R-:W2:Y:S02]  /*1b70*/  LDG.E R5, desc[UR36][R4.64] ;  /* 0x0000002404057981 */ /* 0x000ea4000c1e1900 */
[----:B--2---:R-:W-:-:S07]  /*1b80*/  FADD.FTZ R0, R0, R5 ;  /* 0x0000000500007221 */ /* 0x004fce0000010000 */
.L_x_3854:
[----:B------:R3:W-:Y:S02]  /*1b90*/  STS [R3], R0 ;  /* 0x0000000003007388 */ /* 0x0007e40000000800 */
.L_x_3852:
[----:B------:R-:W-:Y:S05]  /*1ba0*/  WARPSYNC.ALL ;  /* 0x0000000000007948 */ /* 0x000fea0003800000 */
[----:B------:R-:W-:Y:S01]  /*1bb0*/  VIADD R4, R9, 0xf ;  /* 0x0000000f09047836 */ /* 0x000fe20000000000 */
[----:B------:R-:W4:Y:S01]  /*1bc0*/  LDCU UR4, c[0x0][0x3f0] ;  /* 0x00007e00ff0477ac */ /* 0x000f220008000800 */
[----:B------:R-:W-:Y:S01]  /*1bd0*/  SHF.R.U32.HI R12, RZ, 0x1, R22 ;  /* 0x00000001ff0c7819 */ /* 0x000fe20000011616 */
[----:B------:R-:W-:Y:S01]  /*1be0*/  IMAD.SHL.U32 R22, R22, 0x8, RZ ;  /* 0x0000000816167824 */ /* 0x000fe200078e00ff */
[----:B------:R-:W-:Y:S01]  /*1bf0*/  BSSY B0, `(.L_x_3855) ;  /* 0x000029c000007945 */ /* 0x000fe20003800000 */
[----:B------:R-:W-:Y:S01]  /*1c00*/  SHF.R.S32.HI R5, RZ, 0x1f, R4 ;  /* 0x0000001fff057819 */ /* 0x000fe20000011404 */
[----:B------:R-:W-:Y:S01]  /*1c10*/  UIADD3 UR5, UPT, UPT, UR5, 0x20, URZ ;  /* 0x0000002005057890 */ /* 0x000fe2000fffe0ff */
[----:B------:R-:W0:Y:S02]  /*1c20*/  LDCU UR12, c[0x0][0x410] ;  /* 0x00008200ff0c77ac */ /* 0x000e240008000800 */
[----:B------:R-:W-:-:S02]  /*1c30*/  LEA.HI R5, R5, R4, RZ, 0x4 ;  /* 0x0000000405057211 */ /* 0x000fc400078f20ff */
[----:B------:R-:W-:Y:S01]  /*1c40*/  LOP3.LUT R22, R22, 0x8, RZ, 0xc0, !PT ;  /* 0x0000000816167812 */ /* 0x000fe200078ec0ff */
[----:B------:R-:W0:Y:S01]  /*1c50*/  LDCU.64 UR14, c[0x0][0x438] ;  /* 0x00008700ff0e77ac */ /* 0x000e220008000a00 */
[----:B------:R-:W-:Y:S01]  /*1c60*/  LOP3.LUT R10, R5, 0xfffffff0, RZ, 0xc0, !PT ;  /* 0xfffffff0050a7812 */ /* 0x000fe200078ec0ff */
[----:B------:R-:W0:Y:S01]  /*1c70*/  LDCU.64 UR10, c[0x0][0x448] ;  /* 0x00008900ff0a77ac */ /* 0x000e220008000a00 */
[----:B------:R-:W-:Y:S02]  /*1c80*/  BAR.SYNC.DEFER_BLOCKING 0x0 ;  /* 0x0000000000007b1d */ /* 0x000fe40000010000 */
[----:B------:R-:W-:Y:S01]  /*1c90*/  ISETP.GE.AND P0, PT, R12, R10, PT ;  /* 0x0000000a0c00720c */ /* 0x000fe20003f06270 */
[----:B----4-:R-:W-:Y:S01]  /*1ca0*/  IMAD R4, R34, UR4, R87 ;  /* 0x0000000422047c24 */ /* 0x010fe2000f8e0257 */
[----:B------:R-:W-:-:S03]  /*1cb0*/  ULEA UR5, UR6, UR5, 0x18 ;  /* 0x0000000506057291 */ /* 0x000fc6000f8ec0ff */
[----:B------:R-:W-:-:S08]  /*1cc0*/  IMAD R4, R4, 0x60, RZ ;  /* 0x0000006004047824 */ /* 0x000fd000078e02ff */
[----:B------:R-:W-:Y:S05]  /*1cd0*/  @P0 BRA `(.L_x_3856) ;  /* 0x0000002800340947 */ /* 0x000fea0003800000 */
[----:B------:R-:W4:Y:S01]  /*1ce0*/  LDC R5, c[0x0][0x3f4] ;  /* 0x0000fd00ff057b82 */ /* 0x000f220000000800 */
[----:B------:R-:W1:Y:S01]  /*1cf0*/  LDCU.64 UR8, c[0x0][0x420] ;  /* 0x00008400ff0877ac */ /* 0x000e620008000a00 */
[C---:B0-----:R-:W-:Y:S01]  /*1d00*/  IMAD.IADD R7, R23.reuse, 0x1, R12 ;  /* 0x0000000117077824 */ /* 0x041fe200078e020c */
[----:B------:R-:W0:Y:S01]  /*1d10*/  LDS.64 R84, [R22+UR5] ;  /* 0x0000000516547984 */ /* 0x000e220008000a00 */
[----:B------:R-:W-:Y:S01]  /*1d20*/  IMAD.IADD R10, R23, 0x1, R10 ;  /* 0x00000001170a7824 */ /* 0x000fe200078e020a */
[----:B------:R-:W2:Y:S02]  /*1d30*/  LDCU UR4, c[0x0][0x440] ;  /* 0x00008800ff0477ac */ /* 0x000ea40008000800 */
[----:B------:R-:W0:Y:S04]  /*1d40*/  LDS.64 R82, [R22+UR5+0x10] ;  /* 0x0000100516527984 */ /* 0x000e280008000a00 */
[----:B------:R-:W0:Y:S04]  /*1d50*/  LDS.64 R80, [R22+UR5+0x20] ;  /* 0x0000200516507984 */ /* 0x000e280008000a00 */
[----:B------:R-:W0:Y:S01]  /*1d60*/  LDS.64 R78, [R22+UR5+0x30] ;  /* 0x00003005164e7984 */ /* 0x000e220008000a00 */
[----:B-1----:R-:W-:-:S03]  /*1d70*/  ISETP.NE.U32.AND P0, PT, RZ, UR8, PT ;  /* 0x00000008ff007c0c */ /* 0x002fc6000bf05070 */
[----:B------:R-:W1:Y:S01]  /*1d80*/  LDS.64 R76, [R22+UR5+0x40] ;  /* 0x00004005164c7984 */ /* 0x000e620008000a00 */
[----:B--2---:R-:W-:Y:S01]  /*1d90*/  IMAD R150, R87, UR4, R18 ;  /* 0x0000000457967c24 */ /* 0x004fe2000f8e0212 */
[----:B----4-:R-:W-:Y:S02]  /*1da0*/  IABS R5, R5 ;  /* 0x0000000500057213 */ /* 0x010fe40000000000 */
[----:B------:R-:W2:Y:S01]  /*1db0*/  LDS.64 R74, [R22+UR5+0x50] ;  /* 0x00005005164a7984 */ /* 0x000ea20008000a00 */
[----:B------:R-:W-:Y:S01]  /*1dc0*/  ISETP.NE.AND.EX P0, PT, RZ, UR9, PT, P0 ;  /* 0x00000009ff007c0c */ /* 0x000fe2000bf05300 */
[----:B------:R-:W-:Y:S01]  /*1dd0*/  IMAD R150, R150, UR4, R7 ;  /* 0x0000000496967c24 */ /* 0x000fe2000f8e0207 */
        /* <DEDUP_REMOVED lines=12> */
[----:B------:R3:W1:Y:S03]  /*1ea0*/  F2I.FTZ.U32.TRUNC.NTZ R9, R8 ;  /* 0x0000000800097305 */ /* 0x000666000021f000 */
[----:B------:R-:W0:Y:S04]  /*1eb0*/  LDS.64 R54, [R22+UR5+0xf0] ;  /* 0x0000f00516367984 */ /* 0x000e280008000a00 */
[----:B------:R-:W0:Y:S01]  /*1ec0*/  LDS.64 R52, [R22+UR5+0x100] ;  /* 0x0001000516347984 */ /* 0x000e220008000a00 */
[----:B---3--:R-:W-:-:S03]  /*1ed0*/  HFMA2 R8, -RZ, RZ, 0, 0 ;  /* 0x00000000ff087431 */ /* 0x008fc600000001ff */
[----:B------:R-:W3:Y:S04]  /*1ee0*/  LDS.64 R50, [R22+UR5+0x110] ;  /* 0x0001100516327984 */ /* 0x000ee80008000a00 */
[----:B------:R-:W0:Y:S01]  /*1ef0*/  LDS.64 R48, [R22+UR5+0x120] ;  /* 0x0001200516307984 */ /* 0x000e220008000a00 */
[----:B-1----:R-:W-:-:S03]  /*1f00*/  IMAD.MOV R6, RZ, RZ, -R9 ;  /* 0x000000ffff067224 */ /* 0x002fc600078e0a09 */
[----:B------:R-:W1:Y:S01]  /*1f10*/  LDS.64 R46, [R22+UR5+0x130] ;  /* 0x00013005162e7984 */ /* 0x000e620008000a00 */
[----:B------:R-:W-:Y:S01]  /*1f20*/  IMAD R11, R6, R5, RZ ;  /* 0x00000005060b7224 */ /* 0x000fe200078e02ff */
[----:B------:R-:W-:Y:S02]  /*1f30*/  IADD3 R6, P1, P2, R88, UR8, R7 ;  /* 0x0000000858067c10 */ /* 0x000fe4000fa3e007 */
        /* <DEDUP_REMOVED lines=14> */
[----:B-1234-:R-:W-:-:S07]  /*2020*/  LEA R22, R12, UR7, 0x2 ;  /* 0x000000070c167c11 */ /* 0x01efce000f8e10ff */
.L_x_3860:
[----:B------:R-:W1:Y:S01]  /*2030*/  LDC R151, c[0x0][0x3f4] ;  /* 0x0000fd00ff977b82 */ /* 0x000e620000000800 */
[----:B0-----:R-:W-:Y:S02]  /*2040*/  IABS R13, R7 ;  /* 0x00000007000d7213 */ /* 0x001fe40000000000 */
[----:B------:R-:W-:-:S03]  /*2050*/  ISETP.GE.AND P2, PT, R7, RZ, PT ;  /* 0x000000ff0700720c */ /* 0x000fc60003f46270 */
[----:B------:R-:W-:-:S04]  /*2060*/  IMAD.HI.U32 R11, R8, R13, RZ ;  /* 0x0000000d080b7227 */ /* 0x000fc800078e00ff */
[----:B------:R-:W-:Y:S02]  /*2070*/  IMAD.MOV R158, RZ, RZ, -R11 ;  /* 0x000000ffff9e7224 */ /* 0x000fe400078e0a0b */
[----:B------:R-:W2:Y:S01]  /*2080*/  S2R R11, SR_TID.X ;  /* 0x00000000000b7919 */ /* 0x000ea20000002100 */
        /* <DEDUP_REMOVED lines=8> */
[----:B------:R-:W-:-:S03]  /*2110*/  ISETP.GE.AND P1, PT, R7, R18, PT ;  /* 0x000000120700720c */ /* 0x000fc60003f26270 */
[----:B------:R-:W-:Y:S01]  /*2120*/  @!P2 IMAD.MOV R158, RZ, RZ, -R158 ;  /* 0x000000ffff9ea224 */ /* 0x000fe200078e0a9e */
[----:B------:R-:W-:-:S04]  /*2130*/  @!P3 LOP3.LUT R158, RZ, R151, RZ, 0x33, !PT ;  /* 0x00000097ff9eb212 */ /* 0x000fc800078e33ff */
[----:B------:R-:W-:-:S05]  /*2140*/  SHF.L.U32 R160, R158, 0x2, RZ ;  /* 0x000000029ea07819 */ /* 0x000fca00000006ff */
[----:B------:R-:W-:-:S05]  /*2150*/  IMAD R153, R151, 0x8, R160 ;  /* 0x0000000897997824 */ /* 0x000fca00078e02a0 */
[----:B------:R-:W-:-:S13]  /*2160*/  ISETP.GE.OR P3, PT, R153, R14, P1 ;  /* 0x0000000e9900720c */ /* 0x000fda0000f66670 */
[----:B------:R-:W1:Y:S01]  /*2170*/  @!P3 LDC.64 R12, c[0x0][0x3b8] ;  /* 0x0000ee00ff0cbb82 */ /* 0x000e620000000a00 */
[----:B--2---:R-:W-:-:S05]  /*2180*/  @!P3 IMAD.SHL.U32 R15, R11, 0x2, RZ ;  /* 0x000000020b0fb824 */ /* 0x004fca00078e00ff */
[----:B------:R-:W-:Y:S02]  /*2190*/  @!P3 LOP3.LUT R152, R15, 0x2, RZ, 0xc0, !PT ;  /* 0x000000020f98b812 */ /* 0x000fe400078ec0ff */
[----:B------:R-:W-:-:S03]  /*21a0*/  LEA R15, R151, R160, 0x4 ;  /* 0x000000a0970f7211 */ /* 0x000fc600078e20ff */
[----:B------:R-:W-:Y:S01]  /*21b0*/  @!P3 IMAD R154, R4, R151, R152 ;  /* 0x00000097049ab224 */ /* 0x000fe200078e0298 */
[----:B------:R-:W-:Y:S02]  /*21c0*/  ISETP.GE.OR P5, PT, R15, R14, P1 ;  /* 0x0000000e0f00720c */ /* 0x000fe40000fa6670 */
[----:B------:R-:W-:Y:S02]  /*21d0*/  @!P3 SHF.R.S32.HI R152, RZ, 0x1f, R153 ;  /* 0x0000001fff98b819 */ /* 0x000fe40000011499 */
[----:B------:R-:W-:-:S04]  /*21e0*/  @!P3 IADD3 R153, P2, PT, R154, R153, RZ ;  /* 0x000000999a99b210 */ /* 0x000fc80007f5e0ff */
[----:B------:R-:W-:Y:S02]  /*21f0*/  @!P3 LEA.HI.X.SX32 R152, R154, R152, 0x1, P2 ;  /* 0x000000989a98b211 */ /* 0x000fe400010f0eff */
[----:B-1----:R-:W-:-:S04]  /*2200*/  @!P3 LEA R156, P2, R153, R12, 0x2 ;  /* 0x0000000c999cb211 */ /* 0x002fc800078410ff */
[----:B------:R-:W-:Y:S01]  /*2210*/  @!P3 LEA.HI.X R157, R153, R13, R152, 0x2, P2 ;  /* 0x0000000d999db211 */ /* 0x000fe200010f1498 */
[----:B------:R-:W-:Y:S01]  /*2220*/  @!P5 IMAD.SHL.U32 R152, R11, 0x2, RZ ;  /* 0x000000020b98d824 */ /* 0x000fe200078e00ff */
[----:B------:R-:W1:Y:S04]  /*2230*/  @!P5 LDC.64 R12, c[0x0][0x3b8] ;  /* 0x0000ee00ff0cdb82 */ /* 0x000e680000000a00 */
[----:B------:R-:W-:-:S05]  /*2240*/  @!P5 LOP3.LUT R152, R152, 0x2, RZ, 0xc0, !PT ;  /* 0x000000029898d812 */ /* 0x000fca00078ec0ff */
[----:B------:R-:W-:Y:S01]  /*2250*/  @!P5 IMAD R153, R4, R151, R152 ;  /* 0x000000970499d224 */ /* 0x000fe200078e0298 */
[----:B------:R-:W-:-:S04]  /*2260*/  @!P5 SHF.R.S32.HI R152, RZ, 0x1f, R15 ;  /* 0x0000001fff98d819 */ /* 0x000fc8000001140f */
[----:B------:R-:W-:-:S04]  /*2270*/  @!P5 IADD3 R15, P2, PT, R153, R15, RZ ;  /* 0x0000000f990fd210 */ /* 0x000fc80007f5e0ff */
[----:B------:R-:W-:Y:S01]  /*2280*/  @!P5 LEA.HI.X.SX32 R152, R153, R152, 0x1, P2 ;  /* 0x000000989998d211 */ /* 0x000fe200010f0eff */
[----:B------:R-:W-:-:S05]  /*2290*/  IMAD R153, R151, 0x20, R160 ;  /* 0x0000002097997824 */ /* 0x000fca00078e02a0 */
[----:B------:R-:W-:Y:S02]  /*22a0*/  ISETP.GE.OR P4, PT, R153, R14, P1 ;  /* 0x0000000e9900720c */ /* 0x000fe40000f86670 */
[----:B-1----:R-:W-:-:S04]  /*22b0*/  @!P5 LEA R154, P2, R15, R12, 0x2 ;  /* 0x0000000c0f9ad211 */ /* 0x002fc800078410ff */
[----:B------:R-:W-:Y:S02]  /*22c0*/  @!P5 LEA.HI.X R155, R15, R13, R152, 0x2, P2 ;  /* 0x0000000d0f9bd211 */ /* 0x000fe400010f1498 */
[----:B------:R-:W-:-:S04]  /*22d0*/  ISETP.GE.AND P2, PT, R7, R18, PT ;  /* 0x000000120700720c */ /* 0x000fc80003f46270 */
[----:B------:R-:W-:Y:S01]  /*22e0*/  FSEL R87, R87, RZ, P2 ;  /* 0x000000ff57577208 */ /* 0x000fe20001000000 */
[----:B------:R-:W1:Y:S01]  /*22f0*/  @!P4 LDC.64 R12, c[0x0][0x3b8] ;  /* 0x0000ee00ff0ccb82 */ /* 0x000e620000000a00 */
[----:B------:R-:W-:Y:S02]  /*2300*/  @!P4 SHF.L.U32 R15, R11, 0x1, RZ ;  /* 0x000000010b0fc819 */ /* 0x000fe400000006ff */
[----:B------:R-:W-:Y:S02]  /*2310*/  FSEL R86, R86, RZ, P2 ;  /* 0x000000ff56567208 */ /* 0x000fe40001000000 */
[----:B------:R-:W-:-:S04]  /*2320*/  @!P4 LOP3.LUT R15, R15, 0x2, RZ, 0xc0, !PT ;  /* 0x000000020f0fc812 */ /* 0x000fc800078ec0ff */
[----:B------:R2:W3:Y:S01]  /*2330*/  @!P3 LDG.E.64 R86, desc[UR36][R156.64] ;  /* 0x000000249c56b981 */ /* 0x0004e2000c1e1b00 */
[----:B------:R-:W-:Y:S01]  /*2340*/  @!P4 IMAD R162, R4, R151, R15 ;  /* 0x0000009704a2c224 */ /* 0x000fe200078e020f */
[----:B------:R-:W-:Y:S02]  /*2350*/  @!P4 SHF.R.S32.HI R15, RZ, 0x1f, R153 ;  /* 0x0000001fff0fc819 */ /* 0x000fe40000011499 */
[----:B------:R-:W-:Y:S02]  /*2360*/  FSEL R89, R89, RZ, P2 ;  /* 0x000000ff59597208 */ /* 0x000fe40001000000 */
[----:B------:R-:W-:Y:S02]  /*2370*/  @!P4 IADD3 R153, P3, PT, R162, R153, RZ ;  /* 0x00000099a299c210 */ /* 0x000fe40007f7e0ff */
[----:B------:R-:W-:Y:S02]  /*2380*/  FSEL R88, R88, RZ, P2 ;  /* 0x000000ff58587208 */ /* 0x000fe40001000000 */
[----:B------:R-:W-:-:S02]  /*2390*/  @!P4 LEA.HI.X.SX32 R162, R162, R15, 0x1, P3 ;  /* 0x0000000fa2a2c211 */ /* 0x000fc400018f0eff */
[----:B------:R-:W-:Y:S02]  /*23a0*/  ISETP.GE.OR P3, PT, R160, R14, P1 ;  /* 0x0000000ea000720c */ /* 0x000fe40000f66670 */
[----:B------:R4:W3:Y:S01]  /*23b0*/  @!P5 LDG.E.64 R88, desc[UR36][R154.64] ;  /* 0x000000249a58d981 */ /* 0x0008e2000c1e1b00 */
[----:B-1----:R-:W-:-:S04]  /*23c0*/  @!P4 LEA R152, P6, R153, R12, 0x2 ;  /* 0x0000000c9998c211 */ /* 0x002fc800078c10ff */
[----:B------:R-:W-:-:S06]  /*23d0*/  @!P4 LEA.HI.X R153, R153, R13, R162, 0x2, P6 ;  /* 0x0000000d9999c211 */ /* 0x000fcc00030f14a2 */
[----:B------:R-:W-:Y:S01]  /*23e0*/  @!P3 IMAD.SHL.U32 R15, R11, 0x2, RZ ;  /* 0x000000020b0fb824 */ /* 0x000fe200078e00ff */
[----:B------:R-:W1:Y:S04]  /*23f0*/  @!P3 LDC.64 R12, c[0x0][0x3b8] ;  /* 0x0000ee00ff0cbb82 */ /* 0x000e680000000a00 */
[----:B------:R-:W-:-:S05]  /*2400*/  @!P3 LOP3.LUT R15, R15, 0x2, RZ, 0xc0, !PT ;  /* 0x000000020f0fb812 */ /* 0x000fca00078ec0ff */
[----:B--2---:R-:W-:Y:S02]  /*2410*/  @!P3 IMAD R157, R4, R151, R15 ;  /* 0x00000097049db224 */ /* 0x004fe400078e020f */
[----:B------:R-:W-:-:S05]  /*2420*/  IMAD R15, R151, 0x40, R160 ;  /* 0x00000040970f7824 */ /* 0x000fca00078e02a0 */
[----:B------:R-:W-:Y:S02]  /*2430*/  ISETP.GE.OR P5, PT, R15, R14, P1 ;  /* 0x0000000e0f00720c */ /* 0x000fe40000fa6670 */
[----:B------:R-:W-:-:S04]  /*2440*/  @!P3 IADD3 R160, P6, PT, R160, R157, RZ ;  /* 0x0000009da0a0b210 */ /* 0x000fc80007fde0ff */
[----:B------:R-:W-:Y:S02]  /*2450*/  @!P3 LEA.HI.X.SX32 R157, R157, RZ, 0x1, P6 ;  /* 0x000000ff9d9db211 */ /* 0x000fe400030f0eff */
[----:B-1----:R-:W-:-:S05]  /*2460*/  @!P3 LEA R156, P6, R160, R12, 0x2 ;  /* 0x0000000ca09cb211 */ /* 0x002fca00078c10ff */
[----:B----4-:R-:W-:Y:S02]  /*2470*/  @!P5 SHF.L.U32 R154, R11, 0x1, RZ ;  /* 0x000000010b9ad819 */ /* 0x010fe400000006ff */
[----:B------:R-:W-:Y:S02]  /*2480*/  @!P3 LEA.HI.X R157, R160, R13, R157, 0x2, P6 ;  /* 0x0000000da09db211 */ /* 0x000fe400030f149d */
[----:B------:R-:W1:Y:S01]  /*2490*/  @!P5 LDC.64 R12, c[0x0][0x3b8] ;  /* 0x0000ee00ff0cdb82 */ /* 0x000e620000000a00 */
[----:B------:R-:W-:Y:S02]  /*24a0*/  @!P5 LOP3.LUT R154, R154, 0x2, RZ, 0xc0, !PT ;  /* 0x000000029a9ad812 */ /* 0x000fe400078ec0ff */
[----:B------:R-:W-:Y:S02]  /*24b0*/  FSEL R91, R91, RZ, P2 ;  /* 0x000000ff5b5b7208 */ /* 0x000fe40001000000 */
[----:B------:R-:W-:Y:S01]  /*24c0*/  FSEL R90, R90, RZ, P2 ;  /* 0x000000ff5a5a7208 */ /* 0x000fe20001000000 */
[----:B------:R-:W-:-:S02]  /*24d0*/  @!P5 IMAD R159, R4, R151, R154 ;  /* 0x00000097049fd224 */ /* 0x000fc400078e029a */
[----:B------:R-:W-:Y:S01]  /*24e0*/  IMAD.IADD R158, R158, 0x1, R151 ;  /* 0x000000019e9e7824 */ /* 0x000fe200078e0297 */
[----:B------:R-:W-:Y:S02]  /*24f0*/  @!P5 SHF.R.S32.HI R154, RZ, 0x1f, R15 ;  /* 0x0000001fff9ad819 */ /* 0x000fe4000001140f */
[----:B------:R1:W2:Y:S01]  /*2500*/  @!P4 LDG.E.64 R90, desc[UR36][R152.64] ;  /* 0x00000024985ac981 */ /* 0x0002a2000c1e1b00 */
[----:B------:R-:W-:Y:S01]  /*2510*/  @!P5 IADD3 R155, P4, PT, R159, R15, RZ ;  /* 0x0000000f9f9bd210 */ /* 0x000fe20007f9e0ff */
[----:B------:R-:W-:-:S03]  /*2520*/  IMAD.SHL.U32 R15, R158, 0x4, RZ ;  /* 0x000000049e0f7824 */ /* 0x000fc600078e00ff */
[----:B------:R-:W-:Y:S02]  /*2530*/  @!P5 LEA.HI.X.SX32 R154, R159, R154, 0x1, P4 ;  /* 0x0000009a9f9ad211 */ /* 0x000fe400020f0eff */
[----:B------:R-:W-:Y:S02]  /*2540*/  ISETP.GE.OR P4, PT, R15, R14, P1 ;  /* 0x0000000e0f00720c */ /* 0x000fe40000f86670 */
[----:B-1----:R-:W-:-:S04]  /*2550*/  @!P5 LEA R152, P6, R155, R12, 0x2 ;  /* 0x0000000c9b98d211 */ /* 0x002fc800078c10ff */
[----:B------:R-:W-:-:S07]  /*2560*/  @!P5 LEA.HI.X R153, R155, R13, R154, 0x2, P6 ;  /* 0x0000000d9b99d211 */ /* 0x000fce00030f149a */
[----:B------:R-:W-:Y:S01]  /*2570*/  @!P4 SHF.L.U32 R154, R11, 0x1, RZ ;  /* 0x000000010b9ac819 */ /* 0x000fe200000006ff */
[----:B------:R-:W1:Y:S03]  /*2580*/  @!P4 LDC.64 R12, c[0x0][0x3b8] ;  /* 0x0000ee00ff0ccb82 */ /* 0x000e660000000a00 */
[----:B------:R-:W-:Y:S02]  /*2590*/  @!P4 LOP3.LUT R154, R154, 0x2, RZ, 0xc0, !PT ;  /* 0x000000029a9ac812 */ /* 0x000fe400078ec0ff */
[----:B------:R-:W-:Y:S02]  /*25a0*/  FSEL R93, R93, RZ, P2 ;  /* 0x000000ff5d5d7208 */ /* 0x000fe40001000000 */
[----:B------:R-:W-:Y:S01]  /*25b0*/  FSEL R92, R92, RZ, P2 ;  /* 0x000000ff5c5c7208 */ /* 0x000fe20001000000 */
[----:B------:R-:W-:Y:S02]  /*25c0*/  @!P4 IMAD R160, R4, R151, R154 ;  /* 0x0000009704a0c224 */ /* 0x000fe400078e029a */
[----:B------:R-:W-:Y:S01]  /*25d0*/  IMAD R154, R151, 0x2, R158 ;  /* 0x00000002979a7824 */ /* 0x000fe200078e029e */
[----:B------:R-:W-:-:S02]  /*25e0*/  @!P4 SHF.R.S32.HI R155, RZ, 0x1f, R15 ;  /* 0x0000001fff9bc819 */ /* 0x000fc4000001140f */
[----:B------:R4:W3:Y:S01]  /*25f0*/  @!P3 LDG.E.64 R92, desc[UR36][R156.64] ;  /* 0x000000249c5cb981 */ /* 0x0008e2000c1e1b00 */
[----:B------:R-:W-:Y:S01]  /*2600*/  @!P4 IADD3 R159, P3, PT, R160, R15, RZ ;  /* 0x0000000fa09fc210 */ /* 0x000fe20007f7e0ff */
[----:B------:R-:W-:-:S03]  /*2610*/  IMAD.SHL.U32 R15, R154, 0x4, RZ ;  /* 0x000000049a0f7824 */ /* 0x000fc600078e00ff */
[----:B------:R-:W-:Y:S02]  /*2620*/  @!P4 LEA.HI.X.SX32 R160, R160, R155, 0x1, P3 ;  /* 0x0000009ba0a0c211 */ /* 0x000fe400018f0eff */
[----:B------:R-:W-:Y:S02]  /*2630*/  ISETP.GE.OR P3, PT, R15, R14, P1 ;  /* 0x0000000e0f00720c */ /* 0x000fe40000f66670 */
[----:B-1----:R-:W-:-:S04]  /*2640*/  @!P4 LEA R154, P6, R159, R12, 0x2 ;  /* 0x0000000c9f9ac211 */ /* 0x002fc800078c10ff */
[----:B------:R-:W-:-:S07]  /*2650*/  @!P4 LEA.HI.X R155, R159, R13, R160, 0x2, P6 ;  /* 0x0000000d9f9bc211 */ /* 0x000fce00030f14a0 */
[----:B----4-:R-:W-:Y:S01]  /*2660*/  @!P3 SHF.L.U32 R156, R11, 0x1, RZ ;  /* 0x000000010b9cb819 */ /* 0x010fe200000006ff */
[----:B------:R-:W1:Y:S03]  /*2670*/  @!P3 LDC.64 R12, c[0x0][0x3b8] ;  /* 0x0000ee00ff0cbb82 */ /* 0x000e660000000a00 */
[----:B------:R-:W-:Y:S02]  /*2680*/  @!P3 LOP3.LUT R156, R156, 0x2, RZ, 0xc0, !PT ;  /* 0x000000029c9cb812 */ /* 0x000fe400078ec0ff */
[----:B------:R-:W-:Y:S02]  /*2690*/  FSEL R95, R95, RZ, P2 ;  /* 0x000000ff5f5f7208 */ /* 0x000fe40001000000 */
[----:B------:R-:W-:Y:S01]  /*26a0*/  FSEL R94, R94, RZ, P2 ;  /* 0x000000ff5e5e7208 */ /* 0x000fe20001000000 */
[----:B------:R-:W-:Y:S02]  /*26b0*/  @!P3 IMAD R159, R4, R151, R156 ;  /* 0x00000097049fb224 */ /* 0x000fe400078e029c */
[----:B------:R-:W-:Y:S01]  /*26c0*/  IMAD R158, R151, 0x4, R158 ;  /* 0x00000004979e7824 */ /* 0x000fe200078e029e */
[----:B------:R-:W-:-:S02]  /*26d0*/  @!P3 SHF.R.S32.HI R156, RZ, 0x1f, R15 ;  /* 0x0000001fff9cb819 */ /* 0x000fc4000001140f */
[----:B------:R1:W4:Y:S01]  /*26e0*/  @!P5 LDG.E.64 R94, desc[UR36][R152.64] ;  /* 0x00000024985ed981 */ /* 0x000322000c1e1b00 */
        /* <DEDUP_REMOVED lines=12> */
[----:B------:R-:W-:Y:S01]  /*27b0*/  IMAD.IADD R158, R158, 0x1, R151 ;  /* 0x000000019e9e7824 */ /* 0x000fe200078e0297 */
[----:B------:R-:W-:-:S02]  /*27c0*/  @!P5 SHF.R.S32.HI R156, RZ, 0x1f, R15 ;  /* 0x0000001fff9cd819 */ /* 0x000fc4000001140f */
[----:B------:R1:W0:Y:S01]  /*27d0*/  @!P4 LDG.E.64 R96, desc[UR36][R154.64] ;  /* 0x000000249a60c981 */ /* 0x000222000c1e1b00 */
        /* <DEDUP_REMOVED lines=151> */
[----:B------:R-:W-:-:S05]  /*3150*/  IMAD.SHL.U32 R15, R158, 0x4, RZ ;  /* 0x000000049e0f7824 */ /* 0x000fca00078e00ff */
[----:B------:R-:W-:Y:S02]  /*3160*/  ISETP.GE.OR P6, PT, R15, R14, P1 ;  /* 0x0000000e0f00720c */ /* 0x000fe40000fc6670 */
[----:B------:R-:W-:Y:S02]  /*3170*/  @!P4 LEA.HI.X.SX32 R156, R159, R156, 0x1, P3 ;  /* 0x0000009c9f9cc211 */ /* 0x000fe400018f0eff */
[----:B-1----:R-:W-:-:S04]  /*3180*/  @!P4 LEA R154, P3, R157, R12, 0x2 ;  /* 0x0000000c9d9ac211 */ /* 0x002fc800078610ff */
[----:B------:R-:W-:-:S05]  /*3190*/  @!P4 LEA.HI.X R155, R157, R13, R156, 0x2, P3 ;  /* 0x0000000d9d9bc211 */ /* 0x000fca00018f149c */
[----:B------:R-:W-:Y:S01]  /*31a0*/  @!P6 SHF.L.U32 R156, R11, 0x1, RZ ;  /* 0x000000010b9ce819 */ /* 0x000fe200000006ff */
[----:B------:R-:W1:Y:S03]  /*31b0*/  @!P6 LDC.64 R12, c[0x0][0x3b8] ;  /* 0x0000ee00ff0ceb82 */ /* 0x000e660000000a00 */
[----:B------:R-:W-:Y:S01]  /*31c0*/  @!P6 LOP3.LUT R156, R156, 0x2, RZ, 0xc0, !PT ;  /* 0x000000029c9ce812 */ /* 0x000fe200078ec0ff */
[----:B------:R-:W-:-:S04]  /*31d0*/  IMAD.IADD R158, R158, 0x1, R151 ;  /* 0x000000019e9e7824 */ /* 0x000fc800078e0297 */
[----:B------:R-:W-:Y:S01]  /*31e0*/  @!P6 IMAD R159, R4, R151, R156 ;  /* 0x00000097049fe224 */ /* 0x000fe200078e029c */
[----:B------:R-:W-:-:S04]  /*31f0*/  @!P6 SHF.R.S32.HI R156, RZ, 0x1f, R15 ;  /* 0x0000001fff9ce819 */ /* 0x000fc8000001140f */
[----:B------:R-:W-:Y:S01]  /*3200*/  @!P6 IADD3 R157, P3, PT, R159, R15, RZ ;  /* 0x0000000f9f9de210 */ /* 0x000fe20007f7e0ff */
[----:B------:R-:W-:Y:S01]  /*3210*/  IMAD.SHL.U32 R15, R158, 0x4, RZ ;  /* 0x000000049e0f7824 */ /* 0x000fe200078e00ff */
[----:B------:R-:W-:Y:S02]  /*3220*/  FSEL R119, R119, RZ, P2 ;  /* 0x000000ff77777208 */ /* 0x000fe40001000000 */
[----:B------:R-:W-:Y:S02]  /*3230*/  @!P6 LEA.HI.X.SX32 R156, R159, R156, 0x1, P3 ;  /* 0x0000009c9f9ce211 */ /* 0x000fe400018f0eff */
[----:B------:R-:W-:Y:S02]  /*3240*/  ISETP.GE.OR P3, PT, R15, R14, P1 ;  /* 0x0000000e0f00720c */ /* 0x000fe40000f66670 */
[----:B------:R-:W-:-:S06]  /*3250*/  FSEL R118, R118, RZ, P2 ;  /* 0x000000ff76767208 */ /* 0x000fcc0001000000 */
[----:B------:R1:W4:Y:S02]  /*3260*/  @!P5 LDG.E.64 R118, desc[UR36][R152.64] ;  /* 0x000000249876d981 */ /* 0x000324000c1e1b00 */
[----:B-1----:R-:W-:-:S04]  /*3270*/  @!P6 LEA R152, P5, R157, R12, 0x2 ;  /* 0x0000000c9d98e211 */ /* 0x002fc800078a10ff */
[----:B------:R-:W-:Y:S02]  /*3280*/  @!P6 LEA.HI.X R153, R157, R13, R156, 0x2, P5 ;  /* 0x0000000d9d99e211 */ /* 0x000fe400028f149c */
[----:B------:R-:W-:Y:S01]  /*3290*/  @!P3 SHF.L.U32 R156, R11, 0x1, RZ ;  /* 0x000000010b9cb819 */ /* 0x000fe200000006ff */
[----:B------:R-:W1:Y:S03]  /*32a0*/  @!P3 LDC.64 R12, c[0x0][0x3b8] ;  /* 0x0000ee00ff0cbb82 */ /* 0x000e660000000a00 */
[----:B------:R-:W-:Y:S02]  /*32b0*/  @!P3 LOP3.LUT R156, R156, 0x2, RZ, 0xc0, !PT ;  /* 0x000000029c9cb812 */ /* 0x000fe400078ec0ff */
[----:B------:R-:W-:Y:S02]  /*32c0*/  FSEL R121, R121, RZ, P2 ;  /* 0x000000ff79797208 */ /* 0x000fe40001000000 */
[----:B------:R-:W-:Y:S01]  /*32d0*/  FSEL R120, R120, RZ, P2 ;  /* 0x000000ff78787208 */ /* 0x000fe20001000000 */
[----:B------:R-:W-:-:S02]  /*32e0*/  @!P3 IMAD R159, R4, R151, R156 ;  /* 0x00000097049fb224 */ /* 0x000fc400078e029c */
[----:B------:R-:W-:Y:S01]  /*32f0*/  IMAD.IADD R158, R158, 0x1, R151 ;  /* 0x000000019e9e7824 */ /* 0x000fe200078e0297 */
[----:B------:R-:W-:Y:S02]  /*3300*/  @!P3 SHF.R.S32.HI R156, RZ, 0x1f, R15 ;  /* 0x0000001fff9cb819 */ /* 0x000fe4000001140f */
        /* <DEDUP_REMOVED lines=127> */
[----:B------:R-:W1:Y:S01]  /*3b00*/  @!P5 LDC.64 R12, c[0x0][0x3b8] ;  /* 0x0000ee00ff0cdb82 */ /* 0x000e620000000a00 */
[----:B------:R-:W-:Y:S01]  /*3b10*/  @!P5 SHF.L.U32 R156, R11, 0x1, RZ ;  /* 0x000000010b9cd819 */ /* 0x000fe200000006ff */
[----:B------:R-:W-:-:S03]  /*3b20*/  IMAD.IADD R158, R158, 0x1, R151 ;  /* 0x000000019e9e7824 */ /* 0x000fc600078e0297 */
[----:B------:R-:W-:Y:S01]  /*3b30*/  @!P5 LOP3.LUT R156, R156, 0x2, RZ, 0xc0, !PT ;  /* 0x000000029c9cd812 */ /* 0x000fe200078ec0ff */
[----:B------:R-:W-:Y:S01]  /*3b40*/  IMAD.SHL.U32 R159, R158, 0x4, RZ ;  /* 0x000000049e9f7824 */ /* 0x000fe200078e00ff */
[----:B------:R-:W-:Y:S02]  /*3b50*/  FSEL R139, R139, RZ, P2 ;  /* 0x000000ff8b8b7208 */ /* 0x000fe40001000000 */
[----:B------:R-:W-:Y:S01]  /*3b60*/  FSEL R138, R138, RZ, P2 ;  /* 0x000000ff8a8a7208 */ /* 0x000fe20001000000 */
[----:B------:R-:W-:Y:S01]  /*3b70*/  @!P5 IMAD R160, R4, R151, R156 ;  /* 0x0000009704a0d224 */ /* 0x000fe200078e029c */
[----:B------:R-:W-:Y:S02]  /*3b80*/  ISETP.GE.OR P4, PT, R159, R14, P1 ;  /* 0x0000000e9f00720c */ /* 0x000fe40000f86670 */
[----:B------:R-:W-:Y:S02]  /*3b90*/  @!P5 SHF.R.S32.HI R156, RZ, 0x1f, R15 ;  /* 0x0000001fff9cd819 */ /* 0x000fe4000001140f */
[----:B------:R3:W4:Y:S01]  /*3ba0*/  @!P6 LDG.E.64 R138, desc[UR36][R152.64] ;  /* 0x00000024988ae981 */ /* 0x000722000c1e1b00 */
[----:B------:R-:W-:-:S04]  /*3bb0*/  @!P5 IADD3 R15, P6, PT, R160, R15, RZ ;  /* 0x0000000fa00fd210 */ /* 0x000fc80007fde0ff */
[----:B------:R-:W-:Y:S02]  /*3bc0*/  @!P5 LEA.HI.X.SX32 R160, R160, R156, 0x1, P6 ;  /* 0x0000009ca0a0d211 */ /* 0x000fe400030f0eff */
[----:B-1----:R-:W-:-:S04]  /*3bd0*/  @!P5 LEA R156, P6, R15, R12, 0x2 ;  /* 0x0000000c0f9cd211 */ /* 0x002fc800078c10ff */
[----:B------:R-:W-:Y:S02]  /*3be0*/  @!P5 LEA.HI.X R157, R15, R13, R160, 0x2, P6 ;  /* 0x0000000d0f9dd211 */ /* 0x000fe400030f14a0 */
[----:B------:R-:W3:Y:S01]  /*3bf0*/  @!P4 LDC.64 R12, c[0x0][0x3b8] ;  /* 0x0000ee00ff0ccb82 */ /* 0x000ee20000000a00 */
[----:B------:R-:W-:-:S04]  /*3c00*/  @!P4 SHF.L.U32 R15, R11, 0x1, RZ ;  /* 0x000000010b0fc819 */ /* 0x000fc800000006ff */
[----:B------:R-:W-:-:S05]  /*3c10*/  @!P4 LOP3.LUT R15, R15, 0x2, RZ, 0xc0, !PT ;  /* 0x000000020f0fc812 */ /* 0x000fca00078ec0ff */
[----:B------:R-:W-:Y:S01]  /*3c20*/  @!P4 IMAD R160, R4, R151, R15 ;  /* 0x0000009704a0c224 */ /* 0x000fe200078e020f */
[----:B------:R-:W-:Y:S01]  /*3c30*/  @!P4 SHF.R.S32.HI R15, RZ, 0x1f, R159 ;  /* 0x0000001fff0fc819 */ /* 0x000fe2000001149f */
[----:B------:R-:W-:Y:S01]  /*3c40*/  IMAD.IADD R158, R158, 0x1, R151 ;  /* 0x000000019e9e7824 */ /* 0x000fe200078e0297 */
[----:B------:R-:W-:Y:S02]  /*3c50*/  FSEL R143, R143, RZ, P2 ;  /* 0x000000ff8f8f7208 */ /* 0x000fe40001000000 */
[----:B------:R-:W-:Y:S02]  /*3c60*/  @!P4 IADD3 R159, P6, PT, R160, R159, RZ ;  /* 0x0000009fa09fc210 */ /* 0x000fe40007fde0ff */
[----:B------:R-:W-:Y:S01]  /*3c70*/  FSEL R142, R142, RZ, P2 ;  /* 0x000000ff8e8e7208 */ /* 0x000fe20001000000 */
[----:B------:R-:W-:Y:S01]  /*3c80*/  IMAD.SHL.U32 R161, R158, 0x4, RZ ;  /* 0x000000049ea17824 */ /* 0x000fe200078e00ff */
[----:B------:R-:W-:-:S04]  /*3c90*/  @!P4 LEA.HI.X.SX32 R160, R160, R15, 0x1, P6 ;  /* 0x0000000fa0a0c211 */ /* 0x000fc800030f0eff */
[----:B------:R-:W4:Y:S01]  /*3ca0*/  @!P5 LDG.E.64 R142, desc[UR36][R156.64] ;  /* 0x000000249c8ed981 */ /* 0x000f22000c1e1b00 */
[----:B---3--:R-:W-:Y:S02]  /*3cb0*/  @!P4 LEA R152, P6, R159, R12, 0x2 ;  /* 0x0000000c9f98c211 */ /* 0x008fe400078c10ff */
[----:B------:R-:W-:Y:S02]  /*3cc0*/  ISETP.GE.OR P5, PT, R161, R14, P1 ;  /* 0x0000000ea100720c */ /* 0x000fe40000fa6670 */
[----:B------:R-:W-:Y:S02]  /*3cd0*/  @!P4 LEA.HI.X R153, R159, R13, R160, 0x2, P6 ;  /* 0x0000000d9f99c211 */ /* 0x000fe400030f14a0 */
[----:B------:R-:W-:Y:S02]  /*3ce0*/  IADD3 R159, PT, PT, R158, R151, RZ ;  /* 0x000000979e9f7210 */ /* 0x000fe40007ffe0ff */
[----:B------:R-:W-:Y:S02]  /*3cf0*/  FSEL R141, R141, RZ, P2 ;  /* 0x000000ff8d8d7208 */ /* 0x000fe40001000000 */
[----:B------:R-:W-:Y:S01]  /*3d00*/  FSEL R140, R140, RZ, P2 ;  /* 0x000000ff8c8c7208 */ /* 0x000fe20001000000 */
[----:B------:R-:W-:-:S04]  /*3d10*/  IMAD.SHL.U32 R159, R159, 0x4, RZ ;  /* 0x000000049f9f7824 */ /* 0x000fc800078e00ff */
[----:B------:R-:W1:Y:S01]  /*3d20*/  @!P5 LDC.64 R12, c[0x0][0x3b8] ;  /* 0x0000ee00ff0cdb82 */ /* 0x000e620000000a00 */
[----:B------:R3:W4:Y:S01]  /*3d30*/  @!P3 LDG.E.64 R140, desc[UR36][R154.64] ;  /* 0x000000249a8cb981 */ /* 0x000722000c1e1b00 */
[----:B------:R-:W-:Y:S01]  /*3d40*/  ISETP.GE.OR P3, PT, R159, R14, P1 ;  /* 0x0000000e9f00720c */ /* 0x000fe20000f66670 */
[----:B------:R-:W-:-:S05]  /*3d50*/  @!P5 IMAD.SHL.U32 R14, R11, 0x2, RZ ;  /* 0x000000020b0ed824 */ /* 0x000fca00078e00ff */
[----:B------:R-:W-:-:S05]  /*3d60*/  @!P5 LOP3.LUT R14, R14, 0x2, RZ, 0xc0, !PT ;  /* 0x000000020e0ed812 */ /* 0x000fca00078ec0ff */
[----:B---3--:R-:W-:Y:S02]  /*3d70*/  @!P5 IMAD R155, R4, R151, R14 ;  /* 0x00000097049bd224 */ /* 0x008fe400078e020e */
[----:B------:R-:W3:Y:S01]  /*3d80*/  @!P3 LDC.64 R14, c[0x0][0x3b8] ;  /* 0x0000ee00ff0ebb82 */ /* 0x000ee20000000a00 */
[----:B------:R-:W-:-:S04]  /*3d90*/  @!P3 SHF.L.U32 R154, R11, 0x1, RZ ;  /* 0x000000010b9ab819 */ /* 0x000fc800000006ff */
[----:B------:R-:W-:Y:S02]  /*3da0*/  @!P3 LOP3.LUT R156, R154, 0x2, RZ, 0xc0, !PT ;  /* 0x000000029a9cb812 */ /* 0x000fe400078ec0ff */
[----:B------:R-:W-:Y:S02]  /*3db0*/  @!P5 SHF.R.S32.HI R154, RZ, 0x1f, R161 ;  /* 0x0000001fff9ad819 */ /* 0x000fe400000114a1 */
[----:B------:R-:W-:Y:S01]  /*3dc0*/  @!P5 IADD3 R161, P6, PT, R155, R161, RZ ;  /* 0x000000a19ba1d210 */ /* 0x000fe20007fde0ff */
[----:B------:R-:W-:-:S03]  /*3dd0*/  @!P3 IMAD R156, R4, R151, R156 ;  /* 0x00000097049cb224 */ /* 0x000fc600078e029c */
[----:B------:R-:W-:Y:S02]  /*3de0*/  @!P5 LEA.HI.X.SX32 R154, R155, R154, 0x1, P6 ;  /* 0x0000009a9b9ad211 */ /* 0x000fe400030f0eff */
[C---:B-1----:R-:W-:Y:S02]  /*3df0*/  @!P5 LEA R12, P6, R161.reuse, R12, 0x2 ;  /* 0x0000000ca10cd211 */ /* 0x042fe400078c10ff */
[----:B------:R-:W-:Y:S02]  /*3e00*/  @!P3 SHF.R.S32.HI R151, RZ, 0x1f, R159 ;  /* 0x0000001fff97b819 */ /* 0x000fe4000001149f */
[----:B------:R-:W-:Y:S02]  /*3e10*/  @!P5 LEA.HI.X R13, R161, R13, R154, 0x2, P6 ;  /* 0x0000000da10dd211 */ /* 0x000fe400030f149a */
[----:B------:R-:W-:Y:S02]  /*3e20*/  @!P3 IADD3 R159, P6, PT, R156, R159, RZ ;  /* 0x0000009f9c9fb210 */ /* 0x000fe40007fde0ff */
[----:B------:R-:W-:-:S02]  /*3e30*/  FSEL R145, R145, RZ, P2 ;  /* 0x000000ff91917208 */ /* 0x000fc40001000000 */
[----:B------:R-:W-:Y:S02]  /*3e40*/  FSEL R144, R144, RZ, P2 ;  /* 0x000000ff90907208 */ /* 0x000fe40001000000 */
[----:B------:R-:W-:Y:S02]  /*3e50*/  @!P3 LEA.HI.X.SX32 R154, R156, R151, 0x1, P6 ;  /* 0x000000979c9ab211 */ /* 0x000fe400030f0eff */
[----:B------:R-:W-:Y:S02]  /*3e60*/  FSEL R147, R147, RZ, P2 ;  /* 0x000000ff93937208 */ /* 0x000fe40001000000 */
[----:B------:R-:W-:Y:S01]  /*3e70*/  FSEL R146, R146, RZ, P2 ;  /* 0x000000ff92927208 */ /* 0x000fe20001000000 */
[----:B------:R-:W4:Y:S01]  /*3e80*/  @!P4 LDG.E.64 R144, desc[UR36][R152.64] ;  /* 0x000000249890c981 */ /* 0x000f22000c1e1b00 */
[----:B---3--:R-:W-:Y:S02]  /*3e90*/  @!P3 LEA R14, P6, R159, R14, 0x2 ;  /* 0x0000000e9f0eb211 */ /* 0x008fe400078c10ff */
[----:B------:R-:W-:-:S02]  /*3ea0*/  FSEL R149, R149, RZ, P2 ;  /* 0x000000ff95957208 */ /* 0x000fc40001000000 */
[----:B------:R-:W-:Y:S01]  /*3eb0*/  FSEL R148, R148, RZ, P2 ;  /* 0x000000ff94947208 */ /* 0x000fe20001000000 */
[----:B------:R1:W3:Y:S01]  /*3ec0*/  @!P5 LDG.E.64 R146, desc[UR36][R12.64] ;  /* 0x000000240c92d981 */ /* 0x0002e2000c1e1b00 */
[----:B------:R-:W-:-:S05]  /*3ed0*/  @!P3 LEA.HI.X R15, R159, R15, R154, 0x2, P6 ;  /* 0x0000000f9f0fb211 */ /* 0x000fca00030f149a */
[----:B------:R-:W3:Y:S01]  /*3ee0*/  @!P3 LDG.E.64 R148, desc[UR36][R14.64] ;  /* 0x000000240e94b981 */ /* 0x000ee2000c1e1b00 */
[----:B-1----:R-:W-:Y:S02]  /*3ef0*/  @P0 IMAD.MOV.U32 R12, RZ, RZ, R6 ;  /* 0x000000ffff0c0224 */ /* 0x002fe400078e0006 */
[----:B------:R-:W-:-:S05]  /*3f00*/  @P0 IMAD.MOV.U32 R13, RZ, RZ, R9 ;  /* 0x000000ffff0d0224 */ /* 0x000fca00078e0009 */
[----:B------:R1:W3:Y:S01]  /*3f10*/  @P0 LDG.E.U8 R151, desc[UR36][R12.64] ;  /* 0x000000240c970981 */ /* 0x0002e2000c1e1100 */
[----:B0-----:R-:W-:Y:S01]  /*3f20*/  FMUL.FTZ R155, R82, R96 ;  /* 0x00000060529b7220 */ /* 0x001fe20000410000 */
[----:B------:R-:W-:-:S03]  /*3f30*/  FMUL.FTZ R154, R83, R97 ;  /* 0x00000061539a7220 */ /* 0x000fc60000410000 */
[----:B------:R-:W-:Y:S01]  /*3f40*/  FFMA.FTZ R155, R84, R92, R155 ;  /* 0x0000005c549b7223 */ /* 0x000fe2000001009b */
[----:B------:R-:W-:-:S03]  /*3f50*/  FFMA.FTZ R154, R85, R93, R154 ;  /* 0x0000005d559a7223 */ /* 0x000fc6000001009a */
[----:B------:R-:W-:Y:S01]  /*3f60*/  FFMA.FTZ R155, R80, R86, R155 ;  /* 0x00000056509b7223 */ /* 0x000fe2000001009b */
[----:B------:R-:W-:-:S03]  /*3f70*/  FFMA.FTZ R154, R81, R87, R154 ;  /* 0x00000057519a7223 */ /* 0x000fc6000001009a */
[----:B--2---:R-:W-:Y:S01]  /*3f80*/  FFMA.FTZ R155, R78, R98, R155 ;  /* 0x000000624e9b7223 */ /* 0x004fe2000001009b */
[----:B------:R-:W-:-:S03]  /*3f90*/  FFMA.FTZ R154, R79, R99, R154 ;  /* 0x000000634f9a7223 */ /* 0x000fc6000001009a */
[----:B------:R-:W-:Y:S01]  /*3fa0*/  FFMA.FTZ R155, R76, R88, R155 ;  /* 0x000000584c9b7223 */ /* 0x000fe2000001009b */
[----:B------:R-:W-:-:S03]  /*3fb0*/  FFMA.FTZ R154, R77, R89, R154 ;  /* 0x000000594d9a7223 */ /* 0x000fc6000001009a */
[----:B----4-:R-:W-:Y:S01]  /*3fc0*/  FFMA.FTZ R155, R74, R100, R155 ;  /* 0x000000644a9b7223 */ /* 0x010fe2000001009b */
        /* <DEDUP_REMOVED lines=39> */
[----:B------:R-:W-:Y:S02]  /*4240*/  UMOV UR4, 0xffffffff ;  /* 0xffffffff00047882 */ /* 0x000fe40000000000 */
        /* <DEDUP_REMOVED lines=10> */
[----:B---3--:R-:W-:Y:S01]  /*42f0*/  FFMA.FTZ R155, R24, R146, R155 ;  /* 0x00000092189b7223 */ /* 0x008fe2000001009b */
[----:B------:R-:W-:-:S03]  /*4300*/  FFMA.FTZ R154, R25, R147, R154 ;  /* 0x00000093199a7223 */ /* 0x000fc6000001009a */
[----:B-1----:R-:W-:Y:S01]  /*4310*/  FFMA.FTZ R13, R20, R148, R155 ;  /* 0x00000094140d7223 */ /* 0x002fe2000001009b */
[----:B------:R-:W-:-:S04]  /*4320*/  FFMA.FTZ R154, R21, R149, R154 ;  /* 0x00000095159a7223 */ /* 0x000fc8000001009a */
[----:B------:R-:W-:Y:S01]  /*4330*/  FADD.FTZ R13, R13, R154 ;  /* 0x0000009a0d0d7221 */ /* 0x000fe20000010000 */
[----:B------:R-:W-:Y:S02]  /*4340*/  ISETP.NE.AND P2, PT, R151, RZ, P0 ;  /* 0x000000ff9700720c */ /* 0x000fe40000745270 */
[----:B------:R-:W-:Y:S01]  /*4350*/  LOP3.LUT R151, R11, 0x1, RZ, 0xc0, !PT ;  /* 0x000000010b977812 */ /* 0x000fe200078ec0ff */
[----:B------:R-:W-:Y:S10]  /*4360*/  BRA.DIV UR4, `(.L_x_3857) ;  /* 0x0000005e04447947 */ /* 0x000ff4000b800000 */
[----:B------:R0:W1:Y:S02]  /*4370*/  SHFL.BFLY PT, R14, R13, 0x1, 0x1f ;  /* 0x0c201f000d0e7f89 */ /* 0x00006400000e0000 */
.L_x_3938:
        /* <DEDUP_REMOVED lines=20> */
[----:B-----5:R-:W-:-:S04]  /*44c0*/  @P1 SEL R151, R17, RZ, !P4 ;  /* 0x000000ff11971207 */ /* 0x020fc80006000000 */
[----:B------:R-:W-:-:S04]  /*44d0*/  @P1 IADD3 R151, PT, PT, R7, R151, -R18 ;  /* 0x0000009707971210 */ /* 0x000fc80007ffe812 */
[----:B------:R-:W-:Y:S01]  /*44e0*/  @P1 I2FP.F32.S32 R152, R151 ;  /* 0x0000009700981245 */ /* 0x000fe20000201400 */
[----:B----4-:R-:W-:-:S04]  /*44f0*/  @P3 FADD.FTZ R11, R11, R12 ;  /* 0x0000000c0b0b3221 */ /* 0x010fc80000010000 */
[----:B---3--:R-:W-:-:S05]  /*4500*/  @P1 FFMA.FTZ R11, R152, R14, R11 ;  /* 0x0000000e980b1223 */ /* 0x008fca000001000b */
[----:B------:R1:W-:Y:S01]  /*4510*/  STS [R22], R11 ;  /* 0x0000000b16007388 */ /* 0x0003e20000000800 */
[----:B------:R-:W-:-:S07]  /*4520*/  @!P2 FMNMX.FTZ R0, R0, R11, !PT ;  /* 0x0000000b0000a209 */ /* 0x000fce0007810000 */
.L_x_3859:
[----:B------:R-:W-:Y:S05]  /*4530*/  BSYNC.RECONVERGENT B1 ;  /* 0x0000000000017941 */ /* 0x000fea0003800200 */
.L_x_3858:
[----:B------:R-:W-:Y:S01]  /*4540*/  VIADD R7, R7, 0x40 ;  /* 0x0000004007077836 */ /* 0x000fe20000000000 */
[----:B------:R-:W-:Y:S01]  /*4550*/  IADD3 R6, P2, PT, R6, 0x40, RZ ;  /* 0x0000004006067810 */ /* 0x000fe20007f5e0ff */
[----:B-1----:R-:W-:Y:S01]  /*4560*/  VIADD R22, R22, 0x100 ;  /* 0x0000010016167836 */ /* 0x002fe20000000000 */
[----:B------:R-:W-:Y:S02]  /*4570*/  IADD3 R150, PT, PT, R150, 0x40, RZ ;  /* 0x0000004096967810 */ /* 0x000fe40007ffe0ff */
[----:B------:R-:W-:Y:S01]  /*4580*/  ISETP.GE.AND P1, PT, R7, R10, PT ;  /* 0x0000000a0700720c */ /* 0x000fe20003f26270 */
[----:B------:R-:W-:-:S12]  /*4590*/  IMAD.X R9, RZ, RZ, R9, P2 ;  /* 0x000000ffff097224 */ /* 0x000fd800010e0609 */
[----:B------:R-:W-:Y:S05]  /*45a0*/  @!P1 BRA `(.L_x_3860) ;  /* 0xffffffd800a09947 */ /* 0x000fea000383ffff */
.L_x_3856:
[----:B0-----:R-:W-:Y:S05]  /*45b0*/  BSYNC B0 ;  /* 0x0000000000007941 */ /* 0x001fea0003800000 */
.L_x_3855:
        /* <DEDUP_REMOVED lines=9> */
.L_x_3944:
[----:B---3--:R-:W3:Y:S01]  /*4650*/  S2R R0, SR_TID.X ;  /* 0x0000000000007919 */ /* 0x008ee20000002100 */
[----:B------:R-:W-:Y:S01]  /*4660*/  MOV R20, 0x400 ;  /* 0x0000040000147802 */ /* 0x000fe20000000f00 */
[----:B------:R-:W-:Y:S05]  /*4670*/  WARPSYNC.ALL ;  /* 0x0000000000007948 */ /* 0x000fea0003800000 */
[----:B------:R-:W1:Y:S01]  /*4680*/  S2R R21, SR_CgaCtaId ;  /* 0x0000000000157919 */ /* 0x000e620000008800 */
[----:B----4-:R-:W-:Y:S02]  /*4690*/  FMNMX.FTZ R7, R6, R14, !PT ;  /* 0x0000000e06077209 */ /* 0x010fe40007810000 */
[----:B---3--:R-:W-:-:S02]  /*46a0*/  LOP3.LUT P0, R10, R0, 0x1f, RZ, 0xc0, !PT ;  /* 0x0000001f000a7812 */ /* 0x008fc4000780c0ff */
[----:B-1----:R-:W-:-:S11]  /*46b0*/  LEA R5, R21, R20, 0x18 ;  /* 0x0000001415057211 */ /* 0x002fd600078ec0ff */
[----:B0-----:R-:W-:-:S05]  /*46c0*/  @!P0 LEA.HI R6, R0, R5, RZ, 0x1d ;  /* 0x0000000500068211 */ /* 0x001fca00078fe8ff */
[----:B------:R-:W-:Y:S01]  /*46d0*/  @!P0 STS [R6], R7 ;  /* 0x0000000706008388 */ /* 0x000fe20000000800 */
[----:B------:R-:W-:Y:S01]  /*46e0*/  BAR.SYNC.DEFER_BLOCKING 0x0 ;  /* 0x0000000000007b1d */ /* 0x000fe20000010000 */
[C---:B------:R-:W-:Y:S01]  /*46f0*/  ISETP.GT.U32.AND P0, PT, R10.reuse, 0x3, PT ;  /* 0x000000030a00780c */ /* 0x040fe20003f04070 */
[----:B------:R-:W-:Y:S01]  /*4700*/  IMAD R11, R10, 0x4, R5 ;  /* 0x000000040a0b7824 */ /* 0x000fe200078e0205 */
[----:B------:R-:W-:Y:S01]  /*4710*/  MOV R13, 0xff7fffff ;  /* 0xff7fffff000d7802 */ /* 0x000fe20000000f00 */
[----:B------:R-:W-:Y:S01]  /*4720*/  IMAD.IADD R9, R23, 0x1, R0 ;  /* 0x0000000117097824 */ /* 0x000fe200078e0200 */
[----:B------:R-:W-:Y:S01]  /*4730*/  IADD3 R8, PT, PT, R18, 0x1, RZ ;  /* 0x0000000112087810 */ /* 0x000fe20007ffe0ff */
[----:B------:R-:W-:Y:S01]  /*4740*/  BSSY.RECONVERGENT B0, `(.L_x_3862) ;  /* 0x0000170000007945 */ /* 0x000fe20003800200 */
[----:B------:R-:W-:-:S07]  /*4750*/  IMAD.MOV.U32 R12, RZ, RZ, RZ ;  /* 0x000000ffff0c7224 */ /* 0x000fce00078e00ff */
[----:B------:R-:W0:Y:S01]  /*4760*/  @!P0 LDS R13, [R11] ;  /* 0x000000000b0d8984 */ /* 0x000e220000000800 */
[----:B------:R-:W-:-:S03]  /*4770*/  ISETP.GT.AND P0, PT, R9, R18, PT ;  /* 0x000000120900720c */ /* 0x000fc60003f04270 */
[----:B0-----:R-:W0:Y:S02]  /*4780*/  SHFL.BFLY PT, R6, R13, 0x2, 0x1f ;  /* 0x0c401f000d067f89 */ /* 0x001e2400000e0000 */
[----:B0-----:R-:W-:-:S05]  /*4790*/  FMNMX.FTZ R14, R6, R13, !PT ;  /* 0x0000000d060e7209 */ /* 0x001fca0007810000 */
[----:B------:R-:W0:Y:S02]  /*47a0*/  SHFL.BFLY PT, R7, R14, 0x1, 0x1f ;  /* 0x0c201f000e077f89 */ /* 0x000e2400000e0000 */
[----:B0-----:R-:W-:Y:S01]  /*47b0*/  FMNMX.FTZ R6, R14, R7, !PT ;  /* 0x000000070e067209 */ /* 0x001fe20007810000 */
[----:B------:R-:W-:-:S05]  /*47c0*/  IMAD.SHL.U32 R7, R0, 0x4, RZ ;  /* 0x0000000400077824 */ /* 0x000fca00078e00ff */
[----:B------:R-:W0:Y:S01]  /*47d0*/  SHFL.IDX PT, R6, R6, RZ, 0x1f ;  /* 0x00001fff06067589 */ /* 0x000e2200000e0000 */
        /* <DEDUP_REMOVED lines=22> */
[----:B------:R-:W-:-:S07]  /*4940*/  IADD3 R15, PT, PT, R7, R22, RZ ;  /* 0x00000016070f7210 */ /* 0x000fce0007ffe0ff */
.L_x_3867:
[----:B-----5:R-:W0:Y:S01]  /*4950*/  LDS R17, [R15] ;  /* 0x000000000f117984 */ /* 0x020e220000000800 */
        /* <DEDUP_REMOVED lines=10> */
.L_x_3866:
[----:B------:R-:W-:Y:S05]  /*4a00*/  BSYNC.RECONVERGENT B1 ;  /* 0x0000000000017941 */ /* 0x000fea0003800200 */
.L_x_3865:
[----:B------:R-:W-:Y:S05]  /*4a10*/  @!P1 BRA `(.L_x_3863) ;  /* 0x0000001400089947 */ /* 0x000fea0003800000 */
[----:B------:R-:W-:Y:S01]  /*4a20*/  SHF.L.U32 R14, R23, 0x2, RZ ;  /* 0x00000002170e7819 */ /* 0x000fe200000006ff */
[----:B------:R-:W-:-:S04]  /*4a30*/  VIADD R20, R20, 0x220 ;  /* 0x0000022014147836 */ /* 0x000fc80000000000 */
[----:B------:R-:W-:Y:S01]  /*4a40*/  IMAD R14, R13, 0x4, -R14 ;  /* 0x000000040d0e7824 */ /* 0x000fe200078e0a0e */
[----:B------:R-:W-:Y:S01]  /*4a50*/  LEA R21, R21, R20, 0x18 ;  /* 0x0000001415157211 */ /* 0x000fe200078ec0ff */
[----:B------:R-:W-:-:S03]  /*4a60*/  VIADD R13, R13, 0x200 ;  /* 0x000002000d0d7836 */ /* 0x000fc60000000000 */
[----:B------:R-:W-:Y:S02]  /*4a70*/  IADD3 R14, PT, PT, R21, R14, RZ ;  /* 0x0000000e150e7210 */ /* 0x000fe40007ffe0ff */
[----:B------:R-:W-:-:S03]  /*4a80*/  ISETP.GT.AND P0, PT, R13, R18, PT ;  /* 0x000000120d00720c */ /* 0x000fc60003f04270 */
[----:B------:R-:W0:Y:S04]  /*4a90*/  LDS R15, [R14] ;  /* 0x000000000e0f7984 */ /* 0x000e280000000800 */
[----:B-----5:R-:W1:Y:S04]  /*4aa0*/  LDS R17, [R14+0x200] ;  /* 0x000200000e117984 */ /* 0x020e680000000800 */
[----:B------:R-:W3:Y:S04]  /*4ab0*/  LDS R21, [R14+0x400] ;  /* 0x000400000e157984 */ /* 0x000ee80000000800 */
        /* <DEDUP_REMOVED lines=13> */
[----:B0-----:R0:W-:Y:S01]  /*4b90*/  STS [R14], R15 ;  /* 0x0000000f0e007388 */ /* 0x0011e20000000800 */
[----:B------:R-:W-:-:S03]  /*4ba0*/  FADD.FTZ R12, R12, R15 ;  /* 0x0000000f0c0c7221 */ /* 0x000fc60000010000 */
[----:B-1----:R0:W-:Y:S01]  /*4bb0*/  STS [R14+0x200], R17 ;  /* 0x000200110e007388 */ /* 0x0021e20000000800 */
[----:B------:R-:W-:-:S03]  /*4bc0*/  FADD.FTZ R12, R12, R17 ;  /* 0x000000110c0c7221 */ /* 0x000fc60000010000 */
[----:B---3--:R0:W-:Y:S01]  /*4bd0*/  STS [R14+0x400], R21 ;  /* 0x000400150e007388 */ /* 0x0081e20000000800 */
[----:B------:R-:W-:-:S03]  /*4be0*/  FADD.FTZ R12, R12, R21 ;  /* 0x000000150c0c7221 */ /* 0x000fc60000010000 */
[----:B----4-:R0:W-:Y:S01]  /*4bf0*/  STS [R14+0x600], R25 ;  /* 0x000600190e007388 */ /* 0x0101e20000000800 */
[----:B------:R-:W-:Y:S01]  /*4c00*/  FADD.FTZ R12, R12, R25 ;  /* 0x000000190c0c7221 */ /* 0x000fe20000010000 */
[----:B------:R-:W-:Y:S06]  /*4c10*/  @P0 BRA `(.L_x_3863) ;  /* 0x0000001000880947 */ /* 0x000fec0003800000 */
[----:B0-----:R-:W-:Y:S01]  /*4c20*/  IADD3 R15, PT, PT, -R13, R18, RZ ;  /* 0x000000120d0f7210 */ /* 0x001fe20007ffe1ff */
[----:B------:R-:W-:Y:S01]  /*4c30*/  BSSY.RECONVERGENT B1, `(.L_x_3868) ;  /* 0x000006b000017945 */ /* 0x000fe20003800200 */
[----:B------:R-:W-:Y:S01]  /*4c40*/  VIADD R14, R14, 0xc00 ;  /* 0x00000c000e0e7836 */ /* 0x000fe20000000000 */
[----:B------:R-:W-:Y:S02]  /*4c50*/  PLOP3.LUT P0, PT, PT, PT, PT, 0x80, 0x8 ;  /* 0x000000000008781c */ /* 0x000fe40003f0f070 */
[----:B------:R-:W-:-:S13]  /*4c60*/  ISETP.GT.AND P1, PT, R15, 0x5ff, PT ;  /* 0x000005ff0f00780c */ /* 0x000fda0003f24270 */
[----:B------:R-:W-:Y:S05]  /*4c70*/  @!P1 BRA `(.L_x_3869) ;  /* 0x0000000400989947 */ /* 0x000fea0003800000 */
[----:B------:R-:W-:Y:S02]  /*4c80*/  PLOP3.LUT P0, PT, PT, PT, PT, 0x8, 0x80 ;  /* 0x000000000080781c */ /* 0x000fe40003f0e170 */
[----:B------:R-:W-:-:S11]  /*4c90*/  IADD3 R20, PT, PT, R18, -0x5ff, RZ ;  /* 0xfffffa0112147810 */ /* 0x000fd60007ffe0ff */
.L_x_3870:
[----:B------:R-:W0:Y:S01]  /*4ca0*/  LDS R15, [R14+-0x400] ;  /* 0xfffc00000e0f7984 */ /* 0x000e220000000800 */
[----:B------:R-:W-:-:S03]  /*4cb0*/  VIADD R13, R13, 0x800 ;  /* 0x000008000d0d7836 */ /* 0x000fc60000000000 */
[----:B------:R-:W1:Y:S02]  /*4cc0*/  LDS R17, [R14+-0x200] ;  /* 0xfffe00000e117984 */ /* 0x000e640000000800 */
[----:B------:R-:W-:Y:S02]  /*4cd0*/  ISETP.GE.AND P1, PT, R13, R20, PT ;  /* 0x000000140d00720c */ /* 0x000fe40003f26270 */
        /* <DEDUP_REMOVED lines=36> */
[----:B------:R-:W-:Y:S01]  /*4f20*/  FADD.FTZ R35, -R6, R35 ;  /* 0x0000002306237221 */ /* 0x000fe20000010100 */
[----:B------:R-:W4:Y:S01]  /*4f30*/  MUFU.EX2 R29, R29 ;  /* 0x0000001d001d7308 */ /* 0x000f220000000800 */
[----:B------:R-:W-:Y:S01]  /*4f40*/  FMUL.FTZ R33, R33, 1.4426950216293334961 ;  /* 0x3fb8aa3b21217820 */ /* 0x000fe20000410000 */
[----:B--2---:R-:W-:Y:S01]  /*4f50*/  FADD.FTZ R12, R12, R21 ;  /* 0x000000150c0c7221 */ /* 0x004fe20000010000 */
[----:B------:R-:W-:Y:S01]  /*4f60*/  FADD.FTZ R37, -R6, R37 ;  /* 0x0000002506257221 */ /* 0x000fe20000010100 */
[----:B------:R-:W2:Y:S01]  /*4f70*/  MUFU.EX2 R31, R31 ;  /* 0x0000001f001f7308 */ /* 0x000ea20000000800 */
[----:B------:R-:W-:Y:S01]  /*4f80*/  FMUL.FTZ R35, R35, 1.4426950216293334961 ;  /* 0x3fb8aa3b23237820 */ /* 0x000fe20000410000 */
[----:B------:R-:W-:Y:S01]  /*4f90*/  FADD.FTZ R12, R12, R25 ;  /* 0x000000190c0c7221 */ /* 0x000fe20000010000 */
[----:B------:R-:W-:Y:S01]  /*4fa0*/  FADD.FTZ R39, -R6, R39 ;  /* 0x0000002706277221 */ /* 0x000fe20000010100 */
[----:B------:R-:W2:Y:S01]  /*4fb0*/  MUFU.EX2 R33, R33 ;  /* 0x0000002100217308 */ /* 0x000ea20000000800 */
[----:B------:R-:W-:Y:S01]  /*4fc0*/  FMUL.FTZ R37, R37, 1.4426950216293334961 ;  /* 0x3fb8aa3b25257820 */ /* 0x000fe20000410000 */
[----:B---3--:R-:W-:Y:S01]  /*4fd0*/  FADD.FTZ R12, R12, R27 ;  /* 0x0000001b0c0c7221 */ /* 0x008fe20000010000 */
[----:B0-----:R-:W-:Y:S01]  /*4fe0*/  FADD.FTZ R41, -R6, R41 ;  /* 0x0000002906297221 */ /* 0x001fe20000010100 */
[----:B------:R-:W0:Y:S01]  /*4ff0*/  MUFU.EX2 R35, R35 ;  /* 0x0000002300237308 */ /* 0x000e220000000800 */
[----:B------:R-:W-:Y:S01]  /*5000*/  FMUL.FTZ R39, R39, 1.4426950216293334961 ;  /* 0x3fb8aa3b27277820 */ /* 0x000fe20000410000 */
[----:B----4-:R-:W-:Y:S01]  /*5010*/  FADD.FTZ R12, R12, R29 ;  /* 0x0000001d0c0c7221 */ /* 0x010fe20000010000 */
[----:B-1----:R-:W-:Y:S01]  /*5020*/  FADD.FTZ R43, -R6, R43 ;  /* 0x0000002b062b7221 */ /* 0x002fe20000010100 */
[----:B------:R-:W1:Y:S01]  /*5030*/  MUFU.EX2 R37, R37 ;  /* 0x0000002500257308 */ /* 0x000e620000000800 */
[----:B------:R-:W-:Y:S01]  /*5040*/  FMUL.FTZ R41, R41, 1.4426950216293334961 ;  /* 0x3fb8aa3b29297820 */ /* 0x000fe20000410000 */
[----:B--2---:R-:W-:Y:S01]  /*5050*/  FADD.FTZ R12, R12, R31 ;  /* 0x0000001f0c0c7221 */ /* 0x004fe20000010000 */
[----:B------:R-:W-:Y:S01]  /*5060*/  FMUL.FTZ R43, R43, 1.4426950216293334961 ;  /* 0x3fb8aa3b2b2b7820 */ /* 0x000fe20000410000 */
[----:B------:R-:W2:Y:S01]  /*5070*/  MUFU.EX2 R39, R39 ;  /* 0x0000002700277308 */ /* 0x000ea20000000800 */
[----:B------:R-:W-:Y:S01]  /*5080*/  FADD.FTZ R45, -R6, R45 ;  /* 0x0000002d062d7221 */ /* 0x000fe20000010100 */
        /* <DEDUP_REMOVED lines=37> */
.L_x_3869:
[----:B------:R-:W-:Y:S05]  /*52e0*/  BSYNC.RECONVERGENT B1 ;  /* 0x0000000000017941 */ /* 0x000fea0003800200 */
.L_x_3868:
        /* <DEDUP_REMOVED lines=54> */
[----:B0-----:R-:W-:-:S07]  /*5650*/  VIADD R14, R14, 0x1000 ;  /* 0x000010000e0e7836 */ /* 0x001fce0000000000 */
.L_x_3872:
[----:B------:R-:W-:Y:S05]  /*5660*/  BSYNC.RECONVERGENT B1 ;  /* 0x0000000000017941 */ /* 0x000fea0003800200 */
.L_x_3871:
        /* <DEDUP_REMOVED lines=27> */
.L_x_3864:
        /* <DEDUP_REMOVED lines=8> */
[----:B------:R-:W-:Y:S01]  /*58a0*/  ISETP.NE.AND P0, PT, R13, 0x180, PT ;  /* 0x000001800d00780c */ /* 0x000fe20003f05270 */
[----:B------:R-:W-:Y:S02]  /*58b0*/  IMAD.MOV.U32 R13, RZ, RZ, R9 ;  /* 0x000000ffff0d7224 */ /* 0x000fe400078e0009 */
[----:B-1----:R-:W-:-:S02]  /*58c0*/  IMAD R26, R12, UR4, RZ ;  /* 0x000000040c1a7c24 */ /* 0x002fc4000f8e02ff */
[----:B------:R-:W-:-:S03]  /*58d0*/  HFMA2 R12, -RZ, RZ, 0, 0 ;  /* 0x00000000ff0c7431 */ /* 0x000fc600000001ff */
[----:B--2---:R-:W-:-:S05]  /*58e0*/  SHF.R.S32.HI R28, RZ, 0x1f, R26 ;  /* 0x0000001fff1c7819 */ /* 0x004fca000001141a */
[----:B------:R-:W-:Y:S05]  /*58f0*/  @!P0 BRA `(.L_x_3874) ;  /* 0x00000000006c8947 */ /* 0x000fea0003800000 */
[----:B------:R-:W-:Y:S02]  /*5900*/  IADD3 R20, PT, PT, R20, 0x220, RZ ;  /* 0x0000022014147810 */ /* 0x000fe40007ffe0ff */
[----:B------:R-:W-:Y:S02]  /*5910*/  LEA.HI R12, R22, 0x1, RZ, 0x19 ;  /* 0x00000001160c7811 */ /* 0x000fe400078fc8ff */
[----:B------:R-:W-:Y:S02]  /*5920*/  LEA R20, R21, R20, 0x18 ;  /* 0x0000001415147211 */ /* 0x000fe400078ec0ff */
[----:B------:R-:W-:Y:S02]  /*5930*/  IADD3 R24, P0, P2, R26, R14, R9 ;  /* 0x0000000e1a187210 */ /* 0x000fe40007a1e009 */
[----:B------:R-:W-:Y:S01]  /*5940*/  LOP3.LUT R14, R12, 0x3, RZ, 0xc0, !PT ;  /* 0x000000030c0e7812 */ /* 0x000fe200078ec0ff */
[----:B-----5:R-:W-:Y:S01]  /*5950*/  IMAD.IADD R17, R7, 0x1, R20 ;  /* 0x0000000107117824 */ /* 0x020fe200078e0214 */
[----:B------:R-:W-:Y:S01]  /*5960*/  IADD3.X R15, PT, PT, R28, R15, RZ, P0, P2 ;  /* 0x0000000f1c0f7210 */ /* 0x000fe200007e44ff */
[----:B------:R-:W-:Y:S01]  /*5970*/  IMAD.MOV.U32 R12, RZ, RZ, RZ ;  /* 0x000000ffff0c7224 */ /* 0x000fe200078e00ff */
[----:B------:R-:W-:-:S02]  /*5980*/  MOV R13, R9 ;  /* 0x00000009000d7202 */ /* 0x000fc40000000f00 */
[----:B------:R-:W-:-:S07]  /*5990*/  IADD3 R20, PT, PT, -R14, RZ, RZ ;  /* 0x000000ff0e147210 */ /* 0x000fce0007ffe1ff */
.L_x_3875:
[----:B------:R-:W-:-:S06]  /*59a0*/  IMAD.MOV.U32 R14, RZ, RZ, R24 ;  /* 0x000000ffff0e7224 */ /* 0x000fcc00078e0018 */
[----:B------:R1:W2:Y:S01]  /*59b0*/  LDG.E.U8 R14, desc[UR36][R14.64] ;  /* 0x000000240e0e7981 */ /* 0x0002a2000c1e1100 */
[----:B------:R-:W-:Y:S01]  /*59c0*/  VIADD R20, R20, 0x1 ;  /* 0x0000000114147836 */ /* 0x000fe20000000000 */
[----:B------:R-:W-:Y:S02]  /*59d0*/  IADD3 R24, P2, PT, R24, 0x80, RZ ;  /* 0x0000008018187810 */ /* 0x000fe40007f5e0ff */
[----:B------:R-:W-:-:S03]  /*59e0*/  IADD3 R13, PT, PT, R13, 0x80, RZ ;  /* 0x000000800d0d7810 */ /* 0x000fc60007ffe0ff */
[----:B-1----:R-:W-:Y:S01]  /*59f0*/  IMAD.X R15, RZ, RZ, R15, P2 ;  /* 0x000000ffff0f7224 */ /* 0x002fe200010e060f */
        /* <DEDUP_REMOVED lines=11> */
.L_x_3874:
[----:B------:R-:W-:Y:S05]  /*5ab0*/  BSYNC.RECONVERGENT B1 ;  /* 0x0000000000017941 */ /* 0x000fea0003800200 */
.L_x_3873:
        /* <DEDUP_REMOVED lines=9> */
[----:B-1---5:R-:W-:Y:S02]  /*5b50*/  LEA R17, R20, R15, 0x18 ;  /* 0x0000000f14117211 */ /* 0x022fe400078ec0ff */
[----:B------:R-:W-:Y:S02]  /*5b60*/  IADD3.X R15, PT, PT, R28, UR5, RZ, P0, P1 ;  /* 0x000000051c0f7c10 */ /* 0x000fe400087e24ff */
[----:B------:R-:W-:Y:S02]  /*5b70*/  IADD3 R17, PT, PT, R14, 0x400, R17 ;  /* 0x000004000e117810 */ /* 0x000fe40007ffe011 */
[----:B------:R-:W-:-:S07]  /*5b80*/  IADD3.X R15, PT, PT, RZ, R15, RZ, P2, !PT ;  /* 0x0000000fff0f7210 */ /* 0x000fce00017fe4ff */
.L_x_3876:
[----:B------:R-:W-:-:S05]  /*5b90*/  IMAD.MOV.U32 R14, RZ, RZ, R21 ;  /* 0x000000ffff0e7224 */ /* 0x000fca00078e0015 */
[----:B------:R-:W2:Y:S04]  /*5ba0*/  LDG.E.U8 R24, desc[UR36][R14.64+-0x100] ;  /* 0xffff00240e187981 */ /* 0x000ea8000c1e1100 */
[----:B------:R-:W3:Y:S04]  /*5bb0*/  LDG.E.U8 R20, desc[UR36][R14.64+-0x80] ;  /* 0xffff80240e147981 */ /* 0x000ee8000c1e1100 */
[----:B------:R-:W4:Y:S04]  /*5bc0*/  LDG.E.U8 R21, desc[UR36][R14.64] ;  /* 0x000000240e157981 */ /* 0x000f28000c1e1100 */
[----:B------:R-:W5:Y:S01]  /*5bd0*/  LDG.E.U8 R22, desc[UR36][R14.64+0x80] ;  /* 0x000080240e167981 */ /* 0x000f62000c1e1100 */
[----:B------:R-:W-:Y:S01]  /*5be0*/  IMAD.MOV.U32 R26, RZ, RZ, RZ ;  /* 0x000000ffff1a7224 */ /* 0x000fe200078e00ff */
[----:B------:R-:W-:-:S02]  /*5bf0*/  IADD3 R13, PT, PT, R13, 0x200, RZ ;  /* 0x000002000d0d7810 */ /* 0x000fc40007ffe0ff */
[----:B--2---:R-:W-:Y:S02]  /*5c00*/  ISETP.NE.AND P0, PT, R24, RZ, PT ;  /* 0x000000ff1800720c */ /* 0x004fe40003f05270 */
[----:B------:R-:W-:Y:S02]  /*5c10*/  MOV R24, RZ ;  /* 0x000000ff00187202 */ /* 0x000fe40000000f00 */
[----:B---3--:R-:W-:Y:S01]  /*5c20*/  ISETP.NE.AND P1, PT, R20, RZ, PT ;  /* 0x000000ff1400720c */ /* 0x008fe20003f25270 */
[----:B------:R-:W-:Y:S01]  /*5c30*/  HFMA2 R20, -RZ, RZ, 0, 0 ;  /* 0x00000000ff147431 */ /* 0x000fe200000001ff */
[----:B----4-:R-:W-:Y:S02]  /*5c40*/  ISETP.NE.AND P2, PT, R21, RZ, PT ;  /* 0x000000ff1500720c */ /* 0x010fe40003f45270 */
        /* <DEDUP_REMOVED lines=11> */
[C---:B--2---:R-:W-:Y:S01]  /*5d00*/  @!P2 FADD.FTZ R27, -R6.reuse, R27 ;  /* 0x0000001b061ba221 */ /* 0x044fe20000010100 */
[----:B------:R-:W-:Y:S01]  /*5d10*/  ISETP.GT.AND P0, PT, R13, R18, PT ;  /* 0x000000120d00720c */ /* 0x000fe20003f04270 */
[----:B---3--:R-:W-:Y:S01]  /*5d20*/  @!P3 FADD.FTZ R29, -R6, R29 ;  /* 0x0000001d061db221 */ /* 0x008fe20000010100 */
[----:B------:R-:W1:Y:S01]  /*5d30*/  @!P1 MUFU.EX2 R22, R25 ;  /* 0x0000001900169308 */ /* 0x000e620000000800 */
[----:B------:R-:W-:Y:S02]  /*5d40*/  @!P2 FMUL.FTZ R27, R27, 1.4426950216293334961 ;  /* 0x3fb8aa3b1b1ba820 */ /* 0x000fe40000410000 */
        /* <DEDUP_REMOVED lines=13> */
[----:B0-----:R-:W-:Y:S01]  /*5e20*/  IADD3 R17, PT, PT, R17, 0x800, RZ ;  /* 0x0000080011117810 */ /* 0x001fe20007ffe0ff */
[----:B------:R-:W-:Y:S06]  /*5e30*/  @!P0 BRA `(.L_x_3876) ;  /* 0xfffffffc00548947 */ /* 0x000fec000383ffff */
.L_x_3863:
[----:B------:R-:W-:Y:S05]  /*5e40*/  BSYNC.RECONVERGENT B0 ;  /* 0x0000000000007941 */ /* 0x000fea0003800200 */
.L_x_3862:
[----:B0-----:R-:W0:Y:S01]  /*5e50*/  SHFL.BFLY PT, R13, R12, 0x10, 0x1f ;  /* 0x0e001f000c0d7f89 */ /* 0x001e2200000e0000 */
[C---:B------:R-:W-:Y:S01]  /*5e60*/  ISETP.NE.AND P0, PT, R10.reuse, RZ, PT ;  /* 0x000000ff0a00720c */ /* 0x040fe20003f05270 */
[----:B------:R-:W1:Y:S01]  /*5e70*/  LDCU.U8 UR6, c[0x0][0x48c] ;  /* 0x00009180ff0677ac */ /* 0x000e620008000000 */
[----:B------:R-:W-:Y:S01]  /*5e80*/  ISETP.GT.U32.AND P1, PT, R10, 0x3, PT ;  /* 0x000000030a00780c */ /* 0x000fe20003f24070 */
[----:B------:R-:W3:Y:S08]  /*5e90*/  S2UR UR4, SR_CTAID.Y ;  /* 0x00000000000479c3 */ /* 0x000ef00000002600 */
[----:B------:R-:W3:Y:S01]  /*5ea0*/  LDC R22, c[0x0][0x3f8] ;  /* 0x0000fe00ff167b82 */ /* 0x000ee20000000800 */
[----:B-1----:R-:W-:Y:S01]  /*5eb0*/  UISETP.NE.AND UP0, UPT, UR6, URZ, UPT ;  /* 0x000000ff0600728c */ /* 0x002fe2000bf05270 */
[----:B0-----:R-:W-:-:S05]  /*5ec0*/  FADD.FTZ R13, R13, R12 ;  /* 0x0000000c0d0d7221 */ /* 0x001fca0000010000 */
[----:B------:R-:W0:Y:S02]  /*5ed0*/  SHFL.BFLY PT, R6, R13, 0x8, 0x1f ;  /* 0x0d001f000d067f89 */ /* 0x000e2400000e0000 */
[----:B0-----:R-:W-:-:S05]  /*5ee0*/  FADD.FTZ R14, R13, R6 ;  /* 0x000000060d0e7221 */ /* 0x001fca0000010000 */
[----:B------:R-:W0:Y:S02]  /*5ef0*/  SHFL.BFLY PT, R15, R14, 0x4, 0x1f ;  /* 0x0c801f000e0f7f89 */ /* 0x000e2400000e0000 */
[----:B0-----:R-:W-:-:S05]  /*5f00*/  FADD.FTZ R15, R14, R15 ;  /* 0x0000000f0e0f7221 */ /* 0x001fca0000010000 */
[----:B------:R-:W0:Y:S02]  /*5f10*/  SHFL.BFLY PT, R6, R15, 0x2, 0x1f ;  /* 0x0c401f000f067f89 */ /* 0x000e2400000e0000 */
[----:B0----5:R-:W-:Y:S01]  /*5f20*/  FADD.FTZ R17, R15, R6 ;  /* 0x000000060f117221 */ /* 0x021fe20000010000 */
[----:B------:R-:W-:-:S04]  /*5f30*/  SHF.R.U32.HI R6, RZ, 0x5, R0 ;  /* 0x00000005ff067819 */ /* 0x000fc80000011600 */
[----:B------:R-:W0:Y:S01]  /*5f40*/  SHFL.BFLY PT, R20, R17, 0x1, 0x1f ;  /* 0x0c201f0011147f89 */ /* 0x000e2200000e0000 */
[----:B------:R-:W-:Y:S02]  /*5f50*/  @!P0 IMAD R21, R6, 0x4, R5 ;  /* 0x0000000406158824 */ /* 0x000fe400078e0205 */
[----:B0-----:R-:W-:-:S05]  /*5f60*/  FADD.FTZ R20, R17, R20 ;  /* 0x0000001411147221 */ /* 0x001fca0000010000 */
[----:B------:R-:W-:Y:S01]  /*5f70*/  @!P0 STS [R21+0x10], R20 ;  /* 0x0000101415008388 */ /* 0x000fe20000000800 */
[----:B------:R-:W-:Y:S01]  /*5f80*/  BAR.SYNC.DEFER_BLOCKING 0x0 ;  /* 0x0000000000007b1d */ /* 0x000fe20000010000 */
[----:B------:R-:W-:-:S05]  /*5f90*/  ISETP.GT.AND P0, PT, R9, R18, PT ;  /* 0x000000120900720c */ /* 0x000fca0003f04270 */
[----:B------:R-:W0:Y:S04]  /*5fa0*/  @!P1 LDS R20, [R11+0x10] ;  /* 0x000010000b149984 */ /* 0x000e280000000800 */
[----:B0-----:R-:W0:Y:S02]  /*5fb0*/  SHFL.BFLY PT, R5, R20, 0x2, 0x1f ;  /* 0x0c401f0014057f89 */ /* 0x001e2400000e0000 */
[----:B0-----:R-:W-:-:S05]  /*5fc0*/  FADD.FTZ R12, R5, R20 ;  /* 0x00000014050c7221 */ /* 0x001fca0000010000 */
[----:B------:R-:W0:Y:S02]  /*5fd0*/  SHFL.BFLY PT, R5, R12, 0x1, 0x1f ;  /* 0x0c201f000c057f89 */ /* 0x000e2400000e0000 */
[----:B0-----:R-:W-:Y:S01]  /*5fe0*/  FADD.FTZ R14, R12, R5 ;  /* 0x000000050c0e7221 */ /* 0x001fe20000010000 */
[----:B------:R-:W-:Y:S01]  /*5ff0*/  CS2R R12, SRZ ;  /* 0x00000000000c7805 */ /* 0x000fe2000001ff00 */
[----:B------:R-:W3:Y:S04]  /*6000*/  S2R R5, SR_CTAID.X ;  /* 0x0000000000057919 */ /* 0x000ee80000002500 */
[----:B------:R-:W0:Y:S02]  /*6010*/  SHFL.IDX PT, R14, R14, RZ, 0x1f ;  /* 0x00001fff0e0e7589 */ /* 0x000e2400000e0000 */
[----:B0-----:R-:W-:Y:S01]  /*6020*/  FADD.FTZ R10, R14, 9.9999999747524270788e-07 ;  /* 0x358637bd0e0a7421 */ /* 0x001fe20000010000 */
[----:B---3--:R-:W-:-:S05]  /*6030*/  IMAD R22, R22, UR4, R5 ;  /* 0x0000000416167c24 */ /* 0x008fca000f8e0205 */
        /* <DEDUP_REMOVED lines=8> */
.L_x_3877:
        /* <DEDUP_REMOVED lines=21> */
[----:B-1----:R-:W-:-:S06]  /*6210*/  ULEA UR4, UR5, UR4, 0x18 ;  /* 0x0000000405047291 */ /* 0x002fcc000f8ec0ff */
[----:B------:R-:W-:-:S07]  /*6220*/  VIADD R8, R7, UR4 ;  /* 0x0000000407087c36 */ /* 0x000fce0008000000 */
.L_x_3883:
[----:B------:R-:W0:Y:S01]  /*6230*/  LDS R13, [R8] ;  /* 0x00000000080d7984 */ /* 0x000e220000000800 */
[----:B------:R-:W-:-:S04]  /*6240*/  IADD3 R11, PT, PT, R11, 0x1, RZ ;  /* 0x000000010b0b7810 */ /* 0x000fc80007ffe0ff */
[----:B------:R-:W-:Y:S01]  /*6250*/  ISETP.NE.AND P0, PT, R11, RZ, PT ;  /* 0x000000ff0b00720c */ /* 0x000fe20003f05270 */
[----:B0-----:R-:W-:-:S05]  /*6260*/  FMUL.FTZ R13, R13, R10 ;  /* 0x0000000a0d0d7220 */ /* 0x001fca0000410000 */
[----:B------:R0:W-:Y:S02]  /*6270*/  STS [R8], R13 ;  /* 0x0000000d08007388 */ /* 0x0001e40000000800 */
[----:B0-----:R-:W-:-:S05]  /*6280*/  VIADD R8, R8, 0x200 ;  /* 0x0000020008087836 */ /* 0x001fca0000000000 */
[----:B------:R-:W-:Y:S05]  /*6290*/  @P0 BRA `(.L_x_3883) ;  /* 0xfffffffc00e40947 */ /* 0x000fea000383ffff */
.L_x_3882:
[----:B------:R-:W-:Y:S05]  /*62a0*/  BSYNC.RECONVERGENT B1 ;  /* 0x0000000000017941 */ /* 0x000fea0003800200 */
.L_x_3881:
[----:B------:R-:W-:Y:S05]  /*62b0*/  @!P1 BRA `(.L_x_3879) ;  /* 0x0000001400109947 */ /* 0x000fea0003800000 */
[----:B------:R-:W1:Y:S01]  /*62c0*/  S2UR UR5, SR_CgaCtaId ;  /* 0x00000000000579c3 */ /* 0x000e620000008800 */
[----:B------:R-:W-:Y:S01]  /*62d0*/  UMOV UR4, 0x400 ;  /* 0x0000040000047882 */ /* 0x000fe20000000000 */
[----:B------:R-:W-:Y:S01]  /*62e0*/  SHF.L.U32 R8, R23, 0x2, RZ ;  /* 0x0000000217087819 */ /* 0x000fe200000006ff */
[----:B------:R-:W-:Y:S01]  /*62f0*/  UIADD3 UR4, UPT, UPT, UR4, 0x220, URZ ;  /* 0x0000022004047890 */ /* 0x000fe2000fffe0ff */
[----:B------:R-:W-:-:S03]  /*6300*/  IADD3 R21, PT, PT, R9, 0x200, RZ ;  /* 0x0000020009157810 */ /* 0x000fc60007ffe0ff */
[----:B------:R-:W-:Y:S01]  /*6310*/  IMAD R8, R9, 0x4, -R8 ;  /* 0x0000000409087824 */ /* 0x000fe200078e0a08 */
[----:B------:R-:W-:Y:S01]  /*6320*/  ISETP.GT.AND P0, PT, R21, R18, PT ;  /* 0x000000121500720c */ /* 0x000fe20003f04270 */
[----:B-1----:R-:W-:-:S06]  /*6330*/  ULEA UR4, UR5, UR4, 0x18 ;  /* 0x0000000405047291 */ /* 0x002fcc000f8ec0ff */
[----:B------:R-:W-:-:S03]  /*6340*/  VIADD R9, R8, UR4 ;  /* 0x0000000408097c36 */ /* 0x000fc60008000000 */
        /* <DEDUP_REMOVED lines=21> */
.L_x_3886:
        /* <DEDUP_REMOVED lines=8> */
[----:B--2---:R-:W-:Y:S04]  /*6520*/  LDS R29, [R9+0x800] ;  /* 0x00080000091d7984 */ /* 0x004fe80000000800 */
[----:B------:R-:W2:Y:S04]  /*6530*/  LDS R31, [R9+0xa00] ;  /* 0x000a0000091f7984 */ /* 0x000ea80000000800 */
        /* <DEDUP_REMOVED lines=42> */
.L_x_3885:
[----:B------:R-:W-:Y:S05]  /*67e0*/  BSYNC.RECONVERGENT B1 ;  /* 0x0000000000017941 */ /* 0x000fea0003800200 */
.L_x_3884:
        /* <DEDUP_REMOVED lines=12> */
[----:B--2---:R-:W2:Y:S04]  /*68b0*/  LDS R29, [R9+0x800] ;  /* 0x00080000091d7984 */ /* 0x004ea80000000800 */
[----:B------:R-:W2:Y:S01]  /*68c0*/  LDS R31, [R9+0xa00] ;  /* 0x000a0000091f7984 */ /* 0x000ea20000000800 */
        /* <DEDUP_REMOVED lines=11> */
[----:B--2---:R-:W-:-:S03]  /*6980*/  FMUL.FTZ R28, R10, R29 ;  /* 0x0000001d0a1c7220 */ /* 0x004fc60000410000 */
[----:B------:R-:W-:Y:S01]  /*6990*/  STS [R9+0x600], R26 ;  /* 0x0006001a09007388 */ /* 0x000fe20000000800 */
[----:B------:R-:W-:-:S03]  /*69a0*/  FMUL.FTZ R30, R10, R31 ;  /* 0x0000001f0a1e7220 */ /* 0x000fc60000410000 */
[----:B------:R-:W-:Y:S04]  /*69b0*/  STS [R9+0x800], R28 ;  /* 0x0008001c09007388 */ /* 0x000fe80000000800 */
[----:B------:R0:W-:Y:S02]  /*69c0*/  STS [R9+0xa00], R30 ;  /* 0x000a001e09007388 */ /* 0x0001e40000000800 */
[----:B0-----:R-:W-:-:S07]  /*69d0*/  VIADD R9, R9, 0x1000 ;  /* 0x0000100009097836 */ /* 0x001fce0000000000 */
.L_x_3888:
[----:B------:R-:W-:Y:S05]  /*69e0*/  BSYNC.RECONVERGENT B1 ;  /* 0x0000000000017941 */ /* 0x000fea0003800200 */
.L_x_3887:
        /* <DEDUP_REMOVED lines=15> */
.L_x_3880:
        /* <DEDUP_REMOVED lines=17> */
[----:B------:R-:W-:-:S03]  /*6bf0*/  LOP3.LUT R14, R11, 0x180, RZ, 0xc0, !PT ;  /* 0x000001800b0e7812 */ /* 0x000fc600078ec0ff */
[----:B------:R-:W-:Y:S01]  /*6c00*/  IMAD.MOV R11, RZ, RZ, -R8 ;  /* 0x000000ffff0b7224 */ /* 0x000fe200078e0a08 */
[----:B------:R-:W-:Y:S02]  /*6c10*/  IADD3 R9, PT, PT, R9, R14, RZ ;  /* 0x0000000e09097210 */ /* 0x000fe40007ffe0ff */
[----:B---3--:R-:W-:-:S04]  /*6c20*/  LEA R20, P0, R21, UR8, 0x2 ;  /* 0x0000000815147c11 */ /* 0x008fc8000f8010ff */
[----:B------:R-:W-:Y:S01]  /*6c30*/  LEA.HI.X R21, R21, UR9, R24, 0x2, P0 ;  /* 0x0000000915157c11 */ /* 0x000fe200080f1418 */
[----:B-1----:R-:W-:-:S06]  /*6c40*/  ULEA UR4, UR5, UR4, 0x18 ;  /* 0x0000000405047291 */ /* 0x002fcc000f8ec0ff */
[----:B------:R-:W-:-:S07]  /*6c50*/  IADD3 R8, PT, PT, R7, UR4, RZ ;  /* 0x0000000407087c10 */ /* 0x000fce000fffe0ff */
.L_x_3891:
[----:B-1----:R-:W0:Y:S01]  /*6c60*/  LDS R15, [R8] ;  /* 0x00000000080f7984 */ /* 0x002e220000000800 */
[----:B------:R-:W-:Y:S01]  /*6c70*/  IMAD.MOV.U32 R14, RZ, RZ, R20 ;  /* 0x000000ffff0e7224 */ /* 0x000fe200078e0014 */
[----:B------:R-:W-:Y:S01]  /*6c80*/  IADD3 R20, P2, PT, R20, 0x200, RZ ;  /* 0x0000020014147810 */ /* 0x000fe20007f5e0ff */
[----:B------:R-:W-:-:S05]  /*6c90*/  VIADD R11, R11, 0x1 ;  /* 0x000000010b0b7836 */ /* 0x000fca0000000000 */
[----:B------:R-:W-:Y:S01]  /*6ca0*/  ISETP.NE.AND P0, PT, R11, RZ, PT ;  /* 0x000000ff0b00720c */ /* 0x000fe20003f05270 */
[----:B0-----:R-:W-:Y:S01]  /*6cb0*/  FMUL.FTZ R17, R15, R10 ;  /* 0x0000000a0f117220 */ /* 0x001fe20000410000 */
[-C--:B------:R-:W-:Y:S02]  /*6cc0*/  MOV R15, R21.reuse ;  /* 0x00000015000f7202 */ /* 0x080fe40000000f00 */
[----:B------:R-:W-:Y:S02]  /*6cd0*/  IADD3.X R21, PT, PT, RZ, R21, RZ, P2, !PT ;  /* 0x00000015ff157210 */ /* 0x000fe400017fe4ff */
[----:B------:R0:W-:Y:S04]  /*6ce0*/  STS [R8], R17 ;  /* 0x0000001108007388 */ /* 0x0001e80000000800 */
[----:B------:R1:W-:Y:S01]  /*6cf0*/  STG.E desc[UR36][R14.64], R17 ;  /* 0x000000110e007986 */ /* 0x0003e2000c101924 */
[----:B0-----:R-:W-:-:S02]  /*6d00*/  VIADD R8, R8, 0x200 ;  /* 0x0000020008087836 */ /* 0x001fc40000000000 */
[----:B------:R-:W-:Y:S05]  /*6d10*/  @P0 BRA `(.L_x_3891) ;  /* 0xfffffffc00d00947 */ /* 0x000fea000383ffff */
.L_x_3890:
[----:B------:R-:W-:Y:S05]  /*6d20*/  BSYNC.RECONVERGENT B1 ;  /* 0x0000000000017941 */ /* 0x000fea0003800200 */
.L_x_3889:
[----:B------:R-:W-:Y:S05]  /*6d30*/  @!P1 BRA `(.L_x_3879) ;  /* 0x0000000800709947 */ /* 0x000fea0003800000 */
[----:B-1----:R-:W1:Y:S01]  /*6d40*/  S2R R14, SR_CgaCtaId ;  /* 0x00000000000e7919 */ /* 0x002e620000008800 */
[----:B------:R-:W3:Y:S01]  /*6d50*/  LDCU.64 UR4, c[0x0][0x480] ;  /* 0x00009000ff0477ac */ /* 0x000ee20008000a00 */
[----:B------:R-:W-:Y:S01]  /*6d60*/  IADD3 R11, P0, PT, R9, R12, RZ ;  /* 0x0000000c090b7210 */ /* 0x000fe20007f1e0ff */
[----:B------:R-:W-:Y:S01]  /*6d70*/  IMAD.IADD R17, R18, 0x1, -R9 ;  /* 0x0000000112117824 */ /* 0x000fe200078e0a09 */
[----:B------:R-:W-:Y:S01]  /*6d80*/  MOV R8, 0x400 ;  /* 0x0000040000087802 */ /* 0x000fe20000000f00 */
[----:B------:R-:W-:Y:S01]  /*6d90*/  BSSY.RECONVERGENT B1, `(.L_x_3892) ;  /* 0x0000058000017945 */ /* 0x000fe20003800200 */
[----:B------:R-:W-:Y:S02]  /*6da0*/  IADD3.X R12, PT, PT, RZ, R13, RZ, P0, !PT ;  /* 0x0000000dff0c7210 */ /* 0x000fe400007fe4ff */
[----:B------:R-:W-:Y:S02]  /*6db0*/  ISETP.GT.AND P1, PT, R17, 0x5ff, PT ;  /* 0x000005ff1100780c */ /* 0x000fe40003f24270 */
[----:B---3--:R-:W-:-:S04]  /*6dc0*/  LEA R13, P0, R11, UR4, 0x2 ;  /* 0x000000040b0d7c11 */ /* 0x008fc8000f8010ff */
[----:B------:R-:W-:Y:S02]  /*6dd0*/  LEA.HI.X R15, R11, UR5, R12, 0x2, P0 ;  /* 0x000000050b0f7c11 */ /* 0x000fe400080f140c */
[----:B------:R-:W-:Y:S01]  /*6de0*/  IADD3 R11, PT, PT, R8, 0x220, RZ ;  /* 0x00000220080b7810 */ /* 0x000fe20007ffe0ff */
[----:B------:R-:W-:Y:S01]  /*6df0*/  IMAD.SHL.U32 R8, R23, 0x4, RZ ;  /* 0x0000000417087824 */ /* 0x000fe200078e00ff */
[----:B------:R-:W-:-:S04]  /*6e00*/  IADD3 R12, P0, PT, R13, 0x400, RZ ;  /* 0x000004000d0c7810 */ /* 0x000fc80007f1e0ff */
[----:B------:R-:W-:Y:S01]  /*6e10*/  LEA R8, R9, -R8, 0x2 ;  /* 0x8000000809087211 */ /* 0x000fe200078e10ff */
[----:B------:R-:W-:Y:S01]  /*6e20*/  IMAD.X R13, RZ, RZ, R15, P0 ;  /* 0x000000ffff0d7224 */ /* 0x000fe200000e060f */
[----:B-1----:R-:W-:Y:S02]  /*6e30*/  LEA R11, R14, R11, 0x18 ;  /* 0x0000000b0e0b7211 */ /* 0x002fe400078ec0ff */
[----:B------:R-:W-:Y:S02]  /*6e40*/  PLOP3.LUT P0, PT, PT, PT, PT, 0x80, 0x8 ;  /* 0x000000000008781c */ /* 0x000fe40003f0f070 */
[----:B------:R-:W-:Y:S01]  /*6e50*/  IADD3 R8, PT, PT, R8, 0x400, R11 ;  /* 0x0000040008087810 */ /* 0x000fe20007ffe00b */
[----:B------:R-:W-:Y:S10]  /*6e60*/  @!P1 BRA `(.L_x_3893) ;  /* 0x0000000400289947 */ /* 0x000ff40003800000 */
[----:B------:R-:W-:Y:S02]  /*6e70*/  PLOP3.LUT P0, PT, PT, PT, PT, 0x8, 0x80 ;  /* 0x000000000080781c */ /* 0x000fe40003f0e170 */
[----:B------:R-:W-:-:S11]  /*6e80*/  IADD3 R20, PT, PT, R18, -0x5ff, RZ ;  /* 0xfffffa0112147810 */ /* 0x000fd60007ffe0ff */
.L_x_3894:
        /* <DEDUP_REMOVED lines=25> */
[----:B--2---:R-:W-:-:S03]  /*7020*/  FMUL.FTZ R29, R10, R29 ;  /* 0x0000001d0a1d7220 */ /* 0x004fc60000410000 */
[----:B------:R2:W-:Y:S01]  /*7030*/  STS [R8+-0x400], R11 ;  /* 0xfffc000b08007388 */ /* 0x0005e20000000800 */
[C---:B------:R-:W-:Y:S01]  /*7040*/  FMUL.FTZ R31, R10.reuse, R31 ;  /* 0x0000001f0a1f7220 */ /* 0x040fe20000410000 */
[C---:B------:R-:W-:Y:S02]  /*7050*/  FMUL.FTZ R33, R10.reuse, R33 ;  /* 0x000000210a217220 */ /* 0x040fe40000410000 */
[----:B------:R-:W-:Y:S01]  /*7060*/  STG.E desc[UR36][R12.64+-0x200], R15 ;  /* 0xfffe000f0c007986 */ /* 0x000fe2000c101924 */
[----:B------:R-:W-:-:S03]  /*7070*/  FMUL.FTZ R35, R10, R35 ;  /* 0x000000230a237220 */ /* 0x000fc60000410000 */
[----:B------:R-:W-:Y:S01]  /*7080*/  STS [R8+-0x200], R15 ;  /* 0xfffe000f08007388 */ /* 0x000fe20000000800 */
[----:B--2---:R-:W-:Y:S01]  /*7090*/  IADD3 R11, P2, PT, R12, 0x2000, RZ ;  /* 0x000020000c0b7810 */ /* 0x004fe20007f5e0ff */
[C---:B------:R-:W-:Y:S02]  /*70a0*/  FMUL.FTZ R37, R10.reuse, R37 ;  /* 0x000000250a257220 */ /* 0x040fe40000410000 */
[----:B------:R-:W-:Y:S01]  /*70b0*/  STG.E desc[UR36][R12.64], R17 ;  /* 0x000000110c007986 */ /* 0x000fe2000c101924 */
[----:B------:R-:W-:Y:S01]  /*70c0*/  IADD3.X R14, PT, PT, RZ, R13, RZ, P2, !PT ;  /* 0x0000000dff0e7210 */ /* 0x000fe200017fe4ff */
[C---:B0-----:R-:W-:Y:S02]  /*70d0*/  FMUL.FTZ R39, R10.reuse, R39 ;  /* 0x000000270a277220 */ /* 0x041fe40000410000 */
        /* <DEDUP_REMOVED lines=35> */
.L_x_3893:
[----:B------:R-:W-:Y:S05]  /*7310*/  BSYNC.RECONVERGENT B1 ;  /* 0x0000000000017941 */ /* 0x000fea0003800200 */
.L_x_3892:
        /* <DEDUP_REMOVED lines=26> */
[C---:B--2---:R-:W-:Y:S01]  /*74c0*/  FMUL.FTZ R29, R10.reuse, R29 ;  /* 0x0000001d0a1d7220 */ /* 0x044fe20000410000 */
        /* <DEDUP_REMOVED lines=16> */
.L_x_3896:
[----:B------:R-:W-:Y:S05]  /*75d0*/  BSYNC.RECONVERGENT B1 ;  /* 0x0000000000017941 */ /* 0x000fea0003800200 */
.L_x_3895:
        /* <DEDUP_REMOVED lines=18> */
.L_x_3879:
[----:B------:R-:W-:Y:S05]  /*7700*/  BSYNC.RECONVERGENT B0 ;  /* 0x0000000000007941 */ /* 0x000fea0003800200 */
.L_x_3878:
[----:B0-----:R-:W-:Y:S01]  /*7710*/  SHF.R.S32.HI R9, RZ, 0x1f, R18 ;  /* 0x0000001fff097819 */ /* 0x001fe20000011412 */
[----:B------:R-:W0:Y:S01]  /*7720*/  LDCU.64 UR4, c[0x0][0x3b0] ;  /* 0x00007600ff0477ac */ /* 0x000e220008000a00 */
[----:B------:R-:W-:Y:S02]  /*7730*/  LOP3.LUT R7, R7, 0x7c, RZ, 0xc0, !PT ;  /* 0x0000007c07077812 */ /* 0x000fe400078ec0ff */
[----:B-1----:R-:W-:Y:S02]  /*7740*/  CS2R R10, SRZ ;  /* 0x00000000000a7805 */ /* 0x002fe4000001ff00 */
[----:B------:R-:W-:-:S04]  /*7750*/  LEA.HI R9, R9, R18, RZ, 0x2 ;  /* 0x0000001209097211 */ /* 0x000fc800078f10ff */
[----:B------:R-:W-:-:S04]  /*7760*/  LOP3.LUT R9, R9, 0xfffffffc, RZ, 0xc0, !PT ;  /* 0xfffffffc09097812 */ /* 0x000fc800078ec0ff */
[----:B------:R-:W-:-:S04]  /*7770*/  IADD3 R57, PT, PT, -R9, R18, RZ ;  /* 0x0000001209397210 */ /* 0x000fc80007ffe1ff */
        /* <DEDUP_REMOVED lines=15> */
[----:B0-----:R-:W-:Y:S05]  /*7870*/  @P0 BRA `(.L_x_3898) ;  /* 0x00000020005c0947 */ /* 0x001fea0003800000 */
        /* <DEDUP_REMOVED lines=11> */
[----:B------:R-:W-:Y:S01]  /*7930*/  VIADDMNMX R13, R56, 0x4, R27, !PT ;  /* 0x00000004380d7846 */ /* 0x000fe2000780011b */
[----:B------:R-:W-:Y:S01]  /*7940*/  BSSY.RECONVERGENT B2, `(.L_x_3901) ;  /* 0x0000059000027945 */ /* 0x000fe20003800200 */
[----:B------:R-:W-:Y:S02]  /*7950*/  LOP3.LUT R58, RZ, R23, RZ, 0x33, !PT ;  /* 0x00000017ff3a7212 */ /* 0x000fe400078e33ff */
[----:B------:R-:W-:Y:S02]  /*7960*/  CS2R R14, SRZ ;  /* 0x00000000000e7805 */ /* 0x000fe4000001ff00 */
[----:B------:R-:W-:Y:S02]  /*7970*/  MOV R4, R56 ;  /* 0x0000003800047202 */ /* 0x000fe40000000f00 */
[----:B------:R-:W-:Y:S02]  /*7980*/  IADD3 R58, PT, PT, -R6, R13, R58 ;  /* 0x0000000d063a7210 */ /* 0x000fe40007ffe13a */
[----:B------:R-:W-:-:S02]  /*7990*/  CS2R R12, SRZ ;  /* 0x00000000000c7805 */ /* 0x000fc4000001ff00 */
[C---:B------:R-:W-:Y:S02]  /*79a0*/  ISETP.GE.U32.AND P0, PT, R58.reuse, 0x1c, PT ;  /* 0x0000001c3a00780c */ /* 0x040fe40003f06070 */
[----:B------:R-:W-:-:S04]  /*79b0*/  LEA.HI R70, R58, 0x1, RZ, 0x1e ;  /* 0x000000013a467811 */ /* 0x000fc800078ff0ff */
[----:B------:R-:W-:-:S04]  /*79c0*/  LOP3.LUT R73, R70, 0x7, RZ, 0xc0, !PT ;  /* 0x0000000746497812 */ /* 0x000fc800078ec0ff */
[----:B------:R-:W-:-:S03]  /*79d0*/  ISETP.NE.AND P1, PT, R73, RZ, PT ;  /* 0x000000ff4900720c */ /* 0x000fc60003f25270 */
[----:B------:R-:W-:Y:S10]  /*79e0*/  @!P0 BRA `(.L_x_3902) ;  /* 0x0000000400388947 */ /* 0x000ff40003800000 */
[----:B------:R-:W0:Y:S01]  /*79f0*/  S2R R25, SR_CgaCtaId ;  /* 0x0000000000197919 */ /* 0x000e220000008800 */
[----:B------:R-:W-:Y:S01]  /*7a00*/  MOV R4, 0x400 ;  /* 0x0000040000047802 */ /* 0x000fe20000000f00 */
[----:B------:R-:W-:Y:S01]  /*7a10*/  HFMA2 R59, -RZ, RZ, 0, 0 ;  /* 0x00000000ff3b7431 */ /* 0x000fe200000001ff */
[----:B------:R-:W-:Y:S02]  /*7a20*/  LOP3.LUT R72, R70, 0x7ffffff8, RZ, 0xc0, !PT ;  /* 0x7ffffff846487812 */ /* 0x000fe400078ec0ff */
[----:B------:R-:W-:Y:S01]  /*7a30*/  MOV R12, RZ ;  /* 0x000000ff000c7202 */ /* 0x000fe20000000f00 */
[----:B------:R-:W-:-:S05]  /*7a40*/  VIADD R4, R4, 0x220 ;  /* 0x0000022004047836 */ /* 0x000fca0000000000 */
[----:B0-----:R-:W-:Y:S01]  /*7a50*/  LEA R71, R25, R4, 0x18 ;  /* 0x0000000419477211 */ /* 0x001fe200078ec0ff */
[----:B------:R-:W-:-:S07]  /*7a60*/  IMAD.MOV.U32 R4, RZ, RZ, R56 ;  /* 0x000000ffff047224 */ /* 0x000fce00078e0038 */
.L_x_3903:
[----:B------:R-:W-:-:S04]  /*7a70*/  IMAD R47, R4, 0x60, RZ ;  /* 0x00000060042f7824 */ /* 0x000fc800078e02ff */
[C---:B------:R-:W-:Y:S01]  /*7a80*/  IMAD.WIDE.U32 R24, R47.reuse, 0x4, R20 ;  /* 0x000000042f187825 */ /* 0x040fe200078e0014 */
[----:B------:R-:W-:-:S03]  /*7a90*/  IADD3 R33, PT, PT, R47, 0x300, RZ ;  /* 0x000003002f217810 */ /* 0x000fc60007ffe0ff */
[----:B--2---:R-:W-:Y:S02]  /*7aa0*/  VIADD R29, R47, 0x180 ;  /* 0x000001802f1d7836 */ /* 0x004fe40000000000 */
[----:B------:R-:W2:Y:S02]  /*7ab0*/  LDG.E.128 R24, desc[UR36][R24.64] ;  /* 0x0000002418187981 */ /* 0x000ea4000c1e1d00 */
[----:B------:R-:W-:Y:S01]  /*7ac0*/  IMAD.WIDE.U32 R28, R29, 0x4, R20 ;  /* 0x000000041d1c7825 */ /* 0x000fe200078e0014 */
[----:B------:R-:W-:-:S03]  /*7ad0*/  IADD3 R41, PT, PT, R47, 0x600, RZ ;  /* 0x000006002f297810 */ /* 0x000fc60007ffe0ff */
[----:B------:R-:W-:Y:S02]  /*7ae0*/  VIADD R37, R47, 0x480 ;  /* 0x000004802f257836 */ /* 0x000fe40000000000 */
[--C-:B------:R-:W-:Y:S01]  /*7af0*/  IMAD.WIDE.U32 R32, R33, 0x4, R20.reuse ;  /* 0x0000000421207825 */ /* 0x100fe200078e0014 */
[----:B------:R-:W3:Y:S03]  /*7b00*/  LDG.E.128 R28, desc[UR36][R28.64] ;  /* 0x000000241c1c7981 */ /* 0x000ee6000c1e1d00 */
[----:B------:R-:W-:Y:S02]  /*7b10*/  IMAD.WIDE.U32 R36, R37, 0x4, R20 ;  /* 0x0000000425247825 */ /* 0x000fe400078e0014 */
[----:B------:R-:W4:Y:S02]  /*7b20*/  LDG.E.128 R32, desc[UR36][R32.64] ;  /* 0x0000002420207981 */ /* 0x000f24000c1e1d00 */
[----:B------:R-:W-:-:S02]  /*7b30*/  VIADD R45, R47, 0x780 ;  /* 0x000007802f2d7836 */ /* 0x000fc40000000000 */
[--C-:B------:R-:W-:Y:S01]  /*7b40*/  IMAD.WIDE.U32 R40, R41, 0x4, R20.reuse ;  /* 0x0000000429287825 */ /* 0x100fe200078e0014 */
[----:B------:R-:W4:Y:S01]  /*7b50*/  LDG.E.128 R36, desc[UR36][R36.64] ;  /* 0x0000002424247981 */ /* 0x000f22000c1e1d00 */
[----:B------:R-:W-:Y:S02]  /*7b60*/  IADD3 R49, PT, PT, R47, 0x900, RZ ;  /* 0x000009002f317810 */ /* 0x000fe40007ffe0ff */
[--C-:B------:R-:W-:Y:S02]  /*7b70*/  IMAD.WIDE.U32 R44, R45, 0x4, R20.reuse ;  /* 0x000000042d2c7825 */ /* 0x100fe400078e0014 */
[----:B------:R-:W4:Y:S02]  /*7b80*/  LDG.E.128 R40, desc[UR36][R40.64] ;  /* 0x0000002428287981 */ /* 0x000f24000c1e1d00 */
[----:B------:R-:W-:Y:S02]  /*7b90*/  VIADD R53, R47, 0xa80 ;  /* 0x00000a802f357836 */ /* 0x000fe40000000000 */
[--C-:B------:R-:W-:Y:S01]  /*7ba0*/  IMAD.WIDE.U32 R48, R49, 0x4, R20.reuse ;  /* 0x0000000431307825 */ /* 0x100fe200078e0014 */
[----:B------:R-:W4:Y:S03]  /*7bb0*/  LDG.E.128 R44, desc[UR36][R44.64] ;  /* 0x000000242c2c7981 */ /* 0x000f26000c1e1d00 */
[----:B------:R-:W-:-:S02]  /*7bc0*/  IMAD.WIDE.U32 R52, R53, 0x4, R20 ;  /* 0x0000000435347825 */ /* 0x000fc400078e0014 */
[----:B------:R-:W4:Y:S04]  /*7bd0*/  LDG.E.128 R48, desc[UR36][R48.64] ;  /* 0x0000002430307981 */ /* 0x000f28000c1e1d00 */
[----:B------:R-:W4:Y:S01]  /*7be0*/  LDG.E.128 R52, desc[UR36][R52.64] ;  /* 0x0000002434347981 */ /* 0x000f22000c1e1d00 */
[----:B------:R-:W-:-:S05]  /*7bf0*/  IADD3 R60, PT, PT, -R23, R4, RZ ;  /* 0x00000004173c7210 */ /* 0x000fca0007ffe1ff */
[----:B------:R-:W-:-:S05]  /*7c00*/  IMAD R60, R60, 0x4, R71 ;  /* 0x000000043c3c7824 */ /* 0x000fca00078e0247 */
[----:B------:R-:W2:Y:S04]  /*7c10*/  LDS R61, [R60] ;  /* 0x000000003c3d7984 */ /* 0x000ea80000000800 */
[----:B------:R-:W3:Y:S04]  /*7c20*/  LDS R62, [R60+0x10] ;  /* 0x000010003c3e7984 */ /* 0x000ee80000000800 */
[----:B------:R-:W4:Y:S04]  /*7c30*/  LDS R64, [R60+0x20] ;  /* 0x000020003c407984 */ /* 0x000f280000000800 */
[----:B------:R-:W0:Y:S04]  /*7c40*/  LDS R65, [R60+0x30] ;  /* 0x000030003c417984 */ /* 0x000e280000000800 */
[----:B------:R-:W1:Y:S04]  /*7c50*/  LDS R66, [R60+0x40] ;  /* 0x000040003c427984 */ /* 0x000e680000000800 */
[----:B------:R-:W1:Y:S04]  /*7c60*/  LDS R67, [R60+0x50] ;  /* 0x000050003c437984 */ /* 0x000e680000000800 */
[----:B------:R-:W1:Y:S04]  /*7c70*/  LDS R68, [R60+0x60] ;  /* 0x000060003c447984 */ /* 0x000e680000000800 */
[----:B------:R-:W1:Y:S01]  /*7c80*/  LDS R69, [R60+0x70] ;  /* 0x000070003c457984 */ /* 0x000e620000000800 */
[----:B------:R-:W-:-:S04]  /*7c90*/  IADD3 R59, PT, PT, R59, 0x8, RZ ;  /* 0x000000083b3b7810 */ /* 0x000fc80007ffe0ff */
        /* <DEDUP_REMOVED lines=35> */
.L_x_3902:
[----:B------:R-:W-:Y:S05]  /*7ed0*/  BSYNC.RECONVERGENT B2 ;  /* 0x0000000000027941 */ /* 0x000fea0003800200 */
.L_x_3901:
        /* <DEDUP_REMOVED lines=8> */
[----:B--2---:R-:W-:Y:S01]  /*7f60*/  VIADD R29, R25, 0x300 ;  /* 0x00000300191d7836 */ /* 0x004fe20000000000 */
[----:B------:R0:W2:Y:S01]  /*7f70*/  LDG.E.128 R36, desc[UR36][R32.64] ;  /* 0x0000002420247981 */ /* 0x0000a2000c1e1d00 */
[----:B------:R-:W-:Y:S01]  /*7f80*/  IMAD.WIDE.U32 R34, R35, 0x4, R20 ;  /* 0x0000000423227825 */ /* 0x000fe200078e0014 */
[----:B------:R-:W-:-:S03]  /*7f90*/  IADD3 R25, PT, PT, R25, 0x480, RZ ;  /* 0x0000048019197810 */ /* 0x000fc60007ffe0ff */
[--C-:B------:R-:W-:Y:S01]  /*7fa0*/  IMAD.WIDE.U32 R28, R29, 0x4, R20.reuse ;  /* 0x000000041d1c7825 */ /* 0x100fe200078e0014 */
[----:B------:R1:W3:Y:S03]  /*7fb0*/  LDG.E.128 R40, desc[UR36][R34.64] ;  /* 0x0000002422287981 */ /* 0x0002e6000c1e1d00 */
[----:B------:R-:W-:Y:S02]  /*7fc0*/  IMAD.WIDE.U32 R24, R25, 0x4, R20 ;  /* 0x0000000419187825 */ /* 0x000fe400078e0014 */
[----:B------:R-:W4:Y:S04]  /*7fd0*/  LDG.E.128 R28, desc[UR36][R28.64] ;  /* 0x000000241c1c7981 */ /* 0x000f28000c1e1d00 */
[----:B------:R-:W4:Y:S01]  /*7fe0*/  LDG.E.128 R24, desc[UR36][R24.64] ;  /* 0x0000002418187981 */ /* 0x000f22000c1e1d00 */
[----:B------:R-:W1:Y:S01]  /*7ff0*/  S2UR UR5, SR_CgaCtaId ;  /* 0x00000000000579c3 */ /* 0x000e620000008800 */
[----:B------:R-:W-:-:S02]  /*8000*/  UMOV UR4, 0x400 ;  /* 0x0000040000047882 */ /* 0x000fc40000000000 */
[----:B------:R-:W-:Y:S01]  /*8010*/  UIADD3 UR4, UPT, UPT, UR4, 0x220, URZ ;  /* 0x0000022004047890 */ /* 0x000fe2000fffe0ff */
[----:B0-----:R-:W-:-:S03]  /*8020*/  IMAD.IADD R32, R4, 0x1, -R23 ;  /* 0x0000000104207824 */ /* 0x001fc600078e0a17 */
[----:B-1----:R-:W-:-:S06]  /*8030*/  ULEA UR4, UR5, UR4, 0x18 ;  /* 0x0000000405047291 */ /* 0x002fcc000f8ec0ff */
[----:B------:R-:W-:-:S05]  /*8040*/  LEA R32, R32, UR4, 0x2 ;  /* 0x0000000420207c11 */ /* 0x000fca000f8e10ff */
[----:B------:R-:W2:Y:S04]  /*8050*/  LDS R33, [R32] ;  /* 0x0000000020217984 */ /* 0x000ea80000000800 */
[----:B------:R-:W3:Y:S04]  /*8060*/  LDS R34, [R32+0x10] ;  /* 0x0000100020227984 */ /* 0x000ee80000000800 */
[----:B------:R-:W4:Y:S04]  /*8070*/  LDS R44, [R32+0x20] ;  /* 0x00002000202c7984 */ /* 0x000f280000000800 */
[----:B------:R-:W0:Y:S01]  /*8080*/  LDS R45, [R32+0x30] ;  /* 0x00003000202d7984 */ /* 0x000e220000000800 */
[----:B------:R-:W-:Y:S01]  /*8090*/  IADD3 R4, PT, PT, R4, 0x10, RZ ;  /* 0x0000001004047810 */ /* 0x000fe20007ffe0ff */
        /* <DEDUP_REMOVED lines=15> */
[----:B------:R-:W-:-:S07]  /*8190*/  FFMA.FTZ R15, R27, R45, R44 ;  /* 0x0000002d1b0f7223 */ /* 0x000fce000001002c */
.L_x_3905:
[----:B------:R-:W-:Y:S05]  /*81a0*/  BSYNC.RECONVERGENT B2 ;  /* 0x0000000000027941 */ /* 0x000fea0003800200 */
.L_x_3904:
        /* <DEDUP_REMOVED lines=9> */
[----:B--2---:R-:W2:Y:S04]  /*8240*/  LDG.E.128 R28, desc[UR36][R24.64] ;  /* 0x00000024181c7981 */ /* 0x004ea8000c1e1d00 */
[----:B------:R0:W3:Y:S01]  /*8250*/  LDG.E.128 R36, desc[UR36][R26.64] ;  /* 0x000000241a247981 */ /* 0x0000e2000c1e1d00 */
[----:B------:R-:W1:Y:S01]  /*8260*/  S2UR UR5, SR_CgaCtaId ;  /* 0x00000000000579c3 */ /* 0x000e620000008800 */
[----:B------:R-:W-:Y:S01]  /*8270*/  UMOV UR4, 0x400 ;  /* 0x0000040000047882 */ /* 0x000fe20000000000 */
[----:B------:R-:W-:Y:S01]  /*8280*/  IADD3 R32, PT, PT, -R23, R4, RZ ;  /* 0x0000000417207210 */ /* 0x000fe20007ffe1ff */
[----:B------:R-:W-:Y:S01]  /*8290*/  UIADD3 UR4, UPT, UPT, UR4, 0x220, URZ ;  /* 0x0000022004047890 */ /* 0x000fe2000fffe0ff */
[----:B------:R-:W-:-:S03]  /*82a0*/  VIADD R4, R4, 0x8 ;  /* 0x0000000804047836 */ /* 0x000fc60000000000 */
[----:B-1----:R-:W-:-:S06]  /*82b0*/  ULEA UR4, UR5, UR4, 0x18 ;  /* 0x0000000405047291 */ /* 0x002fcc000f8ec0ff */
[----:B------:R-:W-:-:S05]  /*82c0*/  LEA R32, R32, UR4, 0x2 ;  /* 0x0000000420207c11 */ /* 0x000fca000f8e10ff */
        /* <DEDUP_REMOVED lines=10> */
.L_x_3907:
[----:B------:R-:W-:Y:S05]  /*8370*/  BSYNC.RECONVERGENT B2 ;  /* 0x0000000000027941 */ /* 0x000fea0003800200 */
.L_x_3906:
[----:B------:R-:W-:Y:S05]  /*8380*/  @P0 BRA `(.L_x_3900) ;  /* 0x0000000000380947 */ /* 0x000fea0003800000 */
[----:B------:R-:W-:-:S04]  /*8390*/  IMAD R25, R4, 0x60, RZ ;  /* 0x0000006004197824 */ /* 0x000fc800078e02ff */
[----:B------:R-:W-:-:S06]  /*83a0*/  IMAD.WIDE.U32 R24, R25, 0x4, R20 ;  /* 0x0000000419187825 */ /* 0x000fcc00078e0014 */
[----:B------:R-:W3:Y:S01]  /*83b0*/  LDG.E.128 R24, desc[UR36][R24.64] ;  /* 0x0000002418187981 */ /* 0x000ee2000c1e1d00 */
[----:B------:R-:W0:Y:S01]  /*83c0*/  S2UR UR5, SR_CgaCtaId ;  /* 0x00000000000579c3 */ /* 0x000e220000008800 */
[----:B------:R-:W-:Y:S01]  /*83d0*/  UMOV UR4, 0x400 ;  /* 0x0000040000047882 */ /* 0x000fe20000000000 */
[----:B------:R-:W-:Y:S01]  /*83e0*/  IADD3 R4, PT, PT, -R23, R4, RZ ;  /* 0x0000000417047210 */ /* 0x000fe20007ffe1ff */
        /* <DEDUP_REMOVED lines=8> */
.L_x_3900:
[----:B------:R-:W-:Y:S05]  /*8470*/  BSYNC.RECONVERGENT B1 ;  /* 0x0000000000017941 */ /* 0x000fea0003800200 */
.L_x_3899:
[----:B------:R-:W-:Y:S01]  /*8480*/  ISETP.GE.AND P0, PT, R56, R18, PT ;  /* 0x000000123800720c */ /* 0x000fe20003f06270 */
[----:B------:R-:W-:-:S12]  /*8490*/  BSSY.RECONVERGENT B3, `(.L_x_3908) ;  /* 0x0000120000037945 */ /* 0x000fd80003800200 */
[----:B------:R-:W-:Y:S05]  /*84a0*/  @P0 BRA `(.L_x_3909) ;  /* 0x0000001000780947 */ /* 0x000fea0003800000 */
[----:B------:R-:W-:Y:S01]  /*84b0*/  VIADDMNMX R25, R56, 0x4, R18, !PT ;  /* 0x0000000438197846 */ /* 0x000fe20007800112 */
[----:B------:R-:W-:Y:S01]  /*84c0*/  BSSY.RECONVERGENT B2, `(.L_x_3910) ;  /* 0x00000a4000027945 */ /* 0x000fe20003800200 */
[----:B------:R-:W-:-:S04]  /*84d0*/  LOP3.LUT R4, RZ, R23, RZ, 0x33, !PT ;  /* 0x00000017ff047212 */ /* 0x000fc800078e33ff */
[----:B------:R-:W-:-:S04]  /*84e0*/  IADD3 R4, PT, PT, -R6, R25, R4 ;  /* 0x0000001906047210 */ /* 0x000fc80007ffe104 */
        /* <DEDUP_REMOVED lines=14> */
.L_x_3921:
[C---:B--2---:R-:W-:Y:S01]  /*85d0*/  VIADD R28, R56.reuse, 0xfffffff8 ;  /* 0xfffffff8381c7836 */ /* 0x044fe20000000000 */
        /* <DEDUP_REMOVED lines=30> */
[----:B------:R-:W-:Y:S02]  /*87c0*/  @!P4 IMAD.IADD R24, R24, 0x1, -R27 ;  /* 0x000000011818c824 */ /* 0x000fe400078e0a1b */
[----:B------:R-:W0:Y:S03]  /*87d0*/  LDS R27, [R18+-0x20] ;  /* 0xffffe000121b7984 */ /* 0x000e260000000800 */
        /* <DEDUP_REMOVED lines=9> */
.L_x_3914:
[----:B------:R-:W-:Y:S05]  /*8870*/  BSYNC.RECONVERGENT B4 ;  /* 0x0000000000047941 */ /* 0x000fea0003800200 */
.L_x_3913:
        /* <DEDUP_REMOVED lines=32> */
.L_x_3916:
[----:B------:R-:W-:Y:S05]  /*8a80*/  BSYNC.RECONVERGENT B4 ;  /* 0x0000000000047941 */ /* 0x000fea0003800200 */
.L_x_3915:
        /* <DEDUP_REMOVED lines=22> */
[----:B------:R-:W0:Y:S03]  /*8bf0*/  LDS R27, [R18] ;  /* 0x00000000121b7984 */ /* 0x000e260000000800 */
        /* <DEDUP_REMOVED lines=9> */
.L_x_3918:
[----:B------:R-:W-:Y:S05]  /*8c90*/  BSYNC.RECONVERGENT B4 ;  /* 0x0000000000047941 */ /* 0x000fea0003800200 */
.L_x_3917:
        /* <DEDUP_REMOVED lines=22> */
[----:B------:R-:W0:Y:S03]  /*8e00*/  LDS R27, [R18+0x10] ;  /* 0x00001000121b7984 */ /* 0x000e260000000800 */
        /* <DEDUP_REMOVED lines=9> */
.L_x_3920:
[----:B------:R-:W-:Y:S05]  /*8ea0*/  BSYNC.RECONVERGENT B4 ;  /* 0x0000000000047941 */ /* 0x000fea0003800200 */
.L_x_3919:
[----:B------:R-:W-:Y:S01]  /*8eb0*/  VIADD R56, R56, 0x10 ;  /* 0x0000001038387836 */ /* 0x000fe20000000000 */
[----:B------:R-:W-:Y:S01]  /*8ec0*/  IADD3 R18, PT, PT, R18, 0x40, RZ ;  /* 0x0000004012127810 */ /* 0x000fe20007ffe0ff */
[----:B------:R-:W-:Y:S06]  /*8ed0*/  @P0 BRA `(.L_x_3921) ;  /* 0xfffffff400bc0947 */ /* 0x000fec000383ffff */
[----:B------:R-:W-:Y:S05]  /*8ee0*/  BSYNC.RECONVERGENT B1 ;  /* 0x0000000000017941 */ /* 0x000fea0003800200 */
.L_x_3912:
[----:B------:R-:W-:-:S07]  /*8ef0*/  VIADD R56, R56, 0xfffffff8 ;  /* 0xfffffff838387836 */ /* 0x000fce0000000000 */
.L_x_3911:
[----:B------:R-:W-:Y:S05]  /*8f00*/  BSYNC.RECONVERGENT B2 ;  /* 0x0000000000027941 */ /* 0x000fea0003800200 */
.L_x_3910:
        /* <DEDUP_REMOVED lines=9> */
[C---:B------:R-:W-:Y:S01]  /*8fa0*/  IMAD.IADD R18, R56.reuse, 0x1, -R23 ;  /* 0x0000000138127824 */ /* 0x040fe200078e0a17 */
[----:B--2---:R-:W-:Y:S01]  /*8fb0*/  IADD3 R30, PT, PT, R56, 0x4, RZ ;  /* 0x00000004381e7810 */ /* 0x004fe20007ffe0ff */
[----:B------:R-:W-:Y:S03]  /*8fc0*/  BSSY.RECONVERGENT B2, `(.L_x_3924) ;  /* 0x0000023000027945 */ /* 0x000fe60003800200 */
[----:B------:R-:W-:Y:S01]  /*8fd0*/  ISETP.GE.AND P2, PT, R30, R17, PT ;  /* 0x000000111e00720c */ /* 0x000fe20003f46270 */
[----:B0-----:R-:W-:-:S06]  /*8fe0*/  ULEA UR4, UR5, UR4, 0x18 ;  /* 0x0000000405047291 */ /* 0x001fcc000f8ec0ff */
[----:B------:R-:W-:Y:S01]  /*8ff0*/  LEA R28, R18, UR4, 0x2 ;  /* 0x00000004121c7c11 */ /* 0x000fe2000f8e10ff */
[----:B------:R-:W-:Y:S06]  /*9000*/  @!P0 BRA `(.L_x_3925) ;  /* 0x0000000000788947 */ /* 0x000fec0003800000 */
[----:B------:R-:W-:Y:S01]  /*9010*/  IABS R27, R17 ;  /* 0x00000011001b7213 */ /* 0x000fe20000000000 */
[----:B------:R-:W-:Y:S01]  /*9020*/  HFMA2 R24, -RZ, RZ, 0, 0 ;  /* 0x00000000ff187431 */ /* 0x000fe200000001ff */
[----:B------:R-:W-:Y:S02]  /*9030*/  ISETP.GE.AND P1, PT, R56, RZ, PT ;  /* 0x000000ff3800720c */ /* 0x000fe40003f26270 */
[----:B------:R-:W0:Y:S01]  /*9040*/  I2F.RP R26, R27 ;  /* 0x0000001b001a7306 */ /* 0x000e220000209400 */
[----:B------:R-:W-:-:S07]  /*9050*/  ISETP.NE.AND P3, PT, R17, RZ, PT ;  /* 0x000000ff1100720c */ /* 0x000fce0003f65270 */
[----:B0-----:R-:W0:Y:S02]  /*9060*/  MUFU.RCP R26, R26 ;  /* 0x0000001a001a7308 */ /* 0x001e240000001000 */
[----:B0-----:R-:W-:-:S06]  /*9070*/  IADD3 R29, PT, PT, R26, 0xffffffe, RZ ;  /* 0x0ffffffe1a1d7810 */ /* 0x001fcc0007ffe0ff */
[----:B------:R-:W0:Y:S02]  /*9080*/  F2I.FTZ.U32.TRUNC.NTZ R25, R29 ;  /* 0x0000001d00197305 */ /* 0x000e24000021f000 */
[----:B0-----:R-:W-:-:S04]  /*9090*/  IMAD.MOV R18, RZ, RZ, -R25 ;  /* 0x000000ffff127224 */ /* 0x001fc800078e0a19 */
        /* <DEDUP_REMOVED lines=12> */
[----:B------:R-:W-:-:S05]  /*9160*/  @!P3 LOP3.LUT R18, RZ, R17, RZ, 0x33, !PT ;  /* 0x00000011ff12b212 */ /* 0x000fca00078e33ff */
[----:B------:R-:W-:Y:S02]  /*9170*/  IMAD R25, R18, 0x60, RZ ;  /* 0x0000006012197824 */ /* 0x000fe400078e02ff */
[----:B------:R-:W0:Y:S02]  /*9180*/  LDS R18, [R28] ;  /* 0x000000001c127984 */ /* 0x000e240000000800 */
[----:B------:R-:W-:-:S06]  /*9190*/  IMAD.WIDE.U32 R24, R25, 0x4, R20 ;  /* 0x0000000419187825 */ /* 0x000fcc00078e0014 */
[----:B------:R-:W0:Y:S02]  /*91a0*/  LDG.E.128 R24, desc[UR36][R24.64] ;  /* 0x0000002418187981 */ /* 0x000e24000c1e1d00 */
[-C--:B0-----:R-:W-:Y:S01]  /*91b0*/  FFMA.FTZ R12, R24, R18.reuse, R12 ;  /* 0x00000012180c7223 */ /* 0x081fe2000001000c */
[-C--:B------:R-:W-:Y:S01]  /*91c0*/  FFMA.FTZ R13, R25, R18.reuse, R13 ;  /* 0x00000012190d7223 */ /* 0x080fe2000001000d */
[-C--:B------:R-:W-:Y:S01]  /*91d0*/  FFMA.FTZ R14, R26, R18.reuse, R14 ;  /* 0x000000121a0e7223 */ /* 0x080fe2000001000e */
[----:B------:R-:W-:-:S07]  /*91e0*/  FFMA.FTZ R15, R27, R18, R15 ;  /* 0x000000121b0f7223 */ /* 0x000fce000001000f */
.L_x_3925:
[----:B------:R-:W-:Y:S05]  /*91f0*/  BSYNC.RECONVERGENT B2 ;  /* 0x0000000000027941 */ /* 0x000fea0003800200 */
.L_x_3924:
[----:B------:R-:W-:Y:S04]  /*9200*/  BSSY.RECONVERGENT B2, `(.L_x_3926) ;  /* 0x0000020000027945 */ /* 0x000fe80003800200 */
[----:B------:R-:W-:Y:S05]  /*9210*/  @!P2 BRA `(.L_x_3927) ;  /* 0x000000000078a947 */ /* 0x000fea0003800000 */
[----:B------:R-:W-:Y:S02]  /*9220*/  IABS R27, R17 ;  /* 0x00000011001b7213 */ /* 0x000fe40000000000 */
[----:B------:R-:W-:Y:S02]  /*9230*/  MOV R24, RZ ;  /* 0x000000ff00187202 */ /* 0x000fe40000000f00 */
        /* <DEDUP_REMOVED lines=21> */
[----:B------:R-:W0:Y:S02]  /*9390*/  LDS R18, [R28+0x10] ;  /* 0x000010001c127984 */ /* 0x000e240000000800 */
[----:B------:R-:W-:-:S06]  /*93a0*/  IMAD.WIDE.U32 R24, R25, 0x4, R20 ;  /* 0x0000000419187825 */ /* 0x000fcc00078e0014 */
[----:B------:R-:W0:Y:S02]  /*93b0*/  LDG.E.128 R24, desc[UR36][R24.64] ;  /* 0x0000002418187981 */ /* 0x000e24000c1e1d00 */
[-C--:B0-----:R-:W-:Y:S01]  /*93c0*/  FFMA.FTZ R12, R24, R18.reuse, R12 ;  /* 0x00000012180c7223 */ /* 0x081fe2000001000c */
[-C--:B------:R-:W-:Y:S01]  /*93d0*/  FFMA.FTZ R13, R25, R18.reuse, R13 ;  /* 0x00000012190d7223 */ /* 0x080fe2000001000d */
[-C--:B------:R-:W-:Y:S01]  /*93e0*/  FFMA.FTZ R14, R26, R18.reuse, R14 ;  /* 0x000000121a0e7223 */ /* 0x080fe2000001000e */
[----:B------:R-:W-:-:S07]  /*93f0*/  FFMA.FTZ R15, R27, R18, R15 ;  /* 0x000000121b0f7223 */ /* 0x000fce000001000f */
.L_x_3927:
[----:B------:R-:W-:Y:S05]  /*9400*/  BSYNC.RECONVERGENT B2 ;  /* 0x0000000000027941 */ /* 0x000fea0003800200 */
.L_x_3926:
[----:B------:R-:W-:-:S07]  /*9410*/  IADD3 R56, PT, PT, R56, 0x8, RZ ;  /* 0x0000000838387810 */ /* 0x000fce0007ffe0ff */
.L_x_3923:
[----:B------:R-:W-:Y:S05]  /*9420*/  BSYNC.RECONVERGENT B1 ;  /* 0x0000000000017941 */ /* 0x000fea0003800200 */
.L_x_3922:
        /* <DEDUP_REMOVED lines=11> */
[----:B0-----:R-:W-:Y:S01]  /*94e0*/  IMAD.MOV.U32 R24, RZ, RZ, RZ ;  /* 0x000000ffff187224 */ /* 0x001fe200078e00ff */
[----:B-1----:R-:W-:-:S05]  /*94f0*/  IADD3 R4, PT, PT, RZ, -R25, RZ ;  /* 0x80000019ff047210 */ /* 0x002fca0007ffe0ff */
[----:B--2---:R-:W-:-:S04]  /*9500*/  IMAD R29, R4, R27, RZ ;  /* 0x0000001b041d7224 */ /* 0x004fc800078e02ff */
[----:B------:R-:W-:-:S06]  /*9510*/  IMAD.HI.U32 R29, R25, R29, R24 ;  /* 0x0000001d191d7227 */ /* 0x000fcc00078e0018 */
        /* <DEDUP_REMOVED lines=11> */
[----:B------:R-:W2:Y:S01]  /*95d0*/  LDG.E.128 R24, desc[UR36][R20.64] ;  /* 0x0000002414187981 */ /* 0x000ea2000c1e1d00 */
[----:B------:R-:W0:Y:S01]  /*95e0*/  S2UR UR5, SR_CgaCtaId ;  /* 0x00000000000579c3 */ /* 0x000e220000008800 */
[----:B------:R-:W-:Y:S01]  /*95f0*/  UMOV UR4, 0x400 ;  /* 0x0000040000047882 */ /* 0x000fe20000000000 */
[----:B------:R-:W-:Y:S01]  /*9600*/  IADD3 R23, PT, PT, -R23, R56, RZ ;  /* 0x0000003817177210 */ /* 0x000fe20007ffe1ff */
[----:B------:R-:W-:-:S04]  /*9610*/  UIADD3 UR4, UPT, UPT, UR4, 0x220, URZ ;  /* 0x0000022004047890 */ /* 0x000fc8000fffe0ff */
[----:B0-----:R-:W-:-:S06]  /*9620*/  ULEA UR4, UR5, UR4, 0x18 ;  /* 0x0000000405047291 */ /* 0x001fcc000f8ec0ff */
[----:B------:R-:W-:-:S06]  /*9630*/  LEA R23, R23, UR4, 0x2 ;  /* 0x0000000417177c11 */ /* 0x000fcc000f8e10ff */
[----:B------:R-:W2:Y:S02]  /*9640*/  LDS R23, [R23] ;  /* 0x0000000017177984 */ /* 0x000ea40000000800 */
[-C--:B--2---:R-:W-:Y:S01]  /*9650*/  FFMA.FTZ R12, R24, R23.reuse, R12 ;  /* 0x00000017180c7223 */ /* 0x084fe2000001000c */
[-C--:B------:R-:W-:Y:S01]  /*9660*/  FFMA.FTZ R13, R25, R23.reuse, R13 ;  /* 0x00000017190d7223 */ /* 0x080fe2000001000d */
[-C--:B------:R-:W-:Y:S01]  /*9670*/  FFMA.FTZ R14, R26, R23.reuse, R14 ;  /* 0x000000171a0e7223 */ /* 0x080fe2000001000e */
[----:B------:R-:W-:-:S07]  /*9680*/  FFMA.FTZ R15, R27, R23, R15 ;  /* 0x000000171b0f7223 */ /* 0x000fce000001000f */
.L_x_3909:
[----:B------:R-:W-:Y:S05]  /*9690*/  BSYNC.RECONVERGENT B3 ;  /* 0x0000000000037941 */ /* 0x000fea0003800200 */
.L_x_3908:
        /* <DEDUP_REMOVED lines=8> */
[----:B--2---:R-:W2:Y:S08]  /*9720*/  @!P1 LDC.64 R28, c[0x0][0x468] ;  /* 0x00011a00ff1c9b82 */ /* 0x004eb00000000a00 */
[----:B------:R-:W4:Y:S01]  /*9730*/  @P1 LDC.64 R24, c[0x0][0x3a8] ;  /* 0x0000ea00ff181b82 */ /* 0x000f220000000a00 */
[----:B0-----:R-:W-:-:S04]  /*9740*/  @!P1 IADD3 R20, P0, PT, R37, R20, RZ ;  /* 0x0000001425149210 */ /* 0x001fc80007f1e0ff */
[----:B------:R-:W-:Y:S01]  /*9750*/  @!P1 LEA.HI.X.SX32 R21, R37, R21, 0x1, P0 ;  /* 0x0000001525159211 */ /* 0x000fe200000f0eff */
[----:B--2---:R-:W2:Y:S04]  /*9760*/  @!P1 LDG.E R28, desc[UR36][R28.64+0x8] ;  /* 0x000008241c1c9981 */ /* 0x004ea8000c1e1900 */
[----:B------:R-:W3:Y:S01]  /*9770*/  @!P1 LDG.E R2, desc[UR36][R20.64] ;  /* 0x0000002414029981 */ /* 0x000ee2000c1e1900 */
[----:B-1----:R-:W-:-:S04]  /*9780*/  ISETP.NE.U32.AND P0, PT, RZ, UR4, PT ;  /* 0x00000004ff007c0c */ /* 0x002fc8000bf05070 */
[----:B------:R-:W-:Y:S01]  /*9790*/  ISETP.NE.AND.EX P0, PT, RZ, UR5, PT, P0 ;  /* 0x00000005ff007c0c */ /* 0x000fe2000bf05300 */
[----:B------:R-:W0:-:S12]  /*97a0*/  LDCU.64 UR4, c[0x0][0x3c0] ;  /* 0x00007800ff0477ac */ /* 0x000e180008000a00 */
[----:B------:R-:W1:Y:S08]  /*97b0*/  @P0 LDC R4, c[0x0][0x3f8] ;  /* 0x0000fe00ff040b82 */ /* 0x000e700000000800 */
[----:B------:R-:W0:Y:S01]  /*97c0*/  @P0 LDC.64 R26, c[0x0][0x458] ;  /* 0x00011600ff1a0b82 */ /* 0x000e220000000a00 */
[----:B----4-:R-:W-:-:S04]  /*97d0*/  @P1 IMAD.WIDE R20, R37, 0x4, R24 ;  /* 0x0000000425141825 */ /* 0x010fc800078e0218 */
[----:B-1----:R-:W-:-:S04]  /*97e0*/  @P0 IMAD R16, R16, R4, R5 ;  /* 0x0000000410100224 */ /* 0x002fc800078e0205 */
[----:B------:R-:W-:-:S04]  /*97f0*/  @P0 IMAD R5, R16, 0x60, R7 ;  /* 0x0000006010050824 */ /* 0x000fc800078e0207 */
[----:B0-----:R-:W-:-:S05]  /*9800*/  @P0 IMAD.WIDE R4, R5, 0x4, R26 ;  /* 0x0000000405040825 */ /* 0x001fca00078e021a */
[----:B------:R-:W4:Y:S01]  /*9810*/  @P0 LDG.E.128 R24, desc[UR36][R4.64] ;  /* 0x0000002404180981 */ /* 0x000f22000c1e1d00 */
[----:B---3--:R-:W2:Y:S08]  /*9820*/  @!P1 I2F.S8 R23, R2 ;  /* 0x0000000200179306 */ /* 0x008eb00000001400 */
[----:B------:R-:W0:Y:S08]  /*9830*/  @!P1 I2F.S8 R31, R2.B1 ;  /* 0x10000002001f9306 */ /* 0x000e300000001400 */
[----:B------:R-:W1:Y:S08]  /*9840*/  @!P1 I2F.S8 R33, R2.B2 ;  /* 0x2000000200219306 */ /* 0x000e700000001400 */
[----:B------:R-:W3:Y:S01]  /*9850*/  @!P1 I2F.S8 R35, R2.B3 ;  /* 0x3000000200239306 */ /* 0x000ee20000001400 */
[C---:B--2---:R-:W-:Y:S01]  /*9860*/  @!P1 FMUL.FTZ R36, R28.reuse, R23 ;  /* 0x000000171c249220 */ /* 0x044fe20000410000 */
[C---:B0-----:R-:W-:Y:S01]  /*9870*/  @!P1 FMUL.FTZ R37, R28.reuse, R31 ;  /* 0x0000001f1c259220 */ /* 0x041fe20000410000 */
[C---:B-1----:R-:W-:Y:S01]  /*9880*/  @!P1 FMUL.FTZ R38, R28.reuse, R33 ;  /* 0x000000211c269220 */ /* 0x042fe20000410000 */
[----:B---3--:R-:W-:-:S06]  /*9890*/  @!P1 FMUL.FTZ R39, R28, R35 ;  /* 0x000000231c279220 */ /* 0x008fcc0000410000 */
[----:B------:R-:W2:Y:S01]  /*98a0*/  @P1 LDG.E.128 R36, desc[UR36][R20.64] ;  /* 0x0000002414241981 */ /* 0x000ea2000c1e1d00 */
[----:B------:R-:W-:Y:S02]  /*98b0*/  IMAD R2, R22, R17, R7 ;  /* 0x0000001116027224 */ /* 0x000fe400078e0207 */
[----:B------:R-:W-:-:S03]  /*98c0*/  IMAD R19, R19, 0x60, RZ ;  /* 0x0000006013137824 */ /* 0x000fc600078e02ff */
[----:B------:R-:W-:Y:S02]  /*98d0*/  SHF.R.S32.HI R16, RZ, 0x1f, R2 ;  /* 0x0000001fff107819 */ /* 0x000fe40000011402 */
[----:B------:R-:W-:-:S04]  /*98e0*/  IADD3 R2, P1, PT, R19, R2, RZ ;  /* 0x0000000213027210 */ /* 0x000fc80007f3e0ff */
[----:B------:R-:W-:Y:S02]  /*98f0*/  LEA.HI.X.SX32 R19, R19, R16, 0x1, P1 ;  /* 0x0000001013137211 */ /* 0x000fe400008f0eff */
[----:B------:R-:W-:-:S04]  /*9900*/  LEA R16, P1, R2, UR4, 0x2 ;  /* 0x0000000402107c11 */ /* 0x000fc8000f8210ff */
[----:B------:R-:W-:Y:S01]  /*9910*/  LEA.HI.X R17, R2, UR5, R19, 0x2, P1 ;  /* 0x0000000502117c11 */ /* 0x000fe200088f1413 */
[----:B--2--5:R-:W-:Y:S01]  /*9920*/  FADD.FTZ R8, R36, R8 ;  /* 0x0000000824087221 */ /* 0x024fe20000010000 */
        /* <DEDUP_REMOVED lines=12> */
.L_x_3898:
[----:B------:R-:W-:Y:S05]  /*99f0*/  BSYNC.RECONVERGENT B0 ;  /* 0x0000000000007941 */ /* 0x000fea0003800200 */
.L_x_3897:
        /* <DEDUP_REMOVED lines=33> */
.L_x_3928:
        /* <DEDUP_REMOVED lines=18> */
[----:B------:R-:W4:Y:S01]  /*9d30*/  F2I.S8.NTZ R12, R12 ;  /* 0x0000000c000c7305 */ /* 0x000f220000202100 */
[----:B------:R-:W-:Y:S02]  /*9d40*/  SHF.L.U32 R2, R0, 0x10, RZ ;  /* 0x0000001000027819 */ /* 0x000fe400000006ff */
[----:B------:R-:W-:Y:S02]  /*9d50*/  PRMT R0, R3, 0x7710, RZ ;  /* 0x0000771003007816 */ /* 0x000fe400000000ff */
[----:B------:R-:W-:Y:S02]  /*9d60*/  LOP3.LUT R3, R2, 0xff0000, RZ, 0xc0, !PT ;  /* 0x00ff000002037812 */ /* 0x000fe400078ec0ff */
[----:B-1----:R-:W-:Y:S02]  /*9d70*/  PRMT R13, R13, 0x8880, RZ ;  /* 0x000088800d0d7816 */ /* 0x002fe400000000ff */
[----:B------:R-:W-:Y:S02]  /*9d80*/  LEA R3, R0, R3, 0x18 ;  /* 0x0000000300037211 */ /* 0x000fe400078ec0ff */
[----:B------:R-:W-:-:S02]  /*9d90*/  PRMT R2, R13, 0x7710, RZ ;  /* 0x000077100d027816 */ /* 0x000fc400000000ff */
[----:B----4-:R-:W-:-:S04]  /*9da0*/  PRMT R4, R12, 0x8880, RZ ;  /* 0x000088800c047816 */ /* 0x010fc800000000ff */
        /* <DEDUP_REMOVED lines=9> */
.L_x_3929:
[----:B------:R-:W1:Y:S01]  /*9e40*/  LDC.64 R2, c[0x0][0x380] ;  /* 0x0000e000ff027b82 */ /* 0x000e620000000a00 */
[----:B------:R-:W-:-:S04]  /*9e50*/  IMAD.IADD R7, R22, 0x1, R7 ;  /* 0x0000000116077824 */ /* 0x000fc800078e0207 */
[----:B-1----:R-:W-:-:S05]  /*9e60*/  IMAD.WIDE R2, R7, 0x4, R2 ;  /* 0x0000000407027825 */ /* 0x002fca00078e0202 */
[----:B------:R-:W-:Y:S01]  /*9e70*/  STG.E.128 desc[UR36][R2.64], R12 ;  /* 0x0000000c02007986 */ /* 0x000fe2000c101d24 */
[----:B------:R-:W-:Y:S05]  /*9e80*/  EXIT ;  /* 0x000000000000794d */ /* 0x000fea0003800000 */
.L_x_3853:
[----:B------:R-:W-:Y:S02]  /*9e90*/  HFMA2 R12, -RZ, RZ, 0, 9.5367431640625e-07 ;  /* 0x00000010ff0c7431 */ /* 0x000fe400000001ff */
[----:B------:R-:W-:Y:S01]  /*9ea0*/  IMAD.MOV.U32 R11, RZ, RZ, 0x1f ;  /* 0x0000001fff0b7424 */ /* 0x000fe200078e00ff */
[----:B------:R-:W-:-:S07]  /*9eb0*/  MOV R15, 0xffffffff ;  /* 0xffffffff000f7802 */ /* 0x000fce0000000f00 */
[----:B0----5:R-:W-:Y:S05]  /*9ec0*/  WARPSYNC.COLLECTIVE R15, `(.L_x_3930) ;  /* 0x000000000f087348 */ /* 0x021fea0003c00000 */
[----:B------:R1:W2:Y:S02]  /*9ed0*/  SHFL.BFLY P6, R14, R13, R12, R11 ;  /* 0x0c00000c0d0e7389 */ /* 0x0002a400000c000b */
[----:B012--5:R-:W-:Y:S05]  /*9ee0*/  ENDCOLLECTIVE ;  /* 0x000000000000791b */ /* 0x027fea0003800000 */
.L_x_3930:
[----:B------:R-:W-:Y:S02]  /*9ef0*/  HFMA2 R12, -RZ, RZ, 0, 4.76837158203125e-07 ;  /* 0x00000008ff0c7431 */ /* 0x000fe400000001ff */
[----:B------:R-:W-:-:S04]  /*9f00*/  FADD.FTZ R4, R13, R14 ;  /* 0x0000000e0d047221 */ /* 0x000fc80000010000 */
[----:B------:R-:W-:-:S07]  /*9f10*/  IMAD.MOV.U32 R13, RZ, RZ, R4 ;  /* 0x000000ffff0d7224 */ /* 0x000fce00078e0004 */
[----:B------:R-:W-:Y:S05]  /*9f20*/  WARPSYNC.COLLECTIVE R15, `(.L_x_3931) ;  /* 0x000000000f087348 */ /* 0x000fea0003c00000 */
[----:B------:R0:W1:Y:S02]  /*9f30*/  SHFL.BFLY P6, R14, R13, R12, R11 ;  /* 0x0c00000c0d0e7389 */ /* 0x00006400000c000b */
[----:B01----:R-:W-:Y:S05]  /*9f40*/  ENDCOLLECTIVE ;  /* 0x000000000000791b */ /* 0x003fea0003800000 */
.L_x_3931:
[----:B------:R-:W-:Y:S01]  /*9f50*/  MOV R12, 0x4 ;  /* 0x00000004000c7802 */ /* 0x000fe20000000f00 */
[----:B------:R-:W-:-:S04]  /*9f60*/  FADD.FTZ R5, R4, R14 ;  /* 0x0000000e04057221 */ /* 0x000fc80000010000 */
[----:B------:R-:W-:-:S07]  /*9f70*/  IMAD.MOV.U32 R13, RZ, RZ, R5 ;  /* 0x000000ffff0d7224 */ /* 0x000fce00078e0005 */
[----:B------:R-:W-:Y:S05]  /*9f80*/  WARPSYNC.COLLECTIVE R15, `(.L_x_3932) ;  /* 0x000000000f087348 */ /* 0x000fea0003c00000 */
[----:B------:R0:W1:Y:S02]  /*9f90*/  SHFL.BFLY P6, R14, R13, R12, R11 ;  /* 0x0c00000c0d0e7389 */ /* 0x00006400000c000b */
[----:B01----:R-:W-:Y:S05]  /*9fa0*/  ENDCOLLECTIVE ;  /* 0x000000000000791b */ /* 0x003fea0003800000 */
.L_x_3932:
[----:B------:R-:W-:Y:S02]  /*9fb0*/  HFMA2 R12, -RZ, RZ, 0, 1.1920928955078125e-07 ;  /* 0x00000002ff0c7431 */ /* 0x000fe400000001ff */
[----:B------:R-:W-:-:S04]  /*9fc0*/  FADD.FTZ R6, R5, R14 ;  /* 0x0000000e05067221 */ /* 0x000fc80000010000 */
[----:B------:R-:W-:-:S07]  /*9fd0*/  IMAD.MOV.U32 R13, RZ, RZ, R6 ;  /* 0x000000ffff0d7224 */ /* 0x000fce00078e0006 */
[----:B------:R-:W-:Y:S05]  /*9fe0*/  WARPSYNC.COLLECTIVE R15, `(.L_x_3933) ;  /* 0x000000000f087348 */ /* 0x000fea0003c00000 */
[----:B------:R0:W1:Y:S02]  /*9ff0*/  SHFL.BFLY P6, R14, R13, R12, R11 ;  /* 0x0c00000c0d0e7389 */ /* 0x00006400000c000b */
[----:B01----:R-:W-:Y:S05]  /*a000*/  ENDCOLLECTIVE ;  /* 0x000000000000791b */ /* 0x003fea0003800000 */
.L_x_3933:
[----:B------:R-:W-:Y:S01]  /*a010*/  MOV R12, 0x1 ;  /* 0x00000001000c7802 */ /* 0x000fe20000000f00 */
[----:B------:R-:W-:-:S04]  /*a020*/  FADD.FTZ R7, R6, R14 ;  /* 0x0000000e06077221 */ /* 0x000fc80000010000 */
[----:B------:R-:W-:-:S07]  /*a030*/  IMAD.MOV.U32 R13, RZ, RZ, R7 ;  /* 0x000000ffff0d7224 */ /* 0x000fce00078e0007 */
[----:B------:R-:W-:Y:S05]  /*a040*/  WARPSYNC.COLLECTIVE R15, `(.L_x_3934) ;  /* 0x000000000f087348 */ /* 0x000fea0003c00000 */
[----:B------:R0:W1:Y:S02]  /*a050*/  SHFL.BFLY P6, R14, R13, R12, R11 ;  /* 0x0c00000c0d0e7389 */ /* 0x00006400000c000b */
[----:B01----:R-:W-:Y:S05]  /*a060*/  ENDCOLLECTIVE ;  /* 0x000000000000791b */ /* 0x003fea0003800000 */
.L_x_3934:
[----:B------:R-:W-:Y:S05]  /*a070*/  BRA `(.L_x_3935) ;  /* 0xffffff7800807947 */ /* 0x000fea000383ffff */
.L_x_3857:
[----:B------:R-:W-:Y:S01]  /*a080*/  HFMA2 R11, -RZ, RZ, 0, 1.847743988037109375e-06 ;  /* 0x0000001fff0b7431 */ /* 0x000fe200000001ff */
[----:B------:R-:W-:Y:S01]  /*a090*/  BSSY B1, `(.L_x_3936) ;  /* 0x0000006000017945 */ /* 0x000fe20003800000 */
[----:B------:R-:W-:Y:S02]  /*a0a0*/  IMAD.MOV.U32 R12, RZ, RZ, 0x1 ;  /* 0x00000001ff0c7424 */ /* 0x000fe400078e00ff */
[----:B------:R-:W-:-:S07]  /*a0b0*/  IMAD.MOV.U32 R15, RZ, RZ, -0x1 ;  /* 0xffffffffff0f7424 */ /* 0x000fce00078e00ff */
[----:B-----5:R-:W-:Y:S05]  /*a0c0*/  WARPSYNC.COLLECTIVE R15, `(.L_x_3937) ;  /* 0x000000000f087348 */ /* 0x020fea0003c00000 */
[----:B------:R0:W1:Y:S02]  /*a0d0*/  SHFL.BFLY P6, R14, R13, R12, R11 ;  /* 0x0c00000c0d0e7389 */ /* 0x00006400000c000b */
[----:B01---5:R-:W-:Y:S05]  /*a0e0*/  ENDCOLLECTIVE ;  /* 0x000000000000791b */ /* 0x023fea0003800000 */
.L_x_3937:
[----:B------:R-:W-:Y:S05]  /*a0f0*/  BSYNC B1 ;  /* 0x0000000000017941 */ /* 0x000fea0003800000 */
.L_x_3936:
[----:B------:R-:W-:Y:S05]  /*a100*/  BRA `(.L_x_3938) ;  /* 0xffffffa0009c7947 */ /* 0x000fea000383ffff */
.L_x_3861:
        /* <DEDUP_REMOVED lines=8> */
.L_x_3940:
[----:B------:R-:W-:Y:S05]  /*a190*/  BSYNC B0 ;  /* 0x0000000000007941 */ /* 0x000fea0003800000 */
.L_x_3939:
[----:B------:R-:W-:Y:S01]  /*a1a0*/  FMNMX.FTZ R13, R14, R0, !PT ;  /* 0x000000000e0d7209 */ /* 0x000fe20007810000 */
[----:B------:R-:W-:Y:S01]  /*a1b0*/  IMAD.MOV.U32 R11, RZ, RZ, 0x1f ;  /* 0x0000001fff0b7424 */ /* 0x000fe200078e00ff */
[----:B------:R-:W-:Y:S02]  /*a1c0*/  MOV R12, 0x8 ;  /* 0x00000008000c7802 */ /* 0x000fe40000000f00 */
[----:B------:R-:W-:-:S07]  /*a1d0*/  MOV R15, 0xffffffff ;  /* 0xffffffff000f7802 */ /* 0x000fce0000000f00 */
[----:B------:R-:W-:Y:S05]  /*a1e0*/  WARPSYNC.COLLECTIVE R15, `(.L_x_3941) ;  /* 0x000000000f087348 */ /* 0x000fea0003c00000 */
[----:B------:R0:W1:Y:S02]  /*a1f0*/  SHFL.BFLY P6, R14, R13, R12, R11 ;  /* 0x0c00000c0d0e7389 */ /* 0x00006400000c000b */
[----:B01----:R-:W-:Y:S05]  /*a200*/  ENDCOLLECTIVE ;  /* 0x000000000000791b */ /* 0x003fea0003800000 */
.L_x_3941:
[----:B------:R-:W-:Y:S01]  /*a210*/  HFMA2 R12, -RZ, RZ, 0, 2.384185791015625e-07 ;  /* 0x00000004ff0c7431 */ /* 0x000fe200000001ff */
[----:B------:R-:W-:-:S05]  /*a220*/  FMNMX.FTZ R5, R13, R14, !PT ;  /* 0x0000000e0d057209 */ /* 0x000fca0007810000 */
[----:B------:R-:W-:-:S07]  /*a230*/  IMAD.MOV.U32 R13, RZ, RZ, R5 ;  /* 0x000000ffff0d7224 */ /* 0x000fce00078e0005 */
[----:B------:R-:W-:Y:S05]  /*a240*/  WARPSYNC.COLLECTIVE R15, `(.L_x_3942) ;  /* 0x000000000f087348 */ /* 0x000fea0003c00000 */
[----:B------:R0:W1:Y:S02]  /*a250*/  SHFL.BFLY P6, R14, R13, R12, R11 ;  /* 0x0c00000c0d0e7389 */ /* 0x00006400000c000b */
[----:B01----:R-:W-:Y:S05]  /*a260*/  ENDCOLLECTIVE ;  /* 0x000000000000791b */ /* 0x003fea0003800000 */
.L_x_3942:
[----:B------:R-:W-:Y:S02]  /*a270*/  MOV R12, 0x2 ;  /* 0x00000002000c7802 */ /* 0x000fe40000000f00 */
[----:B------:R-:W-:-:S05]  /*a280*/  FMNMX.FTZ R6, R5, R14, !PT ;  /* 0x0000000e05067209 */ /* 0x000fca0007810000 */
[----:B------:R-:W-:-:S07]  /*a290*/  IMAD.MOV.U32 R13, RZ, RZ, R6 ;  /* 0x000000ffff0d7224 */ /* 0x000fce00078e0006 */
[----:B------:R-:W-:Y:S05]  /*a2a0*/  WARPSYNC.COLLECTIVE R15, `(.L_x_3943) ;  /* 0x000000000f087348 */ /* 0x000fea0003c00000 */
[----:B------:R0:W1:Y:S02]  /*a2b0*/  SHFL.BFLY P6, R14, R13, R12, R11 ;  /* 0x0c00000c0d0e7389 */ /* 0x00006400000c000b */
[----:B01----:R-:W-:Y:S05]  /*a2c0*/  ENDCOLLECTIVE ;  /* 0x000000000000791b */ /* 0x003fea0003800000 */
.L_x_3943:
[----:B------:R-:W-:Y:S05]  /*a2d0*/  BRA `(.L_x_3944) ;  /* 0xffffffa000dc7947 */ /* 0x000fea000383ffff */
.L_x_3945:
        /* <DEDUP_REMOVED lines=10> */
.L_x_4075:


//--------------------- .text._ZN4mmha33masked_multihead_attention_kernelIfLi96ELi128ELi4ELi32ELi64ELb0ELb0EEEv26Multihead_attention_paramsIT_XT5_EE --------------------------
	.section	.text._ZN4mmha33masked_multihead_attention_kernelIfLi96ELi128ELi4ELi32ELi64ELb0ELb0EEEv26Multihead_attention_paramsIT_XT5_EE,"ax",@progbits
	.align	128
        .global         _ZN4mmha33masked_multihead_attention_kernelIfLi96ELi128ELi4ELi32ELi64ELb0ELb0EEEv26Multihead_attention_paramsIT_XT5_EE
        .type           _ZN4mmha33masked_multihead_attention_kernelIfLi96ELi128ELi4ELi32ELi64ELb0ELb0EEEv26Multihead_attention_paramsIT_XT5_EE,@function
        .size           _ZN4mmha33masked_multihead_attention_kernelIfLi96ELi128ELi4ELi32ELi64ELb0ELb0EEEv26Multihead_attention_paramsIT_XT5_EE,(.L_x_4076 - _ZN4mmha33masked_multihead_attention_kernelIfLi96ELi128ELi4ELi32ELi64ELb0ELb0EEEv26Multihead_attention_paramsIT_XT5_EE)
        .other          _ZN4mmha33masked_multihead_attention_kernelIfLi96ELi128ELi4ELi32ELi64ELb0ELb0EEEv26Multihead_attention_paramsIT_XT5_EE,@"STO_CUDA_ENTRY STV_DEFAULT"
_ZN4mmha33masked_multihead_attention_kernelIfLi96ELi128ELi4ELi32ELi64ELb0ELb0EEEv26Multihead_attention_paramsIT_XT5_EE:
.text._ZN4mmha33masked_multihead_attention_kernelIfLi96ELi128ELi4ELi32ELi64ELb0ELb0EEEv26Multihead_attention_paramsIT_XT5_EE:
        /* <DEDUP_REMOVED lines=12> */
.L_x_3946:
[----:B------:R-:W1:Y:S01]  /*00c0*/  LDC R11, c[0x0][0x3f0] ;  /* 0x0000fc00ff0b7b82 */ /* 0x000e620000000800 */
[----:B------:R-:W2:Y:S01]  /*00d0*/  S2R R23, SR_CTAID.X ;  /* 0x0000000000177919 */ /* 0x000ea20000002500 */
[----:B------:R-:W3:Y:S06]  /*00e0*/  S2R R22, SR_TID.X ;  /* 0x0000000000167919 */ /* 0x000eec0000002100 */
[----:B------:R-:W4:Y:S08]  /*00f0*/  LDC R2, c[0x0][0x478] ;  /* 0x00011e00ff027b82 */ /* 0x000f300000000800 */
[----:B------:R-:W0:Y:S01]  /*0100*/  LDC R13, c[0x0][0x3e8] ;  /* 0x0000fa00ff0d7b82 */ /* 0x000e220000000800 */
[----:B-1----:R-:W-:-:S07]  /*0110*/  IABS R7, R11 ;  /* 0x0000000b00077213 */ /* 0x002fce0000000000 */
[----:B------:R-:W2:Y:S01]  /*0120*/  LDC R3, c[0x0][0x3f8] ;  /* 0x0000fe00ff037b82 */ /* 0x000ea20000000800 */
[----:B------:R-:W1:Y:S01]  /*0130*/  I2F.RP R0, R7 ;  /* 0x0000000700007306 */ /* 0x000e620000209400 */
[----:B----4-:R-:W-:-:S06]  /*0140*/  ISETP.NE.AND P1, PT, R2, 0x2, PT ;  /* 0x000000020200780c */ /* 0x010fcc0003f25270 */
[----:B------:R-:W4:Y:S01]  /*0150*/  LDC.64 R18, c[0x0][0x460] ;  /* 0x00011800ff127b82 */ /* 0x000f220000000a00 */
[----:B---3--:R-:W-:Y:S02]  /*0160*/  SHF.L.U32 R25, R22, 0x2, RZ ;  /* 0x0000000216197819 */ /* 0x008fe400000006ff */
[----:B0-----:R-:W-:Y:S01]  /*0170*/  ISETP.NE.AND P0, PT, R13, RZ, PT ;  /* 0x000000ff0d00720c */ /* 0x001fe20003f05270 */
[----:B-1----:R-:W0:Y:S04]  /*0180*/  MUFU.RCP R0, R0 ;  /* 0x0000000000007308 */ /* 0x002e280000001000 */
[----:B------:R-:W1:Y:S01]  /*0190*/  @!P1 LDC.64 R14, c[0x0][0x398] ;  /* 0x0000e600ff0e9b82 */ /* 0x000e620000000a00 */
[----:B--2---:R-:W-:Y:S02]  /*01a0*/  IMAD R26, R24, R3, R23 ;  /* 0x00000003181a7224 */ /* 0x004fe400078e0217 */
[----:B0-----:R-:W-:Y:S01]  /*01b0*/  VIADD R4, R0, 0xffffffe ;  /* 0x0ffffffe00047836 */ /* 0x001fe20000000000 */
[----:B------:R-:W-:-:S03]  /*01c0*/  IABS R0, R24 ;  /* 0x0000001800007213 */ /* 0x000fc60000000000 */
[----:B------:R0:W2:Y:S02]  /*01d0*/  F2I.FTZ.U32.TRUNC.NTZ R5, R4 ;  /* 0x0000000400057305 */ /* 0x0000a4000021f000 */
[----:B0-----:R-:W-:Y:S01]  /*01e0*/  IMAD.MOV.U32 R4, RZ, RZ, RZ ;  /* 0x000000ffff047224 */ /* 0x001fe200078e00ff */
[----:B--2---:R-:W-:-:S05]  /*01f0*/  IADD3 R6, PT, PT, RZ, -R5, RZ ;  /* 0x80000005ff067210 */ /* 0x004fca0007ffe0ff */
[----:B------:R-:W-:-:S04]  /*0200*/  IMAD R9, R6, R7, RZ ;  /* 0x0000000706097224 */ /* 0x000fc800078e02ff */
[----:B------:R-:W-:Y:S02]  /*0210*/  IMAD.HI.U32 R4, R5, R9, R4 ;  /* 0x0000000905047227 */ /* 0x000fe400078e0004 */
[----:B------:R-:W0:Y:S04]  /*0220*/  @!P1 LDC.64 R8, c[0x0][0x468] ;  /* 0x00011a00ff089b82 */ /* 0x000e280000000a00 */
[----:B------:R-:W-:-:S04]  /*0230*/  IMAD.HI.U32 R36, R4, R0, RZ ;  /* 0x0000000004247227 */ /* 0x000fc800078e00ff */
[----:B------:R-:W-:Y:S02]  /*0240*/  IMAD.MOV R2, RZ, RZ, -R36 ;  /* 0x000000ffff027224 */ /* 0x000fe400078e0a24 */
[----:B------:R-:W-:Y:S02]  /*0250*/  @P0 IMAD R4, R24, R13, RZ ;  /* 0x0000000d18040224 */ /* 0x000fe400078e02ff */
[----:B------:R-:W-:Y:S02]  /*0260*/  IMAD R0, R7, R2, R0 ;  /* 0x0000000207007224 */ /* 0x000fe400078e0200 */
[----:B------:R-:W-:Y:S02]  /*0270*/  @!P0 IMAD R2, R26, 0x60, RZ ;  /* 0x000000601a028824 */ /* 0x000fe400078e02ff */
[----:B------:R-:W-:Y:S01]  /*0280*/  @P0 IMAD R2, R23, 0x60, R4 ;  /* 0x0000006017020824 */ /* 0x000fe200078e0204 */
[----:B------:R-:W-:Y:S02]  /*0290*/  ISETP.GT.U32.AND P2, PT, R7, R0, PT ;  /* 0x000000000700720c */ /* 0x000fe40003f44070 */
[----:B----4-:R-:W-:Y:S01]  /*02a0*/  ISETP.NE.U32.AND P0, PT, R18, RZ, PT ;  /* 0x000000ff1200720c */ /* 0x010fe20003f05070 */
[----:B------:R-:W-:-:S03]  /*02b0*/  IMAD.IADD R17, R25, 0x1, R2 ;  /* 0x0000000119117824 */ /* 0x000fc600078e0202 */
[----:B------:R-:W-:Y:S01]  /*02c0*/  ISETP.NE.AND.EX P0, PT, R19, RZ, PT, P0 ;  /* 0x000000ff1300720c */ /* 0x000fe20003f05300 */
[----:B0-----:R0:W2:Y:S01]  /*02d0*/  @!P1 LDG.E R35, desc[UR36][R8.64+0x4] ;  /* 0x0000042408239981 */ /* 0x0010a2000c1e1900 */
[----:B-1----:R-:W-:-:S05]  /*02e0*/  @!P1 IADD3 R6, P4, PT, R17, R14, RZ ;  /* 0x0000000e11069210 */ /* 0x002fca0007f9e0ff */
[----:B------:R-:W-:-:S05]  /*02f0*/  @!P2 IMAD.IADD R0, R0, 0x1, -R7 ;  /* 0x000000010000a824 */ /* 0x000fca00078e0a07 */
[----:B------:R-:W-:Y:S01]  /*0300*/  ISETP.GE.U32.AND P3, PT, R0, R7, PT ;  /* 0x000000070000720c */ /* 0x000fe20003f66070 */
[----:B------:R-:W1:Y:S01]  /*0310*/  @P0 LDC.64 R4, c[0x0][0x460] ;  /* 0x00011800ff040b82 */ /* 0x000e620000000a00 */
[----:B------:R-:W-:Y:S02]  /*0320*/  @!P1 LEA.HI.X.SX32 R7, R17, R15, 0x1, P4 ;  /* 0x0000000f11079211 */ /* 0x000fe400020f0eff */
[----:B------:R-:W-:-:S03]  /*0330*/  LOP3.LUT R0, R24, R11, RZ, 0x3c, !PT ;  /* 0x0000000b18007212 */ /* 0x000fc600078e3cff */
[----:B------:R-:W3:Y:S01]  /*0340*/  @!P1 LDG.E R6, desc[UR36][R6.64] ;  /* 0x0000002406069981 */ /* 0x000ee2000c1e1900 */
[----:B------:R-:W-:Y:S02]  /*0350*/  ISETP.GE.AND P4, PT, R0, RZ, PT ;  /* 0x000000ff0000720c */ /* 0x000fe40003f86270 */
[----:B------:R-:W-:Y:S02]  /*0360*/  @!P2 IADD3 R36, PT, PT, R36, 0x1, RZ ;  /* 0x000000012424a810 */ /* 0x000fe40007ffe0ff */
[----:B------:R-:W-:-:S03]  /*0370*/  ISETP.NE.AND P2, PT, R11, RZ, PT ;  /* 0x000000ff0b00720c */ /* 0x000fc60003f45270 */
[----:B------:R-:W-:-:S06]  /*0380*/  @P3 VIADD R36, R36, 0x1 ;  /* 0x0000000124243836 */ /* 0x000fcc0000000000 */
[----:B------:R-:W-:-:S04]  /*0390*/  @!P4 IMAD.MOV R36, RZ, RZ, -R36 ;  /* 0x000000ffff24c224 */ /* 0x000fc800078e0a24 */
[----:B------:R-:W-:Y:S02]  /*03a0*/  @!P2 LOP3.LUT R36, RZ, R11, RZ, 0x33, !PT ;  /* 0x0000000bff24a212 */ /* 0x000fe400078e33ff */
[----:B------:R-:W4:Y:S01]  /*03b0*/  LDC.64 R10, c[0x0][0x4a0] ;  /* 0x00012800ff0a7b82 */ /* 0x000f220000000a00 */
[----:B------:R-:W-:Y:S02]  /*03c0*/  HFMA2 R16, -RZ, RZ, 0, 0 ;  /* 0x00000000ff107431 */ /* 0x000fe400000001ff */
[----:B-1----:R-:W-:-:S05]  /*03d0*/  @P0 IMAD.WIDE R4, R36, 0x4, R4 ;  /* 0x0000000424040825 */ /* 0x002fca00078e0204 */
[----:B------:R1:W5:Y:S01]  /*03e0*/  @P0 LDG.E R16, desc[UR36][R4.64] ;  /* 0x0000002404100981 */ /* 0x000362000c1e1900 */
[----:B----4-:R-:W-:-:S04]  /*03f0*/  ISETP.NE.U32.AND P0, PT, R10, RZ, PT ;  /* 0x000000ff0a00720c */ /* 0x010fc80003f05070 */
[----:B------:R-:W-:Y:S02]  /*0400*/  ISETP.NE.AND.EX P0, PT, R11, RZ, PT, P0 ;  /* 0x000000ff0b00720c */ /* 0x000fe40003f05300 */
[----:B------:R-:W-:-:S11]  /*0410*/  ISETP.GT.U32.AND P2, PT, R22, 0x17, PT ;  /* 0x000000171600780c */ /* 0x000fd60003f44070 */
[----:B0-----:R-:W0:Y:S01]  /*0420*/  @P0 LDC.64 R8, c[0x0][0x4a0] ;  /* 0x00012800ff080b82 */ /* 0x001e220000000a00 */
[----:B------:R-:W-:Y:S01]  /*0430*/  BSSY.RECONVERGENT B0, `(.L_x_3947) ;  /* 0x000001f000007945 */ /* 0x000fe20003800200 */
[----:B------:R-:W-:Y:S02]  /*0440*/  CS2R R30, SRZ ;  /* 0x00000000001e7805 */ /* 0x000fe4000001ff00 */
[----:B------:R-:W-:Y:S01]  /*0450*/  CS2R R28, SRZ ;  /* 0x00000000001c7805 */ /* 0x000fe2000001ff00 */
[----:B---3--:R-:W2:Y:S08]  /*0460*/  @!P1 I2F.S8 R32, R6 ;  /* 0x0000000600209306 */ /* 0x008eb00000001400 */
[----:B------:R-:W3:Y:S08]  /*0470*/  @!P1 I2F.S8 R0, R6.B1 ;  /* 0x1000000600009306 */ /* 0x000ef00000001400 */
[----:B------:R-:W4:Y:S08]  /*0480*/  @!P1 I2F.S8 R34, R6.B2 ;  /* 0x2000000600229306 */ /* 0x000f300000001400 */
[----:B------:R-:W1:Y:S01]  /*0490*/  @!P1 I2F.S8 R10, R6.B3 ;  /* 0x30000006000a9306 */ /* 0x000e620000001400 */
[C---:B--2---:R-:W-:Y:S01]  /*04a0*/  @!P1 FMUL.FTZ R32, R35.reuse, R32 ;  /* 0x0000002023209220 */ /* 0x044fe20000410000 */
[C---:B---3--:R-:W-:Y:S01]  /*04b0*/  @!P1 FMUL.FTZ R33, R35.reuse, R0 ;  /* 0x0000000023219220 */ /* 0x048fe20000410000 */
[C---:B----4-:R-:W-:Y:S01]  /*04c0*/  @!P1 FMUL.FTZ R34, R35.reuse, R34 ;  /* 0x0000002223229220 */ /* 0x050fe20000410000 */
[----:B-1----:R-:W-:Y:S01]  /*04d0*/  @!P1 FMUL.FTZ R35, R35, R10 ;  /* 0x0000000a23239220 */ /* 0x002fe20000410000 */
[----:B0-----:R-:W-:Y:S06]  /*04e0*/  @P2 BRA `(.L_x_3948) ;  /* 0x00000000004c2947 */ /* 0x001fec0003800000 */
        /* <DEDUP_REMOVED lines=19> */
.L_x_3948:
[----:B------:R-:W-:Y:S05]  /*0620*/  BSYNC.RECONVERGENT B0 ;  /* 0x0000000000007941 */ /* 0x000fea0003800200 */
.L_x_3947:
        /* <DEDUP_REMOVED lines=8> */
.L_x_3950:
[----:B------:R-:W-:Y:S05]  /*06b0*/  BSYNC.RECONVERGENT B0 ;  /* 0x0000000000007941 */ /* 0x000fea0003800200 */
.L_x_3949:
[----:B------:R-:W-:Y:S01]  /*06c0*/  @P0 IMAD.WIDE.U32 R4, R24, 0x4, R8 ;  /* 0x0000000418040825 */ /* 0x000fe200078e0008 */
[----:B------:R-:W1:Y:S01]  /*06d0*/  LDCU.64 UR4, c[0x0][0x390] ;  /* 0x00007200ff0477ac */ /* 0x000e620008000a00 */
[----:B------:R-:W2:Y:S03]  /*06e0*/  LDCU.64 UR6, c[0x0][0x3a0] ;  /* 0x00007400ff0677ac */ /* 0x000ea60008000a00 */
[----:B------:R3:W4:Y:S01]  /*06f0*/  @P0 LDG.E R0, desc[UR36][R4.64] ;  /* 0x0000002404000981 */ /* 0x000722000c1e1900 */
[----:B------:R-:W-:Y:S01]  /*0700*/  ISETP.EQ.U32.AND P4, PT, R18, RZ, PT ;  /* 0x000000ff1200720c */ /* 0x000fe20003f82070 */
[----:B0-----:R-:W0:Y:S01]  /*0710*/  LDC.64 R6, c[0x0][0x418] ;  /* 0x00010600ff067b82 */ /* 0x001e220000000a00 */
[----:B------:R-:W-:Y:S01]  /*0720*/  ISETP.GT.U32.AND P2, PT, R22, 0x1f, PT ;  /* 0x0000001f1600780c */ /* 0x000fe20003f44070 */
[----:B------:R-:W-:-:S03]  /*0730*/  IMAD R17, R23, 0x60, R25 ;  /* 0x0000006017117824 */ /* 0x000fc600078e0219 */
[----:B------:R-:W-:Y:S02]  /*0740*/  ISETP.EQ.OR.EX P2, PT, R19, RZ, P2, P4 ;  /* 0x000000ff1300720c */ /* 0x000fe40001742740 */
[----:B------:R-:W-:Y:S02]  /*0750*/  CS2R R10, SRZ ;  /* 0x00000000000a7805 */ /* 0x000fe4000001ff00 */
[----:B------:R-:W-:Y:S02]  /*0760*/  CS2R R8, SRZ ;  /* 0x0000000000087805 */ /* 0x000fe4000001ff00 */
[----:B---3--:R-:W-:Y:S01]  /*0770*/  CS2R R4, SRZ ;  /* 0x0000000000047805 */ /* 0x008fe2000001ff00 */
[----:B------:R-:W3:Y:S01]  /*0780*/  LDC R37, c[0x0][0x3f4] ;  /* 0x0000fd00ff257b82 */ /* 0x000ee20000000800 */
[----:B-1----:R-:W-:Y:S01]  /*0790*/  ISETP.NE.U32.AND P1, PT, RZ, UR4, PT ;  /* 0x00000004ff007c0c */ /* 0x002fe2000bf25070 */
[----:B------:R-:W1:Y:S01]  /*07a0*/  LDCU.U8 UR4, c[0x0][0x404] ;  /* 0x00008080ff0477ac */ /* 0x000e620008000000 */
[----:B--2---:R-:W-:-:S02]  /*07b0*/  ISETP.NE.U32.AND P3, PT, RZ, UR6, PT ;  /* 0x00000006ff007c0c */ /* 0x004fc4000bf65070 */
[----:B------:R-:W-:-:S03]  /*07c0*/  ISETP.NE.AND.EX P1, PT, RZ, UR5, PT, P1 ;  /* 0x00000005ff007c0c */ /* 0x000fc6000bf25310 */
[----:B------:R-:W2:Y:S01]  /*07d0*/  @!P2 LDC.64 R14, c[0x0][0x450] ;  /* 0x00011400ff0eab82 */ /* 0x000ea20000000a00 */
[----:B------:R-:W-:Y:S02]  /*07e0*/  ISETP.NE.AND.EX P3, PT, RZ, UR7, PT, P3 ;  /* 0x00000007ff007c0c */ /* 0x000fe4000bf65330 */
[C---:B------:R-:W-:Y:S02]  /*07f0*/  ISETP.GT.U32.OR P1, PT, R22.reuse, 0x17, !P1 ;  /* 0x000000171600780c */ /* 0x040fe40004f24470 */
[----:B------:R-:W-:Y:S02]  /*0800*/  ISETP.GT.U32.OR P3, PT, R22, 0x17, !P3 ;  /* 0x000000171600780c */ /* 0x000fe40005f64470 */
[----:B0-----:R-:W-:Y:S01]  /*0810*/  ISETP.NE.U32.AND P4, PT, R6, RZ, PT ;  /* 0x000000ff0600720c */ /* 0x001fe20003f85070 */
[----:B-----5:R-:W-:-:S03]  /*0820*/  @!P2 IMAD R38, R16, R3, RZ ;  /* 0x000000031026a224 */ /* 0x020fc600078e02ff */
[----:B------:R-:W-:Y:S02]  /*0830*/  ISETP.NE.AND.EX P4, PT, R7, RZ, PT, P4 ;  /* 0x000000ff0700720c */ /* 0x000fe40003f85340 */
[----:B------:R-:W-:-:S03]  /*0840*/  CS2R R6, SRZ ;  /* 0x0000000000067805 */ /* 0x000fc6000001ff00 */
[----:B------:R-:W0:Y:S08]  /*0850*/  @!P1 LDC.64 R12, c[0x0][0x390] ;  /* 0x0000e400ff0c9b82 */ /* 0x000e300000000a00 */
[----:B------:R-:W1:Y:S01]  /*0860*/  @!P3 LDC.64 R18, c[0x0][0x3a0] ;  /* 0x0000e800ff12bb82 */ /* 0x000e620000000a00 */
[----:B---3--:R-:W-:-:S07]  /*0870*/  IABS R40, R37 ;  /* 0x0000002500287213 */ /* 0x008fce0000000000 */
[----:B------:R-:W3:Y:S01]  /*0880*/  @P4 LDC.64 R20, c[0x0][0x418] ;  /* 0x00010600ff144b82 */ /* 0x000ee20000000a00 */
[----:B0-----:R-:W-:-:S05]  /*0890*/  @!P1 IMAD.WIDE.U32 R12, R17, 0x4, R12 ;  /* 0x00000004110c9825 */ /* 0x001fca00078e000c */
[----:B------:R-:W4:Y:S01]  /*08a0*/  @!P1 LDG.E.128 R4, desc[UR36][R12.64] ;  /* 0x000000240c049981 */ /* 0x000f22000c1e1d00 */
[----:B-1----:R-:W-:-:S04]  /*08b0*/  @!P3 IMAD.WIDE.U32 R18, R17, 0x4, R18 ;  /* 0x000000041112b825 */ /* 0x002fc800078e0012 */
[----:B------:R-:W-:Y:S01]  /*08c0*/  @!P2 IMAD R17, R38, 0x60, R17 ;  /* 0x000000602611a824 */ /* 0x000fe200078e0211 */
[----:B------:R0:W4:Y:S03]  /*08d0*/  @!P3 LDG.E.128 R8, desc[UR36][R18.64] ;  /* 0x000000241208b981 */ /* 0x000126000c1e1d00 */
[----:B--2---:R-:W-:-:S06]  /*08e0*/  @!P2 IMAD.WIDE R14, R17, 0x4, R14 ;  /* 0x00000004110ea825 */ /* 0x004fcc00078e020e */
[----:B------:R-:W2:Y:S01]  /*08f0*/  @!P2 LDG.E.128 R12, desc[UR36][R14.64] ;  /* 0x000000240e0ca981 */ /* 0x000ea2000c1e1d00 */
[----:B------:R-:W1:Y:S01]  /*0900*/  I2F.RP R27, R40 ;  /* 0x00000028001b7306 */ /* 0x000e620000209400 */
[----:B0-----:R-:W0:Y:S01]  /*0910*/  @!P0 LDC R18, c[0x0][0x40c] ;  /* 0x00010300ff128b82 */ /* 0x001e220000000800 */
[----:B------:R-:W-:Y:S02]  /*0920*/  IMAD.MOV.U32 R17, RZ, RZ, RZ ;  /* 0x000000ffff117224 */ /* 0x000fe400078e00ff */
[----:B---3--:R-:W-:-:S05]  /*0930*/  @P4 IMAD.WIDE.U32 R20, R24, 0x4, R20 ;  /* 0x0000000418144825 */ /* 0x008fca00078e0014 */
[----:B------:R-:W4:Y:S01]  /*0940*/  @P0 LDC R19, c[0x0][0x430] ;  /* 0x00010c00ff130b82 */ /* 0x000f220000000800 */
[----:B------:R3:W5:Y:S01]  /*0950*/  @P4 LDG.E R17, desc[UR36][R20.64] ;  /* 0x0000002414114981 */ /* 0x000762000c1e1900 */
[----:B------:R-:W-:Y:S01]  /*0960*/  ISETP.NE.AND P1, PT, R37, RZ, PT ;  /* 0x000000ff2500720c */ /* 0x000fe20003f25270 */
[----:B------:R-:W-:Y:S01]  /*0970*/  BSSY.RECONVERGENT B6, `(.L_x_3951) ;  /* 0x00000e8000067945 */ /* 0x000fe20003800200 */
[----:B------:R-:W-:Y:S01]  /*0980*/  IMAD R36, R36, R3, RZ ;  /* 0x0000000324247224 */ /* 0x000fe200078e02ff */
[----:B-1----:R-:W1:Y:S03]  /*0990*/  MUFU.RCP R27, R27 ;  /* 0x0000001b001b7308 */ /* 0x002e660000001000 */
[----:B---3--:R-:W3:Y:S01]  /*09a0*/  LDC R20, c[0x0][0x400] ;  /* 0x00010000ff147b82 */ /* 0x008ee20000000800 */
[----:B-1----:R-:W-:-:S04]  /*09b0*/  VIADD R38, R27, 0xffffffe ;  /* 0x0ffffffe1b267836 */ /* 0x002fc80000000000 */
[----:B------:R1:W0:Y:S02]  /*09c0*/  F2I.FTZ.U32.TRUNC.NTZ R39, R38 ;  /* 0x0000002600277305 */ /* 0x000224000021f000 */
[----:B-1----:R-:W-:Y:S01]  /*09d0*/  IMAD.MOV.U32 R38, RZ, RZ, RZ ;  /* 0x000000ffff267224 */ /* 0x002fe200078e00ff */
[----:B0-----:R-:W-:Y:S01]  /*09e0*/  IADD3 R21, PT, PT, RZ, -R39, RZ ;  /* 0x80000027ff157210 */ /* 0x001fe20007ffe0ff */
[----:B----4-:R-:W-:-:S04]  /*09f0*/  @P0 IMAD.IADD R18, R0, 0x1, R19 ;  /* 0x0000000100120824 */ /* 0x010fc800078e0213 */
[----:B------:R-:W-:Y:S01]  /*0a00*/  IMAD R19, R21, R40, RZ ;  /* 0x0000002815137224 */ /* 0x000fe200078e02ff */
[----:B------:R-:W-:-:S03]  /*0a10*/  IABS R0, R18 ;  /* 0x0000001200007213 */ /* 0x000fc60000000000 */
[----:B------:R-:W-:Y:S01]  /*0a20*/  IMAD.HI.U32 R39, R39, R19, R38 ;  /* 0x0000001327277227 */ /* 0x000fe200078e0026 */
[C---:B------:R-:W-:Y:S02]  /*0a30*/  ISETP.GE.AND P3, PT, R18.reuse, RZ, PT ;  /* 0x000000ff1200720c */ /* 0x040fe40003f66270 */
[----:B------:R-:W-:Y:S02]  /*0a40*/  MOV R19, R0 ;  /* 0x0000000000137202 */ /* 0x000fe40000000f00 */
[----:B------:R-:W-:-:S03]  /*0a50*/  IADD3 R27, PT, PT, R18, 0x1, -R37 ;  /* 0x00000001121b7810 */ /* 0x000fc60007ffe825 */
[----:B------:R-:W-:Y:S01]  /*0a60*/  IMAD.HI.U32 R39, R39, R19, RZ ;  /* 0x0000001327277227 */ /* 0x000fe200078e00ff */
[----:B------:R-:W-:-:S03]  /*0a70*/  VIMNMX R27, PT, PT, RZ, R27, !PT ;  /* 0x0000001bff1b7248 */ /* 0x000fc60007fe0100 */
[----:B------:R-:W-:-:S04]  /*0a80*/  IMAD.MOV R39, RZ, RZ, -R39 ;  /* 0x000000ffff277224 */ /* 0x000fc800078e0a27 */
[----:B------:R-:W-:-:S05]  /*0a90*/  IMAD R19, R40, R39, R19 ;  /* 0x0000002728137224 */ /* 0x000fca00078e0213 */
[----:B------:R-:W-:-:S13]  /*0aa0*/  ISETP.GT.U32.AND P0, PT, R40, R19, PT ;  /* 0x000000132800720c */ /* 0x000fda0003f04070 */
[----:B------:R-:W-:-:S05]  /*0ab0*/  @!P0 IMAD.IADD R19, R19, 0x1, -R40 ;  /* 0x0000000113138824 */ /* 0x000fca00078e0a28 */
[----:B------:R-:W-:-:S13]  /*0ac0*/  ISETP.GT.U32.AND P0, PT, R40, R19, PT ;  /* 0x000000132800720c */ /* 0x000fda0003f04070 */
[----:B------:R-:W-:Y:S02]  /*0ad0*/  @!P0 IADD3 R19, PT, PT, R19, -R40, RZ ;  /* 0x8000002813138210 */ /* 0x000fe40007ffe0ff */
[----:B------:R-:W-:-:S03]  /*0ae0*/  ISETP.NE.AND P0, PT, RZ, UR4, PT ;  /* 0x00000004ff007c0c */ /* 0x000fc6000bf05270 */
[----:B------:R-:W-:Y:S01]  /*0af0*/  @!P3 IMAD.MOV R19, RZ, RZ, -R19 ;  /* 0x000000ffff13b224 */ /* 0x000fe200078e0a13 */
[----:B---3--:R-:W-:Y:S01]  /*0b00*/  ISETP.LT.OR P0, PT, R20, 0x1, P0 ;  /* 0x000000011400780c */ /* 0x008fe20000701670 */
[----:B------:R-:W-:Y:S01]  /*0b10*/  FADD.FTZ R28, R4, R28 ;  /* 0x0000001c041c7221 */ /* 0x000fe20000010000 */
[----:B------:R-:W-:Y:S01]  /*0b20*/  FADD.FTZ R29, R5, R29 ;  /* 0x0000001d051d7221 */ /* 0x000fe20000010000 */
[----:B------:R-:W-:Y:S01]  /*0b30*/  FADD.FTZ R30, R6, R30 ;  /* 0x0000001e061e7221 */ /* 0x000fe20000010000 */
[----:B------:R-:W-:Y:S01]  /*0b40*/  FADD.FTZ R31, R7, R31 ;  /* 0x0000001f071f7221 */ /* 0x000fe20000010000 */
[----:B------:R-:W-:Y:S01]  /*0b50*/  @!P1 LOP3.LUT R19, RZ, R37, RZ, 0x33, !PT ;  /* 0x00000025ff139212 */ /* 0x000fe200078e33ff */
        /* <DEDUP_REMOVED lines=15> */
[----:B------:R-:W-:-:S05]  /*0c50*/  I2FP.F32.U32 R0, R0 ;  /* 0x0000000000007245 */ /* 0x000fca0000201000 */
[----:B-1----:R-:W-:Y:S01]  /*0c60*/  FMUL.FTZ R4, R0, R3 ;  /* 0x0000000300047220 */ /* 0x002fe20000410000 */
[----:B------:R-:W-:-:S03]  /*0c70*/  I2FP.F32.U32 R0, R25 ;  /* 0x0000001900007245 */ /* 0x000fc60000201000 */
[----:B------:R-:W-:Y:S02]  /*0c80*/  FMUL.FTZ R5, R4, 13.28771209716796875 ;  /* 0x41549a7804057820 */ /* 0x000fe40000410000 */
[----:B------:R-:W-:Y:S01]  /*0c90*/  FMUL.FTZ R4, R0, R3 ;  /* 0x0000000300047220 */ /* 0x000fe20000410000 */
[----:B0----5:R-:W-:-:S03]  /*0ca0*/  IADD3 R0, PT, PT, -R17, UR4, RZ ;  /* 0x0000000411007c10 */ /* 0x021fc6000fffe1ff */
        /* <DEDUP_REMOVED lines=19> */
[----:B------:R-:W-:Y:S02]  /*0de0*/  FFMA.FTZ R35, R35, R8, R12 ;  /* 0x0000000823237223 */ /* 0x000fe4000001000c */
[----:B------:R-:W-:Y:S01]  /*0df0*/  MOV R30, R9 ;  /* 0x00000009001e7202 */ /* 0x000fe20000000f00 */
        /* <DEDUP_REMOVED lines=10> */
.L_x_3952:
        /* <DEDUP_REMOVED lines=52> */
[----:B--2--5:R-:W-:Y:S05]  /*11e0*/  CALL.ABS.NOINC R14 ;  /* 0x000000000e007343 */ /* 0x024fea0003c00000 */
.L_x_3954:
[----:B------:R-:W0:Y:S01]  /*11f0*/  S2R R3, SR_CgaCtaId ;  /* 0x0000000000037919 */ /* 0x000e220000008800 */
[----:B------:R-:W1:Y:S01]  /*1200*/  LDC R9, c[0x0][0x400] ;  /* 0x00010000ff097b82 */ /* 0x000e620000000800 */
[----:B------:R-:W-:Y:S01]  /*1210*/  ISETP.NE.AND P6, PT, R40, RZ, PT ;  /* 0x000000ff2800720c */ /* 0x000fe20003fc5270 */
[----:B------:R-:W-:Y:S05]  /*1220*/  WARPSYNC.ALL ;  /* 0x0000000000007948 */ /* 0x000fea0003800000 */
[----:B------:R-:W-:-:S04]  /*1230*/  MOV R0, 0x400 ;  /* 0x0000040000007802 */ /* 0x000fc80000000f00 */
[----:B------:R-:W-:-:S03]  /*1240*/  IADD3 R0, PT, PT, R0, 0x210, RZ ;  /* 0x0000021000007810 */ /* 0x000fc60007ffe0ff */
[----:B------:R-:W-:Y:S01]  /*1250*/  @!P6 IMAD R4, R38, R37, R39 ;  /* 0x000000252604e224 */ /* 0x000fe200078e0227 */
[----:B0-----:R-:W-:-:S05]  /*1260*/  LEA R0, R3, R0, 0x18 ;  /* 0x0000000003007211 */ /* 0x001fca00078ec0ff */
[--C-:B-1----:R-:W-:Y:S02]  /*1270*/  IMAD R3, R9, 0x4, R0.reuse ;  /* 0x0000000409037824 */ /* 0x102fe400078e0200 */
        /* <DEDUP_REMOVED lines=15> */
[----:B------:R-:W-:-:S03]  /*1370*/  LEA.HI R5, R4, R4, RZ, 0x1 ;  /* 0x0000000404057211 */ /* 0x000fc600078f08ff */
[C---:B------:R-:W-:Y:S01]  /*1380*/  IMAD R20, R38.reuse, 0x4, R21 ;  /* 0x0000000426147824 */ /* 0x040fe200078e0215 */
[----:B------:R0:W1:Y:S01]  /*1390*/  LDS R28, [R21] ;  /* 0x00000000151c7984 */ /* 0x0000620000000800 */
[----:B------:R-:W-:Y:S02]  /*13a0*/  IMAD R40, R38, 0x4, R41 ;  /* 0x0000000426287824 */ /* 0x000fe400078e0229 */
[----:B------:R-:W-:Y:S01]  /*13b0*/  IMAD.SHL.U32 R5, R5, 0x2, RZ ;  /* 0x0000000205057824 */ /* 0x000fe200078e00ff */
[----:B------:R0:W2:Y:S04]  /*13c0*/  LDS R30, [R21+0x4] ;  /* 0x00000400151e7984 */ /* 0x0000a80000000800 */
[----:B------:R0:W3:Y:S01]  /*13d0*/  LDS R32, [R41] ;  /* 0x0000000029207984 */ /* 0x0000e20000000800 */
[----:B------:R-:W-:-:S03]  /*13e0*/  LOP3.LUT R7, R5, 0xfffffffc, RZ, 0xc0, !PT ;  /* 0xfffffffc05077812 */ /* 0x000fc600078ec0ff */
[----:B------:R0:W4:Y:S01]  /*13f0*/  LDS R34, [R41+0x4] ;  /* 0x0000040029227984 */ /* 0x0001220000000800 */
[----:B------:R-:W-:-:S03]  /*1400*/  ISETP.GE.AND P0, PT, R7, R9, PT ;  /* 0x000000090700720c */ /* 0x000fc60003f06270 */
[----:B------:R0:W0:Y:S04]  /*1410*/  LDS R29, [R20] ;  /* 0x00000000141d7984 */ /* 0x0000280000000800 */
[----:B------:R0:W0:Y:S04]  /*1420*/  LDS R31, [R20+0x4] ;  /* 0x00000400141f7984 */ /* 0x0000280000000800 */
[----:B------:R0:W0:Y:S04]  /*1430*/  LDS R33, [R40] ;  /* 0x0000000028217984 */ /* 0x0000280000000800 */
[----:B------:R0:W0:Y:S01]  /*1440*/  LDS R35, [R40+0x4] ;  /* 0x0000040028237984 */ /* 0x0000220000000800 */
[----:B------:R-:W-:Y:S05]  /*1450*/  @P0 BRA `(.L_x_3958) ;  /* 0x0000000000a00947 */ /* 0x000fea0003800000 */
[----:B------:R-:W-:Y:S01]  /*1460*/  I2FP.F32.S32 R5, R9 ;  /* 0x0000000900057245 */ /* 0x000fe20000201400 */
[----:B------:R-:W1:Y:S01]  /*1470*/  LDCU UR4, c[0x0][0x40c] ;  /* 0x00008180ff0477ac */ /* 0x000e620008000800 */
[----:B------:R-:W-:-:S04]  /*1480*/  IADD3 R4, PT, PT, R7, 0x2, RZ ;  /* 0x0000000207047810 */ /* 0x000fc80007ffe0ff */
        /* <DEDUP_REMOVED lines=35> */
[----:B------:R-:W-:Y:S01]  /*16c0*/  FFMA.FTZ R33, R33, R5, R6 ;  /* 0x0000000521217223 */ /* 0x000fe20000010006 */
[----:B------:R-:W-:-:S07]  /*16d0*/  IMAD.MOV.U32 R28, RZ, RZ, R7 ;  /* 0x000000ffff1c7224 */ /* 0x000fce00078e0007 */
.L_x_3958:
[----:B------:R-:W-:Y:S05]  /*16e0*/  BSYNC.RECONVERGENT B1 ;  /* 0x0000000000017941 */ /* 0x000fea0003800200 */
.L_x_3957:
        /* <DEDUP_REMOVED lines=8> */
.L_x_3956:
[----:B------:R-:W-:Y:S05]  /*1770*/  BSYNC.RECONVERGENT B0 ;  /* 0x0000000000007941 */ /* 0x000fea0003800200 */
.L_x_3955:
[----:B------:R-:W-:Y:S01]  /*1780*/  BAR.SYNC.DEFER_BLOCKING 0x0 ;  /* 0x0000000000007b1d */ /* 0x000fe20000010000 */
[----:B------:R-:W-:-:S04]  /*1790*/  @!P6 IMAD R37, R38, R37, R39 ;  /* 0x000000252625e224 */ /* 0x000fc800078e0227 */
[C---:B------:R-:W-:Y:S01]  /*17a0*/  @!P6 IMAD R3, R37.reuse, 0x4, R3 ;  /* 0x000000042503e824 */ /* 0x040fe200078e0203 */
[----:B------:R-:W-:-:S05]  /*17b0*/  @!P6 LEA R0, R37, R0, 0x2 ;  /* 0x000000002500e211 */ /* 0x000fca00078e10ff */
[----:B---3--:R0:W1:Y:S04]  /*17c0*/  @!P6 LDS.128 R28, [R0] ;  /* 0x00000000001ce984 */ /* 0x0080680000000c00 */
[----:B------:R0:W2:Y:S01]  /*17d0*/  @!P6 LDS.128 R32, [R3] ;  /* 0x000000000320e984 */ /* 0x0000a20000000c00 */
[----:B------:R-:W-:Y:S06]  /*17e0*/  BAR.SYNC.DEFER_BLOCKING 0x0 ;  /* 0x0000000000007b1d */ /* 0x000fec0000010000 */
.L_x_3953:
[----:B------:R-:W-:Y:S05]  /*17f0*/  BSYNC.RECONVERGENT B6 ;  /* 0x0000000000067941 */ /* 0x000fea0003800200 */
.L_x_3951:
[----:B------:R-:W3:Y:S01]  /*1800*/  S2UR UR11, SR_CgaCtaId ;  /* 0x00000000000b79c3 */ /* 0x000ee20000008800 */
[----:B------:R-:W-:Y:S01]  /*1810*/  ISETP.GT.U32.AND P0, PT, R22, 0x1f, PT ;  /* 0x0000001f1600780c */ /* 0x000fe20003f04070 */
[----:B------:R-:W-:Y:S01]  /*1820*/  UMOV UR10, 0x400 ;  /* 0x00000400000a7882 */ /* 0x000fe20000000000 */
[----:B------:R-:W-:Y:S01]  /*1830*/  IMAD.IADD R7, R18, 0x1, -R27 ;  /* 0x0000000112077824 */ /* 0x000fe200078e0a1b */
[----:B------:R-:W-:Y:S01]  /*1840*/  UIADD3 UR4, UPT, UPT, UR10, 0x210, URZ ;  /* 0x000002100a047890 */ /* 0x000fe2000fffe0ff */
[----:B------:R-:W-:-:S03]  /*1850*/  MOV R82, 0xff7fffff ;  /* 0xff7fffff00527802 */ /* 0x000fc60000000f00 */
        /* <DEDUP_REMOVED lines=31> */
.L_x_4042:
        /* <DEDUP_REMOVED lines=17> */
.L_x_3961:
[----:B------:R3:W-:Y:S02]  /*1b60*/  STS [R9], R82 ;  /* 0x0000005209007388 */ /* 0x0007e40000000800 */
.L_x_3959:
[----:B------:R-:W-:Y:S05]  /*1b70*/  WARPSYNC.ALL ;  /* 0x0000000000007948 */ /* 0x000fea0003800000 */
[----:B0-----:R-:W-:Y:S01]  /*1b80*/  IADD3 R0, PT, PT, R7, 0x7, RZ ;  /* 0x0000000707007810 */ /* 0x001fe20007ffe0ff */
[----:B------:R-:W0:Y:S01]  /*1b90*/  LDCU UR4, c[0x0][0x3f0] ;  /* 0x00007e00ff0477ac */ /* 0x000e220008000800 */
[----:B------:R-:W-:Y:S02]  /*1ba0*/  BSSY B0, `(.L_x_3962) ;  /* 0x0000248000007945 */ /* 0x000fe40003800000 */
[----:B------:R-:W-:Y:S01]  /*1bb0*/  SHF.R.S32.HI R3, RZ, 0x1f, R0 ;  /* 0x0000001fff037819 */ /* 0x000fe20000011400 */
[----:B------:R-:W4:Y:S03]  /*1bc0*/  LDCU UR12, c[0x0][0x410] ;  /* 0x00008200ff0c77ac */ /* 0x000f260008000800 */
[----:B------:R-:W-:Y:S01]  /*1bd0*/  LEA.HI R3, R3, R0, RZ, 0x3 ;  /* 0x0000000003037211 */ /* 0x000fe200078f18ff */
[----:B------:R-:W1:Y:S01]  /*1be0*/  LDCU.64 UR14, c[0x0][0x438] ;  /* 0x00008700ff0e77ac */ /* 0x000e620008000a00 */
[----:B------:R-:W-:-:S02]  /*1bf0*/  SHF.R.U32.HI R0, RZ, 0x2, R22 ;  /* 0x00000002ff007819 */ /* 0x000fc40000011616 */
[----:B------:R-:W-:Y:S01]  /*1c00*/  LOP3.LUT R3, R3, 0xfffffff8, RZ, 0xc0, !PT ;  /* 0xfffffff803037812 */ /* 0x000fe200078ec0ff */
[----:B------:R-:W1:Y:S01]  /*1c10*/  LDCU.64 UR8, c[0x0][0x448] ;  /* 0x00008900ff0877ac */ /* 0x000e620008000a00 */
[----:B------:R-:W-:Y:S02]  /*1c20*/  BAR.SYNC.DEFER_BLOCKING 0x0 ;  /* 0x0000000000007b1d */ /* 0x000fe40000010000 */
[----:B------:R-:W-:Y:S01]  /*1c30*/  ISETP.GE.AND P0, PT, R0, R3, PT ;  /* 0x000000030000720c */ /* 0x000fe20003f06270 */
[----:B0-----:R-:W-:-:S04]  /*1c40*/  IMAD R3, R36, UR4, R23 ;  /* 0x0000000424037c24 */ /* 0x001fc8000f8e0217 */
[----:B------:R-:W-:-:S08]  /*1c50*/  IMAD R3, R3, 0x60, RZ ;  /* 0x0000006003037824 */ /* 0x000fd000078e02ff */
[----:B----4-:R-:W-:Y:S05]  /*1c60*/  @P0 BRA `(.L_x_3963) ;  /* 0x0000002000ec0947 */ /* 0x010fea0003800000 */
[----:B------:R-:W-:Y:S01]  /*1c70*/  UIADD3 UR4, UPT, UPT, UR10, 0x10, URZ ;  /* 0x000000100a047890 */ /* 0x000fe2000fffe0ff */
[----:B---3--:R-:W0:Y:S01]  /*1c80*/  LDC R9, c[0x0][0x3f4] ;  /* 0x0000fd00ff097b82 */ /* 0x008e220000000800 */
[----:B------:R-:W-:Y:S01]  /*1c90*/  LOP3.LUT R25, R25, 0xc, RZ, 0xc0, !PT ;  /* 0x0000000c19197812 */ /* 0x000fe200078ec0ff */
[----:B------:R-:W3:Y:S01]  /*1ca0*/  LDCU.64 UR6, c[0x0][0x420] ;  /* 0x00008400ff0677ac */ /* 0x000ee20008000a00 */
[----:B------:R-:W-:Y:S01]  /*1cb0*/  IMAD.IADD R5, R27, 0x1, R0 ;  /* 0x000000011b057824 */ /* 0x000fe200078e0200 */
[----:B------:R-:W-:Y:S01]  /*1cc0*/  LOP3.LUT R8, R22, 0x3fc, RZ, 0xc0, !PT ;  /* 0x000003fc16087812 */ /* 0x000fe200078ec0ff */
[----:B------:R-:W-:-:S04]  /*1cd0*/  ULEA UR4, UR11, UR4, 0x18 ;  /* 0x000000040b047291 */ /* 0x000fc8000f8ec0ff */
[----:B------:R-:W-:-:S05]  /*1ce0*/  VIADD R8, R8, UR5 ;  /* 0x0000000508087c36 */ /* 0x000fca0008000000 */
[----:B------:R4:W1:Y:S04]  /*1cf0*/  LDS R80, [R25+UR4] ;  /* 0x0000000419507984 */ /* 0x0008680008000800 */
[----:B------:R4:W1:Y:S01]  /*1d00*/  LDS R78, [R25+UR4+0x10] ;  /* 0x00001004194e7984 */ /* 0x0008620008000800 */
[----:B---3--:R-:W-:-:S03]  /*1d10*/  ISETP.NE.U32.AND P0, PT, RZ, UR6, PT ;  /* 0x00000006ff007c0c */ /* 0x008fc6000bf05070 */
[----:B------:R4:W3:Y:S01]  /*1d20*/  LDS R85, [R25+UR4+0x20] ;  /* 0x0000200419557984 */ /* 0x0008e20008000800 */
[-C--:B0-----:R-:W-:Y:S01]  /*1d30*/  IMAD R6, R24, R9.reuse, RZ ;  /* 0x0000000918067224 */ /* 0x081fe200078e02ff */
[----:B------:R-:W-:Y:S02]  /*1d40*/  IABS R10, R9 ;  /* 0x00000009000a7213 */ /* 0x000fe40000000000 */
[----:B------:R4:W0:Y:S01]  /*1d50*/  LDS R83, [R25+UR4+0x30] ;  /* 0x0000300419537984 */ /* 0x0008220008000800 */
[----:B------:R-:W-:Y:S02]  /*1d60*/  ISETP.NE.AND.EX P0, PT, RZ, UR7, PT, P0 ;  /* 0x00000007ff007c0c */ /* 0x000fe4000bf05300 */
[----:B------:R-:W-:Y:S01]  /*1d70*/  SHF.R.S32.HI R7, RZ, 0x1f, R6 ;  /* 0x0000001fff077819 */ /* 0x000fe20000011406 */
[----:B------:R4:W0:Y:S01]  /*1d80*/  LDS R76, [R25+UR4+0x40] ;  /* 0x00004004194c7984 */ /* 0x0008220008000800 */
[----:B------:R-:W-:-:S03]  /*1d90*/  IADD3 R6, P1, P2, R6, UR6, R5 ;  /* 0x0000000606067c10 */ /* 0x000fc6000fa3e005 */
[----:B------:R4:W0:Y:S01]  /*1da0*/  LDS R74, [R25+UR4+0x50] ;  /* 0x00005004194a7984 */ /* 0x0008220008000800 */
[----:B------:R-:W-:-:S03]  /*1db0*/  IADD3.X R7, PT, PT, R7, UR7, RZ, P1, P2 ;  /* 0x0000000707077c10 */ /* 0x000fc60008fe44ff */
        /* <DEDUP_REMOVED lines=26> */
[----:B------:R-:W2:Y:S02]  /*1f60*/  LDCU UR4, c[0x0][0x440] ;  /* 0x00008800ff0477ac */ /* 0x000ea40008000800 */
[----:B--2---:R-:W-:-:S04]  /*1f70*/  IMAD R0, R23, UR4, R18 ;  /* 0x0000000417007c24 */ /* 0x004fc8000f8e0212 */
[----:B-1-34-:R-:W-:-:S07]  /*1f80*/  IMAD R9, R0, UR4, R5 ;  /* 0x0000000400097c24 */ /* 0x01afce000f8e0205 */
.L_x_3967:
[----:B------:R-:W1:Y:S01]  /*1f90*/  I2F.RP R11, R10 ;  /* 0x0000000a000b7306 */ /* 0x000e620000209400 */
[----:B------:R-:W2:Y:S01]  /*1fa0*/  LDC R12, c[0x0][0x3f4] ;  /* 0x0000fd00ff0c7b82 */ /* 0x000ea20000000800 */
[----:B------:R-:W-:Y:S02]  /*1fb0*/  IABS R87, R5 ;  /* 0x0000000500577213 */ /* 0x000fe40000000000 */
[----:B------:R-:W-:-:S04]  /*1fc0*/  ISETP.GE.AND P2, PT, R5, RZ, PT ;  /* 0x000000ff0500720c */ /* 0x000fc80003f46270 */
[----:B-1----:R-:W1:Y:S01]  /*1fd0*/  MUFU.RCP R11, R11 ;  /* 0x0000000b000b7308 */ /* 0x002e620000001000 */
[----:B--2---:R-:W-:Y:S02]  /*1fe0*/  ISETP.NE.AND P3, PT, R12, RZ, PT ;  /* 0x000000ff0c00720c */ /* 0x004fe40003f65270 */
[----:B-1----:R-:W-:-:S05]  /*1ff0*/  IADD3 R14, PT, PT, R11, 0xffffffe, RZ ;  /* 0x0ffffffe0b0e7810 */ /* 0x002fca0007ffe0ff */
[----:B------:R1:W2:Y:S02]  /*2000*/  F2I.FTZ.U32.TRUNC.NTZ R15, R14 ;  /* 0x0000000e000f7305 */ /* 0x0002a4000021f000 */
[----:B-1----:R-:W-:Y:S02]  /*2010*/  IMAD.MOV.U32 R14, RZ, RZ, RZ ;  /* 0x000000ffff0e7224 */ /* 0x002fe400078e00ff */
[----:B--2---:R-:W-:-:S04]  /*2020*/  IMAD.MOV R13, RZ, RZ, -R15 ;  /* 0x000000ffff0d7224 */ /* 0x004fc800078e0a0f */
[----:B------:R-:W-:-:S04]  /*2030*/  IMAD R13, R13, R10, RZ ;  /* 0x0000000a0d0d7224 */ /* 0x000fc800078e02ff */
[----:B------:R-:W-:Y:S01]  /*2040*/  IMAD.HI.U32 R50, R15, R13, R14 ;  /* 0x0000000d0f327227 */ /* 0x000fe200078e000e */
[----:B------:R-:W-:-:S05]  /*2050*/  IABS R13, R12 ;  /* 0x0000000c000d7213 */ /* 0x000fca0000000000 */
[----:B------:R-:W-:Y:S01]  /*2060*/  IMAD.HI.U32 R11, R50, R87, RZ ;  /* 0x00000057320b7227 */ /* 0x000fe200078e00ff */
[----:B------:R-:W-:-:S03]  /*2070*/  MOV R50, R13 ;  /* 0x0000000d00327202 */ /* 0x000fc60000000f00 */
[----:B------:R-:W-:Y:S02]  /*2080*/  IMAD.MOV R14, RZ, RZ, -R11 ;  /* 0x000000ffff0e7224 */ /* 0x000fe400078e0a0b */
[----:B------:R-:W1:Y:S01]  /*2090*/  S2R R11, SR_TID.X ;  /* 0x00000000000b7919 */ /* 0x000e620000002100 */
[----:B------:R-:W-:Y:S02]  /*20a0*/  IMAD R13, R12, 0x60, RZ ;  /* 0x000000600c0d7824 */ /* 0x000fe400078e02ff */
[----:B------:R-:W-:-:S05]  /*20b0*/  IMAD R87, R50, R14, R87 ;  /* 0x0000000e32577224 */ /* 0x000fca00078e0257 */
[----:B------:R-:W-:-:S13]  /*20c0*/  ISETP.GT.U32.AND P1, PT, R10, R87, PT ;  /* 0x000000570a00720c */ /* 0x000fda0003f24070 */
[----:B------:R-:W-:-:S05]  /*20d0*/  @!P1 IMAD.IADD R87, R87, 0x1, -R50 ;  /* 0x0000000157579824 */ /* 0x000fca00078e0a32 */
[----:B------:R-:W-:-:S13]  /*20e0*/  ISETP.GT.U32.AND P1, PT, R10, R87, PT ;  /* 0x000000570a00720c */ /* 0x000fda0003f24070 */
[----:B------:R-:W-:Y:S02]  /*20f0*/  @!P1 IADD3 R87, PT, PT, R87, -R50, RZ ;  /* 0x8000003257579210 */ /* 0x000fe40007ffe0ff */
[----:B------:R-:W-:-:S03]  /*2100*/  ISETP.GE.AND P1, PT, R5, R18, PT ;  /* 0x000000120500720c */ /* 0x000fc60003f26270 */
[----:B------:R-:W-:Y:S01]  /*2110*/  @!P2 IMAD.MOV R87, RZ, RZ, -R87 ;  /* 0x000000ffff57a224 */ /* 0x000fe200078e0a57 */
[----:B------:R-:W-:-:S05]  /*2120*/  @!P3 LOP3.LUT R87, RZ, R12, RZ, 0x33, !PT ;  /* 0x0000000cff57b212 */ /* 0x000fca00078e33ff */
[----:B------:R-:W-:-:S04]  /*2130*/  IMAD.SHL.U32 R89, R87, 0x4, RZ ;  /* 0x0000000457597824 */ /* 0x000fc800078e00ff */
[C---:B------:R-:W-:Y:S01]  /*2140*/  IMAD R50, R12.reuse, 0x10, R89 ;  /* 0x000000100c327824 */ /* 0x040fe200078e0259 */
[----:B------:R-:W-:-:S04]  /*2150*/  LEA R84, R12, R89, 0x3 ;  /* 0x000000590c547211 */ /* 0x000fc800078e18ff */
[-C--:B------:R-:W-:Y:S02]  /*2160*/  ISETP.GE.OR P3, PT, R84, R13.reuse, P1 ;  /* 0x0000000d5400720c */ /* 0x080fe40000f66670 */
[----:B------:R-:W-:-:S11]  /*2170*/  ISETP.GE.OR P4, PT, R50, R13, P1 ;  /* 0x0000000d3200720c */ /* 0x000fd60000f86670 */
[----:B------:R-:W2:Y:S01]  /*2180*/  @!P3 LDC.64 R14, c[0x0][0x3b8] ;  /* 0x0000ee00ff0ebb82 */ /* 0x000ea20000000a00 */
[----:B-1----:R-:W-:-:S05]  /*2190*/  @!P3 LOP3.LUT R51, R11, 0x3, RZ, 0xc0, !PT ;  /* 0x000000030b33b812 */ /* 0x002fca00078ec0ff */
[----:B------:R-:W-:Y:S01]  /*21a0*/  @!P3 IMAD R86, R3, R12, R51 ;  /* 0x0000000c0356b224 */ /* 0x000fe200078e0233 */
[----:B------:R-:W-:-:S04]  /*21b0*/  @!P3 SHF.R.S32.HI R51, RZ, 0x1f, R84 ;  /* 0x0000001fff33b819 */ /* 0x000fc80000011454 */
[----:B------:R-:W-:-:S04]  /*21c0*/  @!P3 IADD3 R84, P2, PT, R86, R84, RZ ;  /* 0x000000545654b210 */ /* 0x000fc80007f5e0ff */
[----:B------:R-:W-:Y:S02]  /*21d0*/  @!P3 LEA.HI.X.SX32 R51, R86, R51, 0x1, P2 ;  /* 0x000000335633b211 */ /* 0x000fe400010f0eff */
[----:B--2---:R-:W-:-:S04]  /*21e0*/  @!P3 LEA R90, P2, R84, R14, 0x2 ;  /* 0x0000000e545ab211 */ /* 0x004fc800078410ff */
[----:B------:R-:W-:Y:S02]  /*21f0*/  @!P3 LEA.HI.X R91, R84, R15, R51, 0x2, P2 ;  /* 0x0000000f545bb211 */ /* 0x000fe400010f1433 */
[----:B------:R-:W-:Y:S01]  /*2200*/  @!P4 LOP3.LUT R51, R11, 0x3, RZ, 0xc0, !PT ;  /* 0x000000030b33c812 */ /* 0x000fe200078ec0ff */
[----:B------:R-:W1:Y:S04]  /*2210*/  @!P4 LDC.64 R14, c[0x0][0x3b8] ;  /* 0x0000ee00ff0ecb82 */ /* 0x000e680000000a00 */
        /* <DEDUP_REMOVED lines=8> */
[----:B------:R-:W-:-:S05]  /*22a0*/  ISETP.GE.AND P2, PT, R5, R18, PT ;  /* 0x000000120500720c */ /* 0x000fca0003f46270 */
[----:B------:R-:W1:Y:S01]  /*22b0*/  @!P5 LDC.64 R14, c[0x0][0x3b8] ;  /* 0x0000ee00ff0edb82 */ /* 0x000e620000000a00 */
[----:B------:R-:W-:Y:S02]  /*22c0*/  @!P5 LOP3.LUT R84, R11, 0x3, RZ, 0xc0, !PT ;  /* 0x000000030b54d812 */ /* 0x000fe400078ec0ff */
[----:B------:R-:W-:Y:S02]  /*22d0*/  FSEL R21, R21, RZ, P2 ;  /* 0x000000ff15157208 */ /* 0x000fe40001000000 */
[----:B------:R-:W-:Y:S01]  /*22e0*/  FSEL R20, R20, RZ, P2 ;  /* 0x000000ff14147208 */ /* 0x000fe20001000000 */
[----:B------:R-:W-:-:S03]  /*22f0*/  @!P5 IMAD R93, R3, R12, R84 ;  /* 0x0000000c035dd224 */ /* 0x000fc600078e0254 */
[----:B------:R2:W3:Y:S01]  /*2300*/  @!P4 LDG.E R21, desc[UR36][R50.64] ;  /* 0x000000243215c981 */ /* 0x0004e2000c1e1900 */
[----:B------:R-:W-:Y:S02]  /*2310*/  ISETP.GE.OR P4, PT, R89, R13, P1 ;  /* 0x0000000d5900720c */ /* 0x000fe40000f86670 */
[----:B------:R-:W-:Y:S01]  /*2320*/  @!P5 SHF.R.S32.HI R84, RZ, 0x1f, R86 ;  /* 0x0000001fff54d819 */ /* 0x000fe20000011456 */
[----:B------:R4:W3:Y:S01]  /*2330*/  @!P3 LDG.E R20, desc[UR36][R90.64] ;  /* 0x000000245a14b981 */ /* 0x0008e2000c1e1900 */
[----:B------:R-:W-:-:S04]  /*2340*/  @!P5 IADD3 R86, P3, PT, R93, R86, RZ ;  /* 0x000000565d56d210 */ /* 0x000fc80007f7e0ff */
[----:B------:R-:W-:Y:S02]  /*2350*/  @!P5 LEA.HI.X.SX32 R84, R93, R84, 0x1, P3 ;  /* 0x000000545d54d211 */ /* 0x000fe400018f0eff */
[----:B-1----:R-:W-:-:S04]  /*2360*/  @!P5 LEA R92, P3, R86, R14, 0x2 ;  /* 0x0000000e565cd211 */ /* 0x002fc800078610ff */
[----:B------:R-:W-:Y:S02]  /*2370*/  @!P5 LEA.HI.X R93, R86, R15, R84, 0x2, P3 ;  /* 0x0000000f565dd211 */ /* 0x000fe400018f1454 */
[----:B------:R-:W1:Y:S01]  /*2380*/  @!P4 LDC.64 R14, c[0x0][0x3b8] ;  /* 0x0000ee00ff0ecb82 */ /* 0x000e620000000a00 */
[----:B--2---:R-:W-:Y:S02]  /*2390*/  @!P4 LOP3.LUT R50, R11, 0x3, RZ, 0xc0, !PT ;  /* 0x000000030b32c812 */ /* 0x004fe400078ec0ff */
[----:B------:R-:W-:Y:S02]  /*23a0*/  FSEL R22, R22, RZ, P2 ;  /* 0x000000ff16167208 */ /* 0x000fe40001000000 */
[----:B------:R-:W-:Y:S01]  /*23b0*/  LEA R86, R12, R89, 0x6 ;  /* 0x000000590c567211 */ /* 0x000fe200078e30ff */
[----:B------:R-:W-:-:S03]  /*23c0*/  @!P4 IMAD R50, R3, R12, R50 ;  /* 0x0000000c0332c224 */ /* 0x000fc600078e0232 */
[----:B------:R-:W-:Y:S01]  /*23d0*/  ISETP.GE.OR P3, PT, R86, R13, P1 ;  /* 0x0000000d5600720c */ /* 0x000fe20000f66670 */
[----:B------:R-:W2:Y:S01]  /*23e0*/  @!P5 LDG.E R22, desc[UR36][R92.64] ;  /* 0x000000245c16d981 */ /* 0x000ea2000c1e1900 */
[----:B------:R-:W-:-:S04]  /*23f0*/  @!P4 IADD3 R89, P5, PT, R89, R50, RZ ;  /* 0x000000325959c210 */ /* 0x000fc80007fbe0ff */
[----:B------:R-:W-:Y:S02]  /*2400*/  @!P4 LEA.HI.X.SX32 R84, R50, RZ, 0x1, P5 ;  /* 0x000000ff3254c211 */ /* 0x000fe400028f0eff */
[----:B-1----:R-:W-:-:S04]  /*2410*/  @!P4 LEA R50, P5, R89, R14, 0x2 ;  /* 0x0000000e5932c211 */ /* 0x002fc800078a10ff */
[----:B------:R-:W-:Y:S02]  /*2420*/  @!P4 LEA.HI.X R51, R89, R15, R84, 0x2, P5 ;  /* 0x0000000f5933c211 */ /* 0x000fe400028f1454 */
[----:B------:R-:W1:Y:S01]  /*2430*/  @!P3 LDC.64 R14, c[0x0][0x3b8] ;  /* 0x0000ee00ff0ebb82 */ /* 0x000e620000000a00 */
[----:B------:R-:W-:Y:S01]  /*2440*/  @!P3 LOP3.LUT R84, R11, 0x3, RZ, 0xc0, !PT ;  /* 0x000000030b54b812 */ /* 0x000fe200078ec0ff */
[----:B----4-:R-:W-:Y:S01]  /*2450*/  IMAD.IADD R91, R87, 0x1, R12 ;  /* 0x00000001575b7824 */ /* 0x010fe200078e020c */
[----:B------:R-:W-:-:S03]  /*2460*/  FSEL R23, R23, RZ, P2 ;  /* 0x000000ff17177208 */ /* 0x000fc60001000000 */
[----:B------:R-:W-:Y:S02]  /*2470*/  @!P3 IMAD R89, R3, R12, R84 ;  /* 0x0000000c0359b224 */ /* 0x000fe400078e0254 */
[----:B------:R-:W-:Y:S01]  /*2480*/  IMAD.SHL.U32 R84, R91, 0x4, RZ ;  /* 0x000000045b547824 */ /* 0x000fe200078e00ff */
[----:B------:R4:W3:Y:S01]  /*2490*/  @!P4 LDG.E R23, desc[UR36][R50.64] ;  /* 0x000000243217c981 */ /* 0x0008e2000c1e1900 */
[----:B------:R-:W-:-:S03]  /*24a0*/  @!P3 SHF.R.S32.HI R87, RZ, 0x1f, R86 ;  /* 0x0000001fff57b819 */ /* 0x000fc60000011456 */
[----:B------:R-:W-:Y:S02]  /*24b0*/  ISETP.GE.OR P4, PT, R84, R13, P1 ;  /* 0x0000000d5400720c */ /* 0x000fe40000f86670 */
[----:B------:R-:W-:-:S04]  /*24c0*/  @!P3 IADD3 R88, P5, PT, R89, R86, RZ ;  /* 0x000000565958b210 */ /* 0x000fc80007fbe0ff */
[----:B------:R-:W-:Y:S02]  /*24d0*/  @!P3 LEA.HI.X.SX32 R87, R89, R87, 0x1, P5 ;  /* 0x000000575957b211 */ /* 0x000fe400028f0eff */
[----:B-1----:R-:W-:-:S04]  /*24e0*/  @!P3 LEA R86, P5, R88, R14, 0x2 ;  /* 0x0000000e5856b211 */ /* 0x002fc800078a10ff */
[----:B------:R-:W-:Y:S02]  /*24f0*/  @!P3 LEA.HI.X R87, R88, R15, R87, 0x2, P5 ;  /* 0x0000000f5857b211 */ /* 0x000fe400028f1457 */
[----:B------:R-:W1:Y:S01]  /*2500*/  @!P4 LDC.64 R14, c[0x0][0x3b8] ;  /* 0x0000ee00ff0ecb82 */ /* 0x000e620000000a00 */
[----:B----4-:R-:W-:Y:S02]  /*2510*/  LEA R50, R12, R91, 0x1 ;  /* 0x0000005b0c327211 */ /* 0x010fe400078e08ff */
[----:B------:R-:W-:Y:S02]  /*2520*/  FSEL R24, R24, RZ, P2 ;  /* 0x000000ff18187208 */ /* 0x000fe40001000000 */
[----:B------:R-:W-:Y:S01]  /*2530*/  @!P4 LOP3.LUT R51, R11, 0x3, RZ, 0xc0, !PT ;  /* 0x000000030b33c812 */ /* 0x000fe200078ec0ff */
[----:B------:R-:W-:-:S03]  /*2540*/  IMAD.SHL.U32 R50, R50, 0x4, RZ ;  /* 0x0000000432327824 */ /* 0x000fc600078e00ff */
[----:B------:R4:W2:Y:S01]  /*2550*/  @!P3 LDG.E R24, desc[UR36][R86.64] ;  /* 0x000000245618b981 */ /* 0x0008a2000c1e1900 */
[----:B------:R-:W-:Y:S01]  /*2560*/  @!P4 IMAD R88, R3, R12, R51 ;  /* 0x0000000c0358c224 */ /* 0x000fe200078e0233 */
[----:B------:R-:W-:Y:S02]  /*2570*/  ISETP.GE.OR P3, PT, R50, R13, P1 ;  /* 0x0000000d3200720c */ /* 0x000fe40000f66670 */
[----:B------:R-:W-:Y:S02]  /*2580*/  @!P4 SHF.R.S32.HI R51, RZ, 0x1f, R84 ;  /* 0x0000001fff33c819 */ /* 0x000fe40000011454 */
[----:B------:R-:W-:-:S04]  /*2590*/  @!P4 IADD3 R84, P5, PT, R88, R84, RZ ;  /* 0x000000545854c210 */ /* 0x000fc80007fbe0ff */
[----:B------:R-:W-:Y:S02]  /*25a0*/  @!P4 LEA.HI.X.SX32 R51, R88, R51, 0x1, P5 ;  /* 0x000000335833c211 */ /* 0x000fe400028f0eff */
[----:B-1----:R-:W-:-:S04]  /*25b0*/  @!P4 LEA R88, P5, R84, R14, 0x2 ;  /* 0x0000000e5458c211 */ /* 0x002fc800078a10ff */
[----:B------:R-:W-:Y:S02]  /*25c0*/  @!P4 LEA.HI.X R89, R84, R15, R51, 0x2, P5 ;  /* 0x0000000f5459c211 */ /* 0x000fe400028f1433 */
[----:B------:R-:W1:Y:S01]  /*25d0*/  @!P3 LDC.64 R14, c[0x0][0x3b8] ;  /* 0x0000ee00ff0ebb82 */ /* 0x000e620000000a00 */
[----:B------:R-:W-:Y:S01]  /*25e0*/  IMAD R91, R12, 0x4, R91 ;  /* 0x000000040c5b7824 */ /* 0x000fe200078e025b */
[----:B------:R-:W-:Y:S02]  /*25f0*/  FSEL R25, R25, RZ, P2 ;  /* 0x000000ff19197208 */ /* 0x000fe40001000000 */
[----:B------:R-:W-:Y:S02]  /*2600*/  @!P3 LOP3.LUT R51, R11, 0x3, RZ, 0xc0, !PT ;  /* 0x000000030b33b812 */ /* 0x000fe400078ec0ff */
[----:B----4-:R-:W-:Y:S02]  /*2610*/  SHF.L.U32 R86, R91, 0x2, RZ ;  /* 0x000000025b567819 */ /* 0x010fe400000006ff */
[----:B------:R4:W3:Y:S01]  /*2620*/  @!P4 LDG.E R25, desc[UR36][R88.64] ;  /* 0x000000245819c981 */ /* 0x0008e2000c1e1900 */
[----:B------:R-:W-:Y:S01]  /*2630*/  @!P3 IMAD R87, R3, R12, R51 ;  /* 0x0000000c0357b224 */ /* 0x000fe200078e0233 */
[----:B------:R-:W-:-:S02]  /*2640*/  ISETP.GE.OR P4, PT, R86, R13, P1 ;  /* 0x0000000d5600720c */ /* 0x000fc40000f86670 */
[----:B------:R-:W-:Y:S02]  /*2650*/  @!P3 SHF.R.S32.HI R51, RZ, 0x1f, R50 ;  /* 0x0000001fff33b819 */ /* 0x000fe40000011432 */
[----:B------:R-:W-:-:S04]  /*2660*/  @!P3 IADD3 R84, P5, PT, R87, R50, RZ ;  /* 0x000000325754b210 */ /* 0x000fc80007fbe0ff */
[----:B------:R-:W-:Y:S02]  /*2670*/  @!P3 LEA.HI.X.SX32 R51, R87, R51, 0x1, P5 ;  /* 0x000000335733b211 */ /* 0x000fe400028f0eff */
[----:B-1----:R-:W-:-:S04]  /*2680*/  @!P3 LEA R50, P5, R84, R14, 0x2 ;  /* 0x0000000e5432b211 */ /* 0x002fc800078a10ff */
[----:B------:R-:W-:Y:S02]  /*2690*/  @!P3 LEA.HI.X R51, R84, R15, R51, 0x2, P5 ;  /* 0x0000000f5433b211 */ /* 0x000fe400028f1433 */
[----:B------:R-:W1:Y:S01]  /*26a0*/  @!P4 LDC.64 R14, c[0x0][0x3b8] ;  /* 0x0000ee00ff0ecb82 */ /* 0x000e620000000a00 */
[----:B------:R-:W-:Y:S01]  /*26b0*/  @!P4 LOP3.LUT R84, R11, 0x3, RZ, 0xc0, !PT ;  /* 0x000000030b54c812 */ /* 0x000fe200078ec0ff */
[----:B------:R-:W-:Y:S01]  /*26c0*/  IMAD.IADD R91, R91, 0x1, R12 ;  /* 0x000000015b5b7824 */ /* 0x000fe200078e020c */
[----:B------:R-:W-:-:S03]  /*26d0*/  FSEL R26, R26, RZ, P2 ;  /* 0x000000ff1a1a7208 */ /* 0x000fc60001000000 */
[----:B----4-:R-:W-:Y:S02]  /*26e0*/  @!P4 IMAD R89, R3, R12, R84 ;  /* 0x0000000c0359c224 */ /* 0x010fe400078e0254 */
[----:B------:R-:W-:Y:S01]  /*26f0*/  IMAD.SHL.U32 R84, R91, 0x4, RZ ;  /* 0x000000045b547824 */ /* 0x000fe200078e00ff */
[----:B------:R4:W0:Y:S01]  /*2700*/  @!P3 LDG.E R26, desc[UR36][R50.64] ;  /* 0x00000024321ab981 */ /* 0x000822000c1e1900 */
[----:B------:R-:W-:-:S03]  /*2710*/  @!P4 SHF.R.S32.HI R87, RZ, 0x1f, R86 ;  /* 0x0000001fff57c819 */ /* 0x000fc60000011456 */
[----:B------:R-:W-:Y:S02]  /*2720*/  ISETP.GE.OR P3, PT, R84, R13, P1 ;  /* 0x0000000d5400720c */ /* 0x000fe40000f66670 */
[----:B------:R-:W-:-:S04]  /*2730*/  @!P4 IADD3 R88, P5, PT, R89, R86, RZ ;  /* 0x000000565958c210 */ /* 0x000fc80007fbe0ff */
[----:B------:R-:W-:Y:S02]  /*2740*/  @!P4 LEA.HI.X.SX32 R87, R89, R87, 0x1, P5 ;  /* 0x000000575957c211 */ /* 0x000fe400028f0eff */
[----:B-1----:R-:W-:-:S04]  /*2750*/  @!P4 LEA R86, P5, R88, R14, 0x2 ;  /* 0x0000000e5856c211 */ /* 0x002fc800078a10ff */
[----:B------:R-:W-:Y:S02]  /*2760*/  @!P4 LEA.HI.X R87, R88, R15, R87, 0x2, P5 ;  /* 0x0000000f5857c211 */ /* 0x000fe400028f1457 */
[----:B------:R-:W1:Y:S01]  /*2770*/  @!P3 LDC.64 R14, c[0x0][0x3b8] ;  /* 0x0000ee00ff0ebb82 */ /* 0x000e620000000a00 */
[----:B------:R-:W-:Y:S02]  /*2780*/  IADD3 R91, PT, PT, R91, R12, RZ ;  /* 0x0000000c5b5b7210 */ /* 0x000fe40007ffe0ff */
[----:B------:R-:W-:Y:S02]  /*2790*/  FSEL R27, R27, RZ, P2 ;  /* 0x000000ff1b1b7208 */ /* 0x000fe40001000000 */
[----:B----4-:R-:W-:Y:S01]  /*27a0*/  @!P3 LOP3.LUT R50, R11, 0x3, RZ, 0xc0, !PT ;  /* 0x000000030b32b812 */ /* 0x010fe200078ec0ff */
        /* <DEDUP_REMOVED lines=10> */
[----:B------:R-:W-:Y:S01]  /*2850*/  @!P4 LOP3.LUT R84, R11, 0x3, RZ, 0xc0, !PT ;  /* 0x000000030b54c812 */ /* 0x000fe200078ec0ff */
[----:B------:R-:W-:Y:S01]  /*2860*/  IMAD R91, R12, 0x2, R91 ;  /* 0x000000020c5b7824 */ /* 0x000fe200078e025b */
[----:B------:R-:W-:-:S03]  /*2870*/  FSEL R28, R28, RZ, P2 ;  /* 0x000000ff1c1c7208 */ /* 0x000fc60001000000 */
[----:B----4-:R-:W-:Y:S01]  /*2880*/  @!P4 IMAD R87, R3, R12, R84 ;  /* 0x0000000c0357c224 */ /* 0x010fe200078e0254 */
[----:B------:R-:W-:Y:S02]  /*2890*/  SHF.L.U32 R84, R91, 0x2, RZ ;  /* 0x000000025b547819 */ /* 0x000fe400000006ff */
[----:B------:R4:W2:Y:S02]  /*28a0*/  @!P3 LDG.E R28, desc[UR36][R50.64] ;  /* 0x00000024321cb981 */ /* 0x0008a4000c1e1900 */
[----:B------:R-:W-:Y:S02]  /*28b0*/  ISETP.GE.OR P3, PT, R84, R13, P1 ;  /* 0x0000000d5400720c */ /* 0x000fe40000f66670 */
[----:B------:R-:W-:Y:S02]  /*28c0*/  @!P4 SHF.R.S32.HI R86, RZ, 0x1f, R88 ;  /* 0x0000001fff56c819 */ /* 0x000fe40000011458 */
[----:B------:R-:W-:-:S04]  /*28d0*/  @!P4 IADD3 R88, P5, PT, R87, R88, RZ ;  /* 0x000000585758c210 */ /* 0x000fc80007fbe0ff */
[----:B------:R-:W-:Y:S02]  /*28e0*/  @!P4 LEA.HI.X.SX32 R87, R87, R86, 0x1, P5 ;  /* 0x000000565757c211 */ /* 0x000fe400028f0eff */
[----:B-1----:R-:W-:-:S04]  /*28f0*/  @!P4 LEA R86, P5, R88, R14, 0x2 ;  /* 0x0000000e5856c211 */ /* 0x002fc800078a10ff */
[----:B------:R-:W-:Y:S02]  /*2900*/  @!P4 LEA.HI.X R87, R88, R15, R87, 0x2, P5 ;  /* 0x0000000f5857c211 */ /* 0x000fe400028f1457 */
[----:B------:R-:W1:Y:S01]  /*2910*/  @!P3 LDC.64 R14, c[0x0][0x3b8] ;  /* 0x0000ee00ff0ebb82 */ /* 0x000e620000000a00 */
[----:B------:R-:W-:Y:S01]  /*2920*/  IMAD.IADD R91, R91, 0x1, R12 ;  /* 0x000000015b5b7824 */ /* 0x000fe200078e020c */
        /* <DEDUP_REMOVED lines=12> */
[----:B------:R-:W-:Y:S02]  /*29f0*/  @!P4 LOP3.LUT R84, R11, 0x3, RZ, 0xc0, !PT ;  /* 0x000000030b54c812 */ /* 0x000fe400078ec0ff */
[-C--:B------:R-:W-:Y:S02]  /*2a00*/  IADD3 R91, PT, PT, R91, R12.reuse, RZ ;  /* 0x0000000c5b5b7210 */ /* 0x080fe40007ffe0ff */
[----:B------:R-:W-:Y:S01]  /*2a10*/  FSEL R30, R30, RZ, P2 ;  /* 0x000000ff1e1e7208 */ /* 0x000fe20001000000 */
[----:B----4-:R-:W-:Y:S02]  /*2a20*/  @!P4 IMAD R87, R3, R12, R84 ;  /* 0x0000000c0357c224 */ /* 0x010fe400078e0254 */
[----:B------:R-:W-:-:S03]  /*2a30*/  IMAD.SHL.U32 R84, R91, 0x4, RZ ;  /* 0x000000045b547824 */ /* 0x000fc600078e00ff */
        /* <DEDUP_REMOVED lines=10> */
[----:B----4-:R-:W-:Y:S02]  /*2ae0*/  @!P3 LOP3.LUT R50, R11, 0x3, RZ, 0xc0, !PT ;  /* 0x000000030b32b812 */ /* 0x010fe400078ec0ff */
[----:B------:R-:W-:Y:S02]  /*2af0*/  SHF.L.U32 R88, R91, 0x2, RZ ;  /* 0x000000025b587819 */ /* 0x000fe400000006ff */
[----:B------:R4:W2:Y:S01]  /*2b00*/  @!P4 LDG.E R31, desc[UR36][R86.64] ;  /* 0x00000024561fc981 */ /* 0x0008a2000c1e1900 */
        /* <DEDUP_REMOVED lines=13> */
[----:B------:R4:W2:Y:S01]  /*2be0*/  @!P3 LDG.E R32, desc[UR36][R50.64] ;  /* 0x000000243220b981 */ /* 0x0008a2000c1e1900 */
        /* <DEDUP_REMOVED lines=203> */
[----:B------:R-:W-:-:S03]  /*38a0*/  FSEL R46, R46, RZ, P2 ;  /* 0x000000ff2e2e7208 */ /* 0x000fc60001000000 */
[----:B----4-:R-:W-:Y:S01]  /*38b0*/  @!P4 IMAD R87, R3, R12, R84 ;  /* 0x0000000c0357c224 */ /* 0x010fe200078e0254 */
[----:B------:R-:W-:Y:S02]  /*38c0*/  @!P4 SHF.R.S32.HI R84, RZ, 0x1f, R88 ;  /* 0x0000001fff54c819 */ /* 0x000fe40000011458 */
[----:B------:R4:W2:Y:S02]  /*38d0*/  @!P3 LDG.E R46, desc[UR36][R50.64] ;  /* 0x00000024322eb981 */ /* 0x0008a4000c1e1900 */
[----:B------:R-:W-:Y:S02]  /*38e0*/  @!P4 IADD3 R88, P3, PT, R87, R88, RZ ;  /* 0x000000585758c210 */ /* 0x000fe40007f7e0ff */
[----:B------:R-:W-:Y:S02]  /*38f0*/  IADD3 R89, PT, PT, R89, R12, RZ ;  /* 0x0000000c59597210 */ /* 0x000fe40007ffe0ff */
[----:B------:R-:W-:Y:S02]  /*3900*/  @!P4 LEA.HI.X.SX32 R84, R87, R84, 0x1, P3 ;  /* 0x000000545754c211 */ /* 0x000fe400018f0eff */
[----:B-1----:R-:W-:-:S04]  /*3910*/  @!P4 LEA R86, P3, R88, R14, 0x2 ;  /* 0x0000000e5856c211 */ /* 0x002fc800078610ff */
[----:B------:R-:W-:Y:S01]  /*3920*/  @!P4 LEA.HI.X R87, R88, R15, R84, 0x2, P3 ;  /* 0x0000000f5857c211 */ /* 0x000fe200018f1454 */
[----:B------:R-:W-:-:S05]  /*3930*/  IMAD.SHL.U32 R88, R89, 0x4, RZ ;  /* 0x0000000459587824 */ /* 0x000fca00078e00ff */
[----:B------:R-:W-:Y:S01]  /*3940*/  ISETP.GE.OR P3, PT, R88, R13, P1 ;  /* 0x0000000d5800720c */ /* 0x000fe20000f66670 */
[----:B------:R-:W-:-:S05]  /*3950*/  IMAD.IADD R84, R89, 0x1, R12 ;  /* 0x0000000159547824 */ /* 0x000fca00078e020c */
[----:B------:R-:W-:Y:S02]  /*3960*/  SHF.L.U32 R84, R84, 0x2, RZ ;  /* 0x0000000254547819 */ /* 0x000fe400000006ff */
[----:B------:R-:W-:Y:S02]  /*3970*/  FSEL R47, R47, RZ, P2 ;  /* 0x000000ff2f2f7208 */ /* 0x000fe40001000000 */
[----:B------:R-:W-:-:S03]  /*3980*/  ISETP.GE.OR P1, PT, R84, R13, P1 ;  /* 0x0000000d5400720c */ /* 0x000fc60000f26670 */
[----:B----4-:R-:W-:Y:S01]  /*3990*/  @!P3 LOP3.LUT R50, R11, 0x3, RZ, 0xc0, !PT ;  /* 0x000000030b32b812 */ /* 0x010fe200078ec0ff */
[----:B------:R-:W1:Y:S01]  /*39a0*/  @!P3 LDC.64 R14, c[0x0][0x3b8] ;  /* 0x0000ee00ff0ebb82 */ /* 0x000e620000000a00 */
[----:B------:R-:W4:Y:S03]  /*39b0*/  @!P4 LDG.E R47, desc[UR36][R86.64] ;  /* 0x00000024562fc981 */ /* 0x000f26000c1e1900 */
[----:B------:R-:W-:Y:S01]  /*39c0*/  @!P3 IMAD R50, R3, R12, R50 ;  /* 0x0000000c0332b224 */ /* 0x000fe200078e0232 */
[----:B------:R-:W-:-:S04]  /*39d0*/  @!P3 SHF.R.S32.HI R13, RZ, 0x1f, R88 ;  /* 0x0000001fff0db819 */ /* 0x000fc80000011458 */
[----:B------:R-:W-:-:S04]  /*39e0*/  @!P3 IADD3 R88, P4, PT, R50, R88, RZ ;  /* 0x000000583258b210 */ /* 0x000fc80007f9e0ff */
[----:B------:R-:W-:Y:S02]  /*39f0*/  @!P3 LEA.HI.X.SX32 R13, R50, R13, 0x1, P4 ;  /* 0x0000000d320db211 */ /* 0x000fe400020f0eff */
[----:B------:R-:W3:Y:S01]  /*3a00*/  @!P1 LDC.64 R50, c[0x0][0x3b8] ;  /* 0x0000ee00ff329b82 */ /* 0x000ee20000000a00 */
[----:B------:R-:W-:-:S05]  /*3a10*/  @!P1 LOP3.LUT R89, R11, 0x3, RZ, 0xc0, !PT ;  /* 0x000000030b599812 */ /* 0x000fca00078ec0ff */
[----:B------:R-:W-:Y:S01]  /*3a20*/  @!P1 IMAD R89, R3, R12, R89 ;  /* 0x0000000c03599224 */ /* 0x000fe200078e0259 */
[C---:B-1----:R-:W-:Y:S02]  /*3a30*/  @!P3 LEA R14, P4, R88.reuse, R14, 0x2 ;  /* 0x0000000e580eb211 */ /* 0x042fe400078810ff */
[----:B------:R-:W-:Y:S02]  /*3a40*/  @!P1 SHF.R.S32.HI R12, RZ, 0x1f, R84 ;  /* 0x0000001fff0c9819 */ /* 0x000fe40000011454 */
[----:B------:R-:W-:Y:S02]  /*3a50*/  @!P3 LEA.HI.X R15, R88, R15, R13, 0x2, P4 ;  /* 0x0000000f580fb211 */ /* 0x000fe400020f140d */
[C---:B------:R-:W-:Y:S02]  /*3a60*/  @!P1 IADD3 R84, P4, PT, R89.reuse, R84, RZ ;  /* 0x0000005459549210 */ /* 0x040fe40007f9e0ff */
[----:B------:R-:W-:Y:S02]  /*3a70*/  FSEL R48, R48, RZ, P2 ;  /* 0x000000ff30307208 */ /* 0x000fe40001000000 */
[----:B------:R-:W-:-:S02]  /*3a80*/  @!P1 LEA.HI.X.SX32 R12, R89, R12, 0x1, P4 ;  /* 0x0000000c590c9211 */ /* 0x000fc400020f0eff */
[----:B------:R-:W-:Y:S02]  /*3a90*/  FSEL R49, R49, RZ, P2 ;  /* 0x000000ff31317208 */ /* 0x000fe40001000000 */
[----:B------:R-:W4:Y:S01]  /*3aa0*/  @!P3 LDG.E R48, desc[UR36][R14.64] ;  /* 0x000000240e30b981 */ /* 0x000f22000c1e1900 */
[----:B---3--:R-:W-:-:S04]  /*3ab0*/  @!P1 LEA R50, P4, R84, R50, 0x2 ;  /* 0x0000003254329211 */ /* 0x008fc800078810ff */
[----:B------:R-:W-:Y:S02]  /*3ac0*/  @!P1 LEA.HI.X R51, R84, R51, R12, 0x2, P4 ;  /* 0x0000003354339211 */ /* 0x000fe400020f140c */
[----:B------:R-:W3:Y:S04]  /*3ad0*/  @P0 LDG.E.U8 R84, desc[UR36][R6.64] ;  /* 0x0000002406540981 */ /* 0x000ee8000c1e1100 */
[----:B------:R-:W3:Y:S01]  /*3ae0*/  @!P1 LDG.E R49, desc[UR36][R50.64] ;  /* 0x0000002432319981 */ /* 0x000ee2000c1e1900 */
[----:B------:R-:W-:-:S04]  /*3af0*/  FMUL.FTZ R13, R78, R25 ;  /* 0x000000194e0d7220 */ /* 0x000fc80000410000 */
[----:B------:R-:W-:-:S04]  /*3b00*/  FFMA.FTZ R12, R80, R23, R13 ;  /* 0x00000017500c7223 */ /* 0x000fc8000001000d */
[----:B------:R-:W-:-:S04]  /*3b10*/  FFMA.FTZ R12, R85, R20, R12 ;  /* 0x00000014550c7223 */ /* 0x000fc8000001000c */
[----:B0-----:R-:W-:-:S04]  /*3b20*/  FFMA.FTZ R13, R83, R26, R12 ;  /* 0x0000001a530d7223 */ /* 0x001fc8000001000c */
[----:B------:R-:W-:-:S04]  /*3b30*/  FFMA.FTZ R13, R76, R21, R13 ;  /* 0x000000154c0d7223 */ /* 0x000fc8000001000d */
[----:B--2---:R-:W-:-:S04]  /*3b40*/  FFMA.FTZ R12, R74, R27, R13 ;  /* 0x0000001b4a0c7223 */ /* 0x004fc8000001000d */
        /* <DEDUP_REMOVED lines=19> */
[----:B------:R-:W-:-:S03]  /*3c80*/  UMOV UR4, 0xffffffff ;  /* 0xffffffff00047882 */ /* 0x000fc60000000000 */
[----:B------:R-:W-:Y:S01]  /*3c90*/  FFMA.FTZ R12, R58, R43, R13 ;  /* 0x0000002b3a0c7223 */ /* 0x000fe2000001000d */
[----:B------:R-:W-:-:S03]  /*3ca0*/  LOP3.LUT P1, RZ, R11, 0x3, RZ, 0xc0, !PT ;  /* 0x000000030bff7812 */ /* 0x000fc6000782c0ff */
[----:B------:R-:W-:-:S04]  /*3cb0*/  FFMA.FTZ R13, R57, R44, R12 ;  /* 0x0000002c390d7223 */ /* 0x000fc8000001000c */
[----:B------:R-:W-:-:S04]  /*3cc0*/  FFMA.FTZ R12, R56, R45, R13 ;  /* 0x0000002d380c7223 */ /* 0x000fc8000001000d */
[----:B------:R-:W-:-:S04]  /*3cd0*/  FFMA.FTZ R13, R55, R46, R12 ;  /* 0x0000002e370d7223 */ /* 0x000fc8000001000c */
[----:B----4-:R-:W-:-:S04]  /*3ce0*/  FFMA.FTZ R12, R54, R47, R13 ;  /* 0x0000002f360c7223 */ /* 0x010fc8000001000d */
[----:B------:R-:W-:Y:S01]  /*3cf0*/  FFMA.FTZ R13, R53, R48, R12 ;  /* 0x00000030350d7223 */ /* 0x000fe2000001000c */
[----:B---3--:R-:W-:-:S03]  /*3d00*/  ISETP.NE.AND P2, PT, R84, RZ, P0 ;  /* 0x000000ff5400720c */ /* 0x008fc60000745270 */
[----:B------:R-:W-:Y:S01]  /*3d10*/  FFMA.FTZ R13, R4, R49, R13 ;  /* 0x00000031040d7223 */ /* 0x000fe2000001000d */
[----:B------:R-:W-:Y:S09]  /*3d20*/  BRA.DIV UR4, `(.L_x_3964) ;  /* 0x0000005e044c7947 */ /* 0x000ff2000b800000 */
[----:B------:R-:W0:Y:S02]  /*3d30*/  SHFL.BFLY PT, R14, R13, 0x2, 0x1f ;  /* 0x0c401f000d0e7f89 */ /* 0x000e2400000e0000 */
[----:B0-----:R-:W-:-:S05]  /*3d40*/  FADD.FTZ R13, R13, R14 ;  /* 0x0000000e0d0d7221 */ /* 0x001fca0000010000 */
[----:B------:R0:W1:Y:S02]  /*3d50*/  SHFL.BFLY PT, R14, R13, 0x1, 0x1f ;  /* 0x0c201f000d0e7f89 */ /* 0x00006400000e0000 */
.L_x_4046:
        /* <DEDUP_REMOVED lines=18> */
[----:B--2---:R-:W-:-:S05]  /*3e80*/  @P1 IMAD.IADD R50, R51, 0x1, R50 ;  /* 0x0000000133321824 */ /* 0x004fca00078e0232 */
        /* <DEDUP_REMOVED lines=8> */
.L_x_3966:
[----:B------:R-:W-:Y:S05]  /*3f10*/  BSYNC.RECONVERGENT B1 ;  /* 0x0000000000017941 */ /* 0x000fea0003800200 */
.L_x_3965:
[----:B-1----:R-:W1:Y:S01]  /*3f20*/  LDC R11, c[0x0][0x3f4] ;  /* 0x0000fd00ff0b7b82 */ /* 0x002e620000000800 */
[----:B------:R-:W-:Y:S01]  /*3f30*/  VIADD R5, R5, 0x10 ;  /* 0x0000001005057836 */ /* 0x000fe20000000000 */
[----:B------:R-:W-:Y:S01]  /*3f40*/  IADD3 R6, P2, PT, R6, 0x10, RZ ;  /* 0x0000001006067810 */ /* 0x000fe20007f5e0ff */
[----:B------:R-:W-:Y:S01]  /*3f50*/  VIADD R9, R9, 0x10 ;  /* 0x0000001009097836 */ /* 0x000fe20000000000 */
[----:B------:R-:W-:-:S03]  /*3f60*/  IADD3 R8, PT, PT, R8, 0x40, RZ ;  /* 0x0000004008087810 */ /* 0x000fc60007ffe0ff */
[----:B------:R-:W-:Y:S01]  /*3f70*/  IMAD.X R7, RZ, RZ, R7, P2 ;  /* 0x000000ffff077224 */ /* 0x000fe200010e0607 */
[----:B-1----:R-:W-:-:S04]  /*3f80*/  IADD3 R11, PT, PT, R18, 0x1, -R11 ;  /* 0x00000001120b7810 */ /* 0x002fc80007ffe80b */
[----:B------:R-:W-:-:S05]  /*3f90*/  VIMNMX R11, PT, PT, RZ, R11, !PT ;  /* 0x0000000bff0b7248 */ /* 0x000fca0007fe0100 */
[----:B------:R-:W-:-:S05]  /*3fa0*/  IMAD.IADD R12, R18, 0x1, -R11 ;  /* 0x00000001120c7824 */ /* 0x000fca00078e0a0b */
[----:B------:R-:W-:-:S04]  /*3fb0*/  IADD3 R12, PT, PT, R12, 0x7, RZ ;  /* 0x000000070c0c7810 */ /* 0x000fc80007ffe0ff */
[----:B0-----:R-:W-:-:S04]  /*3fc0*/  SHF.R.S32.HI R13, RZ, 0x1f, R12 ;  /* 0x0000001fff0d7819 */ /* 0x001fc8000001140c */
[----:B------:R-:W-:-:S04]  /*3fd0*/  LEA.HI R13, R13, R12, RZ, 0x3 ;  /* 0x0000000c0d0d7211 */ /* 0x000fc800078f18ff */
[----:B------:R-:W-:-:S05]  /*3fe0*/  LOP3.LUT R12, R13, 0xfffffff8, RZ, 0xc0, !PT ;  /* 0xfffffff80d0c7812 */ /* 0x000fca00078ec0ff */
[----:B------:R-:W-:-:S05]  /*3ff0*/  IMAD.IADD R12, R11, 0x1, R12 ;  /* 0x000000010b0c7824 */ /* 0x000fca00078e020c */
[----:B------:R-:W-:-:S13]  /*4000*/  ISETP.GE.AND P1, PT, R5, R12, PT ;  /* 0x0000000c0500720c */ /* 0x000fda0003f26270 */
[----:B------:R-:W-:Y:S05]  /*4010*/  @!P1 BRA `(.L_x_3967) ;  /* 0xffffffdc00dc9947 */ /* 0x000fea000383ffff */
.L_x_3963:
[----:B-1----:R-:W-:Y:S05]  /*4020*/  BSYNC B0 ;  /* 0x0000000000007941 */ /* 0x002fea0003800000 */
.L_x_3962:
[----:B------:R-:W0:Y:S01]  /*4030*/  LDC R5, c[0x0][0x3f4] ;  /* 0x0000fd00ff057b82 */ /* 0x000e220000000800 */
[----:B------:R-:W-:Y:S01]  /*4040*/  UMOV UR4, 0xffffffff ;  /* 0xffffffff00047882 */ /* 0x000fe20000000000 */
[----:B0-----:R-:W-:-:S04]  /*4050*/  IADD3 R5, PT, PT, R18, 0x1, -R5 ;  /* 0x0000000112057810 */ /* 0x001fc80007ffe805 */
[----:B-----5:R-:W-:Y:S01]  /*4060*/  VIMNMX R17, PT, PT, RZ, R5, !PT ;  /* 0x00000005ff117248 */ /* 0x020fe20007fe0100 */
[----:B------:R-:W-:Y:S06]  /*4070*/  BRA.DIV UR4, `(.L_x_3968) ;  /* 0x0000005a04b87947 */ /* 0x000fec000b800000 */
[----:B------:R-:W0:Y:S02]  /*4080*/  SHFL.BFLY PT, R14, R82, 0x10, 0x1f ;  /* 0x0e001f00520e7f89 */ /* 0x000e2400000e0000 */
[----:B0-----:R-:W-:-:S05]  /*4090*/  FMNMX.FTZ R13, R14, R82, !PT ;  /* 0x000000520e0d7209 */ /* 0x001fca0007810000 */
[----:B------:R-:W0:Y:S02]  /*40a0*/  SHFL.BFLY PT, R14, R13, 0x8, 0x1f ;  /* 0x0d001f000d0e7f89 */ /* 0x000e2400000e0000 */
[----:B0-----:R-:W-:-:S05]  /*40b0*/  FMNMX.FTZ R0, R13, R14, !PT ;  /* 0x0000000e0d007209 */ /* 0x001fca0007810000 */
[----:B------:R0:W1:Y:S02]  /*40c0*/  SHFL.BFLY PT, R14, R0, 0x4, 0x1f ;  /* 0x0c801f00000e7f89 */ /* 0x00006400000e0000 */
.L_x_4051:
[----:B------:R-:W4:Y:S01]  /*40d0*/  S2R R50, SR_TID.X ;  /* 0x0000000000327919 */ /* 0x000f220000002100 */
[----:B------:R-:W-:Y:S01]  /*40e0*/  MOV R15, 0x400 ;  /* 0x00000400000f7802 */ /* 0x000fe20000000f00 */
[----:B------:R-:W-:Y:S05]  /*40f0*/  WARPSYNC.ALL ;  /* 0x0000000000007948 */ /* 0x000fea0003800000 */
[----:B------:R-:W5:Y:S01]  /*4100*/  S2R R20, SR_CgaCtaId ;  /* 0x0000000000147919 */ /* 0x000f620000008800 */
[----:B-1----:R-:W-:Y:S02]  /*4110*/  FMNMX.FTZ R5, R0, R14, !PT ;  /* 0x0000000e00057209 */ /* 0x002fe40007810000 */
[----:B----4-:R-:W-:-:S02]  /*4120*/  LOP3.LUT P0, R6, R50, 0x1f, RZ, 0xc0, !PT ;  /* 0x0000001f32067812 */ /* 0x010fc4000780c0ff */
[----:B-----5:R-:W-:-:S11]  /*4130*/  LEA R7, R20, R15, 0x18 ;  /* 0x0000000f14077211 */ /* 0x020fd600078ec0ff */
[----:B0-----:R-:W-:-:S05]  /*4140*/  @!P0 LEA.HI R0, R50, R7, RZ, 0x1d ;  /* 0x0000000732008211 */ /* 0x001fca00078fe8ff */
[----:B------:R-:W-:Y:S01]  /*4150*/  @!P0 STS [R0], R5 ;  /* 0x0000000500008388 */ /* 0x000fe20000000800 */
[----:B------:R-:W-:Y:S01]  /*4160*/  BAR.SYNC.DEFER_BLOCKING 0x0 ;  /* 0x0000000000007b1d */ /* 0x000fe20000010000 */
[C---:B------:R-:W-:Y:S01]  /*4170*/  ISETP.GT.U32.AND P0, PT, R6.reuse, 0x1, PT ;  /* 0x000000010600780c */ /* 0x040fe20003f04070 */
[----:B------:R-:W-:Y:S01]  /*4180*/  IMAD.MOV.U32 R10, RZ, RZ, -0x800001 ;  /* 0xff7fffffff0a7424 */ /* 0x000fe200078e00ff */
[----:B------:R-:W-:Y:S01]  /*4190*/  LEA R8, R6, R7, 0x2 ;  /* 0x0000000706087211 */ /* 0x000fe200078e10ff */
[----:B------:R-:W-:Y:S01]  /*41a0*/  VIADD R4, R18, 0x1 ;  /* 0x0000000112047836 */ /* 0x000fe20000000000 */
[----:B------:R-:W-:Y:S01]  /*41b0*/  SHF.L.U32 R52, R50, 0x2, RZ ;  /* 0x0000000232347819 */ /* 0x000fe200000006ff */
[----:B------:R-:W-:Y:S01]  /*41c0*/  BSSY.RECONVERGENT B0, `(.L_x_3969) ;  /* 0x000016f000007945 */ /* 0x000fe20003800200 */
[----:B---3--:R-:W-:-:S07]  /*41d0*/  IMAD.MOV.U32 R9, RZ, RZ, RZ ;  /* 0x000000ffff097224 */ /* 0x008fce00078e00ff */
        /* <DEDUP_REMOVED lines=23> */
[----:B------:R-:W-:-:S03]  /*4350*/  IMAD.MOV.U32 R10, RZ, RZ, R5 ;  /* 0x000000ffff0a7224 */ /* 0x000fc600078e0005 */
[----:B------:R-:W-:Y:S02]  /*4360*/  LEA R13, R20, R13, 0x18 ;  /* 0x0000000d140d7211 */ /* 0x000fe400078ec0ff */
[----:B------:R-:W-:Y:S02]  /*4370*/  LOP3.LUT R11, R9, 0x3, RZ, 0xc0, !PT ;  /* 0x00000003090b7812 */ /* 0x000fe400078ec0ff */
[----:B------:R-:W-:Y:S01]  /*4380*/  MOV R9, RZ ;  /* 0x000000ff00097202 */ /* 0x000fe20000000f00 */
[----:B------:R-:W-:Y:S01]  /*4390*/  IMAD.IADD R12, R52, 0x1, R13 ;  /* 0x00000001340c7824 */ /* 0x000fe200078e020d */
[----:B------:R-:W-:-:S07]  /*43a0*/  IADD3 R11, PT, PT, -R11, RZ, RZ ;  /* 0x000000ff0b0b7210 */ /* 0x000fce0007ffe1ff */
.L_x_3974:
        /* <DEDUP_REMOVED lines=11> */
.L_x_3973:
[----:B------:R-:W-:Y:S05]  /*4460*/  BSYNC.RECONVERGENT B1 ;  /* 0x0000000000017941 */ /* 0x000fea0003800200 */
.L_x_3972:
[----:B------:R-:W-:Y:S05]  /*4470*/  @!P1 BRA `(.L_x_3970) ;  /* 0x00000014000c9947 */ /* 0x000fea0003800000 */
[----:B------:R-:W-:Y:S02]  /*4480*/  VIADD R15, R15, 0x210 ;  /* 0x000002100f0f7836 */ /* 0x000fe40000000000 */
[----:B------:R-:W-:Y:S02]  /*4490*/  IMAD.SHL.U32 R11, R17, 0x4, RZ ;  /* 0x00000004110b7824 */ /* 0x000fe400078e00ff */
[----:B------:R-:W-:Y:S01]  /*44a0*/  VIADD R23, R10, 0x100 ;  /* 0x000001000a177836 */ /* 0x000fe20000000000 */
[----:B------:R-:W-:Y:S02]  /*44b0*/  LEA R12, R20, R15, 0x18 ;  /* 0x0000000f140c7211 */ /* 0x000fe400078ec0ff */
[----:B------:R-:W-:Y:S02]  /*44c0*/  LEA R11, R10, -R11, 0x2 ;  /* 0x8000000b0a0b7211 */ /* 0x000fe400078e10ff */
[----:B------:R-:W-:-:S03]  /*44d0*/  ISETP.GT.AND P0, PT, R23, R18, PT ;  /* 0x000000121700720c */ /* 0x000fc60003f04270 */
[----:B------:R-:W-:-:S05]  /*44e0*/  IMAD.IADD R12, R12, 0x1, R11 ;  /* 0x000000010c0c7824 */ /* 0x000fca00078e020b */
[----:B------:R-:W0:Y:S04]  /*44f0*/  LDS R11, [R12] ;  /* 0x000000000c0b7984 */ /* 0x000e280000000800 */
[----:B------:R-:W1:Y:S04]  /*4500*/  LDS R13, [R12+0x100] ;  /* 0x000100000c0d7984 */ /* 0x000e680000000800 */
        /* <DEDUP_REMOVED lines=27> */
[----:B------:R-:W-:Y:S01]  /*46c0*/  ISETP.GT.AND P1, PT, R10, 0x2ff, PT ;  /* 0x000002ff0a00780c */ /* 0x000fe20003f24270 */
[----:B------:R-:W-:-:S12]  /*46d0*/  VIADD R10, R12, 0x600 ;  /* 0x000006000c0a7836 */ /* 0x000fd80000000000 */
[----:B------:R-:W-:Y:S05]  /*46e0*/  @!P1 BRA `(.L_x_3976) ;  /* 0x0000000400989947 */ /* 0x000fea0003800000 */
[----:B------:R-:W-:Y:S02]  /*46f0*/  PLOP3.LUT P0, PT, PT, PT, PT, 0x8, 0x80 ;  /* 0x000000000080781c */ /* 0x000fe40003f0e170 */
[----:B------:R-:W-:-:S11]  /*4700*/  IADD3 R12, PT, PT, R18, -0x2ff, RZ ;  /* 0xfffffd01120c7810 */ /* 0x000fd60007ffe0ff */
.L_x_3977:
        /* <DEDUP_REMOVED lines=52> */
[C---:B0-----:R-:W-:Y:S01]  /*4a50*/  FADD.FTZ R39, -R0.reuse, R39 ;  /* 0x0000002700277221 */ /* 0x041fe20000010100 */
[----:B------:R-:W0:Y:S01]  /*4a60*/  MUFU.EX2 R33, R33 ;  /* 0x0000002100217308 */ /* 0x000e220000000800 */
[----:B------:R-:W-:Y:S01]  /*4a70*/  FMUL.FTZ R37, R37, 1.4426950216293334961 ;  /* 0x3fb8aa3b25257820 */ /* 0x000fe20000410000 */
[----:B--2---:R-:W-:Y:S01]  /*4a80*/  FADD.FTZ R9, R9, R27 ;  /* 0x0000001b09097221 */ /* 0x004fe20000010000 */
        /* <DEDUP_REMOVED lines=44> */
.L_x_3976:
[----:B------:R-:W-:Y:S05]  /*4d50*/  BSYNC.RECONVERGENT B1 ;  /* 0x0000000000017941 */ /* 0x000fea0003800200 */
.L_x_3975:
        /* <DEDUP_REMOVED lines=11> */
[----:B------:R-:W2:Y:S04]  /*4e10*/  LDS R27, [R10+0x300] ;  /* 0x000300000a1b7984 */ /* 0x000ea80000000800 */
        /* <DEDUP_REMOVED lines=43> */
.L_x_3979:
[----:B------:R-:W-:Y:S05]  /*50d0*/  BSYNC.RECONVERGENT B1 ;  /* 0x0000000000017941 */ /* 0x000fea0003800200 */
.L_x_3978:
        /* <DEDUP_REMOVED lines=27> */
.L_x_3971:
        /* <DEDUP_REMOVED lines=12> */
[----:B------:R-:W-:-:S05]  /*5350*/  SHF.R.S32.HI R24, RZ, 0x1f, R22 ;  /* 0x0000001fff187819 */ /* 0x000fca0000011416 */
[----:B------:R-:W-:Y:S05]  /*5360*/  @!P0 BRA `(.L_x_3981) ;  /* 0x00000000006c8947 */ /* 0x000fea0003800000 */
[----:B------:R-:W-:Y:S01]  /*5370*/  VIADD R15, R15, 0x210 ;  /* 0x000002100f0f7836 */ /* 0x000fe20000000000 */
[----:B------:R-:W-:Y:S01]  /*5380*/  LEA.HI R9, R12, 0x1, RZ, 0x1a ;  /* 0x000000010c097811 */ /* 0x000fe200078fd0ff */
[--C-:B------:R-:W-:Y:S01]  /*5390*/  IMAD.MOV.U32 R13, RZ, RZ, R5.reuse ;  /* 0x000000ffff0d7224 */ /* 0x100fe200078e0005 */
[----:B------:R-:W-:Y:S02]  /*53a0*/  IADD3 R21, P0, P2, R22, R10, R5 ;  /* 0x0000000a16157210 */ /* 0x000fe40007a1e005 */
[----:B------:R-:W-:Y:S02]  /*53b0*/  LEA R15, R20, R15, 0x18 ;  /* 0x0000000f140f7211 */ /* 0x000fe400078ec0ff */
[----:B------:R-:W-:Y:S02]  /*53c0*/  LOP3.LUT R10, R9, 0x3, RZ, 0xc0, !PT ;  /* 0x00000003090a7812 */ /* 0x000fe400078ec0ff */
[----:B------:R-:W-:Y:S01]  /*53d0*/  IADD3.X R11, PT, PT, R24, R11, RZ, P0, P2 ;  /* 0x0000000b180b7210 */ /* 0x000fe200007e44ff */
[----:B------:R-:W-:Y:S01]  /*53e0*/  IMAD.IADD R12, R52, 0x1, R15 ;  /* 0x00000001340c7824 */ /* 0x000fe200078e020f */
[----:B------:R-:W-:-:S02]  /*53f0*/  MOV R9, RZ ;  /* 0x000000ff00097202 */ /* 0x000fc40000000f00 */
[----:B------:R-:W-:-:S07]  /*5400*/  IADD3 R14, PT, PT, -R10, RZ, RZ ;  /* 0x000000ff0a0e7210 */ /* 0x000fce0007ffe1ff */
.L_x_3982:
[----:B------:R-:W-:-:S06]  /*5410*/  IMAD.MOV.U32 R10, RZ, RZ, R21 ;  /* 0x000000ffff0a7224 */ /* 0x000fcc00078e0015 */
[----:B------:R1:W3:Y:S01]  /*5420*/  LDG.E.U8 R10, desc[UR36][R10.64] ;  /* 0x000000240a0a7981 */ /* 0x0002e2000c1e1100 */
[----:B------:R-:W-:Y:S01]  /*5430*/  IADD3 R14, PT, PT, R14, 0x1, RZ ;  /* 0x000000010e0e7810 */ /* 0x000fe20007ffe0ff */
[----:B------:R-:W-:Y:S01]  /*5440*/  VIADD R13, R13, 0x40 ;  /* 0x000000400d0d7836 */ /* 0x000fe20000000000 */
[----:B------:R-:W-:-:S05]  /*5450*/  IADD3 R21, P2, PT, R21, 0x40, RZ ;  /* 0x0000004015157810 */ /* 0x000fca0007f5e0ff */
[----:B-1----:R-:W-:Y:S01]  /*5460*/  IMAD.X R11, RZ, RZ, R11, P2 ;  /* 0x000000ffff0b7224 */ /* 0x002fe200010e060b */
[----:B---3--:R-:W-:-:S13]  /*5470*/  ISETP.NE.AND P0, PT, R10, RZ, PT ;  /* 0x000000ff0a00720c */ /* 0x008fda0003f05270 */
        /* <DEDUP_REMOVED lines=8> */
[----:B0-----:R-:W-:-:S10]  /*5500*/  IADD3 R12, PT, PT, R12, 0x100, RZ ;  /* 0x000001000c0c7810 */ /* 0x001fd40007ffe0ff */
[----:B------:R-:W-:Y:S05]  /*5510*/  @P0 BRA `(.L_x_3982) ;  /* 0xfffffffc00bc0947 */ /* 0x000fea000383ffff */
.L_x_3981:
[----:B------:R-:W-:Y:S05]  /*5520*/  BSYNC.RECONVERGENT B1 ;  /* 0x0000000000017941 */ /* 0x000fea0003800200 */
.L_x_3980:
[----:B------:R-:W-:Y:S05]  /*5530*/  @!P1 BRA `(.L_x_3970) ;  /* 0x0000000000dc9947 */ /* 0x000fea0003800000 */
[----:B------:R-:W1:Y:S01]  /*5540*/  S2R R12, SR_CgaCtaId ;  /* 0x00000000000c7919 */ /* 0x000e620000008800 */
[----:B------:R-:W3:Y:S01]  /*5550*/  LDCU.64 UR4, c[0x0][0x420] ;  /* 0x00008400ff0477ac */ /* 0x000ee20008000a00 */
[----:B------:R-:W-:Y:S01]  /*5560*/  MOV R11, 0x400 ;  /* 0x00000400000b7802 */ /* 0x000fe20000000f00 */
[----:B------:R-:W-:-:S04]  /*5570*/  IMAD.SHL.U32 R10, R17, 0x4, RZ ;  /* 0x00000004110a7824 */ /* 0x000fc800078e00ff */
[----:B------:R-:W-:Y:S01]  /*5580*/  VIADD R11, R11, 0x210 ;  /* 0x000002100b0b7836 */ /* 0x000fe20000000000 */
[----:B------:R-:W-:Y:S02]  /*5590*/  LEA R10, R13, -R10, 0x2 ;  /* 0x8000000a0d0a7211 */ /* 0x000fe400078e10ff */
[----:B---3--:R-:W-:-:S04]  /*55a0*/  IADD3 R15, P0, P1, R22, UR4, R13 ;  /* 0x00000004160f7c10 */ /* 0x008fc8000f91e00d */
[----:B------:R-:W-:Y:S02]  /*55b0*/  IADD3 R15, P2, PT, R15, 0x80, RZ ;  /* 0x000000800f0f7810 */ /* 0x000fe40007f5e0ff */
[----:B-1----:R-:W-:Y:S02]  /*55c0*/  LEA R21, R12, R11, 0x18 ;  /* 0x0000000b0c157211 */ /* 0x002fe400078ec0ff */
[----:B------:R-:W-:Y:S02]  /*55d0*/  IADD3.X R11, PT, PT, R24, UR5, RZ, P0, P1 ;  /* 0x00000005180b7c10 */ /* 0x000fe400087e24ff */
[----:B------:R-:W-:-:S03]  /*55e0*/  IADD3 R12, PT, PT, R10, 0x200, R21 ;  /* 0x000002000a0c7810 */ /* 0x000fc60007ffe015 */
[----:B------:R-:W-:-:S07]  /*55f0*/  IMAD.X R11, RZ, RZ, R11, P2 ;  /* 0x000000ffff0b7224 */ /* 0x000fce00010e060b */
.L_x_3983:
[----:B------:R-:W-:-:S05]  /*5600*/  IMAD.MOV.U32 R10, RZ, RZ, R15 ;  /* 0x000000ffff0a7224 */ /* 0x000fca00078e000f */
[----:B------:R-:W3:Y:S04]  /*5610*/  LDG.E.U8 R21, desc[UR36][R10.64+-0x80] ;  /* 0xffff80240a157981 */ /* 0x000ee8000c1e1100 */
[----:B------:R-:W4:Y:S04]  /*5620*/  LDG.E.U8 R14, desc[UR36][R10.64+-0x40] ;  /* 0xffffc0240a0e7981 */ /* 0x000f28000c1e1100 */
[----:B------:R-:W5:Y:S04]  /*5630*/  LDG.E.U8 R15, desc[UR36][R10.64] ;  /* 0x000000240a0f7981 */ /* 0x000f68000c1e1100 */
[----:B------:R-:W2:Y:S01]  /*5640*/  LDG.E.U8 R20, desc[UR36][R10.64+0x40] ;  /* 0x000040240a147981 */ /* 0x000ea2000c1e1100 */
[----:B------:R-:W-:Y:S01]  /*5650*/  VIADD R13, R13, 0x100 ;  /* 0x000001000d0d7836 */ /* 0x000fe20000000000 */
[----:B---3--:R-:W-:-:S02]  /*5660*/  ISETP.NE.AND P0, PT, R21, RZ, PT ;  /* 0x000000ff1500720c */ /* 0x008fc40003f05270 */
[----:B----4-:R-:W-:Y:S02]  /*5670*/  ISETP.NE.AND P1, PT, R14, RZ, PT ;  /* 0x000000ff0e00720c */ /* 0x010fe40003f25270 */
[----:B------:R-:W-:Y:S02]  /*5680*/  MOV R14, RZ ;  /* 0x000000ff000e7202 */ /* 0x000fe40000000f00 */
[----:B-----5:R-:W-:Y:S02]  /*5690*/  ISETP.NE.AND P2, PT, R15, RZ, PT ;  /* 0x000000ff0f00720c */ /* 0x020fe40003f45270 */
[----:B--2---:R-:W-:-:S05]  /*56a0*/  ISETP.NE.AND P3, PT, R20, RZ, PT ;  /* 0x000000ff1400720c */ /* 0x004fca0003f65270 */
        /* <DEDUP_REMOVED lines=13> */
[----:B------:R1:W2:Y:S01]  /*5780*/  @!P1 MUFU.EX2 R21, R20 ;  /* 0x0000001400159308 */ /* 0x0002a20000000800 */
[----:B------:R-:W-:Y:S01]  /*5790*/  @!P2 FMUL.FTZ R22, R22, 1.4426950216293334961 ;  /* 0x3fb8aa3b1616a820 */ /* 0x000fe20000410000 */
[----:B------:R-:W-:-:S02]  /*57a0*/  HFMA2 R25, -RZ, RZ, 0, 0 ;  /* 0x00000000ff197431 */ /* 0x000fc400000001ff */
[----:B------:R-:W-:Y:S01]  /*57b0*/  @!P3 FMUL.FTZ R24, R24, 1.4426950216293334961 ;  /* 0x3fb8aa3b1818b820 */ /* 0x000fe20000410000 */
[----:B------:R-:W-:Y:S01]  /*57c0*/  ISETP.GT.AND P0, PT, R13, R18, PT ;  /* 0x000000120d00720c */ /* 0x000fe20003f04270 */
        /* <DEDUP_REMOVED lines=14> */
.L_x_3970:
[----:B------:R-:W-:Y:S05]  /*58b0*/  BSYNC.RECONVERGENT B0 ;  /* 0x0000000000007941 */ /* 0x000fea0003800200 */
.L_x_3969:
[----:B0-----:R-:W0:Y:S01]  /*58c0*/  SHFL.BFLY PT, R0, R9, 0x10, 0x1f ;  /* 0x0e001f0009007f89 */ /* 0x001e2200000e0000 */
[C---:B------:R-:W-:Y:S01]  /*58d0*/  ISETP.NE.AND P0, PT, R6.reuse, RZ, PT ;  /* 0x000000ff0600720c */ /* 0x040fe20003f05270 */
[----:B------:R-:W1:Y:S01]  /*58e0*/  LDCU.U8 UR6, c[0x0][0x48c] ;  /* 0x00009180ff0677ac */ /* 0x000e620008000000 */
[----:B------:R-:W-:Y:S01]  /*58f0*/  ISETP.GT.U32.AND P1, PT, R6, 0x1, PT ;  /* 0x000000010600780c */ /* 0x000fe20003f24070 */
[----:B------:R-:W3:Y:S01]  /*5900*/  S2R R51, SR_CTAID.X ;  /* 0x0000000000337919 */ /* 0x000ee20000002500 */
[----:B------:R-:W3:Y:S01]  /*5910*/  S2UR UR4, SR_CTAID.Y ;  /* 0x00000000000479c3 */ /* 0x000ee20000002600 */
[----:B-1----:R-:W-:Y:S01]  /*5920*/  UISETP.NE.AND UP0, UPT, UR6, URZ, UPT ;  /* 0x000000ff0600728c */ /* 0x002fe2000bf05270 */
        /* <DEDUP_REMOVED lines=8> */
[----:B0-----:R-:W-:Y:S02]  /*59b0*/  FADD.FTZ R13, R12, R13 ;  /* 0x0000000d0c0d7221 */ /* 0x001fe40000010000 */
[----:B------:R-:W3:Y:S03]  /*59c0*/  LDC R12, c[0x0][0x3f8] ;  /* 0x0000fe00ff0c7b82 */ /* 0x000ee60000000800 */
[----:B------:R-:W0:Y:S01]  /*59d0*/  SHFL.BFLY PT, R14, R13, 0x1, 0x1f ;  /* 0x0c201f000d0e7f89 */ /* 0x000e2200000e0000 */
[----:B---3--:R-:W-:Y:S02]  /*59e0*/  IMAD R55, R12, UR4, R51 ;  /* 0x000000040c377c24 */ /* 0x008fe4000f8e0233 */
[----:B0-----:R-:W-:-:S05]  /*59f0*/  FADD.FTZ R14, R13, R14 ;  /* 0x0000000e0d0e7221 */ /* 0x001fca0000010000 */
[----:B------:R0:W-:Y:S01]  /*5a00*/  @!P0 STS [R7+0x8], R14 ;  /* 0x0000080e07008388 */ /* 0x0001e20000000800 */
[----:B------:R-:W-:Y:S01]  /*5a10*/  BAR.SYNC.DEFER_BLOCKING 0x0 ;  /* 0x0000000000007b1d */ /* 0x000fe20000010000 */
[----:B------:R-:W-:Y:S02]  /*5a20*/  ISETP.GT.AND P0, PT, R5, R18, PT ;  /* 0x000000120500720c */ /* 0x000fe40003f04270 */
[----:B0-----:R-:W-:-:S03]  /*5a30*/  CS2R R6, SRZ ;  /* 0x0000000000067805 */ /* 0x001fc6000001ff00 */
[----:B------:R-:W0:Y:S04]  /*5a40*/  @!P1 LDS R14, [R8+0x8] ;  /* 0x00000800080e9984 */ /* 0x000e280000000800 */
[----:B0-----:R-:W0:Y:S02]  /*5a50*/  SHFL.BFLY PT, R9, R14, 0x1, 0x1f ;  /* 0x0c201f000e097f89 */ /* 0x001e2400000e0000 */
[----:B0-----:R-:W-:-:S06]  /*5a60*/  FADD.FTZ R10, R9, R14 ;  /* 0x0000000e090a7221 */ /* 0x001fcc0000010000 */
[----:B------:R-:W0:Y:S02]  /*5a70*/  SHFL.IDX PT, R10, R10, RZ, 0x1f ;  /* 0x00001fff0a0a7589 */ /* 0x000e2400000e0000 */
[----:B0-----:R-:W-:-:S06]  /*5a80*/  FADD.FTZ R9, R10, 9.9999999747524270788e-07 ;  /* 0x358637bd0a097421 */ /* 0x001fcc0000010000 */
        /* <DEDUP_REMOVED lines=8> */
.L_x_3984:
        /* <DEDUP_REMOVED lines=18> */
[----:B------:R-:W-:Y:S02]  /*5c30*/  LOP3.LUT R6, R6, 0xc0, RZ, 0xc0, !PT ;  /* 0x000000c006067812 */ /* 0x000fe400078ec0ff */
[----:B------:R-:W-:-:S03]  /*5c40*/  IADD3 R7, PT, PT, -R4, RZ, RZ ;  /* 0x000000ff04077210 */ /* 0x000fc60007ffe1ff */
[----:B------:R-:W-:Y:S01]  /*5c50*/  IMAD.IADD R5, R5, 0x1, R6 ;  /* 0x0000000105057824 */ /* 0x000fe200078e0206 */
[----:B-1----:R-:W-:-:S06]  /*5c60*/  ULEA UR4, UR5, UR4, 0x18 ;  /* 0x0000000405047291 */ /* 0x002fcc000f8ec0ff */
[----:B------:R-:W-:-:S07]  /*5c70*/  VIADD R4, R52, UR4 ;  /* 0x0000000434047c36 */ /* 0x000fce0008000000 */
.L_x_3990:
[----:B------:R-:W0:Y:S01]  /*5c80*/  LDS R6, [R4] ;  /* 0x0000000004067984 */ /* 0x000e220000000800 */
[----:B------:R-:W-:-:S04]  /*5c90*/  IADD3 R7, PT, PT, R7, 0x1, RZ ;  /* 0x0000000107077810 */ /* 0x000fc80007ffe0ff */
[----:B------:R-:W-:Y:S01]  /*5ca0*/  ISETP.NE.AND P0, PT, R7, RZ, PT ;  /* 0x000000ff0700720c */ /* 0x000fe20003f05270 */
[----:B0-----:R-:W-:-:S05]  /*5cb0*/  FMUL.FTZ R11, R6, R9 ;  /* 0x00000009060b7220 */ /* 0x001fca0000410000 */
[----:B------:R0:W-:Y:S02]  /*5cc0*/  STS [R4], R11 ;  /* 0x0000000b04007388 */ /* 0x0001e40000000800 */
[----:B0-----:R-:W-:-:S05]  /*5cd0*/  VIADD R4, R4, 0x100 ;  /* 0x0000010004047836 */ /* 0x001fca0000000000 */
[----:B------:R-:W-:Y:S05]  /*5ce0*/  @P0 BRA `(.L_x_3990) ;  /* 0xfffffffc00e40947 */ /* 0x000fea000383ffff */
.L_x_3989:
[----:B------:R-:W-:Y:S05]  /*5cf0*/  BSYNC.RECONVERGENT B1 ;  /* 0x0000000000017941 */ /* 0x000fea0003800200 */
.L_x_3988:
        /* <DEDUP_REMOVED lines=31> */
.L_x_3993:
        /* <DEDUP_REMOVED lines=10> */
[----:B------:R-:W5:Y:S04]  /*5f90*/  LDS R24, [R5+0x600] ;  /* 0x0006000005187984 */ /* 0x000f680000000800 */
[----:B------:R-:W5:Y:S04]  /*5fa0*/  LDS R26, [R5+0x700] ;  /* 0x00070000051a7984 */ /* 0x000f680000000800 */
[----:B------:R-:W5:Y:S01]  /*5fb0*/  LDS R28, [R5+0x800] ;  /* 0x00080000051c7984 */ /* 0x000f620000000800 */
[----:B0-----:R-:W-:-:S03]  /*5fc0*/  FMUL.FTZ R4, R9, R4 ;  /* 0x0000000409047220 */ /* 0x001fc60000410000 */
[----:B------:R-:W0:Y:S01]  /*5fd0*/  LDS R30, [R5+0x900] ;  /* 0x00090000051e7984 */ /* 0x000e220000000800 */
[----:B-1----:R-:W-:-:S03]  /*5fe0*/  FMUL.FTZ R6, R9, R6 ;  /* 0x0000000609067220 */ /* 0x002fc60000410000 */
[----:B--2---:R-:W1:Y:S01]  /*5ff0*/  LDS R32, [R5+0xa00] ;  /* 0x000a000005207984 */ /* 0x004e620000000800 */
[----:B---3--:R-:W-:-:S03]  /*6000*/  FMUL.FTZ R8, R9, R8 ;  /* 0x0000000809087220 */ /* 0x008fc60000410000 */
[----:B------:R-:W2:Y:S01]  /*6010*/  LDS R34, [R5+0xb00] ;  /* 0x000b000005227984 */ /* 0x000ea20000000800 */
[----:B----4-:R-:W-:-:S03]  /*6020*/  FMUL.FTZ R10, R9, R10 ;  /* 0x0000000a090a7220 */ /* 0x010fc60000410000 */
[----:B------:R-:W3:Y:S01]  /*6030*/  LDS R36, [R5+0xc00] ;  /* 0x000c000005247984 */ /* 0x000ee20000000800 */
[----:B-----5:R-:W-:-:S03]  /*6040*/  FMUL.FTZ R12, R9, R12 ;  /* 0x0000000c090c7220 */ /* 0x020fc60000410000 */
[----:B------:R-:W4:Y:S01]  /*6050*/  LDS R38, [R5+0xd00] ;  /* 0x000d000005267984 */ /* 0x000f220000000800 */
        /* <DEDUP_REMOVED lines=9> */
[----:B------:R-:W-:-:S03]  /*60f0*/  FMUL.FTZ R28, R9, R28 ;  /* 0x0000001c091c7220 */ /* 0x000fc60000410000 */
[----:B------:R-:W-:Y:S01]  /*6100*/  STS [R5+0x200], R12 ;  /* 0x0002000c05007388 */ /* 0x000fe20000000800 */
[----:B0-----:R-:W-:-:S03]  /*6110*/  FMUL.FTZ R30, R9, R30 ;  /* 0x0000001e091e7220 */ /* 0x001fc60000410000 */
[----:B------:R-:W-:Y:S01]  /*6120*/  STS [R5+0x300], R14 ;  /* 0x0003000e05007388 */ /* 0x000fe20000000800 */
[----:B-1----:R-:W-:-:S03]  /*6130*/  FMUL.FTZ R32, R9, R32 ;  /* 0x0000002009207220 */ /* 0x002fc60000410000 */
[----:B------:R-:W-:Y:S01]  /*6140*/  STS [R5+0x400], R20 ;  /* 0x0004001405007388 */ /* 0x000fe20000000800 */
[----:B--2---:R-:W-:-:S03]  /*6150*/  FMUL.FTZ R34, R9, R34 ;  /* 0x0000002209227220 */ /* 0x004fc60000410000 */
[----:B------:R-:W-:Y:S01]  /*6160*/  STS [R5+0x500], R22 ;  /* 0x0005001605007388 */ /* 0x000fe20000000800 */
[----:B---3--:R-:W-:-:S03]  /*6170*/  FMUL.FTZ R36, R9, R36 ;  /* 0x0000002409247220 */ /* 0x008fc60000410000 */
[----:B------:R-:W-:Y:S01]  /*6180*/  STS [R5+0x600], R24 ;  /* 0x0006001805007388 */ /* 0x000fe20000000800 */
[----:B----4-:R-:W-:-:S03]  /*6190*/  FMUL.FTZ R38, R9, R38 ;  /* 0x0000002609267220 */ /* 0x010fc60000410000 */
        /* <DEDUP_REMOVED lines=9> */
.L_x_3992:
[----:B------:R-:W-:Y:S05]  /*6230*/  BSYNC.RECONVERGENT B1 ;  /* 0x0000000000017941 */ /* 0x000fea0003800200 */
.L_x_3991:
        /* <DEDUP_REMOVED lines=11> */
[----:B------:R-:W2:Y:S04]  /*62f0*/  LDS R14, [R5+0x300] ;  /* 0x00030000050e7984 */ /* 0x000ea80000000800 */
[----:B------:R-:W2:Y:S04]  /*6300*/  LDS R20, [R5+0x400] ;  /* 0x0004000005147984 */ /* 0x000ea80000000800 */
        /* <DEDUP_REMOVED lines=18> */
.L_x_3995:
[----:B------:R-:W-:Y:S05]  /*6430*/  BSYNC.RECONVERGENT B1 ;  /* 0x0000000000017941 */ /* 0x000fea0003800200 */
.L_x_3994:
        /* <DEDUP_REMOVED lines=15> */
.L_x_3987:
        /* <DEDUP_REMOVED lines=18> */
[----:B------:R-:W-:Y:S01]  /*6650*/  IADD3 R5, PT, PT, R5, R8, RZ ;  /* 0x0000000805057210 */ /* 0x000fe20007ffe0ff */
[----:B------:R-:W-:Y:S01]  /*6660*/  IMAD.MOV R8, RZ, RZ, -R4 ;  /* 0x000000ffff087224 */ /* 0x000fe200078e0a04 */
[----:B---3--:R-:W-:-:S04]  /*6670*/  LEA R12, P0, R15, UR8, 0x2 ;  /* 0x000000080f0c7c11 */ /* 0x008fc8000f8010ff */
[----:B------:R-:W-:Y:S01]  /*6680*/  LEA.HI.X R15, R15, UR9, R10, 0x2, P0 ;  /* 0x000000090f0f7c11 */ /* 0x000fe200080f140a */
[----:B-1----:R-:W-:-:S06]  /*6690*/  ULEA UR4, UR5, UR4, 0x18 ;  /* 0x0000000405047291 */ /* 0x002fcc000f8ec0ff */
[----:B------:R-:W-:-:S07]  /*66a0*/  IADD3 R4, PT, PT, R52, UR4, RZ ;  /* 0x0000000434047c10 */ /* 0x000fce000fffe0ff */
.L_x_3998:
[----:B-1----:R-:W0:Y:S01]  /*66b0*/  LDS R10, [R4] ;  /* 0x00000000040a7984 */ /* 0x002e220000000800 */
[----:B------:R-:W-:Y:S01]  /*66c0*/  MOV R11, R15 ;  /* 0x0000000f000b7202 */ /* 0x000fe20000000f00 */
[----:B------:R-:W-:-:S05]  /*66d0*/  VIADD R8, R8, 0x1 ;  /* 0x0000000108087836 */ /* 0x000fca0000000000 */
[----:B------:R-:W-:Y:S01]  /*66e0*/  ISETP.NE.AND P0, PT, R8, RZ, PT ;  /* 0x000000ff0800720c */ /* 0x000fe20003f05270 */
[----:B0-----:R-:W-:Y:S01]  /*66f0*/  FMUL.FTZ R13, R10, R9 ;  /* 0x000000090a0d7220 */ /* 0x001fe20000410000 */
[----:B------:R-:W-:Y:S01]  /*6700*/  IMAD.MOV.U32 R10, RZ, RZ, R12 ;  /* 0x000000ffff0a7224 */ /* 0x000fe200078e000c */
[----:B------:R-:W-:-:S03]  /*6710*/  IADD3 R12, P2, PT, R12, 0x100, RZ ;  /* 0x000001000c0c7810 */ /* 0x000fc60007f5e0ff */
[----:B------:R0:W-:Y:S01]  /*6720*/  STS [R4], R13 ;  /* 0x0000000d04007388 */ /* 0x0001e20000000800 */
[----:B------:R-:W-:-:S03]  /*6730*/  IADD3.X R15, PT, PT, RZ, R15, RZ, P2, !PT ;  /* 0x0000000fff0f7210 */ /* 0x000fc600017fe4ff */
[----:B------:R1:W-:Y:S01]  /*6740*/  STG.E desc[UR36][R10.64], R13 ;  /* 0x0000000d0a007986 */ /* 0x0003e2000c101924 */
[----:B0-----:R-:W-:Y:S02]  /*6750*/  VIADD R4, R4, 0x100 ;  /* 0x0000010004047836 */ /* 0x001fe40000000000 */
[----:B------:R-:W-:Y:S05]  /*6760*/  @P0 BRA `(.L_x_3998) ;  /* 0xfffffffc00d00947 */ /* 0x000fea000383ffff */
.L_x_3997:
[----:B------:R-:W-:Y:S05]  /*6770*/  BSYNC.RECONVERGENT B1 ;  /* 0x0000000000017941 */ /* 0x000fea0003800200 */
.L_x_3996:
[----:B------:R-:W-:Y:S05]  /*6780*/  @!P1 BRA `(.L_x_3986) ;  /* 0x0000000800709947 */ /* 0x000fea0003800000 */
[----:B------:R-:W3:Y:S01]  /*6790*/  S2R R8, SR_CgaCtaId ;  /* 0x0000000000087919 */ /* 0x000ee20000008800 */
[----:B------:R-:W4:Y:S01]  /*67a0*/  LDCU.64 UR4, c[0x0][0x480] ;  /* 0x00009000ff0477ac */ /* 0x000f220008000a00 */
[----:B------:R-:W-:Y:S01]  /*67b0*/  IADD3 R6, P0, PT, R5, R6, RZ ;  /* 0x0000000605067210 */ /* 0x000fe20007f1e0ff */
[----:B-1----:R-:W-:Y:S01]  /*67c0*/  IMAD.IADD R11, R18, 0x1, -R5 ;  /* 0x00000001120b7824 */ /* 0x002fe200078e0a05 */
[----:B------:R-:W-:Y:S01]  /*67d0*/  MOV R4, 0x400 ;  /* 0x0000040000047802 */ /* 0x000fe20000000f00 */
[----:B------:R-:W-:Y:S01]  /*67e0*/  BSSY.RECONVERGENT B1, `(.L_x_3999) ;  /* 0x0000058000017945 */ /* 0x000fe20003800200 */
[----:B------:R-:W-:Y:S02]  /*67f0*/  IADD3.X R7, PT, PT, RZ, R7, RZ, P0, !PT ;  /* 0x00000007ff077210 */ /* 0x000fe400007fe4ff */
[----:B------:R-:W-:Y:S02]  /*6800*/  ISETP.GT.AND P1, PT, R11, 0x2ff, PT ;  /* 0x000002ff0b00780c */ /* 0x000fe40003f24270 */
[----:B----4-:R-:W-:-:S04]  /*6810*/  LEA R10, P0, R6, UR4, 0x2 ;  /* 0x00000004060a7c11 */ /* 0x010fc8000f8010ff */
[----:B------:R-:W-:Y:S02]  /*6820*/  LEA.HI.X R12, R6, UR5, R7, 0x2, P0 ;  /* 0x00000005060c7c11 */ /* 0x000fe400080f1407 */
[----:B------:R-:W-:Y:S01]  /*6830*/  IADD3 R7, PT, PT, R4, 0x210, RZ ;  /* 0x0000021004077810 */ /* 0x000fe20007ffe0ff */
[----:B------:R-:W-:Y:S01]  /*6840*/  IMAD.SHL.U32 R4, R17, 0x4, RZ ;  /* 0x0000000411047824 */ /* 0x000fe200078e00ff */
[----:B------:R-:W-:-:S04]  /*6850*/  IADD3 R6, P0, PT, R10, 0x200, RZ ;  /* 0x000002000a067810 */ /* 0x000fc80007f1e0ff */
[----:B------:R-:W-:Y:S02]  /*6860*/  LEA R4, R5, -R4, 0x2 ;  /* 0x8000000405047211 */ /* 0x000fe400078e10ff */
[----:B---3--:R-:W-:Y:S01]  /*6870*/  LEA R11, R8, R7, 0x18 ;  /* 0x00000007080b7211 */ /* 0x008fe200078ec0ff */
[----:B------:R-:W-:Y:S01]  /*6880*/  IMAD.X R7, RZ, RZ, R12, P0 ;  /* 0x000000ffff077224 */ /* 0x000fe200000e060c */
[----:B------:R-:W-:Y:S02]  /*6890*/  PLOP3.LUT P0, PT, PT, PT, PT, 0x80, 0x8 ;  /* 0x000000000008781c */ /* 0x000fe40003f0f070 */
[----:B------:R-:W-:Y:S01]  /*68a0*/  IADD3 R4, PT, PT, R4, 0x200, R11 ;  /* 0x0000020004047810 */ /* 0x000fe20007ffe00b */
[----:B------:R-:W-:Y:S10]  /*68b0*/  @!P1 BRA `(.L_x_4000) ;  /* 0x0000000400289947 */ /* 0x000ff40003800000 */
[----:B------:R-:W-:Y:S02]  /*68c0*/  PLOP3.LUT P0, PT, PT, PT, PT, 0x8, 0x80 ;  /* 0x000000000080781c */ /* 0x000fe40003f0e170 */
[----:B------:R-:W-:-:S11]  /*68d0*/  IADD3 R42, PT, PT, R18, -0x2ff, RZ ;  /* 0xfffffd01122a7810 */ /* 0x000fd60007ffe0ff */
.L_x_4001:
[----:B------:R-:W0:Y:S01]  /*68e0*/  LDS R8, [R4+-0x200] ;  /* 0xfffe000004087984 */ /* 0x000e220000000800 */
[----:B------:R-:W-:-:S03]  /*68f0*/  VIADD R5, R5, 0x400 ;  /* 0x0000040005057836 */ /* 0x000fc60000000000 */
[----:B------:R-:W1:Y:S02]  /*6900*/  LDS R10, [R4+-0x100] ;  /* 0xffff0000040a7984 */ /* 0x000e640000000800 */
[----:B------:R-:W-:Y:S02]  /*6910*/  ISETP.GE.AND P1, PT, R5, R42, PT ;  /* 0x0000002a0500720c */ /* 0x000fe40003f26270 */
[----:B------:R-:W3:Y:S04]  /*6920*/  LDS R12, [R4] ;  /* 0x00000000040c7984 */ /* 0x000ee80000000800 */
[----:B------:R-:W-:Y:S04]  /*6930*/  LDS R28, [R4+0x600] ;  /* 0x00060000041c7984 */ /* 0x000fe80000000800 */
[----:B------:R-:W4:Y:S04]  /*6940*/  LDS R14, [R4+0x100] ;  /* 0x00010000040e7984 */ /* 0x000f280000000800 */
[----:B------:R-:W5:Y:S04]  /*6950*/  LDS R20, [R4+0x200] ;  /* 0x0002000004147984 */ /* 0x000f680000000800 */
[----:B------:R-:W5:Y:S04]  /*6960*/  LDS R22, [R4+0x300] ;  /* 0x0003000004167984 */ /* 0x000f680000000800 */
[----:B------:R-:W5:Y:S04]  /*6970*/  LDS R24, [R4+0x400] ;  /* 0x0004000004187984 */ /* 0x000f680000000800 */
[----:B------:R-:W5:Y:S04]  /*6980*/  LDS R26, [R4+0x500] ;  /* 0x00050000041a7984 */ /* 0x000f680000000800 */
[----:B------:R-:W5:Y:S01]  /*6990*/  LDS R30, [R4+0x700] ;  /* 0x00070000041e7984 */ /* 0x000f620000000800 */
[----:B0-----:R-:W-:-:S03]  /*69a0*/  FMUL.FTZ R11, R9, R8 ;  /* 0x00000008090b7220 */ /* 0x001fc60000410000 */
[----:B--2---:R-:W-:Y:S01]  /*69b0*/  LDS R32, [R4+0x800] ;  /* 0x0008000004207984 */ /* 0x004fe20000000800 */
[----:B-1----:R-:W-:-:S03]  /*69c0*/  FMUL.FTZ R13, R9, R10 ;  /* 0x0000000a090d7220 */ /* 0x002fc60000410000 */
[----:B------:R-:W0:Y:S01]  /*69d0*/  LDS R8, [R4+0xd00] ;  /* 0x000d000004087984 */ /* 0x000e220000000800 */
[----:B---3--:R-:W-:-:S03]  /*69e0*/  FMUL.FTZ R15, R9, R12 ;  /* 0x0000000c090f7220 */ /* 0x008fc60000410000 */
[----:B------:R-:W1:Y:S04]  /*69f0*/  LDS R34, [R4+0x900] ;  /* 0x0009000004227984 */ /* 0x000e680000000800 */
[----:B------:R-:W2:Y:S01]  /*6a00*/  LDS R36, [R4+0xa00] ;  /* 0x000a000004247984 */ /* 0x000ea20000000800 */
[----:B----4-:R-:W-:-:S03]  /*6a10*/  FMUL.FTZ R21, R9, R14 ;  /* 0x0000000e09157220 */ /* 0x010fc60000410000 */
[----:B------:R-:W-:Y:S01]  /*6a20*/  LDS R38, [R4+0xb00] ;  /* 0x000b000004267984 */ /* 0x000fe20000000800 */
[----:B-----5:R-:W-:-:S03]  /*6a30*/  FMUL.FTZ R23, R9, R20 ;  /* 0x0000001409177220 */ /* 0x020fc60000410000 */
[----:B------:R-:W3:Y:S01]  /*6a40*/  LDS R40, [R4+0xc00] ;  /* 0x000c000004287984 */ /* 0x000ee20000000800 */
[----:B------:R-:W-:-:S03]  /*6a50*/  FMUL.FTZ R25, R9, R22 ;  /* 0x0000001609197220 */ /* 0x000fc60000410000 */
        /* <DEDUP_REMOVED lines=48> */
.L_x_4000:
[----:B------:R-:W-:Y:S05]  /*6d60*/  BSYNC.RECONVERGENT B1 ;  /* 0x0000000000017941 */ /* 0x000fea0003800200 */
.L_x_3999:
        /* <DEDUP_REMOVED lines=15> */
[----:B------:R-:W-:Y:S01]  /*6e60*/  IADD3 R8, P1, PT, R6, 0x800, RZ ;  /* 0x0000080006087810 */ /* 0x000fe20007f3e0ff */
[----:B-1----:R-:W-:-:S03]  /*6e70*/  FMUL.FTZ R13, R9, R10 ;  /* 0x0000000a090d7220 */ /* 0x002fc60000410000 */
[----:B------:R-:W-:Y:S01]  /*6e80*/  STG.E desc[UR36][R6.64+-0x200], R11 ;  /* 0xfffe000b06007986 */ /* 0x000fe2000c101924 */
[----:B---3--:R-:W-:-:S03]  /*6e90*/  FMUL.FTZ R15, R9, R12 ;  /* 0x0000000c090f7220 */ /* 0x008fc60000410000 */
[----:B------:R-:W-:Y:S01]  /*6ea0*/  STS [R4+-0x200], R11 ;  /* 0xfffe000b04007388 */ /* 0x000fe20000000800 */
[----:B----4-:R-:W-:-:S03]  /*6eb0*/  FMUL.FTZ R21, R9, R14 ;  /* 0x0000000e09157220 */ /* 0x010fc60000410000 */
[----:B------:R-:W-:Y:S01]  /*6ec0*/  STG.E desc[UR36][R6.64+-0x100], R13 ;  /* 0xffff000d06007986 */ /* 0x000fe2000c101924 */
[----:B-----5:R-:W-:-:S03]  /*6ed0*/  FMUL.FTZ R23, R9, R20 ;  /* 0x0000001409177220 */ /* 0x020fc60000410000 */
[----:B------:R0:W-:Y:S01]  /*6ee0*/  STS [R4+-0x100], R13 ;  /* 0xffff000d04007388 */ /* 0x0001e20000000800 */
[----:B--2---:R-:W-:-:S03]  /*6ef0*/  FMUL.FTZ R25, R9, R22 ;  /* 0x0000001609197220 */ /* 0x004fc60000410000 */
        /* <DEDUP_REMOVED lines=18> */
.L_x_4003:
[----:B------:R-:W-:Y:S05]  /*7020*/  BSYNC.RECONVERGENT B1 ;  /* 0x0000000000017941 */ /* 0x000fea0003800200 */
.L_x_4002:
        /* <DEDUP_REMOVED lines=18> */
.L_x_3986:
[----:B------:R-:W-:Y:S05]  /*7150*/  BSYNC.RECONVERGENT B0 ;  /* 0x0000000000007941 */ /* 0x000fea0003800200 */
.L_x_3985:
[----:B------:R-:W3:Y:S01]  /*7160*/  LDCU.64 UR4, c[0x0][0x3b0] ;  /* 0x00007600ff0477ac */ /* 0x000ee20008000a00 */
[----:B01----:R-:W-:Y:S02]  /*7170*/  LEA.HI R4, R18, R18, RZ, 0x1 ;  /* 0x0000001212047211 */ /* 0x003fe400078f08ff */
[----:B------:R-:W-:Y:S02]  /*7180*/  CS2R R6, SRZ ;  /* 0x0000000000067805 */ /* 0x000fe4000001ff00 */
[----:B------:R-:W-:Y:S02]  /*7190*/  LOP3.LUT R52, R52, 0x7c, RZ, 0xc0, !PT ;  /* 0x0000007c34347812 */ /* 0x000fe400078ec0ff */
[----:B------:R-:W-:-:S04]  /*71a0*/  LOP3.LUT R53, R4, 0xfffffffe, RZ, 0xc0, !PT ;  /* 0xfffffffe04357812 */ /* 0x000fc800078ec0ff */
[----:B------:R-:W-:-:S04]  /*71b0*/  IADD3 R53, PT, PT, -R53, R18, RZ ;  /* 0x0000001235357210 */ /* 0x000fc80007ffe1ff */
[----:B------:R-:W-:-:S04]  /*71c0*/  ISETP.NE.AND P0, PT, R0, R53, PT ;  /* 0x000000350000720c */ /* 0x000fc80003f05270 */
[----:B------:R-:W-:Y:S02]  /*71d0*/  ISETP.GT.U32.OR P0, PT, R52, 0x5f, P0 ;  /* 0x0000005f3400780c */ /* 0x000fe40000704470 */
[----:B---3--:R-:W-:-:S04]  /*71e0*/  ISETP.EQ.U32.AND P1, PT, RZ, UR4, PT ;  /* 0x00000004ff007c0c */ /* 0x008fc8000bf22070 */
        /* <DEDUP_REMOVED lines=39> */
[----:B------:R-:W-:Y:S01]  /*7460*/  LOP3.LUT R61, R59, 0xfffffff8, RZ, 0xc0, !PT ;  /* 0xfffffff83b3d7812 */ /* 0x000fe200078ec0ff */
[----:B------:R-:W-:Y:S02]  /*7470*/  IMAD.MOV.U32 R56, RZ, RZ, R54 ;  /* 0x000000ffff387224 */ /* 0x000fe400078e0036 */
[----:B------:R-:W-:-:S05]  /*7480*/  VIADD R8, R8, 0x210 ;  /* 0x0000021008087836 */ /* 0x000fca0000000000 */
[----:B0-----:R-:W-:Y:S02]  /*7490*/  LEA R60, R13, R8, 0x18 ;  /* 0x000000080d3c7211 */ /* 0x001fe400078ec0ff */
[----:B------:R-:W-:-:S07]  /*74a0*/  MOV R8, RZ ;  /* 0x000000ff00087202 */ /* 0x000fce0000000f00 */
.L_x_4010:
[----:B------:R-:W-:-:S04]  /*74b0*/  IMAD R39, R56, 0x60, RZ ;  /* 0x0000006038277824 */ /* 0x000fc800078e02ff */
[C---:B------:R-:W-:Y:S01]  /*74c0*/  IMAD.WIDE.U32 R12, R39.reuse, 0x4, R48 ;  /* 0x00000004270c7825 */ /* 0x040fe200078e0030 */
[----:B------:R-:W-:-:S03]  /*74d0*/  IADD3 R25, PT, PT, R39, 0x180, RZ ;  /* 0x0000018027197810 */ /* 0x000fc60007ffe0ff */
[----:B------:R-:W-:Y:S02]  /*74e0*/  VIADD R21, R39, 0xc0 ;  /* 0x000000c027157836 */ /* 0x000fe40000000000 */
[----:B------:R-:W3:Y:S02]  /*74f0*/  LDG.E.128 R12, desc[UR36][R12.64] ;  /* 0x000000240c0c7981 */ /* 0x000ee4000c1e1d00 */
[----:B------:R-:W-:Y:S01]  /*7500*/  IMAD.WIDE.U32 R20, R21, 0x4, R48 ;  /* 0x0000000415147825 */ /* 0x000fe200078e0030 */
[----:B--2---:R-:W-:-:S03]  /*7510*/  IADD3 R33, PT, PT, R39, 0x300, RZ ;  /* 0x0000030027217810 */ /* 0x004fc60007ffe0ff */
[----:B------:R-:W-:Y:S02]  /*7520*/  VIADD R29, R39, 0x240 ;  /* 0x00000240271d7836 */ /* 0x000fe40000000000 */
[--C-:B------:R-:W-:Y:S01]  /*7530*/  IMAD.WIDE.U32 R24, R25, 0x4, R48.reuse ;  /* 0x0000000419187825 */ /* 0x100fe200078e0030 */
[----:B------:R-:W2:Y:S03]  /*7540*/  LDG.E.128 R20, desc[UR36][R20.64] ;  /* 0x0000002414147981 */ /* 0x000ea6000c1e1d00 */
        /* <DEDUP_REMOVED lines=16> */
[----:B------:R-:W3:Y:S04]  /*7650*/  LDS R66, [R65] ;  /* 0x0000000041427984 */ /* 0x000ee80000000800 */
[----:B------:R-:W2:Y:S04]  /*7660*/  LDS R68, [R65+0x8] ;  /* 0x0000080041447984 */ /* 0x000ea80000000800 */
        /* <DEDUP_REMOVED lines=9> */
[-C--:B---3--:R-:W-:Y:S01]  /*7700*/  FFMA.FTZ R67, R12, R66.reuse, R8 ;  /* 0x000000420c437223 */ /* 0x088fe20000010008 */
[-C--:B------:R-:W-:Y:S01]  /*7710*/  FFMA.FTZ R8, R13, R66.reuse, R9 ;  /* 0x000000420d087223 */ /* 0x080fe20000010009 */
[-C--:B------:R-:W-:Y:S01]  /*7720*/  FFMA.FTZ R9, R14, R66.reuse, R10 ;  /* 0x000000420e097223 */ /* 0x080fe2000001000a */
[----:B------:R-:W-:Y:S02]  /*7730*/  FFMA.FTZ R66, R15, R66, R11 ;  /* 0x000000420f427223 */ /* 0x000fe4000001000b */
[-C--:B--2---:R-:W-:Y:S01]  /*7740*/  FFMA.FTZ R8, R21, R68.reuse, R8 ;  /* 0x0000004415087223 */ /* 0x084fe20000010008 */
        /* <DEDUP_REMOVED lines=28> */
.L_x_4009:
[----:B------:R-:W-:Y:S05]  /*7910*/  BSYNC.RECONVERGENT B2 ;  /* 0x0000000000027941 */ /* 0x000fea0003800200 */
.L_x_4008:
        /* <DEDUP_REMOVED lines=8> */
[----:B------:R-:W-:Y:S02]  /*79a0*/  VIADD R25, R23, 0x180 ;  /* 0x0000018017197836 */ /* 0x000fe40000000000 */
[--C-:B------:R-:W-:Y:S01]  /*79b0*/  IMAD.WIDE.U32 R20, R21, 0x4, R48.reuse ;  /* 0x0000000415147825 */ /* 0x100fe200078e0030 */
[----:B------:R-:W3:Y:S01]  /*79c0*/  LDG.E.128 R12, desc[UR36][R12.64] ;  /* 0x000000240c0c7981 */ /* 0x000ee2000c1e1d00 */
[----:B------:R-:W-:Y:S02]  /*79d0*/  IADD3 R29, PT, PT, R23, 0x240, RZ ;  /* 0x00000240171d7810 */ /* 0x000fe40007ffe0ff */
[--C-:B------:R-:W-:Y:S02]  /*79e0*/  IMAD.WIDE.U32 R24, R25, 0x4, R48.reuse ;  /* 0x0000000419187825 */ /* 0x100fe400078e0030 */
[----:B------:R-:W4:Y:S02]  /*79f0*/  LDG.E.128 R20, desc[UR36][R20.64] ;  /* 0x0000002414147981 */ /* 0x000f24000c1e1d00 */
[----:B------:R-:W-:-:S02]  /*7a00*/  IMAD.WIDE.U32 R28, R29, 0x4, R48 ;  /* 0x000000041d1c7825 */ /* 0x000fc400078e0030 */
[----:B------:R-:W4:Y:S04]  /*7a10*/  LDG.E.128 R24, desc[UR36][R24.64] ;  /* 0x0000002418187981 */ /* 0x000f28000c1e1d00 */
[----:B------:R-:W4:Y:S01]  /*7a20*/  LDG.E.128 R28, desc[UR36][R28.64] ;  /* 0x000000241c1c7981 */ /* 0x000f22000c1e1d00 */
[----:B------:R-:W0:Y:S01]  /*7a30*/  S2UR UR5, SR_CgaCtaId ;  /* 0x00000000000579c3 */ /* 0x000e220000008800 */
[----:B------:R-:W-:Y:S01]  /*7a40*/  UMOV UR4, 0x400 ;  /* 0x0000040000047882 */ /* 0x000fe20000000000 */
[C---:B--2---:R-:W-:Y:S01]  /*7a50*/  IMAD.IADD R32, R56.reuse, 0x1, -R17 ;  /* 0x0000000138207824 */ /* 0x044fe200078e0a11 */
[----:B------:R-:W-:Y:S01]  /*7a60*/  UIADD3 UR4, UPT, UPT, UR4, 0x210, URZ ;  /* 0x0000021004047890 */ /* 0x000fe2000fffe0ff */
[----:B------:R-:W-:-:S03]  /*7a70*/  IADD3 R56, PT, PT, R56, 0x8, RZ ;  /* 0x0000000838387810 */ /* 0x000fc60007ffe0ff */
[----:B0-----:R-:W-:-:S06]  /*7a80*/  ULEA UR4, UR5, UR4, 0x18 ;  /* 0x0000000405047291 */ /* 0x001fcc000f8ec0ff */
[----:B------:R-:W-:-:S05]  /*7a90*/  LEA R32, R32, UR4, 0x2 ;  /* 0x0000000420207c11 */ /* 0x000fca000f8e10ff */
[----:B------:R-:W3:Y:S04]  /*7aa0*/  LDS R33, [R32] ;  /* 0x0000000020217984 */ /* 0x000ee80000000800 */
[----:B------:R-:W4:Y:S04]  /*7ab0*/  LDS R34, [R32+0x8] ;  /* 0x0000080020227984 */ /* 0x000f280000000800 */
[----:B------:R-:W0:Y:S04]  /*7ac0*/  LDS R36, [R32+0x10] ;  /* 0x0000100020247984 */ /* 0x000e280000000800 */
[----:B------:R-:W1:Y:S01]  /*7ad0*/  LDS R37, [R32+0x18] ;  /* 0x0000180020257984 */ /* 0x000e620000000800 */
        /* <DEDUP_REMOVED lines=16> */
.L_x_4012:
[----:B------:R-:W-:Y:S05]  /*7be0*/  BSYNC.RECONVERGENT B2 ;  /* 0x0000000000027941 */ /* 0x000fea0003800200 */
.L_x_4011:
        /* <DEDUP_REMOVED lines=8> */
[----:B------:R-:W-:Y:S02]  /*7c70*/  IMAD.WIDE.U32 R20, R21, 0x4, R48 ;  /* 0x0000000415147825 */ /* 0x000fe400078e0030 */
[----:B------:R-:W3:Y:S04]  /*7c80*/  LDG.E.128 R12, desc[UR36][R12.64] ;  /* 0x000000240c0c7981 */ /* 0x000ee8000c1e1d00 */
[----:B------:R-:W4:Y:S01]  /*7c90*/  LDG.E.128 R20, desc[UR36][R20.64] ;  /* 0x0000002414147981 */ /* 0x000f22000c1e1d00 */
[----:B------:R-:W0:Y:S01]  /*7ca0*/  S2UR UR5, SR_CgaCtaId ;  /* 0x00000000000579c3 */ /* 0x000e220000008800 */
[----:B------:R-:W-:Y:S01]  /*7cb0*/  UMOV UR4, 0x400 ;  /* 0x0000040000047882 */ /* 0x000fe20000000000 */
[----:B------:R-:W-:Y:S01]  /*7cc0*/  IADD3 R3, PT, PT, -R17, R56, RZ ;  /* 0x0000003811037210 */ /* 0x000fe20007ffe1ff */
[----:B------:R-:W-:Y:S01]  /*7cd0*/  UIADD3 UR4, UPT, UPT, UR4, 0x210, URZ ;  /* 0x0000021004047890 */ /* 0x000fe2000fffe0ff */
[----:B------:R-:W-:-:S03]  /*7ce0*/  VIADD R56, R56, 0x4 ;  /* 0x0000000438387836 */ /* 0x000fc60000000000 */
[----:B0-----:R-:W-:-:S06]  /*7cf0*/  ULEA UR4, UR5, UR4, 0x18 ;  /* 0x0000000405047291 */ /* 0x001fcc000f8ec0ff */
[----:B------:R-:W-:-:S05]  /*7d00*/  LEA R3, R3, UR4, 0x2 ;  /* 0x0000000403037c11 */ /* 0x000fca000f8e10ff */
[----:B------:R-:W3:Y:S04]  /*7d10*/  LDS R24, [R3] ;  /* 0x0000000003187984 */ /* 0x000ee80000000800 */
[----:B------:R-:W4:Y:S01]  /*7d20*/  LDS R26, [R3+0x8] ;  /* 0x00000800031a7984 */ /* 0x000f220000000800 */
[-C--:B---3--:R-:W-:Y:S01]  /*7d30*/  FFMA.FTZ R25, R12, R24.reuse, R8 ;  /* 0x000000180c197223 */ /* 0x088fe20000010008 */
[-C--:B------:R-:W-:Y:S01]  /*7d40*/  FFMA.FTZ R12, R13, R24.reuse, R9 ;  /* 0x000000180d0c7223 */ /* 0x080fe20000010009 */
[-C--:B------:R-:W-:Y:S01]  /*7d50*/  FFMA.FTZ R13, R14, R24.reuse, R10 ;  /* 0x000000180e0d7223 */ /* 0x080fe2000001000a */
[----:B------:R-:W-:Y:S01]  /*7d60*/  FFMA.FTZ R24, R15, R24, R11 ;  /* 0x000000180f187223 */ /* 0x000fe2000001000b */
[-C--:B----4-:R-:W-:Y:S01]  /*7d70*/  FFMA.FTZ R8, R20, R26.reuse, R25 ;  /* 0x0000001a14087223 */ /* 0x090fe20000010019 */
[-C--:B------:R-:W-:Y:S01]  /*7d80*/  FFMA.FTZ R9, R21, R26.reuse, R12 ;  /* 0x0000001a15097223 */ /* 0x080fe2000001000c */
[-C--:B------:R-:W-:Y:S01]  /*7d90*/  FFMA.FTZ R10, R22, R26.reuse, R13 ;  /* 0x0000001a160a7223 */ /* 0x080fe2000001000d */
[----:B------:R-:W-:-:S07]  /*7da0*/  FFMA.FTZ R11, R23, R26, R24 ;  /* 0x0000001a170b7223 */ /* 0x000fce0000010018 */
.L_x_4014:
[----:B------:R-:W-:Y:S05]  /*7db0*/  BSYNC.RECONVERGENT B2 ;  /* 0x0000000000027941 */ /* 0x000fea0003800200 */
.L_x_4013:
        /* <DEDUP_REMOVED lines=15> */
.L_x_4007:
[----:B------:R-:W-:Y:S05]  /*7eb0*/  BSYNC.RECONVERGENT B1 ;  /* 0x0000000000017941 */ /* 0x000fea0003800200 */
.L_x_4006:
        /* <DEDUP_REMOVED lines=21> */
.L_x_4028:
[C---:B------:R-:W-:Y:S01]  /*8010*/  VIADD R14, R54.reuse, 0xfffffffc ;  /* 0xfffffffc360e7836 */ /* 0x040fe20000000000 */
[----:B------:R-:W-:Y:S01]  /*8020*/  IADD3 R21, PT, PT, R21, 0x4, RZ ;  /* 0x0000000415157810 */ /* 0x000fe20007ffe0ff */
[C---:B------:R-:W-:Y:S01]  /*8030*/  VIADD R24, R54.reuse, 0x2 ;  /* 0x0000000236187836 */ /* 0x040fe20000000000 */
[----:B------:R-:W-:Y:S01]  /*8040*/  IADD3 R26, PT, PT, R54, -0x2, RZ ;  /* 0xfffffffe361a7810 */ /* 0x000fe20007ffe0ff */
[----:B------:R-:W-:Y:S01]  /*8050*/  BSSY.RECONVERGENT B4, `(.L_x_4020) ;  /* 0x0000025000047945 */ /* 0x000fe20003800200 */
[-C--:B-1----:R-:W-:Y:S02]  /*8060*/  ISETP.GE.AND P4, PT, R14, R57.reuse, PT ;  /* 0x000000390e00720c */ /* 0x082fe40003f86270 */
        /* <DEDUP_REMOVED lines=29> */
[----:B------:R-:W-:-:S06]  /*8240*/  IMAD.WIDE.U32 R12, R13, 0x4, R48 ;  /* 0x000000040d0c7825 */ /* 0x000fcc00078e0030 */
[----:B------:R-:W0:Y:S02]  /*8250*/  LDG.E.128 R12, desc[UR36][R12.64] ;  /* 0x000000240c0c7981 */ /* 0x000e24000c1e1d00 */
[-C--:B0-----:R-:W-:Y:S01]  /*8260*/  FFMA.FTZ R8, R12, R23.reuse, R8 ;  /* 0x000000170c087223 */ /* 0x081fe20000010008 */
[-C--:B------:R-:W-:Y:S01]  /*8270*/  FFMA.FTZ R9, R13, R23.reuse, R9 ;  /* 0x000000170d097223 */ /* 0x080fe20000010009 */
[-C--:B------:R-:W-:Y:S01]  /*8280*/  FFMA.FTZ R10, R14, R23.reuse, R10 ;  /* 0x000000170e0a7223 */ /* 0x080fe2000001000a */
[----:B------:R-:W-:-:S07]  /*8290*/  FFMA.FTZ R11, R15, R23, R11 ;  /* 0x000000170f0b7223 */ /* 0x000fce000001000b */
.L_x_4021:
[----:B------:R-:W-:Y:S05]  /*82a0*/  BSYNC.RECONVERGENT B4 ;  /* 0x0000000000047941 */ /* 0x000fea0003800200 */
.L_x_4020:
        /* <DEDUP_REMOVED lines=32> */
.L_x_4023:
[----:B------:R-:W-:Y:S05]  /*84b0*/  BSYNC.RECONVERGENT B4 ;  /* 0x0000000000047941 */ /* 0x000fea0003800200 */
.L_x_4022:
        /* <DEDUP_REMOVED lines=32> */
.L_x_4025:
[----:B------:R-:W-:Y:S05]  /*86c0*/  BSYNC.RECONVERGENT B4 ;  /* 0x0000000000047941 */ /* 0x000fea0003800200 */
.L_x_4024:
        /* <DEDUP_REMOVED lines=32> */
.L_x_4027:
[----:B------:R-:W-:Y:S05]  /*88d0*/  BSYNC.RECONVERGENT B4 ;  /* 0x0000000000047941 */ /* 0x000fea0003800200 */
.L_x_4026:
[----:B------:R-:W-:Y:S01]  /*88e0*/  IADD3 R54, PT, PT, R54, 0x8, RZ ;  /* 0x0000000836367810 */ /* 0x000fe20007ffe0ff */
[----:B------:R-:W-:Y:S01]  /*88f0*/  VIADD R22, R22, 0x20 ;  /* 0x0000002016167836 */ /* 0x000fe20000000000 */
[----:B------:R-:W-:Y:S06]  /*8900*/  @P0 BRA `(.L_x_4028) ;  /* 0xfffffff400c00947 */ /* 0x000fec000383ffff */
[----:B------:R-:W-:Y:S05]  /*8910*/  BSYNC.RECONVERGENT B1 ;  /* 0x0000000000017941 */ /* 0x000fea0003800200 */
.L_x_4019:
[----:B------:R-:W-:-:S07]  /*8920*/  IADD3 R54, PT, PT, R54, -0x4, RZ ;  /* 0xfffffffc36367810 */ /* 0x000fce0007ffe0ff */
.L_x_4018:
[----:B------:R-:W-:Y:S05]  /*8930*/  BSYNC.RECONVERGENT B2 ;  /* 0x0000000000027941 */ /* 0x000fea0003800200 */
.L_x_4017:
        /* <DEDUP_REMOVED lines=46> */
.L_x_4032:
[----:B------:R-:W-:Y:S05]  /*8c20*/  BSYNC.RECONVERGENT B2 ;  /* 0x0000000000027941 */ /* 0x000fea0003800200 */
.L_x_4031:
        /* <DEDUP_REMOVED lines=32> */
.L_x_4034:
[----:B------:R-:W-:Y:S05]  /*8e30*/  BSYNC.RECONVERGENT B2 ;  /* 0x0000000000027941 */ /* 0x000fea0003800200 */
.L_x_4033:
[----:B------:R-:W-:-:S07]  /*8e40*/  VIADD R54, R54, 0x4 ;  /* 0x0000000436367836 */ /* 0x000fce0000000000 */
.L_x_4030:
[----:B------:R-:W-:Y:S05]  /*8e50*/  BSYNC.RECONVERGENT B1 ;  /* 0x0000000000017941 */ /* 0x000fea0003800200 */
.L_x_4029:
[----:B------:R-:W-:-:S04]  /*8e60*/  LOP3.LUT P0, RZ, R3, 0x2, RZ, 0xc0, !PT ;  /* 0x0000000203ff7812 */ /* 0x000fc8000780c0ff */
[----:B------:R-:W-:-:S13]  /*8e70*/  ISETP.LT.OR P0, PT, R54, R57, P0 ;  /* 0x000000393600720c */ /* 0x000fda0000701670 */
[----:B------:R-:W-:Y:S05]  /*8e80*/  @P0 BRA `(.L_x_4016) ;  /* 0x0000000000900947 */ /* 0x000fea0003800000 */
[----:B------:R-:W-:Y:S01]  /*8e90*/  IABS R14, R57 ;  /* 0x00000039000e7213 */ /* 0x000fe20000000000 */
[----:B------:R-:W-:Y:S01]  /*8ea0*/  HFMA2 R12, -RZ, RZ, 0, 0 ;  /* 0x00000000ff0c7431 */ /* 0x000fe200000001ff */
        /* <DEDUP_REMOVED lines=34> */
.L_x_4016:
[----:B------:R-:W-:Y:S05]  /*90d0*/  BSYNC.RECONVERGENT B3 ;  /* 0x0000000000037941 */ /* 0x000fea0003800200 */
.L_x_4015:
[----:B------:R-:W-:-:S13]  /*90e0*/  ISETP.NE.AND P0, PT, R0, R53, PT ;  /* 0x000000350000720c */ /* 0x000fda0003f05270 */
[----:B------:R-:W-:Y:S05]  /*90f0*/  @P0 BRA `(.L_x_4005) ;  /* 0x0000000000e40947 */ /* 0x000fea0003800000 */
[----:B------:R-:W0:Y:S01]  /*9100*/  LDC R0, c[0x0][0x478] ;  /* 0x00011e00ff007b82 */ /* 0x000e220000000800 */
[----:B------:R-:W-:Y:S01]  /*9110*/  IMAD.IADD R23, R52, 0x1, R2 ;  /* 0x0000000134177824 */ /* 0x000fe200078e0202 */
[----:B------:R-:W1:Y:S01]  /*9120*/  LDCU.64 UR4, c[0x0][0x460] ;  /* 0x00008c00ff0477ac */ /* 0x000e620008000a00 */
[----:B0-----:R-:W-:-:S13]  /*9130*/  ISETP.NE.AND P1, PT, R0, 0x2, PT ;  /* 0x000000020000780c */ /* 0x001fda0003f25270 */
[----:B------:R-:W0:Y:S08]  /*9140*/  @!P1 LDC.64 R12, c[0x0][0x3a8] ;  /* 0x0000ea00ff0c9b82 */ /* 0x000e300000000a00 */
[----:B------:R-:W3:Y:S01]  /*9150*/  @!P1 LDC.64 R14, c[0x0][0x468] ;  /* 0x00011a00ff0e9b82 */ /* 0x000ee20000000a00 */
[----:B0-----:R-:W-:-:S04]  /*9160*/  @!P1 IADD3 R2, P0, PT, R23, R12, RZ ;  /* 0x0000000c17029210 */ /* 0x001fc80007f1e0ff */
[----:B------:R-:W-:-:S03]  /*9170*/  @!P1 LEA.HI.X.SX32 R3, R23, R13, 0x1, P0 ;  /* 0x0000000d17039211 */ /* 0x000fc600000f0eff */
[----:B------:R-:W0:Y:S01]  /*9180*/  @P1 LDC.64 R12, c[0x0][0x3a8] ;  /* 0x0000ea00ff0c1b82 */ /* 0x000e220000000a00 */
[----:B---3--:R-:W3:Y:S04]  /*9190*/  @!P1 LDG.E R15, desc[UR36][R14.64+0x8] ;  /* 0x000008240e0f9981 */ /* 0x008ee8000c1e1900 */
[----:B------:R-:W4:Y:S01]  /*91a0*/  @!P1 LDG.E R0, desc[UR36][R2.64] ;  /* 0x0000002402009981 */ /* 0x000f22000c1e1900 */
[----:B-1----:R-:W-:-:S04]  /*91b0*/  ISETP.NE.U32.AND P0, PT, RZ, UR4, PT ;  /* 0x00000004ff007c0c */ /* 0x002fc8000bf05070 */
[----:B------:R-:W-:Y:S01]  /*91c0*/  ISETP.NE.AND.EX P0, PT, RZ, UR5, PT, P0 ;  /* 0x00000005ff007c0c */ /* 0x000fe2000bf05300 */
[----:B------:R-:W-:Y:S01]  /*91d0*/  IMAD.IADD R17, R18, 0x1, -R17 ;  /* 0x0000000112117824 */ /* 0x000fe200078e0a11 */
[----:B------:R-:W1:Y:S11]  /*91e0*/  LDCU.64 UR4, c[0x0][0x3c0] ;  /* 0x00007800ff0477ac */ /* 0x000e760008000a00 */
[----:B------:R-:W2:Y:S08]  /*91f0*/  @P0 LDC R25, c[0x0][0x3f8] ;  /* 0x0000fe00ff190b82 */ /* 0x000eb00000000800 */
[----:B------:R-:W1:Y:S01]  /*9200*/  @P0 LDC.64 R20, c[0x0][0x458] ;  /* 0x00011600ff140b82 */ /* 0x000e620000000a00 */
[----:B0-----:R-:W-:-:S04]  /*9210*/  @P1 IMAD.WIDE R2, R23, 0x4, R12 ;  /* 0x0000000417021825 */ /* 0x001fc800078e020c */
[----:B--2---:R-:W-:-:S04]  /*9220*/  @P0 IMAD R51, R16, R25, R51 ;  /* 0x0000001910330224 */ /* 0x004fc800078e0233 */
[----:B------:R-:W-:-:S04]  /*9230*/  @P0 IMAD R51, R51, 0x60, R52 ;  /* 0x0000006033330824 */ /* 0x000fc800078e0234 */
[----:B-1----:R-:W-:Y:S01]  /*9240*/  @P0 IMAD.WIDE R20, R51, 0x4, R20 ;  /* 0x0000000433140825 */ /* 0x002fe200078e0214 */
[----:B----4-:R-:W3:Y:S08]  /*9250*/  @!P1 I2F.S8 R22, R0 ;  /* 0x0000000000169306 */ /* 0x010ef00000001400 */
[----:B------:R-:W0:Y:S08]  /*9260*/  @!P1 I2F.S8 R24, R0.B1 ;  /* 0x1000000000189306 */ /* 0x000e300000001400 */
[----:B------:R-:W1:Y:S08]  /*9270*/  @!P1 I2F.S8 R26, R0.B2 ;  /* 0x20000000001a9306 */ /* 0x000e700000001400 */
[----:B------:R-:W2:Y:S01]  /*9280*/  @!P1 I2F.S8 R28, R0.B3 ;  /* 0x30000000001c9306 */ /* 0x000ea20000001400 */
[C---:B---3--:R-:W-:Y:S01]  /*9290*/  @!P1 FMUL.FTZ R12, R15.reuse, R22 ;  /* 0x000000160f0c9220 */ /* 0x048fe20000410000 */
[C---:B0-----:R-:W-:Y:S01]  /*92a0*/  @!P1 FMUL.FTZ R13, R15.reuse, R24 ;  /* 0x000000180f0d9220 */ /* 0x041fe20000410000 */
[----:B------:R-:W3:Y:S01]  /*92b0*/  @P0 LDG.E.128 R20, desc[UR36][R20.64] ;  /* 0x0000002414140981 */ /* 0x000ee2000c1e1d00 */
[C---:B-1----:R-:W-:Y:S01]  /*92c0*/  @!P1 FMUL.FTZ R14, R15.reuse, R26 ;  /* 0x0000001a0f0e9220 */ /* 0x042fe20000410000 */
[----:B--2---:R-:W-:-:S06]  /*92d0*/  @!P1 FMUL.FTZ R15, R15, R28 ;  /* 0x0000001c0f0f9220 */ /* 0x004fcc0000410000 */
[----:B------:R0:W2:Y:S01]  /*92e0*/  @P1 LDG.E.128 R12, desc[UR36][R2.64] ;  /* 0x00000024020c1981 */ /* 0x0000a2000c1e1d00 */
[----:B------:R-:W1:Y:S01]  /*92f0*/  S2R R25, SR_CgaCtaId ;  /* 0x0000000000197919 */ /* 0x000e620000008800 */
[----:B------:R-:W-:-:S04]  /*9300*/  MOV R0, 0x400 ;  /* 0x0000040000007802 */ /* 0x000fc80000000f00 */
[----:B------:R-:W-:Y:S01]  /*9310*/  IADD3 R0, PT, PT, R0, 0x210, RZ ;  /* 0x0000021000007810 */ /* 0x000fe20007ffe0ff */
[----:B------:R-:W-:-:S03]  /*9320*/  IMAD R19, R19, 0x60, RZ ;  /* 0x0000006013137824 */ /* 0x000fc600078e02ff */
[----:B-1----:R-:W-:-:S04]  /*9330*/  LEA R0, R25, R0, 0x18 ;  /* 0x0000000019007211 */ /* 0x002fc800078ec0ff */
[----:B------:R-:W-:Y:S01]  /*9340*/  LEA R17, R17, R0, 0x2 ;  /* 0x0000000011117211 */ /* 0x000fe200078e10ff */
[----:B------:R-:W-:-:S05]  /*9350*/  IMAD R0, R55, R57, R52 ;  /* 0x0000003937007224 */ /* 0x000fca00078e0234 */
[----:B------:R-:W1:Y:S01]  /*9360*/  LDS R17, [R17] ;  /* 0x0000000011117984 */ /* 0x000e620000000800 */
[----:B0-----:R-:W-:Y:S02]  /*9370*/  SHF.R.S32.HI R2, RZ, 0x1f, R0 ;  /* 0x0000001fff027819 */ /* 0x001fe40000011400 */
        /* <DEDUP_REMOVED lines=8> */
[----:B---3--:R-:W-:Y:S01]  /*9400*/  @P0 FMUL.FTZ R4, R4, R20 ;  /* 0x0000001404040220 */ /* 0x008fe20000410000 */
        /* <DEDUP_REMOVED lines=8> */
.L_x_4005:
[----:B------:R-:W-:Y:S05]  /*9490*/  BSYNC.RECONVERGENT B0 ;  /* 0x0000000000007941 */ /* 0x000fea0003800200 */
.L_x_4004:
[----:B------:R-:W-:Y:S01]  /*94a0*/  BAR.SYNC.DEFER_BLOCKING 0x0 ;  /* 0x0000000000007b1d */ /* 0x000fe20000010000 */
[----:B------:R-:W-:-:S04]  /*94b0*/  ISETP.GT.U32.AND P1, PT, R52, 0x5f, PT ;  /* 0x0000005f3400780c */ /* 0x000fc80003f24070 */
[----:B------:R-:W-:-:S09]  /*94c0*/  ISETP.GT.U32.OR P0, PT, R50, 0x1f, P1 ;  /* 0x0000001f3200780c */ /* 0x000fd20000f04470 */
[----:B------:R-:W-:Y:S05]  /*94d0*/  @P1 BRA `(.L_x_4035) ;  /* 0x0000000000441947 */ /* 0x000fea0003800000 */
[----:B------:R-:W1:Y:S01]  /*94e0*/  S2UR UR5, SR_CgaCtaId ;  /* 0x00000000000579c3 */ /* 0x000e620000008800 */
[----:B------:R-:W-:Y:S01]  /*94f0*/  UMOV UR4, 0x400 ;  /* 0x0000040000047882 */ /* 0x000fe20000000000 */
[C---:B------:R-:W-:Y:S01]  /*9500*/  LOP3.LUT R0, R50.reuse, 0x3e0, RZ, 0xc0, !PT ;  /* 0x000003e032007812 */ /* 0x040fe200078ec0ff */
[----:B------:R-:W-:Y:S01]  /*9510*/  UIADD3 UR4, UPT, UPT, UR4, 0x210, URZ ;  /* 0x0000021004047890 */ /* 0x000fe2000fffe0ff */
[----:B------:R-:W-:Y:S02]  /*9520*/  ISETP.GT.U32.AND P2, PT, R50, 0x1f, PT ;  /* 0x0000001f3200780c */ /* 0x000fe40003f44070 */
[----:B------:R-:W-:Y:S01]  /*9530*/  ISETP.NE.AND P1, PT, R0, 0x20, PT ;  /* 0x000000200000780c */ /* 0x000fe20003f25270 */
[----:B-1----:R-:W-:-:S06]  /*9540*/  ULEA UR4, UR5, UR4, 0x18 ;  /* 0x0000000405047291 */ /* 0x002fcc000f8ec0ff */
        /* <DEDUP_REMOVED lines=10> */
.L_x_4035:
[----:B------:R-:W-:Y:S05]  /*95f0*/  @P0 EXIT ;  /* 0x000000000000094d */ /* 0x000fea0003800000 */
[----:B------:R-:W1:Y:S02]  /*9600*/  LDCU UR4, c[0x0][0x478] ;  /* 0x00008f00ff0477ac */ /* 0x000e640008000800 */
[----:B-1----:R-:W-:-:S09]  /*9610*/  UISETP.NE.AND UP0, UPT, UR4, 0x2, UPT ;  /* 0x000000020400788c */ /* 0x002fd2000bf05270 */
[----:B------:R-:W-:Y:S05]  /*9620*/  BRA.U UP0, `(.L_x_4036) ;  /* 0x00000001007c7547 */ /* 0x000fea000b800000 */
[----:B0-----:R-:W0:Y:S01]  /*9630*/  LDC.64 R2, c[0x0][0x470] ;  /* 0x00011c00ff027b82 */ /* 0x001e220000000a00 */
[----:B------:R-:W1:Y:S01]  /*9640*/  LDCU.64 UR4, c[0x0][0x380] ;  /* 0x00007000ff0477ac */ /* 0x000e620008000a00 */
[----:B0-----:R-:W3:Y:S01]  /*9650*/  LDG.E R2, desc[UR36][R2.64] ;  /* 0x0000002402027981 */ /* 0x001ee2000c1e1900 */
[----:B------:R-:W-:Y:S01]  /*9660*/  IADD3 R52, PT, PT, R55, R52, RZ ;  /* 0x0000003437347210 */ /* 0x000fe20007ffe0ff */
        /* <DEDUP_REMOVED lines=14> */
[----:B0-----:R-:W-:-:S03]  /*9750*/  PRMT R9, R9, 0x8880, RZ ;  /* 0x0000888009097816 */ /* 0x001fc600000000ff */
[----:B------:R-:W-:Y:S01]  /*9760*/  IMAD R3, R0, 0x1000000, R3 ;  /* 0x0100000000037824 */ /* 0x000fe200078e0203 */
[----:B------:R-:W-:Y:S02]  /*9770*/  PRMT R2, R9, 0x7710, RZ ;  /* 0x0000771009027816 */ /* 0x000fe400000000ff */
[----:B---3-5:R-:W-:-:S04]  /*9780*/  PRMT R4, R8, 0x8880, RZ ;  /* 0x0000888008047816 */ /* 0x028fc800000000ff */
[----:B------:R-:W-:Y:S02]  /*9790*/  PRMT R0, R4, 0x7710, RZ ;  /* 0x0000771004007816 */ /* 0x000fe400000000ff */
[----:B------:R-:W-:Y:S02]  /*97a0*/  LOP3.LUT R4, R2, 0xff, RZ, 0xc0, !PT ;  /* 0x000000ff02047812 */ /* 0x000fe400078ec0ff */
[----:B------:R-:W-:Y:S02]  /*97b0*/  LOP3.LUT R5, R0, 0xff, RZ, 0xc0, !PT ;  /* 0x000000ff00057812 */ /* 0x000fe400078ec0ff */
[----:B------:R-:W-:Y:S02]  /*97c0*/  LEA R4, R4, R3, 0x8 ;  /* 0x0000000304047211 */ /* 0x000fe400078e40ff */
[----:B-1----:R-:W-:-:S03]  /*97d0*/  IADD3 R2, P0, PT, R52, UR4, RZ ;  /* 0x0000000434027c10 */ /* 0x002fc6000ff1e0ff */
[----:B------:R-:W-:Y:S01]  /*97e0*/  IMAD.IADD R5, R4, 0x1, R5 ;  /* 0x0000000104057824 */ /* 0x000fe200078e0205 */
[----:B------:R-:W-:-:S05]  /*97f0*/  LEA.HI.X.SX32 R3, R52, UR5, 0x1, P0 ;  /* 0x0000000534037c11 */ /* 0x000fca00080f0eff */
[----:B------:R-:W-:Y:S01]  /*9800*/  STG.E desc[UR36][R2.64], R5 ;  /* 0x0000000502007986 */ /* 0x000fe2000c101924 */
[----:B------:R-:W-:Y:S05]  /*9810*/  EXIT ;  /* 0x000000000000794d */ /* 0x000fea0003800000 */
.L_x_4036:
[----:B0-----:R-:W0:Y:S01]  /*9820*/  LDC.64 R2, c[0x0][0x380] ;  /* 0x0000e000ff027b82 */ /* 0x001e220000000a00 */
[----:B------:R-:W-:-:S05]  /*9830*/  IADD3 R55, PT, PT, R55, R52, RZ ;  /* 0x0000003437377210 */ /* 0x000fca0007ffe0ff */
[----:B0-----:R-:W-:-:S05]  /*9840*/  IMAD.WIDE R2, R55, 0x4, R2 ;  /* 0x0000000437027825 */ /* 0x001fca00078e0202 */
[----:B------:R-:W-:Y:S01]  /*9850*/  STG.E.128 desc[UR36][R2.64], R8 ;  /* 0x0000000802007986 */ /* 0x000fe2000c101d24 */
[----:B------:R-:W-:Y:S05]  /*9860*/  EXIT ;  /* 0x000000000000794d */ /* 0x000fea0003800000 */
.L_x_3960:
[----:B------:R-:W-:Y:S02]  /*9870*/  IMAD.MOV.U32 R12, RZ, RZ, 0x10 ;  /* 0x00000010ff0c7424 */ /* 0x000fe400078e00ff */
[----:B------:R-:W-:Y:S02]  /*9880*/  HFMA2 R11, -RZ, RZ, 0, 1.847743988037109375e-06 ;  /* 0x0000001fff0b7431 */ /* 0x000fe400000001ff */
[----:B------:R-:W-:-:S07]  /*9890*/  IMAD.MOV.U32 R15, RZ, RZ, -0x1 ;  /* 0xffffffffff0f7424 */ /* 0x000fce00078e00ff */
[----:B0----5:R-:W-:Y:S05]  /*98a0*/  WARPSYNC.COLLECTIVE R15, `(.L_x_4037) ;  /* 0x000000000f087348 */ /* 0x021fea0003c00000 */
[----:B------:R1:W2:Y:S02]  /*98b0*/  SHFL.BFLY P6, R14, R13, R12, R11 ;  /* 0x0c00000c0d0e7389 */ /* 0x0002a400000c000b */
[----:B012--5:R-:W-:Y:S05]  /*98c0*/  ENDCOLLECTIVE ;  /* 0x000000000000791b */ /* 0x027fea0003800000 */
.L_x_4037:
[----:B------:R-:W-:Y:S02]  /*98d0*/  IMAD.MOV.U32 R12, RZ, RZ, 0x8 ;  /* 0x00000008ff0c7424 */ /* 0x000fe400078e00ff */
[----:B------:R-:W-:-:S05]  /*98e0*/  FADD.FTZ R0, R13, R14 ;  /* 0x0000000e0d007221 */ /* 0x000fca0000010000 */
[----:B------:R-:W-:-:S07]  /*98f0*/  MOV R13, R0 ;  /* 0x00000000000d7202 */ /* 0x000fce0000000f00 */
[----:B------:R-:W-:Y:S05]  /*9900*/  WARPSYNC.COLLECTIVE R15, `(.L_x_4038) ;  /* 0x000000000f087348 */ /* 0x000fea0003c00000 */
[----:B------:R0:W1:Y:S02]  /*9910*/  SHFL.BFLY P6, R14, R13, R12, R11 ;  /* 0x0c00000c0d0e7389 */ /* 0x00006400000c000b */
[----:B01----:R-:W-:Y:S05]  /*9920*/  ENDCOLLECTIVE ;  /* 0x000000000000791b */ /* 0x003fea0003800000 */
.L_x_4038:
[----:B------:R-:W-:Y:S02]  /*9930*/  IMAD.MOV.U32 R12, RZ, RZ, 0x4 ;  /* 0x00000004ff0c7424 */ /* 0x000fe400078e00ff */
[----:B------:R-:W-:-:S05]  /*9940*/  FADD.FTZ R3, R0, R14 ;  /* 0x0000000e00037221 */ /* 0x000fca0000010000 */
[----:B------:R-:W-:-:S07]  /*9950*/  MOV R13, R3 ;  /* 0x00000003000d7202 */ /* 0x000fce0000000f00 */
[----:B------:R-:W-:Y:S05]  /*9960*/  WARPSYNC.COLLECTIVE R15, `(.L_x_4039) ;  /* 0x000000000f087348 */ /* 0x000fea0003c00000 */
[----:B------:R0:W1:Y:S02]  /*9970*/  SHFL.BFLY P6, R14, R13, R12, R11 ;  /* 0x0c00000c0d0e7389 */ /* 0x00006400000c000b */
[----:B01----:R-:W-:Y:S05]  /*9980*/  ENDCOLLECTIVE ;  /* 0x000000000000791b */ /* 0x003fea0003800000 */
.L_x_4039:
[----:B------:R-:W-:Y:S02]  /*9990*/  IMAD.MOV.U32 R12, RZ, RZ, 0x2 ;  /* 0x00000002ff0c7424 */ /* 0x000fe400078e00ff */
[----:B------:R-:W-:-:S05]  /*99a0*/  FADD.FTZ R4, R3, R14 ;  /* 0x0000000e03047221 */ /* 0x000fca0000010000 */
[----:B------:R-:W-:-:S07]  /*99b0*/  MOV R13, R4 ;  /* 0x00000004000d7202 */ /* 0x000fce0000000f00 */
[----:B------:R-:W-:Y:S05]  /*99c0*/  WARPSYNC.COLLECTIVE R15, `(.L_x_4040) ;  /* 0x000000000f087348 */ /* 0x000fea0003c00000 */
[----:B------:R0:W1:Y:S02]  /*99d0*/  SHFL.BFLY P6, R14, R13, R12, R11 ;  /* 0x0c00000c0d0e7389 */ /* 0x00006400000c000b */
[----:B01----:R-:W-:Y:S05]  /*99e0*/  ENDCOLLECTIVE ;  /* 0x000000000000791b */ /* 0x003fea0003800000 */
.L_x_4040:
[----:B------:R-:W-:Y:S02]  /*99f0*/  IMAD.MOV.U32 R12, RZ, RZ, 0x1 ;  /* 0x00000001ff0c7424 */ /* 0x000fe400078e00ff */
[----:B------:R-:W-:-:S05]  /*9a00*/  FADD.FTZ R5, R4, R14 ;  /* 0x0000000e04057221 */ /* 0x000fca0000010000 */
[----:B------:R-:W-:-:S07]  /*9a10*/  MOV R13, R5 ;  /* 0x00000005000d7202 */ /* 0x000fce0000000f00 */
[----:B------:R-:W-:Y:S05]  /*9a20*/  WARPSYNC.COLLECTIVE R15, `(.L_x_4041) ;  /* 0x000000000f087348 */ /* 0x000fea0003c00000 */
[----:B------:R0:W1:Y:S02]  /*9a30*/  SHFL.BFLY P6, R14, R13, R12, R11 ;  /* 0x0c00000c0d0e7389 */ /* 0x00006400000c000b */
[----:B01----:R-:W-:Y:S05]  /*9a40*/  ENDCOLLECTIVE ;  /* 0x000000000000791b */ /* 0x003fea0003800000 */
.L_x_4041:
[----:B------:R-:W-:Y:S05]  /*9a50*/  BRA `(.L_x_4042) ;  /* 0xffffff7c00fc7947 */ /* 0x000fea000383ffff */
.L_x_3964:
[----:B------:R-:W-:Y:S01]  /*9a60*/  HFMA2 R12, -RZ, RZ, 0, 1.1920928955078125e-07 ;  /* 0x00000002ff0c7431 */ /* 0x000fe200000001ff */
[----:B------:R-:W-:Y:S01]  /*9a70*/  BSSY B1, `(.L_x_4043) ;  /* 0x0000006000017945 */ /* 0x000fe20003800000 */
[----:B------:R-:W-:Y:S01]  /*9a80*/  IMAD.MOV.U32 R11, RZ, RZ, 0x1f ;  /* 0x0000001fff0b7424 */ /* 0x000fe200078e00ff */
[----:B------:R-:W-:-:S07]  /*9a90*/  MOV R15, 0xffffffff ;  /* 0xffffffff000f7802 */ /* 0x000fce0000000f00 */
[----:B-----5:R-:W-:Y:S05]  /*9aa0*/  WARPSYNC.COLLECTIVE R15, `(.L_x_4044) ;  /* 0x000000000f087348 */ /* 0x020fea0003c00000 */
[----:B------:R0:W1:Y:S02]  /*9ab0*/  SHFL.BFLY P6, R14, R13, R12, R11 ;  /* 0x0c00000c0d0e7389 */ /* 0x00006400000c000b */
[----:B01---5:R-:W-:Y:S05]  /*9ac0*/  ENDCOLLECTIVE ;  /* 0x000000000000791b */ /* 0x023fea0003800000 */
.L_x_4044:
[----:B------:R-:W-:Y:S05]  /*9ad0*/  BSYNC B1 ;  /* 0x0000000000017941 */ /* 0x000fea0003800000 */
.L_x_4043:
[----:B------:R-:W-:Y:S01]  /*9ae0*/  FADD.FTZ R13, R13, R14 ;  /* 0x0000000e0d0d7221 */ /* 0x000fe20000010000 */
[----:B------:R-:W-:Y:S02]  /*9af0*/  IMAD.MOV.U32 R12, RZ, RZ, 0x1 ;  /* 0x00000001ff0c7424 */ /* 0x000fe400078e00ff */
[----:B------:R-:W-:Y:S02]  /*9b00*/  HFMA2 R11, -RZ, RZ, 0, 1.847743988037109375e-06 ;  /* 0x0000001fff0b7431 */ /* 0x000fe400000001ff */
[----:B------:R-:W-:-:S07]  /*9b10*/  IMAD.MOV.U32 R15, RZ, RZ, -0x1 ;  /* 0xffffffffff0f7424 */ /* 0x000fce00078e00ff */
[----:B------:R-:W-:Y:S05]  /*9b20*/  WARPSYNC.COLLECTIVE R15, `(.L_x_4045) ;  /* 0x000000000f087348 */ /* 0x000fea0003c00000 */
[----:B------:R0:W1:Y:S02]  /*9b30*/  SHFL.BFLY P6, R14, R13, R12, R11 ;  /* 0x0c00000c0d0e7389 */ /* 0x00006400000c000b */
[----:B01----:R-:W-:Y:S05]  /*9b40*/  ENDCOLLECTIVE ;  /* 0x000000000000791b */ /* 0x003fea0003800000 */
.L_x_4045:
[----:B------:R-:W-:Y:S05]  /*9b50*/  BRA `(.L_x_4046) ;  /* 0xffffffa000807947 */ /* 0x000fea000383ffff */
.L_x_3968:
[----:B------:R-:W-:Y:S01]  /*9b60*/  HFMA2 R11, -RZ, RZ, 0, 1.847743988037109375e-06 ;  /* 0x0000001fff0b7431 */ /* 0x000fe200000001ff */
[----:B------:R-:W-:Y:S01]  /*9b70*/  BSSY B0, `(.L_x_4047) ;  /* 0x0000007000007945 */ /* 0x000fe20003800000 */
[----:B------:R-:W-:Y:S01]  /*9b80*/  MOV R13, R82 ;  /* 0x00000052000d7202 */ /* 0x000fe20000000f00 */
[----:B------:R-:W-:Y:S02]  /*9b90*/  IMAD.MOV.U32 R12, RZ, RZ, 0x10 ;  /* 0x00000010ff0c7424 */ /* 0x000fe400078e00ff */
[----:B------:R-:W-:-:S07]  /*9ba0*/  IMAD.MOV.U32 R15, RZ, RZ, -0x1 ;  /* 0xffffffffff0f7424 */ /* 0x000fce00078e00ff */
[----:B--23--:R-:W-:Y:S05]  /*9bb0*/  WARPSYNC.COLLECTIVE R15, `(.L_x_4048) ;  /* 0x000000000f087348 */ /* 0x00cfea0003c00000 */
[----:B------:R0:W1:Y:S02]  /*9bc0*/  SHFL.BFLY P6, R14, R13, R12, R11 ;  /* 0x0c00000c0d0e7389 */ /* 0x00006400000c000b */
[----:B0123--:R-:W-:Y:S05]  /*9bd0*/  ENDCOLLECTIVE ;  /* 0x000000000000791b */ /* 0x00ffea0003800000 */
.L_x_4048:
[----:B------:R-:W-:Y:S05]  /*9be0*/  BSYNC B0 ;  /* 0x0000000000007941 */ /* 0x000fea0003800000 */
.L_x_4047:
[----:B------:R-:W-:Y:S01]  /*9bf0*/  FMNMX.FTZ R13, R14, R82, !PT ;  /* 0x000000520e0d7209 */ /* 0x000fe20007810000 */
[----:B------:R-:W-:Y:S01]  /*9c00*/  IMAD.MOV.U32 R11, RZ, RZ, 0x1f ;  /* 0x0000001fff0b7424 */ /* 0x000fe200078e00ff */
[----:B------:R-:W-:Y:S02]  /*9c10*/  MOV R12, 0x8 ;  /* 0x00000008000c7802 */ /* 0x000fe40000000f00 */
[----:B------:R-:W-:-:S07]  /*9c20*/  MOV R15, 0xffffffff ;  /* 0xffffffff000f7802 */ /* 0x000fce0000000f00 */
[----:B------:R-:W-:Y:S05]  /*9c30*/  WARPSYNC.COLLECTIVE R15, `(.L_x_4049) ;  /* 0x000000000f087348 */ /* 0x000fea0003c00000 */
[----:B------:R0:W1:Y:S02]  /*9c40*/  SHFL.BFLY P6, R14, R13, R12, R11 ;  /* 0x0c00000c0d0e7389 */ /* 0x00006400000c000b */
[----:B01----:R-:W-:Y:S05]  /*9c50*/  ENDCOLLECTIVE ;  /* 0x000000000000791b */ /* 0x003fea0003800000 */
.L_x_4049:
[----:B------:R-:W-:Y:S01]  /*9c60*/  HFMA2 R12, -RZ, RZ, 0, 2.384185791015625e-07 ;  /* 0x00000004ff0c7431 */ /* 0x000fe200000001ff */
[----:B------:R-:W-:-:S05]  /*9c70*/  FMNMX.FTZ R0, R13, R14, !PT ;  /* 0x0000000e0d007209 */ /* 0x000fca0007810000 */
[----:B------:R-:W-:-:S07]  /*9c80*/  IMAD.MOV.U32 R13, RZ, RZ, R0 ;  /* 0x000000ffff0d7224 */ /* 0x000fce00078e0000 */
[----:B------:R-:W-:Y:S05]  /*9c90*/  WARPSYNC.COLLECTIVE R15, `(.L_x_4050) ;  /* 0x000000000f087348 */ /* 0x000fea0003c00000 */
[----:B------:R0:W1:Y:S02]  /*9ca0*/  SHFL.BFLY P6, R14, R13, R12, R11 ;  /* 0x0c00000c0d0e7389 */ /* 0x00006400000c000b */
[----:B01----:R-:W-:Y:S05]  /*9cb0*/  ENDCOLLECTIVE ;  /* 0x000000000000791b */ /* 0x003fea0003800000 */
.L_x_4050:
[----:B------:R-:W-:Y:S05]  /*9cc0*/  BRA `(.L_x_4051) ;  /* 0xffffffa400007947 */ /* 0x000fea000383ffff */
.L_x_4052:
        /* <DEDUP_REMOVED lines=11> */
.L_x_4076:


//--------------------- .nv.global.init           --------------------------
	.section	.nv.global.init,"aw",@progbits
.nv.global.init:
	.type		$str,@object
	.size		$str,($str$1 - $str)
$str:
        /*0000*/ 	.byte	0x68, 0x61, 0x6c, 0x66, 0x5f, 0x72, 0x6f, 0x74, 0x61, 0x72, 0x79, 0x5f, 0x64, 0x69, 0x6d, 0x20
        /*0010*/ 	.byte	0x25, 0x20, 0x51, 0x4b, 0x5f, 0x56, 0x45, 0x43, 0x5f, 0x53, 0x49, 0x5a, 0x45, 0x20, 0x3d, 0x3d
        /*0020*/ 	.byte	0x20, 0x30, 0x00
	.type		$str$1,@object
	.size		$str$1,(__unnamed_16 - $str$1)
$str$1:
        /* <DEDUP_REMOVED lines=9> */
        /*00b3*/ 	.byte	0x6c, 0x61, 0x74, 0x65, 0x2e, 0x68, 0x70, 0x70, 0x00
	.type		__unnamed_16,@object
	.size		__unnamed_16,(__unnamed_17 - __unnamed_16)
__unnamed_16:
        /* <DEDUP_REMOVED lines=18> */
        /*01dc*/ 	.byte	0x5d, 0x00
	.type		__unnamed_17,@object
	.size		__unnamed_17,(__unnamed_13 - __unnamed_17)
__unnamed_17:
        /* <DEDUP_REMOVED lines=18> */
        /*02fe*/ 	.byte	0x65, 0x5d, 0x00
	.type		__unnamed_13,@object
	.size		__unnamed_13,(__unnamed_18 - __unnamed_13)
__unnamed_13:
        /* <DEDUP_REMOVED lines=19> */
	.type		__unnamed_18,@object
	.size		__unnamed_18,(__unnamed_4 - __unnamed_18)
__unnamed_18:
        /* <DEDUP_REMOVED lines=19> */
	.type		__unnamed_4,@object
	.size		__unnamed_4,(__unnamed_1 - __unnamed_4)
__unnamed_4:
        /* <DEDUP_REMOVED lines=19> */
	.type		__unnamed_1,@object
	.size		__unnamed_1,(__unnamed_5 - __unnamed_1)
__unnamed_1:
        /* <DEDUP_REMOVED lines=19> */
	.type		__unnamed_5,@object
	.size		__unnamed_5,(__unnamed_15 - __unnamed_5)
__unnamed_5:
        /* <DEDUP_REMOVED lines=19> */
	.type		__unnamed_15,@object
	.size		__unnamed_15,(__unnamed_6 - __unnamed_15)
__unnamed_15:
        /* <DEDUP_REMOVED lines=19> */
	.type		__unnamed_6,@object
	.size		__unnamed_6,(__unnamed_14 - __unnamed_6)
__unnamed_6:
        /* <DEDUP_REMOVED lines=19> */
	.type		__unnamed_14,@object
	.size		__unnamed_14,(__unnamed_3 - __unnamed_14)
__unnamed_14:
        /* <DEDUP_REMOVED lines=19> */
	.type		__unnamed_3,@object
	.size		__unnamed_3,(__unnamed_2 - __unnamed_3)
__unnamed_3:
        /* <DEDUP_REMOVED lines=18> */
        /*0d3e*/ 	.byte	0x6c, 0x73, 0x65, 0x5d, 0x00
	.type		__unnamed_2,@object
	.size		__unnamed_2,(__unnamed_22 - __unnamed_2)
__unnamed_2:
        /* <DEDUP_REMOVED lines=19> */
	.type		__unnamed_22,@object
	.size		__unnamed_22,(__unnamed_19 - __unnamed_22)
__unnamed_22:
        /* <DEDUP_REMOVED lines=18> */
        /*0f88*/ 	.byte	0x4d, 0x53, 0x20, 0x3d, 0x20, 0x74, 0x72, 0x75, 0x65, 0x5d, 0x00
	.type		__unnamed_19,@object
	.size		__unnamed_19,(__unnamed_23 - __unnamed_19)
__unnamed_19:
        /* <DEDUP_REMOVED lines=18> */
        /*10b3*/ 	.byte	0x4d, 0x53, 0x20, 0x3d, 0x20, 0x66, 0x61, 0x6c, 0x73, 0x65, 0x5d, 0x00
	.type		__unnamed_23,@object
	.size		__unnamed_23,(__unnamed_10 - __unnamed_23)
__unnamed_23:
        /* <DEDUP_REMOVED lines=19> */
	.type		__unnamed_10,@object
	.size		__unnamed_10,(__unnamed_24 - __unnamed_10)
__unnamed_10:
        /* <DEDUP_REMOVED lines=19> */
	.type		__unnamed_24,@object
	.size		__unnamed_24,(__unnamed_21 - __unnamed_24)
__unnamed_24:
        /* <DEDUP_REMOVED lines=19> */
	.type		__unnamed_21,@object
	.size		__unnamed_21,(__unnamed_11 - __unnamed_21)
__unnamed_21:
        /* <DEDUP_REMOVED lines=18> */
        /*1563*/ 	.byte	0x41, 0x4d, 0x53, 0x20, 0x3d, 0x20, 0x66, 0x61, 0x6c, 0x73, 0x65, 0x5d, 0x00
	.type		__unnamed_11,@object
	.size		__unnamed_11,(__unnamed_7 - __unnamed_11)
__unnamed_11:
        /* <DEDUP_REMOVED lines=19> */
	.type		__unnamed_7,@object
	.size		__unnamed_7,(__unnamed_20 - __unnamed_7)
__unnamed_7:
        /* <DEDUP_REMOVED lines=19> */
	.type		__unnamed_20,@object
	.size		__unnamed_20,(__unnamed_12 - __unnamed_20)
__unnamed_20:
        /* <DEDUP_REMOVED lines=19> */
	.type		__unnamed_12,@object
	.size		__unnamed_12,(__unnamed_9 - __unnamed_12)
__unnamed_12:
        /* <DEDUP_REMOVED lines=19> */
	.type		__unnamed_9,@object
	.size		__unnamed_9,(__unnamed_8 - __unnamed_9)
__unnamed_9:
        /* <DEDUP_REMOVED lines=18> */
        /*1b44*/ 	.byte	0x45, 0x41, 0x4d, 0x53, 0x20, 0x3d, 0x20, 0x66, 0x61, 0x6c, 0x73, 0x65, 0x5d, 0x00
	.type		__unnamed_8,@object
	.size		__unnamed_8,(.L_7 - __unnamed_8)
__unnamed_8:
        /* <DEDUP_REMOVED lines=19> */
.L_7:


//--------------------- .nv.shared._ZN4mmha33masked_multihead_attention_kernelItLi96ELi128ELi1ELi16ELi256ELb1ELb1EEEv26Multihead_attention_paramsIT_XT5_EE --------------------------
	.section	.nv.shared._ZN4mmha33masked_multihead_attention_kernelItLi96ELi128ELi1ELi16ELi256ELb1ELb1EEEv26Multihead_attention_paramsIT_XT5_EE,"aw",@nobits
	.sectionflags	@""
	.align	16
.nv.shared._ZN4mmha33masked_multihead_attention_kernelItLi96ELi128ELi1ELi16ELi256ELb1ELb1EEEv26Multihead_attention_paramsIT_XT5_EE:
	.zero		1600


//--------------------- .nv.shared.reserved.0     --------------------------
	.section	.nv.shared.reserved.0,"aw",@nobits
	.weak		__nv_reservedSMEM_offset_0_alias
	.size		__nv_reservedSMEM_offset_0_alias, 0, 64
	.other		__nv_reservedSMEM_offset_0_alias,@"STO_CUDA_RESERVED_SHARED STV_DEFAULT"
__nv_reservedSMEM_offset_0_alias:
	.zero		0
	.zero		64


//--------------------- .nv.shared._ZN4mmha33masked_multihead_attention_kernelItLi96ELi128ELi2ELi16ELi128ELb1ELb1EEEv26Multihead_attention_paramsIT_XT5_EE --------------------------
	.section	.nv.shared._ZN4mmha33masked_multihead_attention_kernelItLi96ELi128ELi2ELi16ELi128ELb1ELb1EEEv26Multihead_attention_paramsIT_XT5_EE,"aw",@nobits
	.sectionflags	@""
	.align	16
.nv.shared._ZN4mmha33masked_multihead_attention_kernelItLi96ELi128ELi2ELi16ELi128ELb1ELb1EEEv26Multihead_attention_paramsIT_XT5_EE:
	.zero		1568


//--------------------- .nv.shared._ZN4mmha33masked_multihead_attention_kernelItLi96ELi128ELi4ELi16ELi64ELb1ELb1EEEv26Multihead_attention_paramsIT_XT5_EE --------------------------
	.section	.nv.shared._ZN4mmha33masked_multihead_attention_kernelItLi96ELi128ELi4ELi16ELi64ELb1ELb1EEEv26Multihead_attention_paramsIT_XT5_EE,"aw",@nobits
	.sectionflags	@""
	.align	16
.nv.shared._ZN4mmha33masked_multihead_attention_kernelItLi96ELi128ELi4ELi16ELi64ELb1ELb1EEEv26Multihead_attention_paramsIT_XT5_EE:
	.zero		1552


//--------------------- .nv.shared._ZN4mmha33masked_multihead_attention_kernelItLi96ELi128ELi1ELi16ELi256ELb1ELb0EEEv26Multihead_attention_paramsIT_XT5_EE --------------------------
	.section	.nv.shared._ZN4mmha33masked_multihead_attention_kernelItLi96ELi128ELi1ELi16ELi256ELb1ELb0EEEv26Multihead_attention_paramsIT_XT5_EE,"aw",@nobits
	.sectionflags	@""
	.align	16
.nv.shared._ZN4mmha33masked_multihead_attention_kernelItLi96ELi128ELi1ELi16ELi256ELb1ELb0EEEv26Multihead_attention_paramsIT_XT5_EE:
	.zero		1600


//--------------------- .nv.shared._ZN4mmha33masked_multihead_attention_kernelItLi96ELi128ELi2ELi16ELi128ELb1ELb0EEEv26Multihead_attention_paramsIT_XT5_EE --------------------------
	.section	.nv.shared._ZN4mmha33masked_multihead_attention_kernelItLi96ELi128ELi2ELi16ELi128ELb1ELb0EEEv26Multihead_attention_paramsIT_XT5_EE,"aw",@nobits
	.sectionflags	@""
	.align	16
.nv.shared._ZN4mmha33masked_multihead_attention_kernelItLi96ELi128ELi2ELi16ELi128ELb1ELb0EEEv26Multihead_attention_paramsIT_XT5_EE:
	.zero		1568


//--------------------- .nv.shared._ZN4mmha33masked_multihead_attention_kernelItLi96ELi128ELi4ELi16ELi64ELb1ELb0EEEv26Multihead_attention_paramsIT_XT5_EE --------------------------
	.section	.nv.shared._ZN4mmha33masked_multihead_attention_kernelItLi96ELi128ELi4ELi16ELi64ELb1ELb0EEEv26Multihead_attention_paramsIT_XT5_EE,"aw",@nobits
	.sectionflags	@""
	.align	16
.nv.shared._ZN4mmha33masked_multihead_attention_kernelItLi96ELi128ELi4ELi16ELi64ELb1ELb0EEEv26Multihead_attention_paramsIT_XT5_EE:
	.zero		1552


//--------------------- .nv.shared._ZN4mmha33masked_multihead_attention_kernelIfLi96ELi128ELi1ELi32ELi256ELb1ELb1EEEv26Multihead_attention_paramsIT_XT5_EE --------------------------
	.section	.nv.shared._ZN4mmha33masked_multihead_attention_kernelIfLi96ELi128ELi1ELi32ELi256ELb1ELb1EEEv26Multihead_attention_paramsIT_XT5_EE,"aw",@nobits
	.sectionflags	@""
	.align	16
.nv.shared._ZN4mmha33masked_multihead_attention_kernelIfLi96ELi128ELi1ELi32ELi256ELb1ELb1EEEv26Multihead_attention_paramsIT_XT5_EE:
	.zero		2112


//--------------------- .nv.shared._ZN4mmha33masked_multihead_attention_kernelIfLi96ELi128ELi2ELi32ELi128ELb1ELb1EEEv26Multihead_attention_paramsIT_XT5_EE --------------------------
	.section	.nv.shared._ZN4mmha33masked_multihead_attention_kernelIfLi96ELi128ELi2ELi32ELi128ELb1ELb1EEEv26Multihead_attention_paramsIT_XT5_EE,"aw",@nobits
	.sectionflags	@""
	.align	16
.nv.shared._ZN4mmha33masked_multihead_attention_kernelIfLi96ELi128ELi2ELi32ELi128ELb1ELb1EEEv26Multihead_attention_paramsIT_XT5_EE:
	.zero		2080


//--------------------- .nv.shared._ZN4mmha33masked_multihead_attention_kernelIfLi96ELi128ELi4ELi32ELi64ELb1ELb1EEEv26Multihead_attention_paramsIT_XT5_EE --------------------------
	.section	.nv.shared._ZN4mmha33masked_multihead_attention_kernelIfLi96ELi128ELi4ELi32ELi64ELb1ELb1EEEv26Multihead_attention_paramsIT_XT5_EE,"aw",@nobits
	.sectionflags	@""
	.align	16
.nv.shared._ZN4mmha33masked_multihead_attention_kernelIfLi96ELi128ELi4ELi32ELi64ELb1ELb1EEEv26Multihead_attention_paramsIT_XT5_EE:
	.zero		2064


//--------------------- .nv.shared._ZN4mmha33masked_multihead_attention_kernelIfLi96ELi128ELi1ELi32ELi256ELb1ELb0EEEv26Multihead_attention_paramsIT_XT5_EE --------------------------
	.section	.nv.shared._ZN4mmha33masked_multihead_attention_kernelIfLi96ELi128ELi1ELi32ELi256ELb1ELb0EEEv26Multihead_attention_paramsIT_XT5_EE,"aw",@nobits
	.sectionflags	@""
	.align	16
.nv.shared._ZN4mmha33masked_multihead_attention_kernelIfLi96ELi128ELi1ELi32ELi256ELb1ELb0EEEv26Multihead_attention_paramsIT_XT5_EE:
	.zero		2112


//--------------------- .nv.shared._ZN4mmha33masked_multihead_attention_kernelIfLi96ELi128ELi2ELi32ELi128ELb1ELb0EEEv26Multihead_attention_paramsIT_XT5_EE --------------------------
	.section	.nv.shared._ZN4mmha33masked_multihead_attention_kernelIfLi96ELi128ELi2ELi32ELi128ELb1ELb0EEEv26Multihead_attention_paramsIT_XT5_EE,"aw",@nobits
	.sectionflags	@""
	.align	16
.nv.shared._ZN4mmha33masked_multihead_attention_kernelIfLi96ELi128ELi2ELi32ELi128ELb1ELb0EEEv26Multihead_attention_paramsIT_XT5_EE:
	.zero		2080


//--------------------- .nv.shared._ZN4mmha33masked_multihead_attention_kernelIfLi96ELi128ELi4ELi32ELi64ELb1ELb0EEEv26Multihead_attention_paramsIT_XT5_EE --------------------------
	.section	.nv.shared._ZN4mmha33masked_multihead_attention_kernelIfLi96ELi128ELi4ELi32ELi64ELb1ELb0EEEv26Multihead_attention_paramsIT_XT5_EE,"aw",@nobits
	.sectionflags	@""
	.align	16
.nv.shared._ZN4mmha33masked_multihead_attention_kernelIfLi96ELi128ELi4ELi32ELi64ELb1ELb0EEEv26Multihead_attention_paramsIT_XT5_EE:
	.zero		2064


//--------------------- .nv.shared._ZN4mmha33masked_multihead_attention_kernelItLi96ELi128ELi1ELi16ELi256ELb0ELb1EEEv26Multihead_attention_paramsIT_XT5_EE --------------------------
	.section	.nv.shared._ZN4mmha33masked_multihead_attention_kernelItLi96ELi128ELi1ELi16ELi256ELb0ELb1EEEv26Multihead_attention_paramsIT_XT5_EE,"aw",@nobits
	.sectionflags	@""
	.align	16
.nv.shared._ZN4mmha33masked_multihead_attention_kernelItLi96ELi128ELi1ELi16ELi256ELb0ELb1EEEv26Multihead_attention_paramsIT_XT5_EE:
	.zero		1344


//--------------------- .nv.shared._ZN4mmha33masked_multihead_attention_kernelItLi96ELi128ELi2ELi16ELi128ELb0ELb1EEEv26Multihead_attention_paramsIT_XT5_EE --------------------------
	.section	.nv.shared._ZN4mmha33masked_multihead_attention_kernelItLi96ELi128ELi2ELi16ELi128ELb0ELb1EEEv26Multihead_attention_paramsIT_XT5_EE,"aw",@nobits
	.sectionflags	@""
	.align	16
.nv.shared._ZN4mmha33masked_multihead_attention_kernelItLi96ELi128ELi2ELi16ELi128ELb0ELb1EEEv26Multihead_attention_paramsIT_XT5_EE:
	.zero		1312


//--------------------- .nv.shared._ZN4mmha33masked_multihead_attention_kernelItLi96ELi128ELi4ELi16ELi64ELb0ELb1EEEv26Multihead_attention_paramsIT_XT5_EE --------------------------
	.section	.nv.shared._ZN4mmha33masked_multihead_attention_kernelItLi96ELi128ELi4ELi16ELi64ELb0ELb1EEEv26Multihead_attention_paramsIT_XT5_EE,"aw",@nobits
	.sectionflags	@""
	.align	16
.nv.shared._ZN4mmha33masked_multihead_attention_kernelItLi96ELi128ELi4ELi16ELi64ELb0ELb1EEEv26Multihead_attention_paramsIT_XT5_EE:
	.zero		1296


//--------------------- .nv.shared._ZN4mmha33masked_multihead_attention_kernelItLi96ELi128ELi1ELi16ELi256ELb0ELb0EEEv26Multihead_attention_paramsIT_XT5_EE --------------------------
	.section	.nv.shared._ZN4mmha33masked_multihead_attention_kernelItLi96ELi128ELi1ELi16ELi256ELb0ELb0EEEv26Multihead_attention_paramsIT_XT5_EE,"aw",@nobits
	.sectionflags	@""
	.align	16
.nv.shared._ZN4mmha33masked_multihead_attention_kernelItLi96ELi128ELi1ELi16ELi256ELb0ELb0EEEv26Multihead_attention_paramsIT_XT5_EE:
	.zero		1344


//--------------------- .nv.shared._ZN4mmha33masked_multihead_attention_kernelItLi96ELi128ELi2ELi16ELi128ELb0ELb0EEEv26Multihead_attention_paramsIT_XT5_EE --------------------------
	.section	.nv.shared._ZN4mmha33masked_multihead_attention_kernelItLi96ELi128ELi2ELi16ELi128ELb0ELb0EEEv26Multihead_attention_paramsIT_XT5_EE,"aw",@nobits
	.sectionflags	@""
	.align	16
.nv.shared._ZN4mmha33masked_multihead_attention_kernelItLi96ELi128ELi2ELi16ELi128ELb0ELb0EEEv26Multihead_attention_paramsIT_XT5_EE:
	.zero		1312


//--------------------- .nv.shared._ZN4mmha33masked_multihead_attention_kernelItLi96ELi128ELi4ELi16ELi64ELb0ELb0EEEv26Multihead_attention_paramsIT_XT5_EE --------------------------
	.section	.nv.shared._ZN4mmha33masked_multihead_attention_kernelItLi96ELi128ELi4ELi16ELi64ELb0ELb0EEEv26Multihead_attention_paramsIT_XT5_EE,"aw",@nobits
	.sectionflags	@""
	.align	16
.nv.shared._ZN4mmha33masked_multihead_attention_kernelItLi96ELi128ELi4ELi16ELi64ELb0ELb0EEEv26Multihead_attention_paramsIT_XT5_EE:
	.zero		1296


//--------------------- .nv.shared._ZN4mmha33masked_multihead_attention_kernelIfLi96ELi128ELi1ELi32ELi256ELb0ELb1EEEv26Multihead_attention_paramsIT_XT5_EE --------------------------
	.section	.nv.shared._ZN4mmha33masked_multihead_attention_kernelIfLi96ELi128ELi1ELi32ELi256ELb0ELb1EEEv26Multihead_attention_paramsIT_XT5_EE,"aw",@nobits
	.sectionflags	@""
	.align	16
.nv.shared._ZN4mmha33masked_multihead_attention_kernelIfLi96ELi128ELi1ELi32ELi256ELb0ELb1EEEv26Multihead_attention_paramsIT_XT5_EE:
	.zero		1600


//--------------------- .nv.shared._ZN4mmha33masked_multihead_attention_kernelIfLi96ELi128ELi2ELi32ELi128ELb0ELb1EEEv26Multihead_attention_paramsIT_XT5_EE --------------------------
	.section	.nv.shared._ZN4mmha33masked_multihead_attention_kernelIfLi96ELi128ELi2ELi32ELi128ELb0ELb1EEEv26Multihead_attention_paramsIT_XT5_EE,"aw",@nobits
	.sectionflags	@""
	.align	16
.nv.shared._ZN4mmha33masked_multihead_attention_kernelIfLi96ELi128ELi2ELi32ELi128ELb0ELb1EEEv26Multihead_attention_paramsIT_XT5_EE:
	.zero		1568


//--------------------- .nv.shared._ZN4mmha33masked_multihead_attention_kernelIfLi96ELi128ELi4ELi32ELi64ELb0ELb1EEEv26Multihead_attention_paramsIT_XT5_EE --------------------------
	.section	.nv.shared._ZN4mmha33masked_multihead_attention_kernelIfLi96ELi128ELi4ELi32ELi64ELb0ELb1EEEv26Multihead_attention_paramsIT_XT5_EE,"aw",@nobits
	.sectionflags	@""
	.align	16
.nv.shared._ZN4mmha33masked_multihead_attention_kernelIfLi96ELi128ELi4ELi32ELi64ELb0ELb1EEEv26Multihead_attention_paramsIT_XT5_EE:
	.zero		1552


//--------------------- .nv.shared._ZN4mmha33masked_multihead_attention_kernelIfLi96ELi128ELi1ELi32ELi256ELb0ELb0EEEv26Multihead_attention_paramsIT_XT5_EE --------------------------
	.section	.nv.shared._ZN4mmha33masked_multihead_attention_kernelIfLi96ELi128ELi1ELi32ELi256ELb0ELb0EEEv26Multihead_attention_paramsIT_XT5_EE,"aw",@nobits
	.sectionflags	@""
	.align	16
.nv.shared._ZN4mmha33masked_multihead_attention_kernelIfLi96ELi128ELi1ELi32ELi256ELb0ELb0EEEv26Multihead_attention_paramsIT_XT5_EE:
	.zero		1600


//--------------------- .nv.shared._ZN4mmha33masked_multihead_attention_kernelIfLi96ELi128ELi2ELi32ELi128ELb0ELb0EEEv26Multihead_attention_paramsIT_XT5_EE --------------------------
	.section	.nv.shared._ZN4mmha33masked_multihead_attention_kernelIfLi96ELi128ELi2ELi32ELi128ELb0ELb0EEEv26Multihead_attention_paramsIT_XT5_EE,"aw",@nobits
	.sectionflags	@""
	.align	16
.nv.shared._ZN4mmha33masked_multihead_attention_kernelIfLi96ELi128ELi2ELi32ELi128ELb0ELb0EEEv26Multihead_attention_paramsIT_XT5_EE:
	.zero		1568


//--------------------- .nv.shared._ZN4mmha33masked_multihead_attention_kernelIfLi96ELi128ELi4ELi32ELi64ELb0ELb0EEEv26Multihead_attention_paramsIT_XT5_EE --------------------------
	.section	.nv.shared._ZN4mmha33masked_multihead_attention_kernelIfLi96ELi128ELi4ELi32ELi64ELb0ELb0EEEv26Multihead_attention_paramsIT_XT5_EE,"aw",@nobits
	.sectionflags	@""
	.align	16
.nv.shared._ZN4mmha33masked_multihead_attention_kernelIfLi96ELi128ELi4ELi32ELi64ELb0ELb0EEEv26Multihead_attention_paramsIT_XT5_EE:
	.zero		1552


//--------------------- .nv.constant0._ZN4mmha33masked_multihead_attention_kernelItLi96ELi128ELi1ELi16ELi256ELb1ELb1EEEv26Multihead_attention_paramsIT_XT5_EE --------------------------
	.section	.nv.constant0._ZN4mmha33masked_multihead_attention_kernelItLi96ELi128ELi1ELi16ELi256ELb1ELb1EEEv26Multihead_attention_paramsIT_XT5_EE,"a",@progbits
	.sectionflags	@""
	.align	4
.nv.constant0._ZN4mmha33masked_multihead_attention_kernelItLi96ELi128ELi1ELi16ELi256ELb1ELb1EEEv26Multihead_attention_paramsIT_XT5_EE:
	.zero		1192


//--------------------- .nv.constant0._ZN4mmha33masked_multihead_attention_kernelItLi96ELi128ELi2ELi16ELi128ELb1ELb1EEEv26Multihead_attention_paramsIT_XT5_EE --------------------------
	.section	.nv.constant0._ZN4mmha33masked_multihead_attention_kernelItLi96ELi128ELi2ELi16ELi128ELb1ELb1EEEv26Multihead_attention_paramsIT_XT5_EE,"a",@progbits
	.sectionflags	@""
	.align	4
.nv.constant0._ZN4mmha33masked_multihead_attention_kernelItLi96ELi128ELi2ELi16ELi128ELb1ELb1EEEv26Multihead_attention_paramsIT_XT5_EE:
	.zero		1192


//--------------------- .nv.constant0._ZN4mmha33masked_multihead_attention_kernelItLi96ELi128ELi4ELi16ELi64ELb1ELb1EEEv26Multihead_attention_paramsIT_XT5_EE --------------------------
	.section	.nv.constant0._ZN4mmha33masked_multihead_attention_kernelItLi96ELi128ELi4ELi16ELi64ELb1ELb1EEEv26Multihead_attention_paramsIT_XT5_EE,"a",@progbits
	.sectionflags	@""
	.align	4
.nv.constant0._ZN4mmha33masked_multihead_attention_kernelItLi96ELi128ELi4ELi16ELi64ELb1ELb1EEEv26Multihead_attention_paramsIT_XT5_EE:
	.zero		1192


//--------------------- .nv.constant0._ZN4mmha33masked_multihead_attention_kernelItLi96ELi128ELi1ELi16ELi256ELb1ELb0EEEv26Multihead_attention_paramsIT_XT5_EE --------------------------
	.section	.nv.constant0._ZN4mmha33masked_multihead_attention_kernelItLi96ELi128ELi1ELi16ELi256ELb1ELb0EEEv26Multihead_attention_paramsIT_XT5_EE,"a",@progbits
	.sectionflags	@""
	.align	4
.nv.constant0._ZN4mmha33masked_multihead_attention_kernelItLi96ELi128ELi1ELi16ELi256ELb1ELb0EEEv26Multihead_attention_paramsIT_XT5_EE:
	.zero		1192


//--------------------- .nv.constant0._ZN4mmha33masked_multihead_attention_kernelItLi96ELi128ELi2ELi16ELi128ELb1ELb0EEEv26Multihead_attention_paramsIT_XT5_EE --------------------------
	.section	.nv.constant0._ZN4mmha33masked_multihead_attention_kernelItLi96ELi128ELi2ELi16ELi128ELb1ELb0EEEv26Multihead_attention_paramsIT_XT5_EE,"a",@progbits
	.sectionflags	@""
	.align	4
.nv.constant0._ZN4mmha33masked_multihead_attention_kernelItLi96ELi128ELi2ELi16ELi128ELb1ELb0EEEv26Multihead_attention_paramsIT_XT5_EE:
	.zero		1192


//--------------------- .nv.constant0._ZN4mmha33masked_multihead_attention_kernelItLi96ELi128ELi4ELi16ELi64ELb1ELb0EEEv26Multihead_attention_paramsIT_XT5_EE --------------------------
	.section	.nv.constant0._ZN4mmha33masked_multihead_attention_kernelItLi96ELi128ELi4ELi16ELi64ELb1ELb0EEEv26Multihead_attention_paramsIT_XT5_EE,"a",@progbits
	.sectionflags	@""
	.align	4
.nv.constant0._ZN4mmha33masked_multihead_attention_kernelItLi96ELi128ELi4ELi16ELi64ELb1ELb0EEEv26Multihead_attention_paramsIT_XT5_EE:
	.zero		1192


//--------------------- .nv.constant0._ZN4mmha33masked_multihead_attention_kernelIfLi96ELi128ELi1ELi32ELi256ELb1ELb1EEEv26Multihead_attention_paramsIT_XT5_EE --------------------------
	.section	.nv.constant0._ZN4mmha33masked_multihead_attention_kernelIfLi96ELi128ELi1ELi32ELi256ELb1ELb1EEEv26Multihead_attention_paramsIT_XT5_EE,"a",@progbits
	.sectionflags	@""
	.align	4
.nv.constant0._ZN4mmha33masked_multihead_attention_kernelIfLi96ELi128ELi1ELi32ELi256ELb1ELb1EEEv26Multihead_attention_paramsIT_XT5_EE:
	.zero		1192


//--------------------- .nv.constant0._ZN4mmha33masked_multihead_attention_kernelIfLi96ELi128ELi2ELi32ELi128ELb1ELb1EEEv26Multihead_attention_paramsIT_XT5_EE --------------------------
	.section	.nv.constant0._ZN4mmha33masked_multihead_attention_kernelIfLi96ELi128ELi2ELi32ELi128ELb1ELb1EEEv26Multihead_attention_paramsIT_XT5_EE,"a",@progbits
	.sectionflags	@""
	.align	4
.nv.constant0._ZN4mmha33masked_multihead_attention_kernelIfLi96ELi128ELi2ELi32ELi128ELb1ELb1EEEv26Multihead_attention_paramsIT_XT5_EE:
	.zero		1192


//--------------------- .nv.constant0._ZN4mmha33masked_multihead_attention_kernelIfLi96ELi128ELi4ELi32ELi64ELb1ELb1EEEv26Multihead_attention_paramsIT_XT5_EE --------------------------
	.section	.nv.constant0._ZN4mmha33masked_multihead_attention_kernelIfLi96ELi128ELi4ELi32ELi64ELb1ELb1EEEv26Multihead_attention_paramsIT_XT5_EE,"a",@progbits
	.sectionflags	@""
	.align	4
.nv.constant0._ZN4mmha33masked_multihead_attention_kernelIfLi96ELi128ELi4ELi32ELi64ELb1ELb1EEEv26Multihead_attention_paramsIT_XT5_EE:
	.zero		1192


//--------------------- .nv.constant0._ZN4mmha33masked_multihead_attention_kernelIfLi96ELi128ELi1ELi32ELi256ELb1ELb0EEEv26Multihead_attention_paramsIT_XT5_EE --------------------------
	.section	.nv.constant0._ZN4mmha33masked_multihead_attention_kernelIfLi96ELi128ELi1ELi32ELi256ELb1ELb0EEEv26Multihead_attention_paramsIT_XT5_EE,"a",@progbits
	.sectionflags	@""
	.align	4
.nv.constant0._ZN4mmha33masked_multihead_attention_kernelIfLi96ELi128ELi1ELi32ELi256ELb1ELb0EEEv26Multihead_attention_paramsIT_XT5_EE:
	.zero		1192


//--------------------- .nv.constant0._ZN4mmha33masked_multihead_attention_kernelIfLi96ELi128ELi2ELi32ELi128ELb1ELb0EEEv26Multihead_attention_paramsIT_XT5_EE --------------------------
	.section	.nv.constant0._ZN4mmha33masked_multihead_attention_kernelIfLi96ELi128ELi2ELi32ELi128ELb1ELb0EEEv26Multihead_attention_paramsIT_XT5_EE,"a",@progbits
	.sectionflags	@""
	.align	4
.nv.constant0._ZN4mmha33masked_multihead_attention_kernelIfLi96ELi128ELi2ELi32ELi128ELb1ELb0EEEv26Multihead_attention_paramsIT_XT5_EE:
	.zero		1192


//--------------------- .nv.constant0._ZN4mmha33masked_multihead_attention_kernelIfLi96ELi128ELi4ELi32ELi64ELb1ELb0EEEv26Multihead_attention_paramsIT_XT5_EE --------------------------
	.section	.nv.constant0._ZN4mmha33masked_multihead_attention_kernelIfLi96ELi128ELi4ELi32ELi64ELb1ELb0EEEv26Multihead_attention_paramsIT_XT5_EE,"a",@progbits
	.sectionflags	@""
	.align	4
.nv.constant0._ZN4mmha33masked_multihead_attention_kernelIfLi96ELi128ELi4ELi32ELi64ELb1ELb0EEEv26Multihead_attention_paramsIT_XT5_EE:
	.zero		1192


//--------------------- .nv.constant0._ZN4mmha33masked_multihead_attention_kernelItLi96ELi128ELi1ELi16ELi256ELb0ELb1EEEv26Multihead_attention_paramsIT_XT5_EE --------------------------
	.section	.nv.constant0._ZN4mmha33masked_multihead_attention_kernelItLi96ELi128ELi1ELi16ELi256ELb0ELb1EEEv26Multihead_attention_paramsIT_XT5_EE,"a",@progbits
	.sectionflags	@""
	.align	4
.nv.constant0._ZN4mmha33masked_multihead_attention_kernelItLi96ELi128ELi1ELi16ELi256ELb0ELb1EEEv26Multihead_attention_paramsIT_XT5_EE:
	.zero		1192


//--------------------- .nv.constant0._ZN4mmha33masked_multihead_attention_kernelItLi96ELi128ELi2ELi16ELi128ELb0ELb1EEEv26Multihead_attention_paramsIT_XT5_EE --------------------------
	.section	.nv.constant0._ZN4mmha33masked_multihead_attention_kernelItLi96ELi128ELi2ELi16ELi128ELb0ELb1EEEv26Multihead_attention_paramsIT_XT5_EE,"a",@progbits
	.sectionflags	@""
	.align	4
.nv.constant0._ZN4mmha33masked_multihead_attention_kernelItLi96ELi128ELi2ELi16ELi128ELb0ELb1EEEv26Multihead_attention_paramsIT_XT5_EE:
	.zero		1192


//--------------------- .nv.constant0._ZN4mmha33masked_multihead_attention_kernelItLi96ELi128ELi4ELi16ELi64ELb0ELb1EEEv26Multihead_attention_paramsIT_XT5_EE --------------------------
	.section	.nv.constant0._ZN4mmha33masked_multihead_attention_kernelItLi96ELi128ELi4ELi16ELi64ELb0ELb1EEEv26Multihead_attention_paramsIT_XT5_EE,"a",@progbits
	.sectionflags	@""
	.align	4
.nv.constant0._ZN4mmha33masked_multihead_attention_kernelItLi96ELi128ELi4ELi16ELi64ELb0ELb1EEEv26Multihead_attention_paramsIT_XT5_EE:
	.zero		1192


//--------------------- .nv.constant0._ZN4mmha33masked_multihead_attention_kernelItLi96ELi128ELi1ELi16ELi256ELb0ELb0EEEv26Multihead_attention_paramsIT_XT5_EE --------------------------
	.section	.nv.constant0._ZN4mmha33masked_multihead_attention_kernelItLi96ELi128ELi1ELi16ELi256ELb0ELb0EEEv26Multihead_attention_paramsIT_XT5_EE,"a",@progbits
	.sectionflags	@""
	.align	4
.nv.constant0._ZN4mmha33masked_multihead_attention_kernelItLi96ELi128ELi1ELi16ELi256ELb0ELb0EEEv26Multihead_attention_paramsIT_XT5_EE:
	.zero		1192


//--------------------- .nv.constant0._ZN4mmha33masked_multihead_attention_kernelItLi96ELi128ELi2ELi16ELi128ELb0ELb0EEEv26Multihead_attention_paramsIT_XT5_EE --------------------------
	.section	.nv.constant0._ZN4mmha33masked_multihead_attention_kernelItLi96ELi128ELi2ELi16ELi128ELb0ELb0EEEv26Multihead_attention_paramsIT_XT5_EE,"a",@progbits
	.sectionflags	@""
	.align	4
.nv.constant0._ZN4mmha33masked_multihead_attention_kernelItLi96ELi128ELi2ELi16ELi128ELb0ELb0EEEv26Multihead_attention_paramsIT_XT5_EE:
	.zero		1192


//--------------------- .nv.constant0._ZN4mmha33masked_multihead_attention_kernelItLi96ELi128ELi4ELi16ELi64ELb0ELb0EEEv26Multihead_attention_paramsIT_XT5_EE --------------------------
	.section	.nv.constant0._ZN4mmha33masked_multihead_attention_kernelItLi96ELi128ELi4ELi16ELi64ELb0ELb0EEEv26Multihead_attention_paramsIT_XT5_EE,"a",@progbits
	.sectionflags	@""
	.align	4
.nv.constant0._ZN4mmha33masked_multihead_attention_kernelItLi96ELi128ELi4ELi16ELi64ELb0ELb0EEEv26Multihead_attention_paramsIT_XT5_EE:
	.zero		1192


//--------------------- .nv.constant0._ZN4mmha33masked_multihead_attention_kernelIfLi96ELi128ELi1ELi32ELi256ELb0ELb1EEEv26Multihead_attention_paramsIT_XT5_EE --------------------------
	.section	.nv.constant0._ZN4mmha33masked_multihead_attention_kernelIfLi96ELi128ELi1ELi32ELi256ELb0ELb1EEEv26Multihead_attention_paramsIT_XT5_EE,"a",@progbits
	.sectionflags	@""
	.align	4
.nv.constant0._ZN4mmha33masked_multihead_attention_kernelIfLi96ELi128ELi1ELi32ELi256ELb0ELb1EEEv26Multihead_attention_paramsIT_XT5_EE:
	.zero		1192


//--------------------- .nv.constant0._ZN4mmha33masked_multihead_attention_kernelIfLi96ELi128ELi2ELi32ELi128ELb0ELb1EEEv26Multihead_attention_paramsIT_XT5_EE --------------------------
	.section	.nv.constant0._ZN4mmha33masked_multihead_attention_kernelIfLi96ELi128ELi2ELi32ELi128ELb0ELb1EEEv26Multihead_attention_paramsIT_XT5_EE,"a",@progbits
	.sectionflags	@""
	.align	4
.nv.constant0._ZN4mmha33masked_multihead_attention_kernelIfLi96ELi128ELi2ELi32ELi128ELb0ELb1EEEv26Multihead_attention_paramsIT_XT5_EE:
	.zero		1192


//--------------------- .nv.constant0._ZN4mmha33masked_multihead_attention_kernelIfLi96ELi128ELi4ELi32ELi64ELb0ELb1EEEv26Multihead_attention_paramsIT_XT5_EE --------------------------
	.section	.nv.constant0._ZN4mmha33masked_multihead_attention_kernelIfLi96ELi128ELi4ELi32ELi64ELb0ELb1EEEv26Multihead_attention_paramsIT_XT5_EE,"a",@progbits
	.sectionflags	@""
	.align	4
.nv.constant0._ZN4mmha33masked_multihead_attention_kernelIfLi96ELi128ELi4ELi32ELi64ELb0ELb1EEEv26Multihead_attention_paramsIT_XT5_EE:
	.zero		1192


//--------------------- .nv.constant0._ZN4mmha33masked_multihead_attention_kernelIfLi96ELi128ELi1ELi32ELi256ELb0ELb0EEEv26Multihead_attention_paramsIT_XT5_EE --------------------------
	.section	.nv.constant0._ZN4mmha33masked_multihead_attention_kernelIfLi96ELi128ELi1ELi32ELi256ELb0ELb0EEEv26Multihead_attention_paramsIT_XT5_EE,"a",@progbits
	.sectionflags	@""
	.align	4
.nv.constant0._ZN4mmha33masked_multihead_attention_kernelIfLi96ELi128ELi1ELi32ELi256ELb0ELb0EEEv26Multihead_attention_paramsIT_XT5_EE:
	.zero		1192


//--------------------- .nv.constant0._ZN4mmha33masked_multihead_attention_kernelIfLi96ELi128ELi2ELi32ELi128ELb0ELb0EEEv26Multihead_attention_paramsIT_XT5_EE --------------------------
	.section	.nv.constant0._ZN4mmha33masked_multihead_attention_kernelIfLi96ELi128ELi2ELi32ELi128ELb0ELb0EEEv26Multihead_attention_paramsIT_XT5_EE,"a",@progbits
	.sectionflags	@""
	.align	4
.nv.constant0._ZN4mmha33masked_multihead_attention_kernelIfLi96ELi128ELi2ELi32ELi128ELb0ELb0EEEv26Multihead_attention_paramsIT_XT5_EE:
	.zero		1192


//--------------------- .nv.constant0._ZN4mmha33masked_multihead_attention_kernelIfLi96ELi128ELi4ELi32ELi64ELb0ELb0EEEv26Multihead_attention_paramsIT_XT5_EE --------------------------
	.section	.nv.constant0._ZN4mmha33masked_multihead_attention_kernelIfLi96ELi128ELi4ELi32ELi64ELb0ELb0EEEv26Multihead_attention_paramsIT_XT5_EE,"a",@progbits
	.sectionflags	@""
	.align	4
.nv.constant0._ZN4mmha33masked_multihead_attention_kernelIfLi96ELi128ELi4ELi32ELi64ELb0ELb0EEEv26Multihead_attention_paramsIT_XT5_EE:
	.zero		1192


//--------------------- SYMBOLS --------------------------

	.type		.nv.reservedSmem.offset0,@object
	.size		.nv.reservedSmem.offset0,0x4
	.type		.nv.reservedSmem.cap,@object
	.size		.nv.reservedSmem.cap,0x4
	.type		__assertfail,@function
